	.target	sm_80

	.elftype	@"ET_EXEC"


//--------------------- .note.nv.tkinfo           --------------------------
	.section	.note.nv.tkinfo,"",@"SHT_NOTE"
	.sectionflags	@"SHF_NOTE_NV_TKINFO"
	.tkinfo
        /*0018*/ 	.word	0x00000002
        /*0030*/ 	.string	""
        /*0030*/ 	.string	"ptxas"
        /*0030*/ 	.string	"Cuda compilation tools, release 13.0, V13.0.88"
        /*0030*/ 	.string	"Build cuda_13.0.r13.0/compiler.36424714_0"
        /*0030*/ 	.string	"-arch sm_80 -m 64 "



//--------------------- .note.nv.cuinfo           --------------------------
	.section	.note.nv.cuinfo,"",@"SHT_NOTE"
	.sectionflags	@"SHF_NOTE_NV_CUINFO"
        /*0018*/ 	.short	0x0002
        /*001a*/ 	.short	0x0050
        /*001c*/ 	.short	0x0082
	.zero		2


//--------------------- .nv.info                  --------------------------
	.section	.nv.info,"",@"SHT_CUDA_INFO"
	.align	4


	//----- nvinfo : EIATTR_REGCOUNT
	.align		4
        /*0000*/ 	.byte	0x04, 0x2f
        /*0002*/ 	.short	(.L_12 - .L_11)
	.align		4
.L_11:
        /*0004*/ 	.word	index@(_ZN7cutlass13device_kernelIN5flash19enable_sm80_to_sm89INS1_16FlashAttnFwdSm80INS1_25CollectiveMainloopFwdSm80ILi4ELi1ELb0EN4cute5tupleIJNS5_1CILi128EEENS7_ILi80EEENS7_ILi64EEEEEELi64ENS_10bfloat16_tEfNS_4arch4Sm80ELb1ELb0ELb0ELb1ELb1ELb1ELb1ELb1EEENS1_21CollectiveEpilogueFwdINS6_IJS8_SA_S9_EEENS6_IJNS7_ILi1EEESI_SI_EEESC_SE_Li128ELb1ELb1ELb1ELb0EEENS1_36VarlenDynamicPersistentTileSchedulerILi128ELi80ELi128ELi128ELb1ELb1ELb0ELb1ELb1ELb1EEEEEEEEEvNT_6ParamsE)
        /*0008*/ 	.word	0x000000ff


	//----- nvinfo : EIATTR_FRAME_SIZE
	.align		4
.L_12:
        /*000c*/ 	.byte	0x04, 0x11
        /*000e*/ 	.short	(.L_14 - .L_13)
	.align		4
.L_13:
        /*0010*/ 	.word	index@($__internal_25_$__cuda_sm70_votesync_ballot)
        /*0014*/ 	.word	0x00000000


	//----- nvinfo : EIATTR_FRAME_SIZE
	.align		4
.L_14:
        /*0018*/ 	.byte	0x04, 0x11
        /*001a*/ 	.short	(.L_16 - .L_15)
	.align		4
.L_15:
        /*001c*/ 	.word	index@($__internal_24_$__cuda_sm70_shflsync_up_p)
        /*0020*/ 	.word	0x00000000


	//----- nvinfo : EIATTR_FRAME_SIZE
	.align		4
.L_16:
        /*0024*/ 	.byte	0x04, 0x11
        /*0026*/ 	.short	(.L_18 - .L_17)
	.align		4
.L_17:
        /*0028*/ 	.word	index@($__internal_23_$__cuda_sm70_shflsync_idx_p)
        /*002c*/ 	.word	0x00000000


	//----- nvinfo : EIATTR_FRAME_SIZE
	.align		4
.L_18:
        /*0030*/ 	.byte	0x04, 0x11
        /*0032*/ 	.short	(.L_20 - .L_19)
	.align		4
.L_19:
        /*0034*/ 	.word	index@($__internal_22_$__cuda_sm70_shflsync_bfly_p)
        /*0038*/ 	.word	0x00000000


	//----- nvinfo : EIATTR_FRAME_SIZE
	.align		4
.L_20:
        /*003c*/ 	.byte	0x04, 0x11
        /*003e*/ 	.short	(.L_22 - .L_21)
	.align		4
.L_21:
        /*0040*/ 	.word	index@(_ZN7cutlass13device_kernelIN5flash19enable_sm80_to_sm89INS1_16FlashAttnFwdSm80INS1_25CollectiveMainloopFwdSm80ILi4ELi1ELb0EN4cute5tupleIJNS5_1CILi128EEENS7_ILi80EEENS7_ILi64EEEEEELi64ENS_10bfloat16_tEfNS_4arch4Sm80ELb1ELb0ELb0ELb1ELb1ELb1ELb1ELb1EEENS1_21CollectiveEpilogueFwdINS6_IJS8_SA_S9_EEENS6_IJNS7_ILi1EEESI_SI_EEESC_SE_Li128ELb1ELb1ELb1ELb0EEENS1_36VarlenDynamicPersistentTileSchedulerILi128ELi80ELi128ELi128ELb1ELb1ELb0ELb1ELb1ELb1EEEEEEEEEvNT_6ParamsE)
        /*0044*/ 	.word	0x00000100


	//----- nvinfo : EIATTR_REGCOUNT
	.align		4
.L_22:
        /*0048*/ 	.byte	0x04, 0x2f
        /*004a*/ 	.short	(.L_24 - .L_23)
	.align		4
.L_23:
        /*004c*/ 	.word	index@(_ZN7cutlass13device_kernelIN5flash19enable_sm80_to_sm89INS1_16FlashAttnFwdSm80INS1_25CollectiveMainloopFwdSm80ILi4ELi1ELb0EN4cute5tupleIJNS5_1CILi128EEENS7_ILi80EEENS7_ILi64EEEEEELi64ENS_10bfloat16_tEfNS_4arch4Sm80ELb1ELb0ELb0ELb1ELb1ELb0ELb1ELb1EEENS1_21CollectiveEpilogueFwdINS6_IJS8_SA_S9_EEENS6_IJNS7_ILi1EEESI_SI_EEESC_SE_Li128ELb1ELb1ELb1ELb0EEENS1_36VarlenDynamicPersistentTileSchedulerILi128ELi80ELi128ELi128ELb1ELb1ELb0ELb1ELb1ELb1EEEEEEEEEvNT_6ParamsE)
        /*0050*/ 	.word	0x000000ff


	//----- nvinfo : EIATTR_FRAME_SIZE
	.align		4
.L_24:
        /*0054*/ 	.byte	0x04, 0x11
        /*0056*/ 	.short	(.L_26 - .L_25)
	.align		4
.L_25:
        /*0058*/ 	.word	index@($__internal_21_$__cuda_sm70_votesync_ballot)
        /*005c*/ 	.word	0x00000000


	//----- nvinfo : EIATTR_FRAME_SIZE
	.align		4
.L_26:
        /*0060*/ 	.byte	0x04, 0x11
        /*0062*/ 	.short	(.L_28 - .L_27)
	.align		4
.L_27:
        /*0064*/ 	.word	index@($__internal_20_$__cuda_sm70_shflsync_up_p)
        /*0068*/ 	.word	0x00000000


	//----- nvinfo : EIATTR_FRAME_SIZE
	.align		4
.L_28:
        /*006c*/ 	.byte	0x04, 0x11
        /*006e*/ 	.short	(.L_30 - .L_29)
	.align		4
.L_29:
        /*0070*/ 	.word	index@($__internal_19_$__cuda_sm70_shflsync_idx_p)
        /*0074*/ 	.word	0x00000000


	//----- nvinfo : EIATTR_FRAME_SIZE
	.align		4
.L_30:
        /*0078*/ 	.byte	0x04, 0x11
        /*007a*/ 	.short	(.L_32 - .L_31)
	.align		4
.L_31:
        /*007c*/ 	.word	index@($__internal_18_$__cuda_sm70_shflsync_bfly_p)
        /*0080*/ 	.word	0x00000000


	//----- nvinfo : EIATTR_FRAME_SIZE
	.align		4
.L_32:
        /*0084*/ 	.byte	0x04, 0x11
        /*0086*/ 	.short	(.L_34 - .L_33)
	.align		4
.L_33:
        /*0088*/ 	.word	index@(_ZN7cutlass13device_kernelIN5flash19enable_sm80_to_sm89INS1_16FlashAttnFwdSm80INS1_25CollectiveMainloopFwdSm80ILi4ELi1ELb0EN4cute5tupleIJNS5_1CILi128EEENS7_ILi80EEENS7_ILi64EEEEEELi64ENS_10bfloat16_tEfNS_4arch4Sm80ELb1ELb0ELb0ELb1ELb1ELb0ELb1ELb1EEENS1_21CollectiveEpilogueFwdINS6_IJS8_SA_S9_EEENS6_IJNS7_ILi1EEESI_SI_EEESC_SE_Li128ELb1ELb1ELb1ELb0EEENS1_36VarlenDynamicPersistentTileSchedulerILi128ELi80ELi128ELi128ELb1ELb1ELb0ELb1ELb1ELb1EEEEEEEEEvNT_6ParamsE)
        /*008c*/ 	.word	0x000000c0


	//----- nvinfo : EIATTR_REGCOUNT
	.align		4
.L_34:
        /*0090*/ 	.byte	0x04, 0x2f
        /*0092*/ 	.short	(.L_36 - .L_35)
	.align		4
.L_35:
        /*0094*/ 	.word	index@(_ZN7cutlass13device_kernelIN5flash19enable_sm80_to_sm89INS1_16FlashAttnFwdSm80INS1_25CollectiveMainloopFwdSm80ILi4ELi1ELb0EN4cute5tupleIJNS5_1CILi128EEENS7_ILi112EEENS7_ILi64EEEEEELi64ENS_10bfloat16_tEfNS_4arch4Sm80ELb1ELb0ELb0ELb0ELb1ELb0ELb1ELb1EEENS1_21CollectiveEpilogueFwdINS6_IJS8_SA_S9_EEENS6_IJNS7_ILi1EEESI_SI_EEESC_SE_Li128ELb0ELb1ELb1ELb0EEENS1_30DynamicPersistentTileSchedulerILi128ELi128ELb1ELb1ELb0EEEEEEEEEvNT_6ParamsE)
        /*0098*/ 	.word	0x000000ff


	//----- nvinfo : EIATTR_FRAME_SIZE
	.align		4
.L_36:
        /*009c*/ 	.byte	0x04, 0x11
        /*009e*/ 	.short	(.L_38 - .L_37)
	.align		4
.L_37:
        /*00a0*/ 	.word	index@($__internal_17_$__cuda_sm70_shflsync_idx_p)
        /*00a4*/ 	.word	0x00000000


	//----- nvinfo : EIATTR_FRAME_SIZE
	.align		4
.L_38:
        /*00a8*/ 	.byte	0x04, 0x11
        /*00aa*/ 	.short	(.L_40 - .L_39)
	.align		4
.L_39:
        /*00ac*/ 	.word	index@($__internal_16_$__cuda_sm70_shflsync_bfly_p)
        /*00b0*/ 	.word	0x00000000


	//----- nvinfo : EIATTR_FRAME_SIZE
	.align		4
.L_40:
        /*00b4*/ 	.byte	0x04, 0x11
        /*00b6*/ 	.short	(.L_42 - .L_41)
	.align		4
.L_41:
        /*00b8*/ 	.word	index@(_ZN7cutlass13device_kernelIN5flash19enable_sm80_to_sm89INS1_16FlashAttnFwdSm80INS1_25CollectiveMainloopFwdSm80ILi4ELi1ELb0EN4cute5tupleIJNS5_1CILi128EEENS7_ILi112EEENS7_ILi64EEEEEELi64ENS_10bfloat16_tEfNS_4arch4Sm80ELb1ELb0ELb0ELb0ELb1ELb0ELb1ELb1EEENS1_21CollectiveEpilogueFwdINS6_IJS8_SA_S9_EEENS6_IJNS7_ILi1EEESI_SI_EEESC_SE_Li128ELb0ELb1ELb1ELb0EEENS1_30DynamicPersistentTileSchedulerILi128ELi128ELb1ELb1ELb0EEEEEEEEEvNT_6ParamsE)
        /*00bc*/ 	.word	0x000000a0


	//----- nvinfo : EIATTR_REGCOUNT
	.align		4
.L_42:
        /*00c0*/ 	.byte	0x04, 0x2f
        /*00c2*/ 	.short	(.L_44 - .L_43)
	.align		4
.L_43:
        /*00c4*/ 	.word	index@(_ZN7cutlass13device_kernelIN5flash19enable_sm80_to_sm89INS1_16FlashAttnFwdSm80INS1_25CollectiveMainloopFwdSm80ILi4ELi1ELb0EN4cute5tupleIJNS5_1CILi128EEENS7_ILi80EEENS7_ILi64EEEEEELi64ENS_10bfloat16_tEfNS_4arch4Sm80ELb0ELb1ELb0ELb1ELb1ELb1ELb1ELb1EEENS1_21CollectiveEpilogueFwdINS6_IJS8_SA_S9_EEENS6_IJNS7_ILi1EEESI_SI_EEESC_SE_Li128ELb1ELb1ELb1ELb0EEENS1_36VarlenDynamicPersistentTileSchedulerILi128ELi80ELi128ELi128ELb1ELb1ELb0ELb1ELb0ELb1EEEEEEEEEvNT_6ParamsE)
        /*00c8*/ 	.word	0x000000ff


	//----- nvinfo : EIATTR_FRAME_SIZE
	.align		4
.L_44:
        /*00cc*/ 	.byte	0x04, 0x11
        /*00ce*/ 	.short	(.L_46 - .L_45)
	.align		4
.L_45:
        /*00d0*/ 	.word	index@($__internal_15_$__cuda_sm70_votesync_ballot)
        /*00d4*/ 	.word	0x00000000


	//----- nvinfo : EIATTR_FRAME_SIZE
	.align		4
.L_46:
        /*00d8*/ 	.byte	0x04, 0x11
        /*00da*/ 	.short	(.L_48 - .L_47)
	.align		4
.L_47:
        /*00dc*/ 	.word	index@($__internal_14_$__cuda_sm70_shflsync_up_p)
        /*00e0*/ 	.word	0x00000000


	//----- nvinfo : EIATTR_FRAME_SIZE
	.align		4
.L_48:
        /*00e4*/ 	.byte	0x04, 0x11
        /*00e6*/ 	.short	(.L_50 - .L_49)
	.align		4
.L_49:
        /*00e8*/ 	.word	index@($__internal_13_$__cuda_sm70_shflsync_idx_p)
        /*00ec*/ 	.word	0x00000000


	//----- nvinfo : EIATTR_FRAME_SIZE
	.align		4
.L_50:
        /*00f0*/ 	.byte	0x04, 0x11
        /*00f2*/ 	.short	(.L_52 - .L_51)
	.align		4
.L_51:
        /*00f4*/ 	.word	index@($__internal_12_$__cuda_sm70_shflsync_bfly_p)
        /*00f8*/ 	.word	0x00000000


	//----- nvinfo : EIATTR_FRAME_SIZE
	.align		4
.L_52:
        /*00fc*/ 	.byte	0x04, 0x11
        /*00fe*/ 	.short	(.L_54 - .L_53)
	.align		4
.L_53:
        /*0100*/ 	.word	index@(_ZN7cutlass13device_kernelIN5flash19enable_sm80_to_sm89INS1_16FlashAttnFwdSm80INS1_25CollectiveMainloopFwdSm80ILi4ELi1ELb0EN4cute5tupleIJNS5_1CILi128EEENS7_ILi80EEENS7_ILi64EEEEEELi64ENS_10bfloat16_tEfNS_4arch4Sm80ELb0ELb1ELb0ELb1ELb1ELb1ELb1ELb1EEENS1_21CollectiveEpilogueFwdINS6_IJS8_SA_S9_EEENS6_IJNS7_ILi1EEESI_SI_EEESC_SE_Li128ELb1ELb1ELb1ELb0EEENS1_36VarlenDynamicPersistentTileSchedulerILi128ELi80ELi128ELi128ELb1ELb1ELb0ELb1ELb0ELb1EEEEEEEEEvNT_6ParamsE)
        /*0104*/ 	.word	0x000000f8


	//----- nvinfo : EIATTR_REGCOUNT
	.align		4
.L_54:
        /*0108*/ 	.byte	0x04, 0x2f
        /*010a*/ 	.short	(.L_56 - .L_55)
	.align		4
.L_55:
        /*010c*/ 	.word	index@(_ZN7cutlass13device_kernelIN5flash19enable_sm80_to_sm89INS1_16FlashAttnFwdSm80INS1_25CollectiveMainloopFwdSm80ILi4ELi1ELb0EN4cute5tupleIJNS5_1CILi128EEENS7_ILi80EEENS7_ILi64EEEEEELi64ENS_10bfloat16_tEfNS_4arch4Sm80ELb0ELb1ELb0ELb1ELb1ELb0ELb1ELb1EEENS1_21CollectiveEpilogueFwdINS6_IJS8_SA_S9_EEENS6_IJNS7_ILi1EEESI_SI_EEESC_SE_Li128ELb1ELb1ELb1ELb0EEENS1_36VarlenDynamicPersistentTileSchedulerILi128ELi80ELi128ELi128ELb1ELb1ELb0ELb1ELb0ELb1EEEEEEEEEvNT_6ParamsE)
        /*0110*/ 	.word	0x000000ff


	//----- nvinfo : EIATTR_FRAME_SIZE
	.align		4
.L_56:
        /*0114*/ 	.byte	0x04, 0x11
        /*0116*/ 	.short	(.L_58 - .L_57)
	.align		4
.L_57:
        /*0118*/ 	.word	index@($__internal_11_$__cuda_sm70_votesync_ballot)
        /*011c*/ 	.word	0x00000000


	//----- nvinfo : EIATTR_FRAME_SIZE
	.align		4
.L_58:
        /*0120*/ 	.byte	0x04, 0x11
        /*0122*/ 	.short	(.L_60 - .L_59)
	.align		4
.L_59:
        /*0124*/ 	.word	index@($__internal_10_$__cuda_sm70_shflsync_up_p)
        /*0128*/ 	.word	0x00000000


	//----- nvinfo : EIATTR_FRAME_SIZE
	.align		4
.L_60:
        /*012c*/ 	.byte	0x04, 0x11
        /*012e*/ 	.short	(.L_62 - .L_61)
	.align		4
.L_61:
        /*0130*/ 	.word	index@($__internal_9_$__cuda_sm70_shflsync_idx_p)
        /*0134*/ 	.word	0x00000000


	//----- nvinfo : EIATTR_FRAME_SIZE
	.align		4
.L_62:
        /*0138*/ 	.byte	0x04, 0x11
        /*013a*/ 	.short	(.L_64 - .L_63)
	.align		4
.L_63:
        /*013c*/ 	.word	index@($__internal_8_$__cuda_sm70_shflsync_bfly_p)
        /*0140*/ 	.word	0x00000000


	//----- nvinfo : EIATTR_FRAME_SIZE
	.align		4
.L_64:
        /*0144*/ 	.byte	0x04, 0x11
        /*0146*/ 	.short	(.L_66 - .L_65)
	.align		4
.L_65:
        /*0148*/ 	.word	index@(_ZN7cutlass13device_kernelIN5flash19enable_sm80_to_sm89INS1_16FlashAttnFwdSm80INS1_25CollectiveMainloopFwdSm80ILi4ELi1ELb0EN4cute5tupleIJNS5_1CILi128EEENS7_ILi80EEENS7_ILi64EEEEEELi64ENS_10bfloat16_tEfNS_4arch4Sm80ELb0ELb1ELb0ELb1ELb1ELb0ELb1ELb1EEENS1_21CollectiveEpilogueFwdINS6_IJS8_SA_S9_EEENS6_IJNS7_ILi1EEESI_SI_EEESC_SE_Li128ELb1ELb1ELb1ELb0EEENS1_36VarlenDynamicPersistentTileSchedulerILi128ELi80ELi128ELi128ELb1ELb1ELb0ELb1ELb0ELb1EEEEEEEEEvNT_6ParamsE)
        /*014c*/ 	.word	0x00000080


	//----- nvinfo : EIATTR_REGCOUNT
	.align		4
.L_66:
        /*0150*/ 	.byte	0x04, 0x2f
        /*0152*/ 	.short	(.L_68 - .L_67)
	.align		4
.L_67:
        /*0154*/ 	.word	index@(_ZN7cutlass13device_kernelIN5flash19enable_sm80_to_sm89INS1_16FlashAttnFwdSm80INS1_25CollectiveMainloopFwdSm80ILi4ELi1ELb0EN4cute5tupleIJNS5_1CILi128EEENS7_ILi96EEENS7_ILi64EEEEEELi64ENS_10bfloat16_tEfNS_4arch4Sm80ELb0ELb1ELb0ELb0ELb1ELb0ELb1ELb1EEENS1_21CollectiveEpilogueFwdINS6_IJS8_SA_S9_EEENS6_IJNS7_ILi1EEESI_SI_EEESC_SE_Li128ELb0ELb1ELb1ELb0EEENS1_19SingleTileSchedulerILb0ELb1ELb1ELi128EEEEEEEEEvNT_6ParamsE)
        /*0158*/ 	.word	0x000000ff


	//----- nvinfo : EIATTR_FRAME_SIZE
	.align		4
.L_68:
        /*015c*/ 	.byte	0x04, 0x11
        /*015e*/ 	.short	(.L_70 - .L_69)
	.align		4
.L_69:
        /*0160*/ 	.word	index@(_ZN7cutlass13device_kernelIN5flash19enable_sm80_to_sm89INS1_16FlashAttnFwdSm80INS1_25CollectiveMainloopFwdSm80ILi4ELi1ELb0EN4cute5tupleIJNS5_1CILi128EEENS7_ILi96EEENS7_ILi64EEEEEELi64ENS_10bfloat16_tEfNS_4arch4Sm80ELb0ELb1ELb0ELb0ELb1ELb0ELb1ELb1EEENS1_21CollectiveEpilogueFwdINS6_IJS8_SA_S9_EEENS6_IJNS7_ILi1EEESI_SI_EEESC_SE_Li128ELb0ELb1ELb1ELb0EEENS1_19SingleTileSchedulerILb0ELb1ELb1ELi128EEEEEEEEEvNT_6ParamsE)
        /*0164*/ 	.word	0x00000018


	//----- nvinfo : EIATTR_REGCOUNT
	.align		4
.L_70:
        /*0168*/ 	.byte	0x04, 0x2f
        /*016a*/ 	.short	(.L_72 - .L_71)
	.align		4
.L_71:
        /*016c*/ 	.word	index@(_ZN7cutlass13device_kernelIN5flash19enable_sm80_to_sm89INS1_16FlashAttnFwdSm80INS1_25CollectiveMainloopFwdSm80ILi4ELi1ELb0EN4cute5tupleIJNS5_1CILi128EEENS7_ILi80EEENS7_ILi64EEEEEELi64ENS_10bfloat16_tEfNS_4arch4Sm80ELb0ELb0ELb0ELb1ELb1ELb1ELb1ELb1EEENS1_21CollectiveEpilogueFwdINS6_IJS8_SA_S9_EEENS6_IJNS7_ILi1EEESI_SI_EEESC_SE_Li128ELb1ELb1ELb1ELb0EEENS1_36VarlenDynamicPersistentTileSchedulerILi128ELi80ELi128ELi128ELb1ELb1ELb0ELb0ELb1ELb1EEEEEEEEEvNT_6ParamsE)
        /*0170*/ 	.word	0x000000ff


	//----- nvinfo : EIATTR_FRAME_SIZE
	.align		4
.L_72:
        /*0174*/ 	.byte	0x04, 0x11
        /*0176*/ 	.short	(.L_74 - .L_73)
	.align		4
.L_73:
        /*0178*/ 	.word	index@($__internal_7_$__cuda_sm70_votesync_ballot)
        /*017c*/ 	.word	0x00000000


	//----- nvinfo : EIATTR_FRAME_SIZE
	.align		4
.L_74:
        /*0180*/ 	.byte	0x04, 0x11
        /*0182*/ 	.short	(.L_76 - .L_75)
	.align		4
.L_75:
        /*0184*/ 	.word	index@($__internal_6_$__cuda_sm70_shflsync_up_p)
        /*0188*/ 	.word	0x00000000


	//----- nvinfo : EIATTR_FRAME_SIZE
	.align		4
.L_76:
        /*018c*/ 	.byte	0x04, 0x11
        /*018e*/ 	.short	(.L_78 - .L_77)
	.align		4
.L_77:
        /*0190*/ 	.word	index@($__internal_5_$__cuda_sm70_shflsync_idx_p)
        /*0194*/ 	.word	0x00000000


	//----- nvinfo : EIATTR_FRAME_SIZE
	.align		4
.L_78:
        /*0198*/ 	.byte	0x04, 0x11
        /*019a*/ 	.short	(.L_80 - .L_79)
	.align		4
.L_79:
        /*019c*/ 	.word	index@($__internal_4_$__cuda_sm70_shflsync_bfly_p)
        /*01a0*/ 	.word	0x00000000


	//----- nvinfo : EIATTR_FRAME_SIZE
	.align		4
.L_80:
        /*01a4*/ 	.byte	0x04, 0x11
        /*01a6*/ 	.short	(.L_82 - .L_81)
	.align		4
.L_81:
        /*01a8*/ 	.word	index@(_ZN7cutlass13device_kernelIN5flash19enable_sm80_to_sm89INS1_16FlashAttnFwdSm80INS1_25CollectiveMainloopFwdSm80ILi4ELi1ELb0EN4cute5tupleIJNS5_1CILi128EEENS7_ILi80EEENS7_ILi64EEEEEELi64ENS_10bfloat16_tEfNS_4arch4Sm80ELb0ELb0ELb0ELb1ELb1ELb1ELb1ELb1EEENS1_21CollectiveEpilogueFwdINS6_IJS8_SA_S9_EEENS6_IJNS7_ILi1EEESI_SI_EEESC_SE_Li128ELb1ELb1ELb1ELb0EEENS1_36VarlenDynamicPersistentTileSchedulerILi128ELi80ELi128ELi128ELb1ELb1ELb0ELb0ELb1ELb1EEEEEEEEEvNT_6ParamsE)
        /*01ac*/ 	.word	0x000000f8


	//----- nvinfo : EIATTR_REGCOUNT
	.align		4
.L_82:
        /*01b0*/ 	.byte	0x04, 0x2f
        /*01b2*/ 	.short	(.L_84 - .L_83)
	.align		4
.L_83:
        /*01b4*/ 	.word	index@(_ZN7cutlass13device_kernelIN5flash19enable_sm80_to_sm89INS1_16FlashAttnFwdSm80INS1_25CollectiveMainloopFwdSm80ILi4ELi1ELb0EN4cute5tupleIJNS5_1CILi128EEENS7_ILi80EEENS7_ILi64EEEEEELi64ENS_10bfloat16_tEfNS_4arch4Sm80ELb0ELb0ELb0ELb1ELb1ELb0ELb1ELb1EEENS1_21CollectiveEpilogueFwdINS6_IJS8_SA_S9_EEENS6_IJNS7_ILi1EEESI_SI_EEESC_SE_Li128ELb1ELb1ELb1ELb0EEENS1_36VarlenDynamicPersistentTileSchedulerILi128ELi80ELi128ELi128ELb1ELb1ELb0ELb0ELb1ELb1EEEEEEEEEvNT_6ParamsE)
        /*01b8*/ 	.word	0x000000ff


	//----- nvinfo : EIATTR_FRAME_SIZE
	.align		4
.L_84:
        /*01bc*/ 	.byte	0x04, 0x11
        /*01be*/ 	.short	(.L_86 - .L_85)
	.align		4
.L_85:
        /*01c0*/ 	.word	index@($__internal_3_$__cuda_sm70_votesync_ballot)
        /*01c4*/ 	.word	0x00000000


	//----- nvinfo : EIATTR_FRAME_SIZE
	.align		4
.L_86:
        /*01c8*/ 	.byte	0x04, 0x11
        /*01ca*/ 	.short	(.L_88 - .L_87)
	.align		4
.L_87:
        /*01cc*/ 	.word	index@($__internal_2_$__cuda_sm70_shflsync_up_p)
        /*01d0*/ 	.word	0x00000000


	//----- nvinfo : EIATTR_FRAME_SIZE
	.align		4
.L_88:
        /*01d4*/ 	.byte	0x04, 0x11
        /*01d6*/ 	.short	(.L_90 - .L_89)
	.align		4
.L_89:
        /*01d8*/ 	.word	index@($__internal_1_$__cuda_sm70_shflsync_idx_p)
        /*01dc*/ 	.word	0x00000000


	//----- nvinfo : EIATTR_FRAME_SIZE
	.align		4
.L_90:
        /*01e0*/ 	.byte	0x04, 0x11
        /*01e2*/ 	.short	(.L_92 - .L_91)
	.align		4
.L_91:
        /*01e4*/ 	.word	index@($__internal_0_$__cuda_sm70_shflsync_bfly_p)
        /*01e8*/ 	.word	0x00000000


	//----- nvinfo : EIATTR_FRAME_SIZE
	.align		4
.L_92:
        /*01ec*/ 	.byte	0x04, 0x11
        /*01ee*/ 	.short	(.L_94 - .L_93)
	.align		4
.L_93:
        /*01f0*/ 	.word	index@(_ZN7cutlass13device_kernelIN5flash19enable_sm80_to_sm89INS1_16FlashAttnFwdSm80INS1_25CollectiveMainloopFwdSm80ILi4ELi1ELb0EN4cute5tupleIJNS5_1CILi128EEENS7_ILi80EEENS7_ILi64EEEEEELi64ENS_10bfloat16_tEfNS_4arch4Sm80ELb0ELb0ELb0ELb1ELb1ELb0ELb1ELb1EEENS1_21CollectiveEpilogueFwdINS6_IJS8_SA_S9_EEENS6_IJNS7_ILi1EEESI_SI_EEESC_SE_Li128ELb1ELb1ELb1ELb0EEENS1_36VarlenDynamicPersistentTileSchedulerILi128ELi80ELi128ELi128ELb1ELb1ELb0ELb0ELb1ELb1EEEEEEEEEvNT_6ParamsE)
        /*01f4*/ 	.word	0x00000098


	//----- nvinfo : EIATTR_REGCOUNT
	.align		4
.L_94:
        /*01f8*/ 	.byte	0x04, 0x2f
        /*01fa*/ 	.short	(.L_96 - .L_95)
	.align		4
.L_95:
        /*01fc*/ 	.word	index@(_ZN7cutlass13device_kernelIN5flash19enable_sm80_to_sm89INS1_16FlashAttnFwdSm80INS1_25CollectiveMainloopFwdSm80ILi4ELi1ELb0EN4cute5tupleIJNS5_1CILi128EEENS7_ILi112EEENS7_ILi64EEEEEELi64ENS_10bfloat16_tEfNS_4arch4Sm80ELb0ELb0ELb0ELb0ELb1ELb0ELb1ELb1EEENS1_21CollectiveEpilogueFwdINS6_IJS8_SA_S9_EEENS6_IJNS7_ILi1EEESI_SI_EEESC_SE_Li128ELb0ELb1ELb1ELb0EEENS1_19SingleTileSchedulerILb0ELb1ELb1ELi128EEEEEEEEEvNT_6ParamsE)
        /*0200*/ 	.word	0x000000ff


	//----- nvinfo : EIATTR_FRAME_SIZE
	.align		4
.L_96:
        /*0204*/ 	.byte	0x04, 0x11
        /*0206*/ 	.short	(.L_98 - .L_97)
	.align		4
.L_97:
        /*0208*/ 	.word	index@(_ZN7cutlass13device_kernelIN5flash19enable_sm80_to_sm89INS1_16FlashAttnFwdSm80INS1_25CollectiveMainloopFwdSm80ILi4ELi1ELb0EN4cute5tupleIJNS5_1CILi128EEENS7_ILi112EEENS7_ILi64EEEEEELi64ENS_10bfloat16_tEfNS_4arch4Sm80ELb0ELb0ELb0ELb0ELb1ELb0ELb1ELb1EEENS1_21CollectiveEpilogueFwdINS6_IJS8_SA_S9_EEENS6_IJNS7_ILi1EEESI_SI_EEESC_SE_Li128ELb0ELb1ELb1ELb0EEENS1_19SingleTileSchedulerILb0ELb1ELb1ELi128EEEEEEEEEvNT_6ParamsE)
        /*020c*/ 	.word	0x00000020


	//----- nvinfo : EIATTR_MIN_STACK_SIZE
	.align		4
.L_98:
        /*0210*/ 	.byte	0x04, 0x12
        /*0212*/ 	.short	(.L_100 - .L_99)
	.align		4
.L_99:
        /*0214*/ 	.word	index@(_ZN7cutlass13device_kernelIN5flash19enable_sm80_to_sm89INS1_16FlashAttnFwdSm80INS1_25CollectiveMainloopFwdSm80ILi4ELi1ELb0EN4cute5tupleIJNS5_1CILi128EEENS7_ILi112EEENS7_ILi64EEEEEELi64ENS_10bfloat16_tEfNS_4arch4Sm80ELb0ELb0ELb0ELb0ELb1ELb0ELb1ELb1EEENS1_21CollectiveEpilogueFwdINS6_IJS8_SA_S9_EEENS6_IJNS7_ILi1EEESI_SI_EEESC_SE_Li128ELb0ELb1ELb1ELb0EEENS1_19SingleTileSchedulerILb0ELb1ELb1ELi128EEEEEEEEEvNT_6ParamsE)
        /*0218*/ 	.word	0x00000020


	//----- nvinfo : EIATTR_MIN_STACK_SIZE
	.align		4
.L_100:
        /*021c*/ 	.byte	0x04, 0x12
        /*021e*/ 	.short	(.L_102 - .L_101)
	.align		4
.L_101:
        /*0220*/ 	.word	index@(_ZN7cutlass13device_kernelIN5flash19enable_sm80_to_sm89INS1_16FlashAttnFwdSm80INS1_25CollectiveMainloopFwdSm80ILi4ELi1ELb0EN4cute5tupleIJNS5_1CILi128EEENS7_ILi80EEENS7_ILi64EEEEEELi64ENS_10bfloat16_tEfNS_4arch4Sm80ELb0ELb0ELb0ELb1ELb1ELb0ELb1ELb1EEENS1_21CollectiveEpilogueFwdINS6_IJS8_SA_S9_EEENS6_IJNS7_ILi1EEESI_SI_EEESC_SE_Li128ELb1ELb1ELb1ELb0EEENS1_36VarlenDynamicPersistentTileSchedulerILi128ELi80ELi128ELi128ELb1ELb1ELb0ELb0ELb1ELb1EEEEEEEEEvNT_6ParamsE)
        /*0224*/ 	.word	0x00000098


	//----- nvinfo : EIATTR_MIN_STACK_SIZE
	.align		4
.L_102:
        /*0228*/ 	.byte	0x04, 0x12
        /*022a*/ 	.short	(.L_104 - .L_103)
	.align		4
.L_103:
        /*022c*/ 	.word	index@(_ZN7cutlass13device_kernelIN5flash19enable_sm80_to_sm89INS1_16FlashAttnFwdSm80INS1_25CollectiveMainloopFwdSm80ILi4ELi1ELb0EN4cute5tupleIJNS5_1CILi128EEENS7_ILi80EEENS7_ILi64EEEEEELi64ENS_10bfloat16_tEfNS_4arch4Sm80ELb0ELb0ELb0ELb1ELb1ELb1ELb1ELb1EEENS1_21CollectiveEpilogueFwdINS6_IJS8_SA_S9_EEENS6_IJNS7_ILi1EEESI_SI_EEESC_SE_Li128ELb1ELb1ELb1ELb0EEENS1_36VarlenDynamicPersistentTileSchedulerILi128ELi80ELi128ELi128ELb1ELb1ELb0ELb0ELb1ELb1EEEEEEEEEvNT_6ParamsE)
        /*0230*/ 	.word	0x000000f8


	//----- nvinfo : EIATTR_MIN_STACK_SIZE
	.align		4
.L_104:
        /*0234*/ 	.byte	0x04, 0x12
        /*0236*/ 	.short	(.L_106 - .L_105)
	.align		4
.L_105:
        /*0238*/ 	.word	index@(_ZN7cutlass13device_kernelIN5flash19enable_sm80_to_sm89INS1_16FlashAttnFwdSm80INS1_25CollectiveMainloopFwdSm80ILi4ELi1ELb0EN4cute5tupleIJNS5_1CILi128EEENS7_ILi96EEENS7_ILi64EEEEEELi64ENS_10bfloat16_tEfNS_4arch4Sm80ELb0ELb1ELb0ELb0ELb1ELb0ELb1ELb1EEENS1_21CollectiveEpilogueFwdINS6_IJS8_SA_S9_EEENS6_IJNS7_ILi1EEESI_SI_EEESC_SE_Li128ELb0ELb1ELb1ELb0EEENS1_19SingleTileSchedulerILb0ELb1ELb1ELi128EEEEEEEEEvNT_6ParamsE)
        /*023c*/ 	.word	0x00000018


	//----- nvinfo : EIATTR_MIN_STACK_SIZE
	.align		4
.L_106:
        /*0240*/ 	.byte	0x04, 0x12
        /*0242*/ 	.short	(.L_108 - .L_107)
	.align		4
.L_107:
        /*0244*/ 	.word	index@(_ZN7cutlass13device_kernelIN5flash19enable_sm80_to_sm89INS1_16FlashAttnFwdSm80INS1_25CollectiveMainloopFwdSm80ILi4ELi1ELb0EN4cute5tupleIJNS5_1CILi128EEENS7_ILi80EEENS7_ILi64EEEEEELi64ENS_10bfloat16_tEfNS_4arch4Sm80ELb0ELb1ELb0ELb1ELb1ELb0ELb1ELb1EEENS1_21CollectiveEpilogueFwdINS6_IJS8_SA_S9_EEENS6_IJNS7_ILi1EEESI_SI_EEESC_SE_Li128ELb1ELb1ELb1ELb0EEENS1_36VarlenDynamicPersistentTileSchedulerILi128ELi80ELi128ELi128ELb1ELb1ELb0ELb1ELb0ELb1EEEEEEEEEvNT_6ParamsE)
        /*0248*/ 	.word	0x00000080


	//----- nvinfo : EIATTR_MIN_STACK_SIZE
	.align		4
.L_108:
        /*024c*/ 	.byte	0x04, 0x12
        /*024e*/ 	.short	(.L_110 - .L_109)
	.align		4
.L_109:
        /*0250*/ 	.word	index@(_ZN7cutlass13device_kernelIN5flash19enable_sm80_to_sm89INS1_16FlashAttnFwdSm80INS1_25CollectiveMainloopFwdSm80ILi4ELi1ELb0EN4cute5tupleIJNS5_1CILi128EEENS7_ILi80EEENS7_ILi64EEEEEELi64ENS_10bfloat16_tEfNS_4arch4Sm80ELb0ELb1ELb0ELb1ELb1ELb1ELb1ELb1EEENS1_21CollectiveEpilogueFwdINS6_IJS8_SA_S9_EEENS6_IJNS7_ILi1EEESI_SI_EEESC_SE_Li128ELb1ELb1ELb1ELb0EEENS1_36VarlenDynamicPersistentTileSchedulerILi128ELi80ELi128ELi128ELb1ELb1ELb0ELb1ELb0ELb1EEEEEEEEEvNT_6ParamsE)
        /*0254*/ 	.word	0x000000f8


	//----- nvinfo : EIATTR_MIN_STACK_SIZE
	.align		4
.L_110:
        /*0258*/ 	.byte	0x04, 0x12
        /*025a*/ 	.short	(.L_112 - .L_111)
	.align		4
.L_111:
        /*025c*/ 	.word	index@(_ZN7cutlass13device_kernelIN5flash19enable_sm80_to_sm89INS1_16FlashAttnFwdSm80INS1_25CollectiveMainloopFwdSm80ILi4ELi1ELb0EN4cute5tupleIJNS5_1CILi128EEENS7_ILi112EEENS7_ILi64EEEEEELi64ENS_10bfloat16_tEfNS_4arch4Sm80ELb1ELb0ELb0ELb0ELb1ELb0ELb1ELb1EEENS1_21CollectiveEpilogueFwdINS6_IJS8_SA_S9_EEENS6_IJNS7_ILi1EEESI_SI_EEESC_SE_Li128ELb0ELb1ELb1ELb0EEENS1_30DynamicPersistentTileSchedulerILi128ELi128ELb1ELb1ELb0EEEEEEEEEvNT_6ParamsE)
        /*0260*/ 	.word	0x000000a0


	//----- nvinfo : EIATTR_MIN_STACK_SIZE
	.align		4
.L_112:
        /*0264*/ 	.byte	0x04, 0x12
        /*0266*/ 	.short	(.L_114 - .L_113)
	.align		4
.L_113:
        /*0268*/ 	.word	index@(_ZN7cutlass13device_kernelIN5flash19enable_sm80_to_sm89INS1_16FlashAttnFwdSm80INS1_25CollectiveMainloopFwdSm80ILi4ELi1ELb0EN4cute5tupleIJNS5_1CILi128EEENS7_ILi80EEENS7_ILi64EEEEEELi64ENS_10bfloat16_tEfNS_4arch4Sm80ELb1ELb0ELb0ELb1ELb1ELb0ELb1ELb1EEENS1_21CollectiveEpilogueFwdINS6_IJS8_SA_S9_EEENS6_IJNS7_ILi1EEESI_SI_EEESC_SE_Li128ELb1ELb1ELb1ELb0EEENS1_36VarlenDynamicPersistentTileSchedulerILi128ELi80ELi128ELi128ELb1ELb1ELb0ELb1ELb1ELb1EEEEEEEEEvNT_6ParamsE)
        /*026c*/ 	.word	0x000000c0


	//----- nvinfo : EIATTR_MIN_STACK_SIZE
	.align		4
.L_114:
        /*0270*/ 	.byte	0x04, 0x12
        /*0272*/ 	.short	(.L_116 - .L_115)
	.align		4
.L_115:
        /*0274*/ 	.word	index@(_ZN7cutlass13device_kernelIN5flash19enable_sm80_to_sm89INS1_16FlashAttnFwdSm80INS1_25CollectiveMainloopFwdSm80ILi4ELi1ELb0EN4cute5tupleIJNS5_1CILi128EEENS7_ILi80EEENS7_ILi64EEEEEELi64ENS_10bfloat16_tEfNS_4arch4Sm80ELb1ELb0ELb0ELb1ELb1ELb1ELb1ELb1EEENS1_21CollectiveEpilogueFwdINS6_IJS8_SA_S9_EEENS6_IJNS7_ILi1EEESI_SI_EEESC_SE_Li128ELb1ELb1ELb1ELb0EEENS1_36VarlenDynamicPersistentTileSchedulerILi128ELi80ELi128ELi128ELb1ELb1ELb0ELb1ELb1ELb1EEEEEEEEEvNT_6ParamsE)
        /*0278*/ 	.word	0x00000100
.L_116:


//--------------------- .nv.info._ZN7cutlass13device_kernelIN5flash19enable_sm80_to_sm89INS1_16FlashAttnFwdSm80INS1_25CollectiveMainloopFwdSm80ILi4ELi1ELb0EN4cute5tupleIJNS5_1CILi128EEENS7_ILi112EEENS7_ILi64EEEEEELi64ENS_10bfloat16_tEfNS_4arch4Sm80ELb0ELb0ELb0ELb0ELb1ELb0ELb1ELb1EEENS1_21CollectiveEpilogueFwdINS6_IJS8_SA_S9_EEENS6_IJNS7_ILi1EEESI_SI_EEESC_SE_Li128ELb0ELb1ELb1ELb0EEENS1_19SingleTileSchedulerILb0ELb1ELb1ELi128EEEEEEEEEvNT_6ParamsE --------------------------
	.section	.nv.info._ZN7cutlass13device_kernelIN5flash19enable_sm80_to_sm89INS1_16FlashAttnFwdSm80INS1_25CollectiveMainloopFwdSm80ILi4ELi1ELb0EN4cute5tupleIJNS5_1CILi128EEENS7_ILi112EEENS7_ILi64EEEEEELi64ENS_10bfloat16_tEfNS_4arch4Sm80ELb0ELb0ELb0ELb0ELb1ELb0ELb1ELb1EEENS1_21CollectiveEpilogueFwdINS6_IJS8_SA_S9_EEENS6_IJNS7_ILi1EEESI_SI_EEESC_SE_Li128ELb0ELb1ELb1ELb0EEENS1_19SingleTileSchedulerILb0ELb1ELb1ELi128EEEEEEEEEvNT_6ParamsE,"",@"SHT_CUDA_INFO"
	.sectionflags	@""
	.align	4


	//----- nvinfo : EIATTR_CUDA_API_VERSION
	.align		4
        /*0000*/ 	.byte	0x04, 0x37
        /*0002*/ 	.short	(.L_118 - .L_117)
.L_117:
        /*0004*/ 	.word	0x00000082


	//----- nvinfo : EIATTR_SW2861232_WAR
	.align		4
.L_118:
        /*0008*/ 	.byte	0x01, 0x35
	.zero		2


	//----- nvinfo : EIATTR_PARAM_CBANK
	.align		4
        /*000c*/ 	.byte	0x04, 0x0a
        /*000e*/ 	.short	(.L_120 - .L_119)
	.align		4
.L_119:
        /*0010*/ 	.word	index@(.nv.constant0._ZN7cutlass13device_kernelIN5flash19enable_sm80_to_sm89INS1_16FlashAttnFwdSm80INS1_25CollectiveMainloopFwdSm80ILi4ELi1ELb0EN4cute5tupleIJNS5_1CILi128EEENS7_ILi112EEENS7_ILi64EEEEEELi64ENS_10bfloat16_tEfNS_4arch4Sm80ELb0ELb0ELb0ELb0ELb1ELb0ELb1ELb1EEENS1_21CollectiveEpilogueFwdINS6_IJS8_SA_S9_EEENS6_IJNS7_ILi1EEESI_SI_EEESC_SE_Li128ELb0ELb1ELb1ELb0EEENS1_19SingleTileSchedulerILb0ELb1ELb1ELi128EEEEEEEEEvNT_6ParamsE)
        /*0014*/ 	.short	0x0160
        /*0016*/ 	.short	0x0418


	//----- nvinfo : EIATTR_CBANK_PARAM_SIZE
	.align		4
.L_120:
        /*0018*/ 	.byte	0x03, 0x19
        /*001a*/ 	.short	0x0418


	//----- nvinfo : EIATTR_KPARAM_INFO
	.align		4
        /*001c*/ 	.byte	0x04, 0x17
        /*001e*/ 	.short	(.L_122 - .L_121)
.L_121:
        /*0020*/ 	.word	0x00000000
        /*0024*/ 	.short	0x0000
        /*0026*/ 	.short	0x0000
        /*0028*/ 	.byte	0x00, 0xf0, 0x61, 0x10


	//----- nvinfo : EIATTR_MAXREG_COUNT
	.align		4
.L_122:
        /*002c*/ 	.byte	0x03, 0x1b
        /*002e*/ 	.short	0x00ff


	//----- nvinfo : EIATTR_NUM_BARRIERS
	.align		4
        /*0030*/ 	.byte	0x02, 0x4c
        /*0032*/ 	.byte	0x02
	.zero		1


	//----- nvinfo : EIATTR_ANNOTATIONS
	.align		4
        /*0034*/ 	.byte	0x04, 0x55
        /*0036*/ 	.short	(.L_124 - .L_123)


	//   ....[0]....
.L_123:
        /*0038*/ 	.word	0x00000001
        /*003c*/ 	.byte	0xe0, 0x0a, 0x00, 0x00, 0x01, 0x00, 0x00, 0x00, 0xf0, 0x2d, 0x00, 0x00, 0x01, 0x00, 0x00, 0x00
        /* <DEDUP_REMOVED lines=8> */
        /*00cc*/ 	.byte	0xc0, 0xad, 0x00, 0x00, 0x01, 0x00, 0x00, 0x00, 0xd0, 0xad, 0x00, 0x00


	//----- nvinfo : EIATTR_MERCURY_ISA_VERSION
	.align		4
.L_124:
        /*00d8*/ 	.byte	0x03, 0x5f
        /*00da*/ 	.short	0x0000


	//----- nvinfo : EIATTR_COOP_GROUP_MASK_REGIDS
	.align		4
        /*00dc*/ 	.byte	0x04, 0x29
        /*00de*/ 	.short	(.L_126 - .L_125)


	//   ....[0]....
.L_125:
        /*00e0*/ 	.word	0xffffffff


	//   ....[1]....
        /*00e4*/ 	.word	0xffffffff


	//   ....[2]....
        /*00e8*/ 	.word	0xffffffff


	//   ....[3]....
        /*00ec*/ 	.word	0xffffffff


	//   ....[4]....
        /*00f0*/ 	.word	0xffffffff


	//   ....[5]....
        /*00f4*/ 	.word	0xffffffff


	//   ....[6]....
        /*00f8*/ 	.word	0xffffffff


	//   ....[7]....
        /*00fc*/ 	.word	0xffffffff


	//   ....[8]....
        /*0100*/ 	.word	0xffffffff


	//   ....[9]....
        /*0104*/ 	.word	0xffffffff


	//   ....[10]....
        /*0108*/ 	.word	0xffffffff


	//   ....[11]....
        /*010c*/ 	.word	0xffffffff


	//   ....[12]....
        /*0110*/ 	.word	0xffffffff


	//   ....[13]....
        /*0114*/ 	.word	0xffffffff


	//   ....[14]....
        /*0118*/ 	.word	0xffffffff


	//   ....[15]....
        /*011c*/ 	.word	0xffffffff


	//   ....[16]....
        /*0120*/ 	.word	0xffffffff


	//   ....[17]....
        /*0124*/ 	.word	0xffffffff


	//   ....[18]....
        /*0128*/ 	.word	0xffffffff


	//   ....[19]....
        /*012c*/ 	.word	0xffffffff


	//   ....[20]....
        /*0130*/ 	.word	0xffffffff


	//   ....[21]....
        /*0134*/ 	.word	0xffffffff


	//   ....[22]....
        /*0138*/ 	.word	0xffffffff


	//   ....[23]....
        /*013c*/ 	.word	0xffffffff


	//   ....[24]....
        /*0140*/ 	.word	0xffffffff


	//   ....[25]....
        /*0144*/ 	.word	0xffffffff


	//   ....[26]....
        /*0148*/ 	.word	0xffffffff


	//   ....[27]....
        /*014c*/ 	.word	0xffffffff


	//   ....[28]....
        /*0150*/ 	.word	0xffffffff


	//   ....[29]....
        /*0154*/ 	.word	0xffffffff


	//   ....[30]....
        /*0158*/ 	.word	0xffffffff


	//   ....[31]....
        /*015c*/ 	.word	0xffffffff


	//   ....[32]....
        /*0160*/ 	.word	0xffffffff


	//   ....[33]....
        /*0164*/ 	.word	0xffffffff


	//   ....[34]....
        /*0168*/ 	.word	0xffffffff


	//   ....[35]....
        /*016c*/ 	.word	0xffffffff


	//   ....[36]....
        /*0170*/ 	.word	0xffffffff


	//   ....[37]....
        /*0174*/ 	.word	0xffffffff


	//   ....[38]....
        /*0178*/ 	.word	0xffffffff


	//   ....[39]....
        /*017c*/ 	.word	0xffffffff


	//   ....[40]....
        /*0180*/ 	.word	0xffffffff


	//   ....[41]....
        /*0184*/ 	.word	0xffffffff


	//   ....[42]....
        /*0188*/ 	.word	0xffffffff


	//   ....[43]....
        /*018c*/ 	.word	0xffffffff


	//   ....[44]....
        /*0190*/ 	.word	0xffffffff


	//   ....[45]....
        /*0194*/ 	.word	0xffffffff


	//   ....[46]....
        /*0198*/ 	.word	0xffffffff


	//   ....[47]....
        /*019c*/ 	.word	0xffffffff


	//   ....[48]....
        /*01a0*/ 	.word	0xffffffff


	//   ....[49]....
        /*01a4*/ 	.word	0xffffffff


	//   ....[50]....
        /*01a8*/ 	.word	0xffffffff


	//   ....[51]....
        /*01ac*/ 	.word	0xffffffff


	//   ....[52]....
        /*01b0*/ 	.word	0xffffffff


	//   ....[53]....
        /*01b4*/ 	.word	0xffffffff


	//   ....[54]....
        /*01b8*/ 	.word	0xffffffff


	//   ....[55]....
        /*01bc*/ 	.word	0xffffffff


	//   ....[56]....
        /*01c0*/ 	.word	0xffffffff


	//   ....[57]....
        /*01c4*/ 	.word	0xffffffff


	//   ....[58]....
        /*01c8*/ 	.word	0xffffffff


	//   ....[59]....
        /*01cc*/ 	.word	0xffffffff


	//   ....[60]....
        /*01d0*/ 	.word	0xffffffff


	//   ....[61]....
        /*01d4*/ 	.word	0xffffffff


	//   ....[62]....
        /*01d8*/ 	.word	0xffffffff


	//   ....[63]....
        /*01dc*/ 	.word	0xffffffff


	//   ....[64]....
        /*01e0*/ 	.word	0xffffffff


	//   ....[65]....
        /*01e4*/ 	.word	0xffffffff


	//   ....[66]....
        /*01e8*/ 	.word	0xffffffff


	//   ....[67]....
        /*01ec*/ 	.word	0xffffffff


	//   ....[68]....
        /*01f0*/ 	.word	0xffffffff


	//   ....[69]....
        /*01f4*/ 	.word	0xffffffff


	//   ....[70]....
        /*01f8*/ 	.word	0xffffffff


	//   ....[71]....
        /*01fc*/ 	.word	0xffffffff


	//   ....[72]....
        /*0200*/ 	.word	0xffffffff


	//   ....[73]....
        /*0204*/ 	.word	0xffffffff


	//   ....[74]....
        /*0208*/ 	.word	0xffffffff


	//   ....[75]....
        /*020c*/ 	.word	0xffffffff


	//   ....[76]....
        /*0210*/ 	.word	0xffffffff


	//   ....[77]....
        /*0214*/ 	.word	0xffffffff


	//   ....[78]....
        /*0218*/ 	.word	0xffffffff


	//   ....[79]....
        /*021c*/ 	.word	0xffffffff


	//   ....[80]....
        /*0220*/ 	.word	0xffffffff


	//   ....[81]....
        /*0224*/ 	.word	0xffffffff


	//   ....[82]....
        /*0228*/ 	.word	0xffffffff


	//   ....[83]....
        /*022c*/ 	.word	0xffffffff


	//   ....[84]....
        /*0230*/ 	.word	0xffffffff


	//   ....[85]....
        /*0234*/ 	.word	0xffffffff


	//   ....[86]....
        /*0238*/ 	.word	0xffffffff


	//   ....[87]....
        /*023c*/ 	.word	0xffffffff


	//   ....[88]....
        /*0240*/ 	.word	0xffffffff


	//   ....[89]....
        /*0244*/ 	.word	0xffffffff


	//   ....[90]....
        /*0248*/ 	.word	0xffffffff


	//   ....[91]....
        /*024c*/ 	.word	0xffffffff


	//   ....[92]....
        /*0250*/ 	.word	0xffffffff


	//   ....[93]....
        /*0254*/ 	.word	0xffffffff


	//   ....[94]....
        /*0258*/ 	.word	0xffffffff


	//   ....[95]....
        /*025c*/ 	.word	0xffffffff


	//   ....[96]....
        /*0260*/ 	.word	0xffffffff


	//   ....[97]....
        /*0264*/ 	.word	0xffffffff


	//   ....[98]....
        /*0268*/ 	.word	0xffffffff


	//   ....[99]....
        /*026c*/ 	.word	0xffffffff


	//   ....[100]....
        /*0270*/ 	.word	0xffffffff


	//   ....[101]....
        /*0274*/ 	.word	0xffffffff


	//   ....[102]....
        /*0278*/ 	.word	0xffffffff


	//   ....[103]....
        /*027c*/ 	.word	0xffffffff


	//   ....[104]....
        /*0280*/ 	.word	0xffffffff


	//   ....[105]....
        /*0284*/ 	.word	0xffffffff


	//   ....[106]....
        /*0288*/ 	.word	0xffffffff


	//   ....[107]....
        /*028c*/ 	.word	0xffffffff


	//   ....[108]....
        /*0290*/ 	.word	0xffffffff


	//   ....[109]....
        /*0294*/ 	.word	0xffffffff


	//   ....[110]....
        /*0298*/ 	.word	0xffffffff


	//   ....[111]....
        /*029c*/ 	.word	0xffffffff


	//   ....[112]....
        /*02a0*/ 	.word	0xffffffff


	//   ....[113]....
        /*02a4*/ 	.word	0xffffffff


	//   ....[114]....
        /*02a8*/ 	.word	0xffffffff


	//   ....[115]....
        /*02ac*/ 	.word	0xffffffff


	//   ....[116]....
        /*02b0*/ 	.word	0xffffffff


	//   ....[117]....
        /*02b4*/ 	.word	0xffffffff


	//   ....[118]....
        /*02b8*/ 	.word	0xffffffff


	//   ....[119]....
        /*02bc*/ 	.word	0xffffffff


	//   ....[120]....
        /*02c0*/ 	.word	0xffffffff


	//   ....[121]....
        /*02c4*/ 	.word	0xffffffff


	//   ....[122]....
        /*02c8*/ 	.word	0xffffffff


	//   ....[123]....
        /*02cc*/ 	.word	0xffffffff


	//   ....[124]....
        /*02d0*/ 	.word	0xffffffff


	//   ....[125]....
        /*02d4*/ 	.word	0xffffffff


	//   ....[126]....
        /*02d8*/ 	.word	0xffffffff


	//----- nvinfo : EIATTR_COOP_GROUP_INSTR_OFFSETS
	.align		4
.L_126:
        /*02dc*/ 	.byte	0x04, 0x28
        /*02de*/ 	.short	(.L_128 - .L_127)


	//   ....[0]....
.L_127:
        /*02e0*/ 	.word	0x00000060


	//   ....[1]....
        /*02e4*/ 	.word	0x00000c60


	//   ....[2]....
        /*02e8*/ 	.word	0x00000d90


	//   ....[3]....
        /*02ec*/ 	.word	0x00000e20


	//   ....[4]....
        /*02f0*/ 	.word	0x00000e50


	//   ....[5]....
        /*02f4*/ 	.word	0x00000ee0


	//   ....[6]....
        /*02f8*/ 	.word	0x00000f10


	//   ....[7]....
        /*02fc*/ 	.word	0x00000fa0


	//   ....[8]....
        /*0300*/ 	.word	0x00000fd0


	//   ....[9]....
        /*0304*/ 	.word	0x00001060


	//   ....[10]....
        /*0308*/ 	.word	0x00001090


	//   ....[11]....
        /*030c*/ 	.word	0x00001120


	//   ....[12]....
        /*0310*/ 	.word	0x00001150


	//   ....[13]....
        /*0314*/ 	.word	0x000011e0


	//   ....[14]....
        /*0318*/ 	.word	0x00001210


	//   ....[15]....
        /*031c*/ 	.word	0x00001290


	//   ....[16]....
        /*0320*/ 	.word	0x000012d0


	//   ....[17]....
        /*0324*/ 	.word	0x00001720


	//   ....[18]....
        /*0328*/ 	.word	0x00001740


	//   ....[19]....
        /*032c*/ 	.word	0x00001760


	//   ....[20]....
        /*0330*/ 	.word	0x00001780


	//   ....[21]....
        /*0334*/ 	.word	0x00001790


	//   ....[22]....
        /*0338*/ 	.word	0x000017a0


	//   ....[23]....
        /*033c*/ 	.word	0x000017c0


	//   ....[24]....
        /*0340*/ 	.word	0x000017e0


	//   ....[25]....
        /*0344*/ 	.word	0x000017f0


	//   ....[26]....
        /*0348*/ 	.word	0x00001830


	//   ....[27]....
        /*034c*/ 	.word	0x00001840


	//   ....[28]....
        /*0350*/ 	.word	0x00001850


	//   ....[29]....
        /*0354*/ 	.word	0x00001860


	//   ....[30]....
        /*0358*/ 	.word	0x000018a0


	//   ....[31]....
        /*035c*/ 	.word	0x00001dd0


	//   ....[32]....
        /*0360*/ 	.word	0x00001de0


	//   ....[33]....
        /*0364*/ 	.word	0x00001e00


	//   ....[34]....
        /*0368*/ 	.word	0x00001f20


	//   ....[35]....
        /*036c*/ 	.word	0x00001f30


	//   ....[36]....
        /*0370*/ 	.word	0x00001f50


	//   ....[37]....
        /*0374*/ 	.word	0x00001f60


	//   ....[38]....
        /*0378*/ 	.word	0x00001fa0


	//   ....[39]....
        /*037c*/ 	.word	0x00001fc0


	//   ....[40]....
        /*0380*/ 	.word	0x00002000


	//   ....[41]....
        /*0384*/ 	.word	0x00002020


	//   ....[42]....
        /*0388*/ 	.word	0x00002040


	//   ....[43]....
        /*038c*/ 	.word	0x00002050


	//   ....[44]....
        /*0390*/ 	.word	0x00002100


	//   ....[45]....
        /*0394*/ 	.word	0x00002b90


	//   ....[46]....
        /*0398*/ 	.word	0x00002bb0


	//   ....[47]....
        /*039c*/ 	.word	0x00002bc0


	//   ....[48]....
        /*03a0*/ 	.word	0x00002bd0


	//   ....[49]....
        /*03a4*/ 	.word	0x00002be0


	//   ....[50]....
        /*03a8*/ 	.word	0x00002bf0


	//   ....[51]....
        /*03ac*/ 	.word	0x00002c00


	//   ....[52]....
        /*03b0*/ 	.word	0x00002c10


	//   ....[53]....
        /*03b4*/ 	.word	0x00002c30


	//   ....[54]....
        /*03b8*/ 	.word	0x00002c50


	//   ....[55]....
        /*03bc*/ 	.word	0x00002c70


	//   ....[56]....
        /*03c0*/ 	.word	0x00002ca0


	//   ....[57]....
        /*03c4*/ 	.word	0x00002cc0


	//   ....[58]....
        /*03c8*/ 	.word	0x00002ce0


	//   ....[59]....
        /*03cc*/ 	.word	0x00003c80


	//   ....[60]....
        /*03d0*/ 	.word	0x00003cb0


	//   ....[61]....
        /*03d4*/ 	.word	0x00003de0


	//   ....[62]....
        /*03d8*/ 	.word	0x00003e10


	//   ....[63]....
        /*03dc*/ 	.word	0x00003e40


	//   ....[64]....
        /*03e0*/ 	.word	0x00003f00


	//   ....[65]....
        /*03e4*/ 	.word	0x00003fe0


	//   ....[66]....
        /*03e8*/ 	.word	0x00004150


	//   ....[67]....
        /*03ec*/ 	.word	0x00006d50


	//   ....[68]....
        /*03f0*/ 	.word	0x00006d70


	//   ....[69]....
        /*03f4*/ 	.word	0x00006d80


	//   ....[70]....
        /*03f8*/ 	.word	0x00006d90


	//   ....[71]....
        /*03fc*/ 	.word	0x00006da0


	//   ....[72]....
        /*0400*/ 	.word	0x00006db0


	//   ....[73]....
        /*0404*/ 	.word	0x00006dc0


	//   ....[74]....
        /*0408*/ 	.word	0x00006de0


	//   ....[75]....
        /*040c*/ 	.word	0x00006df0


	//   ....[76]....
        /*0410*/ 	.word	0x00006e10


	//   ....[77]....
        /*0414*/ 	.word	0x00006e60


	//   ....[78]....
        /*0418*/ 	.word	0x00006ea0


	//   ....[79]....
        /*041c*/ 	.word	0x00006ec0


	//   ....[80]....
        /*0420*/ 	.word	0x00006ed0


	//   ....[81]....
        /*0424*/ 	.word	0x000072d0


	//   ....[82]....
        /*0428*/ 	.word	0x00007300


	//   ....[83]....
        /*042c*/ 	.word	0x00007310


	//   ....[84]....
        /*0430*/ 	.word	0x00007330


	//   ....[85]....
        /*0434*/ 	.word	0x00007350


	//   ....[86]....
        /*0438*/ 	.word	0x00007380


	//   ....[87]....
        /*043c*/ 	.word	0x000073a0


	//   ....[88]....
        /*0440*/ 	.word	0x000073c0


	//   ....[89]....
        /*0444*/ 	.word	0x000073f0


	//   ....[90]....
        /*0448*/ 	.word	0x00007410


	//   ....[91]....
        /*044c*/ 	.word	0x00007430


	//   ....[92]....
        /*0450*/ 	.word	0x00007470


	//   ....[93]....
        /*0454*/ 	.word	0x00007520


	//   ....[94]....
        /*0458*/ 	.word	0x00007540


	//   ....[95]....
        /*045c*/ 	.word	0x000081b0


	//   ....[96]....
        /*0460*/ 	.word	0x00008230


	//   ....[97]....
        /*0464*/ 	.word	0x00008330


	//   ....[98]....
        /*0468*/ 	.word	0x00008380


	//   ....[99]....
        /*046c*/ 	.word	0x000083b0


	//   ....[100]....
        /*0470*/ 	.word	0x000084b0


	//   ....[101]....
        /*0474*/ 	.word	0x00008740


	//   ....[102]....
        /*0478*/ 	.word	0x00008a70


	//   ....[103]....
        /*047c*/ 	.word	0x0000ae00


	//   ....[104]....
        /*0480*/ 	.word	0x0000ae30


	//   ....[105]....
        /*0484*/ 	.word	0x0000ae70


	//   ....[106]....
        /*0488*/ 	.word	0x0000ae80


	//   ....[107]....
        /*048c*/ 	.word	0x0000b170


	//   ....[108]....
        /*0490*/ 	.word	0x0000b180


	//   ....[109]....
        /*0494*/ 	.word	0x0000b1c0


	//   ....[110]....
        /*0498*/ 	.word	0x0000b1e0


	//   ....[111]....
        /*049c*/ 	.word	0x0000bb60


	//   ....[112]....
        /*04a0*/ 	.word	0x0000bb90


	//   ....[113]....
        /*04a4*/ 	.word	0x0000bbc0


	//   ....[114]....
        /*04a8*/ 	.word	0x0000bbf0


	//   ....[115]....
        /*04ac*/ 	.word	0x0000bc30


	//   ....[116]....
        /*04b0*/ 	.word	0x0000bc60


	//   ....[117]....
        /*04b4*/ 	.word	0x0000bc80


	//   ....[118]....
        /*04b8*/ 	.word	0x0000bc90


	//   ....[119]....
        /*04bc*/ 	.word	0x0000bcb0


	//   ....[120]....
        /*04c0*/ 	.word	0x0000bcc0


	//   ....[121]....
        /*04c4*/ 	.word	0x0000c070


	//   ....[122]....
        /*04c8*/ 	.word	0x0000c090


	//   ....[123]....
        /*04cc*/ 	.word	0x0000c390


	//   ....[124]....
        /*04d0*/ 	.word	0x0000c3b0


	//   ....[125]....
        /*04d4*/ 	.word	0x0000c6b0


	//   ....[126]....
        /*04d8*/ 	.word	0x0000c6c0


	//----- nvinfo : EIATTR_EXIT_INSTR_OFFSETS
	.align		4
.L_128:
        /*04dc*/ 	.byte	0x04, 0x1c
        /*04de*/ 	.short	(.L_130 - .L_129)


	//   ....[0]....
.L_129:
        /*04e0*/ 	.word	0x000001c0


	//   ....[1]....
        /*04e4*/ 	.word	0x0000c6d0


	//   ....[2]....
        /*04e8*/ 	.word	0x0000c970


	//   ....[3]....
        /*04ec*/ 	.word	0x0000c9c0


	//   ....[4]....
        /*04f0*/ 	.word	0x0000c9f0


	//   ....[5]....
        /*04f4*/ 	.word	0x0000ca50


	//   ....[6]....
        /*04f8*/ 	.word	0x0000cce0


	//----- nvinfo : EIATTR_CTAIDZ_USED
	.align		4
.L_130:
        /*04fc*/ 	.byte	0x01, 0x04
	.zero		2


	//----- nvinfo : EIATTR_MAX_THREADS
	.align		4
        /*0500*/ 	.byte	0x04, 0x05
        /*0502*/ 	.short	(.L_132 - .L_131)
.L_131:
        /*0504*/ 	.word	0x00000080
        /*0508*/ 	.word	0x00000001
        /*050c*/ 	.word	0x00000001


	//----- nvinfo : EIATTR_CRS_STACK_SIZE
	.align		4
.L_132:
        /*0510*/ 	.byte	0x04, 0x1e
        /*0512*/ 	.short	(.L_134 - .L_133)
.L_133:
        /*0514*/ 	.word	0x00000000
.L_134:


//--------------------- .nv.info._ZN7cutlass13device_kernelIN5flash19enable_sm80_to_sm89INS1_16FlashAttnFwdSm80INS1_25CollectiveMainloopFwdSm80ILi4ELi1ELb0EN4cute5tupleIJNS5_1CILi128EEENS7_ILi80EEENS7_ILi64EEEEEELi64ENS_10bfloat16_tEfNS_4arch4Sm80ELb0ELb0ELb0ELb1ELb1ELb0ELb1ELb1EEENS1_21CollectiveEpilogueFwdINS6_IJS8_SA_S9_EEENS6_IJNS7_ILi1EEESI_SI_EEESC_SE_Li128ELb1ELb1ELb1ELb0EEENS1_36VarlenDynamicPersistentTileSchedulerILi128ELi80ELi128ELi128ELb1ELb1ELb0ELb0ELb1ELb1EEEEEEEEEvNT_6ParamsE --------------------------
	.section	.nv.info._ZN7cutlass13device_kernelIN5flash19enable_sm80_to_sm89INS1_16FlashAttnFwdSm80INS1_25CollectiveMainloopFwdSm80ILi4ELi1ELb0EN4cute5tupleIJNS5_1CILi128EEENS7_ILi80EEENS7_ILi64EEEEEELi64ENS_10bfloat16_tEfNS_4arch4Sm80ELb0ELb0ELb0ELb1ELb1ELb0ELb1ELb1EEENS1_21CollectiveEpilogueFwdINS6_IJS8_SA_S9_EEENS6_IJNS7_ILi1EEESI_SI_EEESC_SE_Li128ELb1ELb1ELb1ELb0EEENS1_36VarlenDynamicPersistentTileSchedulerILi128ELi80ELi128ELi128ELb1ELb1ELb0ELb0ELb1ELb1EEEEEEEEEvNT_6ParamsE,"",@"SHT_CUDA_INFO"
	.sectionflags	@""
	.align	4


	//----- nvinfo : EIATTR_CUDA_API_VERSION
	.align		4
        /*0000*/ 	.byte	0x04, 0x37
        /*0002*/ 	.short	(.L_136 - .L_135)
.L_135:
        /*0004*/ 	.word	0x00000082


	//----- nvinfo : EIATTR_SW2861232_WAR
	.align		4
.L_136:
        /*0008*/ 	.byte	0x01, 0x35
	.zero		2


	//----- nvinfo : EIATTR_PARAM_CBANK
	.align		4
        /*000c*/ 	.byte	0x04, 0x0a
        /*000e*/ 	.short	(.L_138 - .L_137)
	.align		4
.L_137:
        /*0010*/ 	.word	index@(.nv.constant0._ZN7cutlass13device_kernelIN5flash19enable_sm80_to_sm89INS1_16FlashAttnFwdSm80INS1_25CollectiveMainloopFwdSm80ILi4ELi1ELb0EN4cute5tupleIJNS5_1CILi128EEENS7_ILi80EEENS7_ILi64EEEEEELi64ENS_10bfloat16_tEfNS_4arch4Sm80ELb0ELb0ELb0ELb1ELb1ELb0ELb1ELb1EEENS1_21CollectiveEpilogueFwdINS6_IJS8_SA_S9_EEENS6_IJNS7_ILi1EEESI_SI_EEESC_SE_Li128ELb1ELb1ELb1ELb0EEENS1_36VarlenDynamicPersistentTileSchedulerILi128ELi80ELi128ELi128ELb1ELb1ELb0ELb0ELb1ELb1EEEEEEEEEvNT_6ParamsE)
        /*0014*/ 	.short	0x0160
        /*0016*/ 	.short	0x0438


	//----- nvinfo : EIATTR_CBANK_PARAM_SIZE
	.align		4
.L_138:
        /*0018*/ 	.byte	0x03, 0x19
        /*001a*/ 	.short	0x0438


	//----- nvinfo : EIATTR_KPARAM_INFO
	.align		4
        /*001c*/ 	.byte	0x04, 0x17
        /*001e*/ 	.short	(.L_140 - .L_139)
.L_139:
        /*0020*/ 	.word	0x00000000
        /*0024*/ 	.short	0x0000
        /*0026*/ 	.short	0x0000
        /*0028*/ 	.byte	0x00, 0xf0, 0xe1, 0x10


	//----- nvinfo : EIATTR_MAXREG_COUNT
	.align		4
.L_140:
        /*002c*/ 	.byte	0x03, 0x1b
        /*002e*/ 	.short	0x00ff


	//----- nvinfo : EIATTR_NUM_BARRIERS
	.align		4
        /*0030*/ 	.byte	0x02, 0x4c
        /*0032*/ 	.byte	0x06
	.zero		1


	//----- nvinfo : EIATTR_ANNOTATIONS
	.align		4
        /*0034*/ 	.byte	0x04, 0x55
        /*0036*/ 	.short	(.L_142 - .L_141)


	//   ....[0]....
.L_141:
        /* <DEDUP_REMOVED lines=84> */


	//----- nvinfo : EIATTR_MERCURY_ISA_VERSION
	.align		4
.L_142:
        /*0568*/ 	.byte	0x03, 0x5f
        /*056a*/ 	.short	0x0000


	//----- nvinfo : EIATTR_INT_WARP_WIDE_INSTR_OFFSETS
	.align		4
        /*056c*/ 	.byte	0x04, 0x31
        /*056e*/ 	.short	(.L_144 - .L_143)


	//   ....[0]....
.L_143:
        /*0570*/ 	.word	0x00009c60


	//   ....[1]....
        /*0574*/ 	.word	0x00009ce0


	//----- nvinfo : EIATTR_COOP_GROUP_MASK_REGIDS
	.align		4
.L_144:
        /*0578*/ 	.byte	0x04, 0x29
        /*057a*/ 	.short	(.L_146 - .L_145)


	//   ....[0]....
.L_145:
        /*057c*/ 	.word	0xffffffff


	//   ....[1]....
        /*0580*/ 	.word	0xffffffff


	//   ....[2]....
        /*0584*/ 	.word	0xffffffff


	//   ....[3]....
        /*0588*/ 	.word	0xffffffff


	//   ....[4]....
        /*058c*/ 	.word	0xffffffff


	//   ....[5]....
        /*0590*/ 	.word	0xffffffff


	//   ....[6]....
        /*0594*/ 	.word	0xffffffff


	//   ....[7]....
        /*0598*/ 	.word	0xffffffff


	//   ....[8]....
        /*059c*/ 	.word	0xffffffff


	//   ....[9]....
        /*05a0*/ 	.word	0xffffffff


	//   ....[10]....
        /*05a4*/ 	.word	0xffffffff


	//   ....[11]....
        /*05a8*/ 	.word	0xffffffff


	//   ....[12]....
        /*05ac*/ 	.word	0xffffffff


	//   ....[13]....
        /*05b0*/ 	.word	0xffffffff


	//   ....[14]....
        /*05b4*/ 	.word	0xffffffff


	//   ....[15]....
        /*05b8*/ 	.word	0xffffffff


	//   ....[16]....
        /*05bc*/ 	.word	0xffffffff


	//   ....[17]....
        /*05c0*/ 	.word	0xffffffff


	//   ....[18]....
        /*05c4*/ 	.word	0xffffffff


	//   ....[19]....
        /*05c8*/ 	.word	0xffffffff


	//   ....[20]....
        /*05cc*/ 	.word	0xffffffff


	//   ....[21]....
        /*05d0*/ 	.word	0xffffffff


	//   ....[22]....
        /*05d4*/ 	.word	0xffffffff


	//   ....[23]....
        /*05d8*/ 	.word	0xffffffff


	//   ....[24]....
        /*05dc*/ 	.word	0xffffffff


	//   ....[25]....
        /*05e0*/ 	.word	0xffffffff


	//   ....[26]....
        /*05e4*/ 	.word	0xffffffff


	//   ....[27]....
        /*05e8*/ 	.word	0xffffffff


	//   ....[28]....
        /*05ec*/ 	.word	0xffffffff


	//   ....[29]....
        /*05f0*/ 	.word	0xffffffff


	//   ....[30]....
        /*05f4*/ 	.word	0xffffffff


	//   ....[31]....
        /*05f8*/ 	.word	0xffffffff


	//   ....[32]....
        /*05fc*/ 	.word	0xffffffff


	//   ....[33]....
        /*0600*/ 	.word	0xffffffff


	//   ....[34]....
        /*0604*/ 	.word	0xffffffff


	//   ....[35]....
        /*0608*/ 	.word	0xffffffff


	//   ....[36]....
        /*060c*/ 	.word	0xffffffff


	//   ....[37]....
        /*0610*/ 	.word	0xffffffff


	//   ....[38]....
        /*0614*/ 	.word	0xffffffff


	//   ....[39]....
        /*0618*/ 	.word	0xffffffff


	//   ....[40]....
        /*061c*/ 	.word	0xffffffff


	//   ....[41]....
        /*0620*/ 	.word	0xffffffff


	//   ....[42]....
        /*0624*/ 	.word	0xffffffff


	//   ....[43]....
        /*0628*/ 	.word	0xffffffff


	//   ....[44]....
        /*062c*/ 	.word	0xffffffff


	//   ....[45]....
        /*0630*/ 	.word	0xffffffff


	//   ....[46]....
        /*0634*/ 	.word	0xffffffff


	//   ....[47]....
        /*0638*/ 	.word	0xffffffff


	//   ....[48]....
        /*063c*/ 	.word	0xffffffff


	//   ....[49]....
        /*0640*/ 	.word	0xffffffff


	//   ....[50]....
        /*0644*/ 	.word	0xffffffff


	//   ....[51]....
        /*0648*/ 	.word	0xffffffff


	//   ....[52]....
        /*064c*/ 	.word	0xffffffff


	//   ....[53]....
        /*0650*/ 	.word	0xffffffff


	//   ....[54]....
        /*0654*/ 	.word	0xffffffff


	//   ....[55]....
        /*0658*/ 	.word	0xffffffff


	//   ....[56]....
        /*065c*/ 	.word	0xffffffff


	//   ....[57]....
        /*0660*/ 	.word	0xffffffff


	//   ....[58]....
        /*0664*/ 	.word	0xffffffff


	//   ....[59]....
        /*0668*/ 	.word	0xffffffff


	//   ....[60]....
        /*066c*/ 	.word	0xffffffff


	//   ....[61]....
        /*0670*/ 	.word	0xffffffff


	//   ....[62]....
        /*0674*/ 	.word	0xffffffff


	//   ....[63]....
        /*0678*/ 	.word	0xffffffff


	//   ....[64]....
        /*067c*/ 	.word	0xffffffff


	//   ....[65]....
        /*0680*/ 	.word	0xffffffff


	//   ....[66]....
        /*0684*/ 	.word	0xffffffff


	//   ....[67]....
        /*0688*/ 	.word	0xffffffff


	//   ....[68]....
        /*068c*/ 	.word	0xffffffff


	//   ....[69]....
        /*0690*/ 	.word	0xffffffff


	//   ....[70]....
        /*0694*/ 	.word	0xffffffff


	//   ....[71]....
        /*0698*/ 	.word	0xffffffff


	//   ....[72]....
        /*069c*/ 	.word	0xffffffff


	//   ....[73]....
        /*06a0*/ 	.word	0xffffffff


	//   ....[74]....
        /*06a4*/ 	.word	0xffffffff


	//   ....[75]....
        /*06a8*/ 	.word	0xffffffff


	//   ....[76]....
        /*06ac*/ 	.word	0xffffffff


	//   ....[77]....
        /*06b0*/ 	.word	0xffffffff


	//   ....[78]....
        /*06b4*/ 	.word	0xffffffff


	//   ....[79]....
        /*06b8*/ 	.word	0xffffffff


	//   ....[80]....
        /*06bc*/ 	.word	0xffffffff


	//   ....[81]....
        /*06c0*/ 	.word	0xffffffff


	//   ....[82]....
        /*06c4*/ 	.word	0xffffffff


	//   ....[83]....
        /*06c8*/ 	.word	0xffffffff


	//   ....[84]....
        /*06cc*/ 	.word	0xffffffff


	//   ....[85]....
        /*06d0*/ 	.word	0xffffffff


	//   ....[86]....
        /*06d4*/ 	.word	0xffffffff


	//   ....[87]....
        /*06d8*/ 	.word	0xffffffff


	//   ....[88]....
        /*06dc*/ 	.word	0xffffffff


	//   ....[89]....
        /*06e0*/ 	.word	0xffffffff


	//   ....[90]....
        /*06e4*/ 	.word	0xffffffff


	//   ....[91]....
        /*06e8*/ 	.word	0xffffffff


	//   ....[92]....
        /*06ec*/ 	.word	0xffffffff


	//   ....[93]....
        /*06f0*/ 	.word	0xffffffff


	//   ....[94]....
        /*06f4*/ 	.word	0xffffffff


	//   ....[95]....
        /*06f8*/ 	.word	0xffffffff


	//   ....[96]....
        /*06fc*/ 	.word	0xffffffff


	//   ....[97]....
        /*0700*/ 	.word	0xffffffff


	//   ....[98]....
        /*0704*/ 	.word	0xffffffff


	//   ....[99]....
        /*0708*/ 	.word	0xffffffff


	//   ....[100]....
        /*070c*/ 	.word	0xffffffff


	//   ....[101]....
        /*0710*/ 	.word	0xffffffff


	//   ....[102]....
        /*0714*/ 	.word	0xffffffff


	//   ....[103]....
        /*0718*/ 	.word	0xffffffff


	//   ....[104]....
        /*071c*/ 	.word	0xffffffff


	//   ....[105]....
        /*0720*/ 	.word	0xffffffff


	//   ....[106]....
        /*0724*/ 	.word	0xffffffff


	//   ....[107]....
        /*0728*/ 	.word	0xffffffff


	//   ....[108]....
        /*072c*/ 	.word	0xffffffff


	//   ....[109]....
        /*0730*/ 	.word	0xffffffff


	//   ....[110]....
        /*0734*/ 	.word	0xffffffff


	//   ....[111]....
        /*0738*/ 	.word	0xffffffff


	//   ....[112]....
        /*073c*/ 	.word	0xffffffff


	//   ....[113]....
        /*0740*/ 	.word	0xffffffff


	//   ....[114]....
        /*0744*/ 	.word	0xffffffff


	//   ....[115]....
        /*0748*/ 	.word	0xffffffff


	//   ....[116]....
        /*074c*/ 	.word	0xffffffff


	//   ....[117]....
        /*0750*/ 	.word	0xffffffff


	//   ....[118]....
        /*0754*/ 	.word	0xffffffff


	//   ....[119]....
        /*0758*/ 	.word	0xffffffff


	//   ....[120]....
        /*075c*/ 	.word	0xffffffff


	//   ....[121]....
        /*0760*/ 	.word	0xffffffff


	//   ....[122]....
        /*0764*/ 	.word	0xffffffff


	//   ....[123]....
        /*0768*/ 	.word	0xffffffff


	//   ....[124]....
        /*076c*/ 	.word	0xffffffff


	//   ....[125]....
        /*0770*/ 	.word	0xffffffff


	//   ....[126]....
        /*0774*/ 	.word	0xffffffff


	//   ....[127]....
        /*0778*/ 	.word	0xffffffff


	//   ....[128]....
        /*077c*/ 	.word	0xffffffff


	//   ....[129]....
        /*0780*/ 	.word	0xffffffff


	//   ....[130]....
        /*0784*/ 	.word	0xffffffff


	//   ....[131]....
        /*0788*/ 	.word	0xffffffff


	//   ....[132]....
        /*078c*/ 	.word	0xffffffff


	//   ....[133]....
        /*0790*/ 	.word	0xffffffff


	//   ....[134]....
        /*0794*/ 	.word	0xffffffff


	//   ....[135]....
        /*0798*/ 	.word	0xffffffff


	//   ....[136]....
        /*079c*/ 	.word	0xffffffff


	//   ....[137]....
        /*07a0*/ 	.word	0xffffffff


	//   ....[138]....
        /*07a4*/ 	.word	0xffffffff


	//   ....[139]....
        /*07a8*/ 	.word	0xffffffff


	//   ....[140]....
        /*07ac*/ 	.word	0xffffffff


	//   ....[141]....
        /*07b0*/ 	.word	0xffffffff


	//   ....[142]....
        /*07b4*/ 	.word	0xffffffff


	//   ....[143]....
        /*07b8*/ 	.word	0xffffffff


	//   ....[144]....
        /*07bc*/ 	.word	0xffffffff


	//   ....[145]....
        /*07c0*/ 	.word	0xffffffff


	//   ....[146]....
        /*07c4*/ 	.word	0xffffffff


	//   ....[147]....
        /*07c8*/ 	.word	0xffffffff


	//   ....[148]....
        /*07cc*/ 	.word	0xffffffff


	//   ....[149]....
        /*07d0*/ 	.word	0xffffffff


	//   ....[150]....
        /*07d4*/ 	.word	0xffffffff


	//   ....[151]....
        /*07d8*/ 	.word	0xffffffff


	//   ....[152]....
        /*07dc*/ 	.word	0xffffffff


	//   ....[153]....
        /*07e0*/ 	.word	0xffffffff


	//   ....[154]....
        /*07e4*/ 	.word	0xffffffff


	//   ....[155]....
        /*07e8*/ 	.word	0xffffffff


	//   ....[156]....
        /*07ec*/ 	.word	0xffffffff


	//   ....[157]....
        /*07f0*/ 	.word	0xffffffff


	//   ....[158]....
        /*07f4*/ 	.word	0xffffffff


	//   ....[159]....
        /*07f8*/ 	.word	0xffffffff


	//   ....[160]....
        /*07fc*/ 	.word	0xffffffff


	//   ....[161]....
        /*0800*/ 	.word	0xffffffff


	//   ....[162]....
        /*0804*/ 	.word	0xffffffff


	//   ....[163]....
        /*0808*/ 	.word	0xffffffff


	//   ....[164]....
        /*080c*/ 	.word	0xffffffff


	//   ....[165]....
        /*0810*/ 	.word	0xffffffff


	//   ....[166]....
        /*0814*/ 	.word	0xffffffff


	//   ....[167]....
        /*0818*/ 	.word	0xffffffff


	//   ....[168]....
        /*081c*/ 	.word	0xffffffff


	//   ....[169]....
        /*0820*/ 	.word	0xffffffff


	//   ....[170]....
        /*0824*/ 	.word	0xffffffff


	//   ....[171]....
        /*0828*/ 	.word	0xffffffff


	//   ....[172]....
        /*082c*/ 	.word	0xffffffff


	//   ....[173]....
        /*0830*/ 	.word	0xffffffff


	//   ....[174]....
        /*0834*/ 	.word	0xffffffff


	//   ....[175]....
        /*0838*/ 	.word	0xffffffff


	//   ....[176]....
        /*083c*/ 	.word	0xffffffff


	//   ....[177]....
        /*0840*/ 	.word	0xffffffff


	//   ....[178]....
        /*0844*/ 	.word	0xffffffff


	//   ....[179]....
        /*0848*/ 	.word	0xffffffff


	//   ....[180]....
        /*084c*/ 	.word	0xffffffff


	//   ....[181]....
        /*0850*/ 	.word	0xffffffff


	//   ....[182]....
        /*0854*/ 	.word	0xffffffff


	//   ....[183]....
        /*0858*/ 	.word	0xffffffff


	//   ....[184]....
        /*085c*/ 	.word	0xffffffff


	//   ....[185]....
        /*0860*/ 	.word	0xffffffff


	//   ....[186]....
        /*0864*/ 	.word	0xffffffff


	//   ....[187]....
        /*0868*/ 	.word	0xffffffff


	//   ....[188]....
        /*086c*/ 	.word	0xffffffff


	//   ....[189]....
        /*0870*/ 	.word	0xffffffff


	//   ....[190]....
        /*0874*/ 	.word	0xffffffff


	//   ....[191]....
        /*0878*/ 	.word	0xffffffff


	//   ....[192]....
        /*087c*/ 	.word	0xffffffff


	//   ....[193]....
        /*0880*/ 	.word	0xffffffff


	//   ....[194]....
        /*0884*/ 	.word	0xffffffff


	//   ....[195]....
        /*0888*/ 	.word	0xffffffff


	//   ....[196]....
        /*088c*/ 	.word	0xffffffff


	//   ....[197]....
        /*0890*/ 	.word	0xffffffff


	//   ....[198]....
        /*0894*/ 	.word	0xffffffff


	//   ....[199]....
        /*0898*/ 	.word	0xffffffff


	//   ....[200]....
        /*089c*/ 	.word	0xffffffff


	//   ....[201]....
        /*08a0*/ 	.word	0xffffffff


	//   ....[202]....
        /*08a4*/ 	.word	0xffffffff


	//   ....[203]....
        /*08a8*/ 	.word	0xffffffff


	//   ....[204]....
        /*08ac*/ 	.word	0xffffffff


	//   ....[205]....
        /*08b0*/ 	.word	0xffffffff


	//   ....[206]....
        /*08b4*/ 	.word	0xffffffff


	//   ....[207]....
        /*08b8*/ 	.word	0xffffffff


	//   ....[208]....
        /*08bc*/ 	.word	0xffffffff


	//   ....[209]....
        /*08c0*/ 	.word	0xffffffff


	//   ....[210]....
        /*08c4*/ 	.word	0xffffffff


	//   ....[211]....
        /*08c8*/ 	.word	0xffffffff


	//   ....[212]....
        /*08cc*/ 	.word	0xffffffff


	//   ....[213]....
        /*08d0*/ 	.word	0xffffffff


	//   ....[214]....
        /*08d4*/ 	.word	0xffffffff


	//   ....[215]....
        /*08d8*/ 	.word	0xffffffff


	//   ....[216]....
        /*08dc*/ 	.word	0xffffffff


	//   ....[217]....
        /*08e0*/ 	.word	0xffffffff


	//   ....[218]....
        /*08e4*/ 	.word	0xffffffff


	//   ....[219]....
        /*08e8*/ 	.word	0xffffffff


	//   ....[220]....
        /*08ec*/ 	.word	0xffffffff


	//   ....[221]....
        /*08f0*/ 	.word	0xffffffff


	//   ....[222]....
        /*08f4*/ 	.word	0xffffffff


	//   ....[223]....
        /*08f8*/ 	.word	0xffffffff


	//   ....[224]....
        /*08fc*/ 	.word	0xffffffff


	//   ....[225]....
        /*0900*/ 	.word	0xffffffff


	//   ....[226]....
        /*0904*/ 	.word	0xffffffff


	//   ....[227]....
        /*0908*/ 	.word	0xffffffff


	//   ....[228]....
        /*090c*/ 	.word	0xffffffff


	//   ....[229]....
        /*0910*/ 	.word	0xffffffff


	//   ....[230]....
        /*0914*/ 	.word	0xffffffff


	//   ....[231]....
        /*0918*/ 	.word	0xffffffff


	//   ....[232]....
        /*091c*/ 	.word	0xffffffff


	//   ....[233]....
        /*0920*/ 	.word	0xffffffff


	//   ....[234]....
        /*0924*/ 	.word	0xffffffff


	//   ....[235]....
        /*0928*/ 	.word	0xffffffff


	//   ....[236]....
        /*092c*/ 	.word	0xffffffff


	//   ....[237]....
        /*0930*/ 	.word	0xffffffff


	//   ....[238]....
        /*0934*/ 	.word	0xffffffff


	//   ....[239]....
        /*0938*/ 	.word	0xffffffff


	//   ....[240]....
        /*093c*/ 	.word	0xffffffff


	//   ....[241]....
        /*0940*/ 	.word	0xffffffff


	//   ....[242]....
        /*0944*/ 	.word	0xffffffff


	//   ....[243]....
        /*0948*/ 	.word	0xffffffff


	//   ....[244]....
        /*094c*/ 	.word	0xffffffff


	//   ....[245]....
        /*0950*/ 	.word	0xffffffff


	//   ....[246]....
        /*0954*/ 	.word	0xffffffff


	//   ....[247]....
        /*0958*/ 	.word	0xffffffff


	//   ....[248]....
        /*095c*/ 	.word	0xffffffff


	//   ....[249]....
        /*0960*/ 	.word	0xffffffff


	//   ....[250]....
        /*0964*/ 	.word	0xffffffff


	//   ....[251]....
        /*0968*/ 	.word	0xffffffff


	//   ....[252]....
        /*096c*/ 	.word	0xffffffff


	//   ....[253]....
        /*0970*/ 	.word	0xffffffff


	//   ....[254]....
        /*0974*/ 	.word	0xffffffff


	//   ....[255]....
        /*0978*/ 	.word	0xffffffff


	//   ....[0]....
        /*097c*/ 	.word	0xffffffff


	//   ....[1]....
        /*0980*/ 	.word	0xffffffff


	//   ....[2]....
        /*0984*/ 	.word	0xffffffff


	//   ....[3]....
        /*0988*/ 	.word	0xffffffff


	//   ....[4]....
        /*098c*/ 	.word	0xffffffff


	//   ....[5]....
        /*0990*/ 	.word	0xffffffff


	//   ....[6]....
        /*0994*/ 	.word	0xffffffff


	//   ....[7]....
        /*0998*/ 	.word	0xffffffff


	//   ....[8]....
        /*099c*/ 	.word	0xffffffff


	//   ....[9]....
        /*09a0*/ 	.word	0xffffffff


	//   ....[10]....
        /*09a4*/ 	.word	0xffffffff


	//   ....[11]....
        /*09a8*/ 	.word	0xffffffff


	//   ....[12]....
        /*09ac*/ 	.word	0xffffffff


	//   ....[13]....
        /*09b0*/ 	.word	0xffffffff


	//   ....[14]....
        /*09b4*/ 	.word	0xffffffff


	//   ....[15]....
        /*09b8*/ 	.word	0xffffffff


	//   ....[16]....
        /*09bc*/ 	.word	0xffffffff


	//   ....[17]....
        /*09c0*/ 	.word	0xffffffff


	//   ....[18]....
        /*09c4*/ 	.word	0xffffffff


	//   ....[19]....
        /*09c8*/ 	.word	0xffffffff


	//   ....[20]....
        /*09cc*/ 	.word	0xffffffff


	//   ....[21]....
        /*09d0*/ 	.word	0xffffffff


	//   ....[22]....
        /*09d4*/ 	.word	0xffffffff


	//   ....[23]....
        /*09d8*/ 	.word	0xffffffff


	//   ....[24]....
        /*09dc*/ 	.word	0xffffffff


	//   ....[25]....
        /*09e0*/ 	.word	0xffffffff


	//   ....[26]....
        /*09e4*/ 	.word	0xffffffff


	//   ....[27]....
        /*09e8*/ 	.word	0xffffffff


	//   ....[28]....
        /*09ec*/ 	.word	0xffffffff


	//   ....[29]....
        /*09f0*/ 	.word	0xffffffff


	//   ....[30]....
        /*09f4*/ 	.word	0xffffffff


	//   ....[31]....
        /*09f8*/ 	.word	0xffffffff


	//   ....[32]....
        /*09fc*/ 	.word	0xffffffff


	//   ....[33]....
        /*0a00*/ 	.word	0xffffffff


	//   ....[34]....
        /*0a04*/ 	.word	0xffffffff


	//   ....[35]....
        /*0a08*/ 	.word	0xffffffff


	//   ....[36]....
        /*0a0c*/ 	.word	0xffffffff


	//   ....[37]....
        /*0a10*/ 	.word	0xffffffff


	//   ....[38]....
        /*0a14*/ 	.word	0xffffffff


	//   ....[39]....
        /*0a18*/ 	.word	0xffffffff


	//   ....[40]....
        /*0a1c*/ 	.word	0xffffffff


	//   ....[41]....
        /*0a20*/ 	.word	0xffffffff


	//   ....[42]....
        /*0a24*/ 	.word	0xffffffff


	//   ....[43]....
        /*0a28*/ 	.word	0xffffffff


	//   ....[44]....
        /*0a2c*/ 	.word	0xffffffff


	//   ....[45]....
        /*0a30*/ 	.word	0xffffffff


	//----- nvinfo : EIATTR_COOP_GROUP_INSTR_OFFSETS
	.align		4
.L_146:
        /*0a34*/ 	.byte	0x04, 0x28
        /*0a36*/ 	.short	(.L_148 - .L_147)


	//   ....[0]....
.L_147:
        /*0a38*/ 	.word	0x00000050


	//   ....[1]....
        /*0a3c*/ 	.word	0x00000200


	//   ....[2]....
        /*0a40*/ 	.word	0x00000230


	//   ....[3]....
        /*0a44*/ 	.word	0x00000260


	//   ....[4]....
        /*0a48*/ 	.word	0x00000290


	//   ....[5]....
        /*0a4c*/ 	.word	0x000002c0


	//   ....[6]....
        /*0a50*/ 	.word	0x000002f0


	//   ....[7]....
        /*0a54*/ 	.word	0x00000460


	//   ....[8]....
        /*0a58*/ 	.word	0x000004a0


	//   ....[9]....
        /*0a5c*/ 	.word	0x000004d0


	//   ....[10]....
        /*0a60*/ 	.word	0x00000500


	//   ....[11]....
        /*0a64*/ 	.word	0x00000530


	//   ....[12]....
        /*0a68*/ 	.word	0x00000560


	//   ....[13]....
        /*0a6c*/ 	.word	0x000005f0


	//   ....[14]....
        /*0a70*/ 	.word	0x00000620


	//   ....[15]....
        /*0a74*/ 	.word	0x00000640


	//   ....[16]....
        /*0a78*/ 	.word	0x000006a0


	//   ....[17]....
        /*0a7c*/ 	.word	0x00002150


	//   ....[18]....
        /*0a80*/ 	.word	0x00002170


	//   ....[19]....
        /*0a84*/ 	.word	0x00002270


	//   ....[20]....
        /*0a88*/ 	.word	0x00002280


	//   ....[21]....
        /*0a8c*/ 	.word	0x00002360


	//   ....[22]....
        /*0a90*/ 	.word	0x00002380


	//   ....[23]....
        /*0a94*/ 	.word	0x00002460


	//   ....[24]....
        /*0a98*/ 	.word	0x00002470


	//   ....[25]....
        /*0a9c*/ 	.word	0x00002550


	//   ....[26]....
        /*0aa0*/ 	.word	0x00002570


	//   ....[27]....
        /*0aa4*/ 	.word	0x00002650


	//   ....[28]....
        /*0aa8*/ 	.word	0x00002660


	//   ....[29]....
        /*0aac*/ 	.word	0x00002740


	//   ....[30]....
        /*0ab0*/ 	.word	0x00002760


	//   ....[31]....
        /*0ab4*/ 	.word	0x00002840


	//   ....[32]....
        /*0ab8*/ 	.word	0x00002850


	//   ....[33]....
        /*0abc*/ 	.word	0x00002c30


	//   ....[34]....
        /*0ac0*/ 	.word	0x00002c50


	//   ....[35]....
        /*0ac4*/ 	.word	0x00002c60


	//   ....[36]....
        /*0ac8*/ 	.word	0x00002c70


	//   ....[37]....
        /*0acc*/ 	.word	0x00002c80


	//   ....[38]....
        /*0ad0*/ 	.word	0x00002c90


	//   ....[39]....
        /*0ad4*/ 	.word	0x00002ca0


	//   ....[40]....
        /*0ad8*/ 	.word	0x00002cc0


	//   ....[41]....
        /*0adc*/ 	.word	0x00002ce0


	//   ....[42]....
        /*0ae0*/ 	.word	0x00002d00


	//   ....[43]....
        /*0ae4*/ 	.word	0x000030f0


	//   ....[44]....
        /*0ae8*/ 	.word	0x00003110


	//   ....[45]....
        /*0aec*/ 	.word	0x00003130


	//   ....[46]....
        /*0af0*/ 	.word	0x00003140


	//   ....[47]....
        /*0af4*/ 	.word	0x00003180


	//   ....[48]....
        /*0af8*/ 	.word	0x000031b0


	//   ....[49]....
        /*0afc*/ 	.word	0x000031c0


	//   ....[50]....
        /*0b00*/ 	.word	0x000031f0


	//   ....[51]....
        /*0b04*/ 	.word	0x00003220


	//   ....[52]....
        /*0b08*/ 	.word	0x00003230


	//   ....[53]....
        /*0b0c*/ 	.word	0x00003aa0


	//   ....[54]....
        /*0b10*/ 	.word	0x00003ac0


	//   ....[55]....
        /*0b14*/ 	.word	0x00003ae0


	//   ....[56]....
        /*0b18*/ 	.word	0x00003af0


	//   ....[57]....
        /*0b1c*/ 	.word	0x00003b00


	//   ....[58]....
        /*0b20*/ 	.word	0x00003b10


	//   ....[59]....
        /*0b24*/ 	.word	0x00003b20


	//   ....[60]....
        /*0b28*/ 	.word	0x00003b30


	//   ....[61]....
        /*0b2c*/ 	.word	0x00003b60


	//   ....[62]....
        /*0b30*/ 	.word	0x00003b90


	//   ....[63]....
        /*0b34*/ 	.word	0x00004810


	//   ....[64]....
        /*0b38*/ 	.word	0x00004840


	//   ....[65]....
        /*0b3c*/ 	.word	0x00004850


	//   ....[66]....
        /*0b40*/ 	.word	0x00004860


	//   ....[67]....
        /*0b44*/ 	.word	0x00004870


	//   ....[68]....
        /*0b48*/ 	.word	0x000048a0


	//   ....[69]....
        /*0b4c*/ 	.word	0x000048c0


	//   ....[70]....
        /*0b50*/ 	.word	0x000048e0


	//   ....[71]....
        /*0b54*/ 	.word	0x000064a0


	//   ....[72]....
        /*0b58*/ 	.word	0x000064c0


	//   ....[73]....
        /*0b5c*/ 	.word	0x00006510


	//   ....[74]....
        /*0b60*/ 	.word	0x00006540


	//   ....[75]....
        /*0b64*/ 	.word	0x00006570


	//   ....[76]....
        /*0b68*/ 	.word	0x00006590


	//   ....[77]....
        /*0b6c*/ 	.word	0x000065b0


	//   ....[78]....
        /*0b70*/ 	.word	0x000065d0


	//   ....[79]....
        /*0b74*/ 	.word	0x000065f0


	//   ....[80]....
        /*0b78*/ 	.word	0x00006610


	//   ....[81]....
        /*0b7c*/ 	.word	0x00006ee0


	//   ....[82]....
        /*0b80*/ 	.word	0x00006f00


	//   ....[83]....
        /*0b84*/ 	.word	0x00006f30


	//   ....[84]....
        /*0b88*/ 	.word	0x00006f50


	//   ....[85]....
        /*0b8c*/ 	.word	0x00006f60


	//   ....[86]....
        /*0b90*/ 	.word	0x00006f70


	//   ....[87]....
        /*0b94*/ 	.word	0x00006f80


	//   ....[88]....
        /*0b98*/ 	.word	0x00006f90


	//   ....[89]....
        /*0b9c*/ 	.word	0x00006fa0


	//   ....[90]....
        /*0ba0*/ 	.word	0x00006fb0


	//   ....[91]....
        /*0ba4*/ 	.word	0x00007640


	//   ....[92]....
        /*0ba8*/ 	.word	0x00007650


	//   ....[93]....
        /*0bac*/ 	.word	0x00007660


	//   ....[94]....
        /*0bb0*/ 	.word	0x00007670


	//   ....[95]....
        /*0bb4*/ 	.word	0x000076a0


	//   ....[96]....
        /*0bb8*/ 	.word	0x000076c0


	//   ....[97]....
        /*0bbc*/ 	.word	0x000076e0


	//   ....[98]....
        /*0bc0*/ 	.word	0x000076f0


	//   ....[99]....
        /*0bc4*/ 	.word	0x000094b0


	//   ....[100]....
        /*0bc8*/ 	.word	0x000094c0


	//   ....[101]....
        /*0bcc*/ 	.word	0x000094d0


	//   ....[102]....
        /*0bd0*/ 	.word	0x000094e0


	//   ....[103]....
        /*0bd4*/ 	.word	0x00009510


	//   ....[104]....
        /*0bd8*/ 	.word	0x00009530


	//   ....[105]....
        /*0bdc*/ 	.word	0x00009550


	//   ....[106]....
        /*0be0*/ 	.word	0x00009560


	//   ....[107]....
        /*0be4*/ 	.word	0x0000a780


	//   ....[108]....
        /*0be8*/ 	.word	0x0000a790


	//   ....[109]....
        /*0bec*/ 	.word	0x0000a7a0


	//   ....[110]....
        /*0bf0*/ 	.word	0x0000a7b0


	//   ....[111]....
        /*0bf4*/ 	.word	0x0000a7c0


	//   ....[112]....
        /*0bf8*/ 	.word	0x0000a7d0


	//   ....[113]....
        /*0bfc*/ 	.word	0x0000a7e0


	//   ....[114]....
        /*0c00*/ 	.word	0x0000a7f0


	//   ....[115]....
        /*0c04*/ 	.word	0x0000abb0


	//   ....[116]....
        /*0c08*/ 	.word	0x0000abd0


	//   ....[117]....
        /*0c0c*/ 	.word	0x0000ac60


	//   ....[118]....
        /*0c10*/ 	.word	0x0000ac70


	//   ....[119]....
        /*0c14*/ 	.word	0x0000acf0


	//   ....[120]....
        /*0c18*/ 	.word	0x0000ad10


	//   ....[121]....
        /*0c1c*/ 	.word	0x0000ad90


	//   ....[122]....
        /*0c20*/ 	.word	0x0000ada0


	//   ....[123]....
        /*0c24*/ 	.word	0x0000ae20


	//   ....[124]....
        /*0c28*/ 	.word	0x0000ae40


	//   ....[125]....
        /*0c2c*/ 	.word	0x0000aec0


	//   ....[126]....
        /*0c30*/ 	.word	0x0000aed0


	//   ....[127]....
        /*0c34*/ 	.word	0x0000af50


	//   ....[128]....
        /*0c38*/ 	.word	0x0000af70


	//   ....[129]....
        /*0c3c*/ 	.word	0x0000aff0


	//   ....[130]....
        /*0c40*/ 	.word	0x0000b000


	//   ....[131]....
        /*0c44*/ 	.word	0x0000b2a0


	//   ....[132]....
        /*0c48*/ 	.word	0x0000b2c0


	//   ....[133]....
        /*0c4c*/ 	.word	0x0000b610


	//   ....[134]....
        /*0c50*/ 	.word	0x0000b620


	//   ....[135]....
        /*0c54*/ 	.word	0x0000b970


	//   ....[136]....
        /*0c58*/ 	.word	0x0000b990


	//   ....[137]....
        /*0c5c*/ 	.word	0x0000bce0


	//   ....[138]....
        /*0c60*/ 	.word	0x0000bcf0


	//   ....[139]....
        /*0c64*/ 	.word	0x0000c7a0


	//   ....[140]....
        /*0c68*/ 	.word	0x0000c7c0


	//   ....[141]....
        /*0c6c*/ 	.word	0x0000c860


	//   ....[142]....
        /*0c70*/ 	.word	0x0000c870


	//   ....[143]....
        /*0c74*/ 	.word	0x0000c8f0


	//   ....[144]....
        /*0c78*/ 	.word	0x0000c910


	//   ....[145]....
        /*0c7c*/ 	.word	0x0000c990


	//   ....[146]....
        /*0c80*/ 	.word	0x0000c9a0


	//   ....[147]....
        /*0c84*/ 	.word	0x0000ca20


	//   ....[148]....
        /*0c88*/ 	.word	0x0000ca40


	//   ....[149]....
        /*0c8c*/ 	.word	0x0000cac0


	//   ....[150]....
        /*0c90*/ 	.word	0x0000cad0


	//   ....[151]....
        /*0c94*/ 	.word	0x0000cb50


	//   ....[152]....
        /*0c98*/ 	.word	0x0000cb70


	//   ....[153]....
        /*0c9c*/ 	.word	0x0000cbf0


	//   ....[154]....
        /*0ca0*/ 	.word	0x0000cc00


	//   ....[155]....
        /*0ca4*/ 	.word	0x0000cd60


	//   ....[156]....
        /*0ca8*/ 	.word	0x0000cd80


	//   ....[157]....
        /*0cac*/ 	.word	0x0000ceb0


	//   ....[158]....
        /*0cb0*/ 	.word	0x0000cef0


	//   ....[159]....
        /*0cb4*/ 	.word	0x0000cf20


	//   ....[160]....
        /*0cb8*/ 	.word	0x0000cf50


	//   ....[161]....
        /*0cbc*/ 	.word	0x0000cf80


	//   ....[162]....
        /*0cc0*/ 	.word	0x0000cfb0


	//   ....[163]....
        /*0cc4*/ 	.word	0x0000d110


	//   ....[164]....
        /*0cc8*/ 	.word	0x0000d150


	//   ....[165]....
        /*0ccc*/ 	.word	0x0000d180


	//   ....[166]....
        /*0cd0*/ 	.word	0x0000d1b0


	//   ....[167]....
        /*0cd4*/ 	.word	0x0000d1e0


	//   ....[168]....
        /*0cd8*/ 	.word	0x0000d210


	//   ....[169]....
        /*0cdc*/ 	.word	0x0000d2a0


	//   ....[170]....
        /*0ce0*/ 	.word	0x0000d2d0


	//   ....[171]....
        /*0ce4*/ 	.word	0x0000d2e0


	//   ....[172]....
        /*0ce8*/ 	.word	0x0000d340


	//   ....[173]....
        /*0cec*/ 	.word	0x0000d920


	//   ....[174]....
        /*0cf0*/ 	.word	0x0000d980


	//   ....[175]....
        /*0cf4*/ 	.word	0x0000d9d0


	//   ....[176]....
        /*0cf8*/ 	.word	0x0000da20


	//   ....[177]....
        /*0cfc*/ 	.word	0x0000da70


	//   ....[178]....
        /*0d00*/ 	.word	0x0000dae0


	//   ....[179]....
        /*0d04*/ 	.word	0x0000db30


	//   ....[180]....
        /*0d08*/ 	.word	0x0000db90


	//   ....[181]....
        /*0d0c*/ 	.word	0x0000dc00


	//   ....[182]....
        /*0d10*/ 	.word	0x0000dc60


	//   ....[183]....
        /*0d14*/ 	.word	0x0000dcd0


	//   ....[184]....
        /*0d18*/ 	.word	0x0000dd40


	//   ....[185]....
        /*0d1c*/ 	.word	0x0000ddb0


	//   ....[186]....
        /*0d20*/ 	.word	0x0000de10


	//   ....[187]....
        /*0d24*/ 	.word	0x0000de80


	//   ....[188]....
        /*0d28*/ 	.word	0x0000def0


	//   ....[189]....
        /*0d2c*/ 	.word	0x0000df60


	//   ....[190]....
        /*0d30*/ 	.word	0x0000dfc0


	//   ....[191]....
        /*0d34*/ 	.word	0x0000e030


	//   ....[192]....
        /*0d38*/ 	.word	0x0000e0a0


	//   ....[193]....
        /*0d3c*/ 	.word	0x0000e110


	//   ....[194]....
        /*0d40*/ 	.word	0x0000e170


	//   ....[195]....
        /*0d44*/ 	.word	0x0000e1e0


	//   ....[196]....
        /*0d48*/ 	.word	0x0000e250


	//   ....[197]....
        /*0d4c*/ 	.word	0x0000e2c0


	//   ....[198]....
        /*0d50*/ 	.word	0x0000e320


	//   ....[199]....
        /*0d54*/ 	.word	0x0000e390


	//   ....[200]....
        /*0d58*/ 	.word	0x0000e400


	//   ....[201]....
        /*0d5c*/ 	.word	0x0000e4d0


	//   ....[202]....
        /*0d60*/ 	.word	0x0000e530


	//   ....[203]....
        /*0d64*/ 	.word	0x0000e610


	//   ....[204]....
        /*0d68*/ 	.word	0x0000e670


	//   ....[205]....
        /*0d6c*/ 	.word	0x0000e750


	//   ....[206]....
        /*0d70*/ 	.word	0x0000e7b0


	//   ....[207]....
        /*0d74*/ 	.word	0x0000e890


	//   ....[208]....
        /*0d78*/ 	.word	0x0000e8f0


	//   ....[209]....
        /*0d7c*/ 	.word	0x0000e950


	//   ....[210]....
        /*0d80*/ 	.word	0x0000e9b0


	//   ....[211]....
        /*0d84*/ 	.word	0x0000ea00


	//   ....[212]....
        /*0d88*/ 	.word	0x0000ea50


	//   ....[213]....
        /*0d8c*/ 	.word	0x0000eaa0


	//   ....[214]....
        /*0d90*/ 	.word	0x0000eaf0


	//   ....[215]....
        /*0d94*/ 	.word	0x0000eb40


	//   ....[216]....
        /*0d98*/ 	.word	0x0000eb90


	//   ....[217]....
        /*0d9c*/ 	.word	0x0000ec00


	//   ....[218]....
        /*0da0*/ 	.word	0x0000ec70


	//   ....[219]....
        /*0da4*/ 	.word	0x0000ece0


	//   ....[220]....
        /*0da8*/ 	.word	0x0000edc0


	//   ....[221]....
        /*0dac*/ 	.word	0x0000ee20


	//   ....[222]....
        /*0db0*/ 	.word	0x0000ef00


	//   ....[223]....
        /*0db4*/ 	.word	0x0000ef60


	//   ....[224]....
        /*0db8*/ 	.word	0x0000f040


	//   ....[225]....
        /*0dbc*/ 	.word	0x0000f0a0


	//   ....[226]....
        /*0dc0*/ 	.word	0x0000f180


	//   ....[227]....
        /*0dc4*/ 	.word	0x0000f1e0


	//   ....[228]....
        /*0dc8*/ 	.word	0x0000f230


	//   ....[229]....
        /*0dcc*/ 	.word	0x0000f270


	//   ....[230]....
        /*0dd0*/ 	.word	0x0000f2c0


	//   ....[231]....
        /*0dd4*/ 	.word	0x0000f300


	//   ....[232]....
        /*0dd8*/ 	.word	0x0000f350


	//   ....[233]....
        /*0ddc*/ 	.word	0x0000f390


	//   ....[234]....
        /*0de0*/ 	.word	0x0000f3e0


	//   ....[235]....
        /*0de4*/ 	.word	0x0000f420


	//   ....[236]....
        /*0de8*/ 	.word	0x0000f480


	//   ....[237]....
        /*0dec*/ 	.word	0x0000f4d0


	//   ....[238]....
        /*0df0*/ 	.word	0x0000f520


	//   ....[239]....
        /*0df4*/ 	.word	0x0000f570


	//   ....[240]....
        /*0df8*/ 	.word	0x0000f5c0


	//   ....[241]....
        /*0dfc*/ 	.word	0x0000f610


	//   ....[242]....
        /*0e00*/ 	.word	0x0000f660


	//   ....[243]....
        /*0e04*/ 	.word	0x0000f6b0


	//   ....[244]....
        /*0e08*/ 	.word	0x0000f720


	//   ....[245]....
        /*0e0c*/ 	.word	0x0000f790


	//   ....[246]....
        /*0e10*/ 	.word	0x0000f800


	//   ....[247]....
        /*0e14*/ 	.word	0x0000f860


	//   ....[248]....
        /*0e18*/ 	.word	0x0000f8d0


	//   ....[249]....
        /*0e1c*/ 	.word	0x0000f940


	//   ....[250]....
        /*0e20*/ 	.word	0x0000f9b0


	//   ....[251]....
        /*0e24*/ 	.word	0x0000fa10


	//   ....[252]....
        /*0e28*/ 	.word	0x0000fa80


	//   ....[253]....
        /*0e2c*/ 	.word	0x0000faf0


	//   ....[254]....
        /*0e30*/ 	.word	0x0000fb60


	//   ....[255]....
        /*0e34*/ 	.word	0x0000fbc0


	//   ....[0]....
        /*0e38*/ 	.word	0x0000fc30


	//   ....[1]....
        /*0e3c*/ 	.word	0x0000fca0


	//   ....[2]....
        /*0e40*/ 	.word	0x0000fd10


	//   ....[3]....
        /*0e44*/ 	.word	0x0000fd70


	//   ....[4]....
        /*0e48*/ 	.word	0x0000fde0


	//   ....[5]....
        /*0e4c*/ 	.word	0x0000fe50


	//   ....[6]....
        /*0e50*/ 	.word	0x0000fec0


	//   ....[7]....
        /*0e54*/ 	.word	0x0000ff20


	//   ....[8]....
        /*0e58*/ 	.word	0x0000ff90


	//   ....[9]....
        /*0e5c*/ 	.word	0x00010000


	//   ....[10]....
        /*0e60*/ 	.word	0x00010070


	//   ....[11]....
        /*0e64*/ 	.word	0x000100d0


	//   ....[12]....
        /*0e68*/ 	.word	0x00010140


	//   ....[13]....
        /*0e6c*/ 	.word	0x000101b0


	//   ....[14]....
        /*0e70*/ 	.word	0x00010220


	//   ....[15]....
        /*0e74*/ 	.word	0x00010280


	//   ....[16]....
        /*0e78*/ 	.word	0x000102f0


	//   ....[17]....
        /*0e7c*/ 	.word	0x00010360


	//   ....[18]....
        /*0e80*/ 	.word	0x000103d0


	//   ....[19]....
        /*0e84*/ 	.word	0x00010430


	//   ....[20]....
        /*0e88*/ 	.word	0x000104a0


	//   ....[21]....
        /*0e8c*/ 	.word	0x00010510


	//   ....[22]....
        /*0e90*/ 	.word	0x00010580


	//   ....[23]....
        /*0e94*/ 	.word	0x000105e0


	//   ....[24]....
        /*0e98*/ 	.word	0x00010650


	//   ....[25]....
        /*0e9c*/ 	.word	0x000106c0


	//   ....[26]....
        /*0ea0*/ 	.word	0x00010730


	//   ....[27]....
        /*0ea4*/ 	.word	0x00010790


	//   ....[28]....
        /*0ea8*/ 	.word	0x00010800


	//   ....[29]....
        /*0eac*/ 	.word	0x00010870


	//   ....[30]....
        /*0eb0*/ 	.word	0x000108c0


	//   ....[31]....
        /*0eb4*/ 	.word	0x00010900


	//   ....[32]....
        /*0eb8*/ 	.word	0x00010950


	//   ....[33]....
        /*0ebc*/ 	.word	0x000109a0


	//   ....[34]....
        /*0ec0*/ 	.word	0x000109f0


	//   ....[35]....
        /*0ec4*/ 	.word	0x00010a60


	//   ....[36]....
        /*0ec8*/ 	.word	0x00010ab0


	//   ....[37]....
        /*0ecc*/ 	.word	0x00010b00


	//   ....[38]....
        /*0ed0*/ 	.word	0x00010b50


	//   ....[39]....
        /*0ed4*/ 	.word	0x00010ba0


	//   ....[40]....
        /*0ed8*/ 	.word	0x00010bf0


	//   ....[41]....
        /*0edc*/ 	.word	0x00010c60


	//   ....[42]....
        /*0ee0*/ 	.word	0x00010cb0


	//   ....[43]....
        /*0ee4*/ 	.word	0x00010d10


	//   ....[44]....
        /*0ee8*/ 	.word	0x00010d70


	//   ....[45]....
        /*0eec*/ 	.word	0x00010de0


	//----- nvinfo : EIATTR_EXIT_INSTR_OFFSETS
	.align		4
.L_148:
        /*0ef0*/ 	.byte	0x04, 0x1c
        /*0ef2*/ 	.short	(.L_150 - .L_149)


	//   ....[0]....
.L_149:
        /*0ef4*/ 	.word	0x00000c10


	//   ....[1]....
        /*0ef8*/ 	.word	0x0000d8e0


	//----- nvinfo : EIATTR_MAX_THREADS
	.align		4
.L_150:
        /*0efc*/ 	.byte	0x04, 0x05
        /*0efe*/ 	.short	(.L_152 - .L_151)
.L_151:
        /*0f00*/ 	.word	0x00000080
        /*0f04*/ 	.word	0x00000001
        /*0f08*/ 	.word	0x00000001


	//----- nvinfo : EIATTR_CRS_STACK_SIZE
	.align		4
.L_152:
        /*0f0c*/ 	.byte	0x04, 0x1e
        /*0f0e*/ 	.short	(.L_154 - .L_153)
.L_153:
        /*0f10*/ 	.word	0x00000000
.L_154:


//--------------------- .nv.info._ZN7cutlass13device_kernelIN5flash19enable_sm80_to_sm89INS1_16FlashAttnFwdSm80INS1_25CollectiveMainloopFwdSm80ILi4ELi1ELb0EN4cute5tupleIJNS5_1CILi128EEENS7_ILi80EEENS7_ILi64EEEEEELi64ENS_10bfloat16_tEfNS_4arch4Sm80ELb0ELb0ELb0ELb1ELb1ELb1ELb1ELb1EEENS1_21CollectiveEpilogueFwdINS6_IJS8_SA_S9_EEENS6_IJNS7_ILi1EEESI_SI_EEESC_SE_Li128ELb1ELb1ELb1ELb0EEENS1_36VarlenDynamicPersistentTileSchedulerILi128ELi80ELi128ELi128ELb1ELb1ELb0ELb0ELb1ELb1EEEEEEEEEvNT_6ParamsE --------------------------
	.section	.nv.info._ZN7cutlass13device_kernelIN5flash19enable_sm80_to_sm89INS1_16FlashAttnFwdSm80INS1_25CollectiveMainloopFwdSm80ILi4ELi1ELb0EN4cute5tupleIJNS5_1CILi128EEENS7_ILi80EEENS7_ILi64EEEEEELi64ENS_10bfloat16_tEfNS_4arch4Sm80ELb0ELb0ELb0ELb1ELb1ELb1ELb1ELb1EEENS1_21CollectiveEpilogueFwdINS6_IJS8_SA_S9_EEENS6_IJNS7_ILi1EEESI_SI_EEESC_SE_Li128ELb1ELb1ELb1ELb0EEENS1_36VarlenDynamicPersistentTileSchedulerILi128ELi80ELi128ELi128ELb1ELb1ELb0ELb0ELb1ELb1EEEEEEEEEvNT_6ParamsE,"",@"SHT_CUDA_INFO"
	.sectionflags	@""
	.align	4


	//----- nvinfo : EIATTR_CUDA_API_VERSION
	.align		4
        /*0000*/ 	.byte	0x04, 0x37
        /*0002*/ 	.short	(.L_156 - .L_155)
.L_155:
        /*0004*/ 	.word	0x00000082


	//----- nvinfo : EIATTR_SW2861232_WAR
	.align		4
.L_156:
        /*0008*/ 	.byte	0x01, 0x35
	.zero		2


	//----- nvinfo : EIATTR_PARAM_CBANK
	.align		4
        /*000c*/ 	.byte	0x04, 0x0a
        /*000e*/ 	.short	(.L_158 - .L_157)
	.align		4
.L_157:
        /*0010*/ 	.word	index@(.nv.constant0._ZN7cutlass13device_kernelIN5flash19enable_sm80_to_sm89INS1_16FlashAttnFwdSm80INS1_25CollectiveMainloopFwdSm80ILi4ELi1ELb0EN4cute5tupleIJNS5_1CILi128EEENS7_ILi80EEENS7_ILi64EEEEEELi64ENS_10bfloat16_tEfNS_4arch4Sm80ELb0ELb0ELb0ELb1ELb1ELb1ELb1ELb1EEENS1_21CollectiveEpilogueFwdINS6_IJS8_SA_S9_EEENS6_IJNS7_ILi1EEESI_SI_EEESC_SE_Li128ELb1ELb1ELb1ELb0EEENS1_36VarlenDynamicPersistentTileSchedulerILi128ELi80ELi128ELi128ELb1ELb1ELb0ELb0ELb1ELb1EEEEEEEEEvNT_6ParamsE)
        /*0014*/ 	.short	0x0160
        /*0016*/ 	.short	0x0438


	//----- nvinfo : EIATTR_CBANK_PARAM_SIZE
	.align		4
.L_158:
        /*0018*/ 	.byte	0x03, 0x19
        /*001a*/ 	.short	0x0438


	//----- nvinfo : EIATTR_KPARAM_INFO
	.align		4
        /*001c*/ 	.byte	0x04, 0x17
        /*001e*/ 	.short	(.L_160 - .L_159)
.L_159:
        /*0020*/ 	.word	0x00000000
        /*0024*/ 	.short	0x0000
        /*0026*/ 	.short	0x0000
        /*0028*/ 	.byte	0x00, 0xf0, 0xe1, 0x10


	//----- nvinfo : EIATTR_MAXREG_COUNT
	.align		4
.L_160:
        /*002c*/ 	.byte	0x03, 0x1b
        /*002e*/ 	.short	0x00ff


	//----- nvinfo : EIATTR_NUM_BARRIERS
	.align		4
        /*0030*/ 	.byte	0x02, 0x4c
        /*0032*/ 	.byte	0x06
	.zero		1


	//----- nvinfo : EIATTR_ANNOTATIONS
	.align		4
        /*0034*/ 	.byte	0x04, 0x55
        /*0036*/ 	.short	(.L_162 - .L_161)


	//   ....[0]....
.L_161:
        /* <DEDUP_REMOVED lines=116> */


	//----- nvinfo : EIATTR_MERCURY_ISA_VERSION
	.align		4
.L_162:
        /*0768*/ 	.byte	0x03, 0x5f
        /*076a*/ 	.short	0x0000


	//----- nvinfo : EIATTR_INT_WARP_WIDE_INSTR_OFFSETS
	.align		4
        /*076c*/ 	.byte	0x04, 0x31
        /*076e*/ 	.short	(.L_164 - .L_163)


	//   ....[0]....
.L_163:
        /*0770*/ 	.word	0x000134c0


	//   ....[1]....
        /*0774*/ 	.word	0x00013540


	//----- nvinfo : EIATTR_COOP_GROUP_MASK_REGIDS
	.align		4
.L_164:
        /*0778*/ 	.byte	0x04, 0x29
        /*077a*/ 	.short	(.L_166 - .L_165)


	//   ....[0]....
.L_165:
        /*077c*/ 	.word	0xffffffff


	//   ....[1]....
        /*0780*/ 	.word	0xffffffff


	//   ....[2]....
        /*0784*/ 	.word	0xffffffff


	//   ....[3]....
        /*0788*/ 	.word	0xffffffff


	//   ....[4]....
        /*078c*/ 	.word	0xffffffff


	//   ....[5]....
        /*0790*/ 	.word	0xffffffff


	//   ....[6]....
        /*0794*/ 	.word	0xffffffff


	//   ....[7]....
        /*0798*/ 	.word	0xffffffff


	//   ....[8]....
        /*079c*/ 	.word	0xffffffff


	//   ....[9]....
        /*07a0*/ 	.word	0xffffffff


	//   ....[10]....
        /*07a4*/ 	.word	0xffffffff


	//   ....[11]....
        /*07a8*/ 	.word	0xffffffff


	//   ....[12]....
        /*07ac*/ 	.word	0xffffffff


	//   ....[13]....
        /*07b0*/ 	.word	0xffffffff


	//   ....[14]....
        /*07b4*/ 	.word	0xffffffff


	//   ....[15]....
        /*07b8*/ 	.word	0xffffffff


	//   ....[16]....
        /*07bc*/ 	.word	0xffffffff


	//   ....[17]....
        /*07c0*/ 	.word	0xffffffff


	//   ....[18]....
        /*07c4*/ 	.word	0xffffffff


	//   ....[19]....
        /*07c8*/ 	.word	0xffffffff


	//   ....[20]....
        /*07cc*/ 	.word	0xffffffff


	//   ....[21]....
        /*07d0*/ 	.word	0xffffffff


	//   ....[22]....
        /*07d4*/ 	.word	0xffffffff


	//   ....[23]....
        /*07d8*/ 	.word	0xffffffff


	//   ....[24]....
        /*07dc*/ 	.word	0xffffffff


	//   ....[25]....
        /*07e0*/ 	.word	0xffffffff


	//   ....[26]....
        /*07e4*/ 	.word	0xffffffff


	//   ....[27]....
        /*07e8*/ 	.word	0xffffffff


	//   ....[28]....
        /*07ec*/ 	.word	0xffffffff


	//   ....[29]....
        /*07f0*/ 	.word	0xffffffff


	//   ....[30]....
        /*07f4*/ 	.word	0xffffffff


	//   ....[31]....
        /*07f8*/ 	.word	0xffffffff


	//   ....[32]....
        /*07fc*/ 	.word	0xffffffff


	//   ....[33]....
        /*0800*/ 	.word	0xffffffff


	//   ....[34]....
        /*0804*/ 	.word	0xffffffff


	//   ....[35]....
        /*0808*/ 	.word	0xffffffff


	//   ....[36]....
        /*080c*/ 	.word	0xffffffff


	//   ....[37]....
        /*0810*/ 	.word	0xffffffff


	//   ....[38]....
        /*0814*/ 	.word	0xffffffff


	//   ....[39]....
        /*0818*/ 	.word	0xffffffff


	//   ....[40]....
        /*081c*/ 	.word	0xffffffff


	//   ....[41]....
        /*0820*/ 	.word	0xffffffff


	//   ....[42]....
        /*0824*/ 	.word	0xffffffff


	//   ....[43]....
        /*0828*/ 	.word	0xffffffff


	//   ....[44]....
        /*082c*/ 	.word	0xffffffff


	//   ....[45]....
        /*0830*/ 	.word	0xffffffff


	//   ....[46]....
        /*0834*/ 	.word	0xffffffff


	//   ....[47]....
        /*0838*/ 	.word	0xffffffff


	//   ....[48]....
        /*083c*/ 	.word	0xffffffff


	//   ....[49]....
        /*0840*/ 	.word	0xffffffff


	//   ....[50]....
        /*0844*/ 	.word	0xffffffff


	//   ....[51]....
        /*0848*/ 	.word	0xffffffff


	//   ....[52]....
        /*084c*/ 	.word	0xffffffff


	//   ....[53]....
        /*0850*/ 	.word	0xffffffff


	//   ....[54]....
        /*0854*/ 	.word	0xffffffff


	//   ....[55]....
        /*0858*/ 	.word	0xffffffff


	//   ....[56]....
        /*085c*/ 	.word	0xffffffff


	//   ....[57]....
        /*0860*/ 	.word	0xffffffff


	//   ....[58]....
        /*0864*/ 	.word	0xffffffff


	//   ....[59]....
        /*0868*/ 	.word	0xffffffff


	//   ....[60]....
        /*086c*/ 	.word	0xffffffff


	//   ....[61]....
        /*0870*/ 	.word	0xffffffff


	//   ....[62]....
        /*0874*/ 	.word	0xffffffff


	//   ....[63]....
        /*0878*/ 	.word	0xffffffff


	//   ....[64]....
        /*087c*/ 	.word	0xffffffff


	//   ....[65]....
        /*0880*/ 	.word	0xffffffff


	//   ....[66]....
        /*0884*/ 	.word	0xffffffff


	//   ....[67]....
        /*0888*/ 	.word	0xffffffff


	//   ....[68]....
        /*088c*/ 	.word	0xffffffff


	//   ....[69]....
        /*0890*/ 	.word	0xffffffff


	//   ....[70]....
        /*0894*/ 	.word	0xffffffff


	//   ....[71]....
        /*0898*/ 	.word	0xffffffff


	//   ....[72]....
        /*089c*/ 	.word	0xffffffff


	//   ....[73]....
        /*08a0*/ 	.word	0xffffffff


	//   ....[74]....
        /*08a4*/ 	.word	0xffffffff


	//   ....[75]....
        /*08a8*/ 	.word	0xffffffff


	//   ....[76]....
        /*08ac*/ 	.word	0xffffffff


	//   ....[77]....
        /*08b0*/ 	.word	0xffffffff


	//   ....[78]....
        /*08b4*/ 	.word	0xffffffff


	//   ....[79]....
        /*08b8*/ 	.word	0xffffffff


	//   ....[80]....
        /*08bc*/ 	.word	0xffffffff


	//   ....[81]....
        /*08c0*/ 	.word	0xffffffff


	//   ....[82]....
        /*08c4*/ 	.word	0xffffffff


	//   ....[83]....
        /*08c8*/ 	.word	0xffffffff


	//   ....[84]....
        /*08cc*/ 	.word	0xffffffff


	//   ....[85]....
        /*08d0*/ 	.word	0xffffffff


	//   ....[86]....
        /*08d4*/ 	.word	0xffffffff


	//   ....[87]....
        /*08d8*/ 	.word	0xffffffff


	//   ....[88]....
        /*08dc*/ 	.word	0xffffffff


	//   ....[89]....
        /*08e0*/ 	.word	0xffffffff


	//   ....[90]....
        /*08e4*/ 	.word	0xffffffff


	//   ....[91]....
        /*08e8*/ 	.word	0xffffffff


	//   ....[92]....
        /*08ec*/ 	.word	0xffffffff


	//   ....[93]....
        /*08f0*/ 	.word	0xffffffff


	//   ....[94]....
        /*08f4*/ 	.word	0xffffffff


	//   ....[95]....
        /*08f8*/ 	.word	0xffffffff


	//   ....[96]....
        /*08fc*/ 	.word	0xffffffff


	//   ....[97]....
        /*0900*/ 	.word	0xffffffff


	//   ....[98]....
        /*0904*/ 	.word	0xffffffff


	//   ....[99]....
        /*0908*/ 	.word	0xffffffff


	//   ....[100]....
        /*090c*/ 	.word	0xffffffff


	//   ....[101]....
        /*0910*/ 	.word	0xffffffff


	//   ....[102]....
        /*0914*/ 	.word	0xffffffff


	//   ....[103]....
        /*0918*/ 	.word	0xffffffff


	//   ....[104]....
        /*091c*/ 	.word	0xffffffff


	//   ....[105]....
        /*0920*/ 	.word	0xffffffff


	//   ....[106]....
        /*0924*/ 	.word	0xffffffff


	//   ....[107]....
        /*0928*/ 	.word	0xffffffff


	//   ....[108]....
        /*092c*/ 	.word	0xffffffff


	//   ....[109]....
        /*0930*/ 	.word	0xffffffff


	//   ....[110]....
        /*0934*/ 	.word	0xffffffff


	//   ....[111]....
        /*0938*/ 	.word	0xffffffff


	//   ....[112]....
        /*093c*/ 	.word	0xffffffff


	//   ....[113]....
        /*0940*/ 	.word	0xffffffff


	//   ....[114]....
        /*0944*/ 	.word	0xffffffff


	//   ....[115]....
        /*0948*/ 	.word	0xffffffff


	//   ....[116]....
        /*094c*/ 	.word	0xffffffff


	//   ....[117]....
        /*0950*/ 	.word	0xffffffff


	//   ....[118]....
        /*0954*/ 	.word	0xffffffff


	//   ....[119]....
        /*0958*/ 	.word	0xffffffff


	//   ....[120]....
        /*095c*/ 	.word	0xffffffff


	//   ....[121]....
        /*0960*/ 	.word	0xffffffff


	//   ....[122]....
        /*0964*/ 	.word	0xffffffff


	//   ....[123]....
        /*0968*/ 	.word	0xffffffff


	//   ....[124]....
        /*096c*/ 	.word	0xffffffff


	//   ....[125]....
        /*0970*/ 	.word	0xffffffff


	//   ....[126]....
        /*0974*/ 	.word	0xffffffff


	//   ....[127]....
        /*0978*/ 	.word	0xffffffff


	//   ....[128]....
        /*097c*/ 	.word	0xffffffff


	//   ....[129]....
        /*0980*/ 	.word	0xffffffff


	//   ....[130]....
        /*0984*/ 	.word	0xffffffff


	//   ....[131]....
        /*0988*/ 	.word	0xffffffff


	//   ....[132]....
        /*098c*/ 	.word	0xffffffff


	//   ....[133]....
        /*0990*/ 	.word	0xffffffff


	//   ....[134]....
        /*0994*/ 	.word	0xffffffff


	//   ....[135]....
        /*0998*/ 	.word	0xffffffff


	//   ....[136]....
        /*099c*/ 	.word	0xffffffff


	//   ....[137]....
        /*09a0*/ 	.word	0xffffffff


	//   ....[138]....
        /*09a4*/ 	.word	0xffffffff


	//   ....[139]....
        /*09a8*/ 	.word	0xffffffff


	//   ....[140]....
        /*09ac*/ 	.word	0xffffffff


	//   ....[141]....
        /*09b0*/ 	.word	0xffffffff


	//   ....[142]....
        /*09b4*/ 	.word	0xffffffff


	//   ....[143]....
        /*09b8*/ 	.word	0xffffffff


	//   ....[144]....
        /*09bc*/ 	.word	0xffffffff


	//   ....[145]....
        /*09c0*/ 	.word	0xffffffff


	//   ....[146]....
        /*09c4*/ 	.word	0xffffffff


	//   ....[147]....
        /*09c8*/ 	.word	0xffffffff


	//   ....[148]....
        /*09cc*/ 	.word	0xffffffff


	//   ....[149]....
        /*09d0*/ 	.word	0xffffffff


	//   ....[150]....
        /*09d4*/ 	.word	0xffffffff


	//   ....[151]....
        /*09d8*/ 	.word	0xffffffff


	//   ....[152]....
        /*09dc*/ 	.word	0xffffffff


	//   ....[153]....
        /*09e0*/ 	.word	0xffffffff


	//   ....[154]....
        /*09e4*/ 	.word	0xffffffff


	//   ....[155]....
        /*09e8*/ 	.word	0xffffffff


	//   ....[156]....
        /*09ec*/ 	.word	0xffffffff


	//   ....[157]....
        /*09f0*/ 	.word	0xffffffff


	//   ....[158]....
        /*09f4*/ 	.word	0xffffffff


	//   ....[159]....
        /*09f8*/ 	.word	0xffffffff


	//   ....[160]....
        /*09fc*/ 	.word	0xffffffff


	//   ....[161]....
        /*0a00*/ 	.word	0xffffffff


	//   ....[162]....
        /*0a04*/ 	.word	0xffffffff


	//   ....[163]....
        /*0a08*/ 	.word	0xffffffff


	//   ....[164]....
        /*0a0c*/ 	.word	0xffffffff


	//   ....[165]....
        /*0a10*/ 	.word	0xffffffff


	//   ....[166]....
        /*0a14*/ 	.word	0xffffffff


	//   ....[167]....
        /*0a18*/ 	.word	0xffffffff


	//   ....[168]....
        /*0a1c*/ 	.word	0xffffffff


	//   ....[169]....
        /*0a20*/ 	.word	0xffffffff


	//   ....[170]....
        /*0a24*/ 	.word	0xffffffff


	//   ....[171]....
        /*0a28*/ 	.word	0xffffffff


	//   ....[172]....
        /*0a2c*/ 	.word	0xffffffff


	//   ....[173]....
        /*0a30*/ 	.word	0xffffffff


	//   ....[174]....
        /*0a34*/ 	.word	0xffffffff


	//   ....[175]....
        /*0a38*/ 	.word	0xffffffff


	//   ....[176]....
        /*0a3c*/ 	.word	0xffffffff


	//   ....[177]....
        /*0a40*/ 	.word	0xffffffff


	//   ....[178]....
        /*0a44*/ 	.word	0xffffffff


	//   ....[179]....
        /*0a48*/ 	.word	0xffffffff


	//   ....[180]....
        /*0a4c*/ 	.word	0xffffffff


	//   ....[181]....
        /*0a50*/ 	.word	0xffffffff


	//   ....[182]....
        /*0a54*/ 	.word	0xffffffff


	//   ....[183]....
        /*0a58*/ 	.word	0xffffffff


	//   ....[184]....
        /*0a5c*/ 	.word	0xffffffff


	//   ....[185]....
        /*0a60*/ 	.word	0xffffffff


	//   ....[186]....
        /*0a64*/ 	.word	0xffffffff


	//   ....[187]....
        /*0a68*/ 	.word	0xffffffff


	//   ....[188]....
        /*0a6c*/ 	.word	0xffffffff


	//   ....[189]....
        /*0a70*/ 	.word	0xffffffff


	//   ....[190]....
        /*0a74*/ 	.word	0xffffffff


	//   ....[191]....
        /*0a78*/ 	.word	0xffffffff


	//   ....[192]....
        /*0a7c*/ 	.word	0xffffffff


	//   ....[193]....
        /*0a80*/ 	.word	0xffffffff


	//   ....[194]....
        /*0a84*/ 	.word	0xffffffff


	//   ....[195]....
        /*0a88*/ 	.word	0xffffffff


	//   ....[196]....
        /*0a8c*/ 	.word	0xffffffff


	//   ....[197]....
        /*0a90*/ 	.word	0xffffffff


	//   ....[198]....
        /*0a94*/ 	.word	0xffffffff


	//   ....[199]....
        /*0a98*/ 	.word	0xffffffff


	//   ....[200]....
        /*0a9c*/ 	.word	0xffffffff


	//   ....[201]....
        /*0aa0*/ 	.word	0xffffffff


	//   ....[202]....
        /*0aa4*/ 	.word	0xffffffff


	//   ....[203]....
        /*0aa8*/ 	.word	0xffffffff


	//   ....[204]....
        /*0aac*/ 	.word	0xffffffff


	//   ....[205]....
        /*0ab0*/ 	.word	0xffffffff


	//   ....[206]....
        /*0ab4*/ 	.word	0xffffffff


	//   ....[207]....
        /*0ab8*/ 	.word	0xffffffff


	//   ....[208]....
        /*0abc*/ 	.word	0xffffffff


	//   ....[209]....
        /*0ac0*/ 	.word	0xffffffff


	//   ....[210]....
        /*0ac4*/ 	.word	0xffffffff


	//   ....[211]....
        /*0ac8*/ 	.word	0xffffffff


	//   ....[212]....
        /*0acc*/ 	.word	0xffffffff


	//   ....[213]....
        /*0ad0*/ 	.word	0xffffffff


	//   ....[214]....
        /*0ad4*/ 	.word	0xffffffff


	//   ....[215]....
        /*0ad8*/ 	.word	0xffffffff


	//   ....[216]....
        /*0adc*/ 	.word	0xffffffff


	//   ....[217]....
        /*0ae0*/ 	.word	0xffffffff


	//   ....[218]....
        /*0ae4*/ 	.word	0xffffffff


	//   ....[219]....
        /*0ae8*/ 	.word	0xffffffff


	//   ....[220]....
        /*0aec*/ 	.word	0xffffffff


	//   ....[221]....
        /*0af0*/ 	.word	0xffffffff


	//   ....[222]....
        /*0af4*/ 	.word	0xffffffff


	//   ....[223]....
        /*0af8*/ 	.word	0xffffffff


	//   ....[224]....
        /*0afc*/ 	.word	0xffffffff


	//   ....[225]....
        /*0b00*/ 	.word	0xffffffff


	//   ....[226]....
        /*0b04*/ 	.word	0xffffffff


	//   ....[227]....
        /*0b08*/ 	.word	0xffffffff


	//   ....[228]....
        /*0b0c*/ 	.word	0xffffffff


	//   ....[229]....
        /*0b10*/ 	.word	0xffffffff


	//   ....[230]....
        /*0b14*/ 	.word	0xffffffff


	//   ....[231]....
        /*0b18*/ 	.word	0xffffffff


	//   ....[232]....
        /*0b1c*/ 	.word	0xffffffff


	//   ....[233]....
        /*0b20*/ 	.word	0xffffffff


	//   ....[234]....
        /*0b24*/ 	.word	0xffffffff


	//   ....[235]....
        /*0b28*/ 	.word	0xffffffff


	//   ....[236]....
        /*0b2c*/ 	.word	0xffffffff


	//   ....[237]....
        /*0b30*/ 	.word	0xffffffff


	//   ....[238]....
        /*0b34*/ 	.word	0xffffffff


	//   ....[239]....
        /*0b38*/ 	.word	0xffffffff


	//   ....[240]....
        /*0b3c*/ 	.word	0xffffffff


	//   ....[241]....
        /*0b40*/ 	.word	0xffffffff


	//   ....[242]....
        /*0b44*/ 	.word	0xffffffff


	//   ....[243]....
        /*0b48*/ 	.word	0xffffffff


	//   ....[244]....
        /*0b4c*/ 	.word	0xffffffff


	//   ....[245]....
        /*0b50*/ 	.word	0xffffffff


	//   ....[246]....
        /*0b54*/ 	.word	0xffffffff


	//   ....[247]....
        /*0b58*/ 	.word	0xffffffff


	//   ....[248]....
        /*0b5c*/ 	.word	0xffffffff


	//   ....[249]....
        /*0b60*/ 	.word	0xffffffff


	//   ....[250]....
        /*0b64*/ 	.word	0xffffffff


	//   ....[251]....
        /*0b68*/ 	.word	0xffffffff


	//   ....[252]....
        /*0b6c*/ 	.word	0xffffffff


	//   ....[253]....
        /*0b70*/ 	.word	0xffffffff


	//   ....[254]....
        /*0b74*/ 	.word	0xffffffff


	//   ....[255]....
        /*0b78*/ 	.word	0xffffffff


	//   ....[0]....
        /*0b7c*/ 	.word	0xffffffff


	//   ....[1]....
        /*0b80*/ 	.word	0xffffffff


	//   ....[2]....
        /*0b84*/ 	.word	0xffffffff


	//   ....[3]....
        /*0b88*/ 	.word	0xffffffff


	//   ....[4]....
        /*0b8c*/ 	.word	0xffffffff


	//   ....[5]....
        /*0b90*/ 	.word	0xffffffff


	//   ....[6]....
        /*0b94*/ 	.word	0xffffffff


	//   ....[7]....
        /*0b98*/ 	.word	0xffffffff


	//   ....[8]....
        /*0b9c*/ 	.word	0xffffffff


	//   ....[9]....
        /*0ba0*/ 	.word	0xffffffff


	//   ....[10]....
        /*0ba4*/ 	.word	0xffffffff


	//   ....[11]....
        /*0ba8*/ 	.word	0xffffffff


	//   ....[12]....
        /*0bac*/ 	.word	0xffffffff


	//   ....[13]....
        /*0bb0*/ 	.word	0xffffffff


	//   ....[14]....
        /*0bb4*/ 	.word	0xffffffff


	//   ....[15]....
        /*0bb8*/ 	.word	0xffffffff


	//   ....[16]....
        /*0bbc*/ 	.word	0xffffffff


	//   ....[17]....
        /*0bc0*/ 	.word	0xffffffff


	//   ....[18]....
        /*0bc4*/ 	.word	0xffffffff


	//   ....[19]....
        /*0bc8*/ 	.word	0xffffffff


	//   ....[20]....
        /*0bcc*/ 	.word	0xffffffff


	//   ....[21]....
        /*0bd0*/ 	.word	0xffffffff


	//   ....[22]....
        /*0bd4*/ 	.word	0xffffffff


	//   ....[23]....
        /*0bd8*/ 	.word	0xffffffff


	//   ....[24]....
        /*0bdc*/ 	.word	0xffffffff


	//   ....[25]....
        /*0be0*/ 	.word	0xffffffff


	//   ....[26]....
        /*0be4*/ 	.word	0xffffffff


	//   ....[27]....
        /*0be8*/ 	.word	0xffffffff


	//   ....[28]....
        /*0bec*/ 	.word	0xffffffff


	//   ....[29]....
        /*0bf0*/ 	.word	0xffffffff


	//   ....[30]....
        /*0bf4*/ 	.word	0xffffffff


	//   ....[31]....
        /*0bf8*/ 	.word	0xffffffff


	//   ....[32]....
        /*0bfc*/ 	.word	0xffffffff


	//   ....[33]....
        /*0c00*/ 	.word	0xffffffff


	//   ....[34]....
        /*0c04*/ 	.word	0xffffffff


	//   ....[35]....
        /*0c08*/ 	.word	0xffffffff


	//   ....[36]....
        /*0c0c*/ 	.word	0xffffffff


	//   ....[37]....
        /*0c10*/ 	.word	0xffffffff


	//   ....[38]....
        /*0c14*/ 	.word	0xffffffff


	//   ....[39]....
        /*0c18*/ 	.word	0xffffffff


	//   ....[40]....
        /*0c1c*/ 	.word	0xffffffff


	//   ....[41]....
        /*0c20*/ 	.word	0xffffffff


	//   ....[42]....
        /*0c24*/ 	.word	0xffffffff


	//   ....[43]....
        /*0c28*/ 	.word	0xffffffff


	//   ....[44]....
        /*0c2c*/ 	.word	0xffffffff


	//   ....[45]....
        /*0c30*/ 	.word	0xffffffff


	//   ....[46]....
        /*0c34*/ 	.word	0xffffffff


	//   ....[47]....
        /*0c38*/ 	.word	0xffffffff


	//   ....[48]....
        /*0c3c*/ 	.word	0xffffffff


	//   ....[49]....
        /*0c40*/ 	.word	0xffffffff


	//   ....[50]....
        /*0c44*/ 	.word	0xffffffff


	//   ....[51]....
        /*0c48*/ 	.word	0xffffffff


	//   ....[52]....
        /*0c4c*/ 	.word	0xffffffff


	//   ....[53]....
        /*0c50*/ 	.word	0xffffffff


	//   ....[54]....
        /*0c54*/ 	.word	0xffffffff


	//   ....[55]....
        /*0c58*/ 	.word	0xffffffff


	//   ....[56]....
        /*0c5c*/ 	.word	0xffffffff


	//   ....[57]....
        /*0c60*/ 	.word	0xffffffff


	//   ....[58]....
        /*0c64*/ 	.word	0xffffffff


	//   ....[59]....
        /*0c68*/ 	.word	0xffffffff


	//   ....[60]....
        /*0c6c*/ 	.word	0xffffffff


	//   ....[61]....
        /*0c70*/ 	.word	0xffffffff


	//   ....[62]....
        /*0c74*/ 	.word	0xffffffff


	//   ....[63]....
        /*0c78*/ 	.word	0xffffffff


	//   ....[64]....
        /*0c7c*/ 	.word	0xffffffff


	//   ....[65]....
        /*0c80*/ 	.word	0xffffffff


	//   ....[66]....
        /*0c84*/ 	.word	0xffffffff


	//   ....[67]....
        /*0c88*/ 	.word	0xffffffff


	//   ....[68]....
        /*0c8c*/ 	.word	0xffffffff


	//   ....[69]....
        /*0c90*/ 	.word	0xffffffff


	//   ....[70]....
        /*0c94*/ 	.word	0xffffffff


	//   ....[71]....
        /*0c98*/ 	.word	0xffffffff


	//   ....[72]....
        /*0c9c*/ 	.word	0xffffffff


	//   ....[73]....
        /*0ca0*/ 	.word	0xffffffff


	//   ....[74]....
        /*0ca4*/ 	.word	0xffffffff


	//   ....[75]....
        /*0ca8*/ 	.word	0xffffffff


	//   ....[76]....
        /*0cac*/ 	.word	0xffffffff


	//   ....[77]....
        /*0cb0*/ 	.word	0xffffffff


	//----- nvinfo : EIATTR_COOP_GROUP_INSTR_OFFSETS
	.align		4
.L_166:
        /*0cb4*/ 	.byte	0x04, 0x28
        /*0cb6*/ 	.short	(.L_168 - .L_167)


	//   ....[0]....
.L_167:
        /*0cb8*/ 	.word	0x00000050


	//   ....[1]....
        /*0cbc*/ 	.word	0x00000200


	//   ....[2]....
        /*0cc0*/ 	.word	0x00000230


	//   ....[3]....
        /*0cc4*/ 	.word	0x00000260


	//   ....[4]....
        /*0cc8*/ 	.word	0x00000290


	//   ....[5]....
        /*0ccc*/ 	.word	0x000002c0


	//   ....[6]....
        /*0cd0*/ 	.word	0x000002f0


	//   ....[7]....
        /*0cd4*/ 	.word	0x00000460


	//   ....[8]....
        /*0cd8*/ 	.word	0x000004a0


	//   ....[9]....
        /*0cdc*/ 	.word	0x000004d0


	//   ....[10]....
        /*0ce0*/ 	.word	0x00000500


	//   ....[11]....
        /*0ce4*/ 	.word	0x00000530


	//   ....[12]....
        /*0ce8*/ 	.word	0x00000560


	//   ....[13]....
        /*0cec*/ 	.word	0x000005f0


	//   ....[14]....
        /*0cf0*/ 	.word	0x00000620


	//   ....[15]....
        /*0cf4*/ 	.word	0x00000640


	//   ....[16]....
        /*0cf8*/ 	.word	0x000006a0


	//   ....[17]....
        /*0cfc*/ 	.word	0x00003960


	//   ....[18]....
        /*0d00*/ 	.word	0x000039b0


	//   ....[19]....
        /*0d04*/ 	.word	0x000041a0


	//   ....[20]....
        /*0d08*/ 	.word	0x000041c0


	//   ....[21]....
        /*0d0c*/ 	.word	0x00004930


	//   ....[22]....
        /*0d10*/ 	.word	0x00004940


	//   ....[23]....
        /*0d14*/ 	.word	0x000051a0


	//   ....[24]....
        /*0d18*/ 	.word	0x000051d0


	//   ....[25]....
        /*0d1c*/ 	.word	0x00005e10


	//   ....[26]....
        /*0d20*/ 	.word	0x00005e40


	//   ....[27]....
        /*0d24*/ 	.word	0x00006600


	//   ....[28]....
        /*0d28*/ 	.word	0x00006620


	//   ....[29]....
        /*0d2c*/ 	.word	0x00006e00


	//   ....[30]....
        /*0d30*/ 	.word	0x00006e30


	//   ....[31]....
        /*0d34*/ 	.word	0x00006f60


	//   ....[32]....
        /*0d38*/ 	.word	0x00006f90


	//   ....[33]....
        /*0d3c*/ 	.word	0x00007080


	//   ....[34]....
        /*0d40*/ 	.word	0x000070a0


	//   ....[35]....
        /*0d44*/ 	.word	0x00007680


	//   ....[36]....
        /*0d48*/ 	.word	0x000076c0


	//   ....[37]....
        /*0d4c*/ 	.word	0x000077f0


	//   ....[38]....
        /*0d50*/ 	.word	0x00007820


	//   ....[39]....
        /*0d54*/ 	.word	0x00007910


	//   ....[40]....
        /*0d58*/ 	.word	0x00007940


	//   ....[41]....
        /*0d5c*/ 	.word	0x00008460


	//   ....[42]....
        /*0d60*/ 	.word	0x00008480


	//   ....[43]....
        /*0d64*/ 	.word	0x00008550


	//   ....[44]....
        /*0d68*/ 	.word	0x00008560


	//   ....[45]....
        /*0d6c*/ 	.word	0x00008630


	//   ....[46]....
        /*0d70*/ 	.word	0x00008650


	//   ....[47]....
        /*0d74*/ 	.word	0x00008720


	//   ....[48]....
        /*0d78*/ 	.word	0x00008730


	//   ....[49]....
        /*0d7c*/ 	.word	0x00008800


	//   ....[50]....
        /*0d80*/ 	.word	0x00008820


	//   ....[51]....
        /*0d84*/ 	.word	0x000088f0


	//   ....[52]....
        /*0d88*/ 	.word	0x00008900


	//   ....[53]....
        /*0d8c*/ 	.word	0x000089d0


	//   ....[54]....
        /*0d90*/ 	.word	0x000089f0


	//   ....[55]....
        /*0d94*/ 	.word	0x00008ac0


	//   ....[56]....
        /*0d98*/ 	.word	0x00008ad0


	//   ....[57]....
        /*0d9c*/ 	.word	0x00008f00


	//   ....[58]....
        /*0da0*/ 	.word	0x00008f10


	//   ....[59]....
        /*0da4*/ 	.word	0x00008f20


	//   ....[60]....
        /*0da8*/ 	.word	0x00008f30


	//   ....[61]....
        /*0dac*/ 	.word	0x00008f50


	//   ....[62]....
        /*0db0*/ 	.word	0x00008f60


	//   ....[63]....
        /*0db4*/ 	.word	0x00008f80


	//   ....[64]....
        /*0db8*/ 	.word	0x00008fa0


	//   ....[65]....
        /*0dbc*/ 	.word	0x000090a0


	//   ....[66]....
        /*0dc0*/ 	.word	0x000090b0


	//   ....[67]....
        /*0dc4*/ 	.word	0x000092b0


	//   ....[68]....
        /*0dc8*/ 	.word	0x000092f0


	//   ....[69]....
        /*0dcc*/ 	.word	0x00009300


	//   ....[70]....
        /*0dd0*/ 	.word	0x00009310


	//   ....[71]....
        /*0dd4*/ 	.word	0x0000abd0


	//   ....[72]....
        /*0dd8*/ 	.word	0x0000ac10


	//   ....[73]....
        /*0ddc*/ 	.word	0x0000ac30


	//   ....[74]....
        /*0de0*/ 	.word	0x0000ac40


	//   ....[75]....
        /*0de4*/ 	.word	0x0000c920


	//   ....[76]....
        /*0de8*/ 	.word	0x0000c960


	//   ....[77]....
        /*0dec*/ 	.word	0x0000c970


	//   ....[78]....
        /*0df0*/ 	.word	0x0000c990


	//   ....[79]....
        /*0df4*/ 	.word	0x0000c9b0


	//   ....[80]....
        /*0df8*/ 	.word	0x0000ca30


	//   ....[81]....
        /*0dfc*/ 	.word	0x0000ca70


	//   ....[82]....
        /*0e00*/ 	.word	0x0000ca90


	//   ....[83]....
        /*0e04*/ 	.word	0x0000cab0


	//   ....[84]....
        /*0e08*/ 	.word	0x0000cad0


	//   ....[85]....
        /*0e0c*/ 	.word	0x0000d2f0


	//   ....[86]....
        /*0e10*/ 	.word	0x0000d310


	//   ....[87]....
        /*0e14*/ 	.word	0x0000d330


	//   ....[88]....
        /*0e18*/ 	.word	0x0000d340


	//   ....[89]....
        /*0e1c*/ 	.word	0x0000d350


	//   ....[90]....
        /*0e20*/ 	.word	0x0000d360


	//   ....[91]....
        /*0e24*/ 	.word	0x0000d370


	//   ....[92]....
        /*0e28*/ 	.word	0x0000d380


	//   ....[93]....
        /*0e2c*/ 	.word	0x0000d3b0


	//   ....[94]....
        /*0e30*/ 	.word	0x0000d3e0


	//   ....[95]....
        /*0e34*/ 	.word	0x0000e060


	//   ....[96]....
        /*0e38*/ 	.word	0x0000e070


	//   ....[97]....
        /*0e3c*/ 	.word	0x0000e080


	//   ....[98]....
        /*0e40*/ 	.word	0x0000e090


	//   ....[99]....
        /*0e44*/ 	.word	0x0000e0c0


	//   ....[100]....
        /*0e48*/ 	.word	0x0000e0e0


	//   ....[101]....
        /*0e4c*/ 	.word	0x0000e100


	//   ....[102]....
        /*0e50*/ 	.word	0x0000e110


	//   ....[103]....
        /*0e54*/ 	.word	0x0000fc80


	//   ....[104]....
        /*0e58*/ 	.word	0x0000fcd0


	//   ....[105]....
        /*0e5c*/ 	.word	0x0000fd00


	//   ....[106]....
        /*0e60*/ 	.word	0x0000fd20


	//   ....[107]....
        /*0e64*/ 	.word	0x0000fd40


	//   ....[108]....
        /*0e68*/ 	.word	0x0000fd60


	//   ....[109]....
        /*0e6c*/ 	.word	0x0000fd80


	//   ....[110]....
        /*0e70*/ 	.word	0x0000fda0


	//   ....[111]....
        /*0e74*/ 	.word	0x0000fdd0


	//   ....[112]....
        /*0e78*/ 	.word	0x0000ff00


	//   ....[113]....
        /*0e7c*/ 	.word	0x00010720


	//   ....[114]....
        /*0e80*/ 	.word	0x00010740


	//   ....[115]....
        /*0e84*/ 	.word	0x00010790


	//   ....[116]....
        /*0e88*/ 	.word	0x000107b0


	//   ....[117]....
        /*0e8c*/ 	.word	0x000107e0


	//   ....[118]....
        /*0e90*/ 	.word	0x00010800


	//   ....[119]....
        /*0e94*/ 	.word	0x00010830


	//   ....[120]....
        /*0e98*/ 	.word	0x00010850


	//   ....[121]....
        /*0e9c*/ 	.word	0x00010870


	//   ....[122]....
        /*0ea0*/ 	.word	0x000108b0


	//   ....[123]....
        /*0ea4*/ 	.word	0x00010e80


	//   ....[124]....
        /*0ea8*/ 	.word	0x00010ea0


	//   ....[125]....
        /*0eac*/ 	.word	0x00010ec0


	//   ....[126]....
        /*0eb0*/ 	.word	0x00010ee0


	//   ....[127]....
        /*0eb4*/ 	.word	0x00010f00


	//   ....[128]....
        /*0eb8*/ 	.word	0x00010f20


	//   ....[129]....
        /*0ebc*/ 	.word	0x00010f40


	//   ....[130]....
        /*0ec0*/ 	.word	0x00010f60


	//   ....[131]....
        /*0ec4*/ 	.word	0x00012d00


	//   ....[132]....
        /*0ec8*/ 	.word	0x00012d30


	//   ....[133]....
        /*0ecc*/ 	.word	0x00012d40


	//   ....[134]....
        /*0ed0*/ 	.word	0x00012d50


	//   ....[135]....
        /*0ed4*/ 	.word	0x00012d60


	//   ....[136]....
        /*0ed8*/ 	.word	0x00012d90


	//   ....[137]....
        /*0edc*/ 	.word	0x00012db0


	//   ....[138]....
        /*0ee0*/ 	.word	0x00012dd0


	//   ....[139]....
        /*0ee4*/ 	.word	0x00013fe0


	//   ....[140]....
        /*0ee8*/ 	.word	0x00014000


	//   ....[141]....
        /*0eec*/ 	.word	0x00014010


	//   ....[142]....
        /*0ef0*/ 	.word	0x00014020


	//   ....[143]....
        /*0ef4*/ 	.word	0x00014030


	//   ....[144]....
        /*0ef8*/ 	.word	0x00014040


	//   ....[145]....
        /*0efc*/ 	.word	0x00014060


	//   ....[146]....
        /*0f00*/ 	.word	0x000140d0


	//   ....[147]....
        /*0f04*/ 	.word	0x000144c0


	//   ....[148]....
        /*0f08*/ 	.word	0x000144e0


	//   ....[149]....
        /*0f0c*/ 	.word	0x00014540


	//   ....[150]....
        /*0f10*/ 	.word	0x00014550


	//   ....[151]....
        /*0f14*/ 	.word	0x000145c0


	//   ....[152]....
        /*0f18*/ 	.word	0x000145e0


	//   ....[153]....
        /*0f1c*/ 	.word	0x00014650


	//   ....[154]....
        /*0f20*/ 	.word	0x00014660


	//   ....[155]....
        /*0f24*/ 	.word	0x000146d0


	//   ....[156]....
        /*0f28*/ 	.word	0x000146f0


	//   ....[157]....
        /*0f2c*/ 	.word	0x00014760


	//   ....[158]....
        /*0f30*/ 	.word	0x00014770


	//   ....[159]....
        /*0f34*/ 	.word	0x000147e0


	//   ....[160]....
        /*0f38*/ 	.word	0x00014800


	//   ....[161]....
        /*0f3c*/ 	.word	0x00014870


	//   ....[162]....
        /*0f40*/ 	.word	0x00014880


	//   ....[163]....
        /*0f44*/ 	.word	0x00014b00


	//   ....[164]....
        /*0f48*/ 	.word	0x00014b20


	//   ....[165]....
        /*0f4c*/ 	.word	0x00014e70


	//   ....[166]....
        /*0f50*/ 	.word	0x00014e80


	//   ....[167]....
        /*0f54*/ 	.word	0x000151d0


	//   ....[168]....
        /*0f58*/ 	.word	0x000151f0


	//   ....[169]....
        /*0f5c*/ 	.word	0x00015560


	//   ....[170]....
        /*0f60*/ 	.word	0x00015570


	//   ....[171]....
        /*0f64*/ 	.word	0x000160c0


	//   ....[172]....
        /*0f68*/ 	.word	0x000160e0


	//   ....[173]....
        /*0f6c*/ 	.word	0x00016150


	//   ....[174]....
        /*0f70*/ 	.word	0x00016160


	//   ....[175]....
        /*0f74*/ 	.word	0x000161d0


	//   ....[176]....
        /*0f78*/ 	.word	0x000161f0


	//   ....[177]....
        /*0f7c*/ 	.word	0x00016260


	//   ....[178]....
        /*0f80*/ 	.word	0x00016270


	//   ....[179]....
        /*0f84*/ 	.word	0x000162e0


	//   ....[180]....
        /*0f88*/ 	.word	0x00016300


	//   ....[181]....
        /*0f8c*/ 	.word	0x00016370


	//   ....[182]....
        /*0f90*/ 	.word	0x00016380


	//   ....[183]....
        /*0f94*/ 	.word	0x000163f0


	//   ....[184]....
        /*0f98*/ 	.word	0x00016410


	//   ....[185]....
        /*0f9c*/ 	.word	0x00016480


	//   ....[186]....
        /*0fa0*/ 	.word	0x00016490


	//   ....[187]....
        /*0fa4*/ 	.word	0x000165e0


	//   ....[188]....
        /*0fa8*/ 	.word	0x00016600


	//   ....[189]....
        /*0fac*/ 	.word	0x00016730


	//   ....[190]....
        /*0fb0*/ 	.word	0x00016770


	//   ....[191]....
        /*0fb4*/ 	.word	0x000167a0


	//   ....[192]....
        /*0fb8*/ 	.word	0x000167d0


	//   ....[193]....
        /*0fbc*/ 	.word	0x00016800


	//   ....[194]....
        /*0fc0*/ 	.word	0x00016830


	//   ....[195]....
        /*0fc4*/ 	.word	0x00016990


	//   ....[196]....
        /*0fc8*/ 	.word	0x000169d0


	//   ....[197]....
        /*0fcc*/ 	.word	0x00016a00


	//   ....[198]....
        /*0fd0*/ 	.word	0x00016a30


	//   ....[199]....
        /*0fd4*/ 	.word	0x00016a60


	//   ....[200]....
        /*0fd8*/ 	.word	0x00016a90


	//   ....[201]....
        /*0fdc*/ 	.word	0x00016b20


	//   ....[202]....
        /*0fe0*/ 	.word	0x00016b50


	//   ....[203]....
        /*0fe4*/ 	.word	0x00016b60


	//   ....[204]....
        /*0fe8*/ 	.word	0x00016bc0


	//   ....[205]....
        /*0fec*/ 	.word	0x000171b0


	//   ....[206]....
        /*0ff0*/ 	.word	0x00017210


	//   ....[207]....
        /*0ff4*/ 	.word	0x00017260


	//   ....[208]....
        /*0ff8*/ 	.word	0x000172b0


	//   ....[209]....
        /*0ffc*/ 	.word	0x00017300


	//   ....[210]....
        /*1000*/ 	.word	0x00017370


	//   ....[211]....
        /*1004*/ 	.word	0x000173c0


	//   ....[212]....
        /*1008*/ 	.word	0x00017420


	//   ....[213]....
        /*100c*/ 	.word	0x00017490


	//   ....[214]....
        /*1010*/ 	.word	0x000174f0


	//   ....[215]....
        /*1014*/ 	.word	0x00017560


	//   ....[216]....
        /*1018*/ 	.word	0x000175d0


	//   ....[217]....
        /*101c*/ 	.word	0x00017640


	//   ....[218]....
        /*1020*/ 	.word	0x000176a0


	//   ....[219]....
        /*1024*/ 	.word	0x00017710


	//   ....[220]....
        /*1028*/ 	.word	0x00017780


	//   ....[221]....
        /*102c*/ 	.word	0x000177f0


	//   ....[222]....
        /*1030*/ 	.word	0x00017850


	//   ....[223]....
        /*1034*/ 	.word	0x000178c0


	//   ....[224]....
        /*1038*/ 	.word	0x00017930


	//   ....[225]....
        /*103c*/ 	.word	0x000179a0


	//   ....[226]....
        /*1040*/ 	.word	0x00017a00


	//   ....[227]....
        /*1044*/ 	.word	0x00017a70


	//   ....[228]....
        /*1048*/ 	.word	0x00017ae0


	//   ....[229]....
        /*104c*/ 	.word	0x00017b50


	//   ....[230]....
        /*1050*/ 	.word	0x00017bb0


	//   ....[231]....
        /*1054*/ 	.word	0x00017c20


	//   ....[232]....
        /*1058*/ 	.word	0x00017c90


	//   ....[233]....
        /*105c*/ 	.word	0x00017d60


	//   ....[234]....
        /*1060*/ 	.word	0x00017dc0


	//   ....[235]....
        /*1064*/ 	.word	0x00017ea0


	//   ....[236]....
        /*1068*/ 	.word	0x00017f00


	//   ....[237]....
        /*106c*/ 	.word	0x00017fe0


	//   ....[238]....
        /*1070*/ 	.word	0x00018040


	//   ....[239]....
        /*1074*/ 	.word	0x00018120


	//   ....[240]....
        /*1078*/ 	.word	0x00018180


	//   ....[241]....
        /*107c*/ 	.word	0x000181e0


	//   ....[242]....
        /*1080*/ 	.word	0x00018230


	//   ....[243]....
        /*1084*/ 	.word	0x00018280


	//   ....[244]....
        /*1088*/ 	.word	0x000182d0


	//   ....[245]....
        /*108c*/ 	.word	0x00018320


	//   ....[246]....
        /*1090*/ 	.word	0x00018370


	//   ....[247]....
        /*1094*/ 	.word	0x000183c0


	//   ....[248]....
        /*1098*/ 	.word	0x00018410


	//   ....[249]....
        /*109c*/ 	.word	0x00018480


	//   ....[250]....
        /*10a0*/ 	.word	0x000184f0


	//   ....[251]....
        /*10a4*/ 	.word	0x00018560


	//   ....[252]....
        /*10a8*/ 	.word	0x00018640


	//   ....[253]....
        /*10ac*/ 	.word	0x000186a0


	//   ....[254]....
        /*10b0*/ 	.word	0x00018780


	//   ....[255]....
        /*10b4*/ 	.word	0x000187e0


	//   ....[0]....
        /*10b8*/ 	.word	0x000188c0


	//   ....[1]....
        /*10bc*/ 	.word	0x00018920


	//   ....[2]....
        /*10c0*/ 	.word	0x00018a00


	//   ....[3]....
        /*10c4*/ 	.word	0x00018a60


	//   ....[4]....
        /*10c8*/ 	.word	0x00018ab0


	//   ....[5]....
        /*10cc*/ 	.word	0x00018af0


	//   ....[6]....
        /*10d0*/ 	.word	0x00018b40


	//   ....[7]....
        /*10d4*/ 	.word	0x00018b80


	//   ....[8]....
        /*10d8*/ 	.word	0x00018bd0


	//   ....[9]....
        /*10dc*/ 	.word	0x00018c10


	//   ....[10]....
        /*10e0*/ 	.word	0x00018c60


	//   ....[11]....
        /*10e4*/ 	.word	0x00018ca0


	//   ....[12]....
        /*10e8*/ 	.word	0x00018cf0


	//   ....[13]....
        /*10ec*/ 	.word	0x00018d40


	//   ....[14]....
        /*10f0*/ 	.word	0x00018d90


	//   ....[15]....
        /*10f4*/ 	.word	0x00018de0


	//   ....[16]....
        /*10f8*/ 	.word	0x00018e30


	//   ....[17]....
        /*10fc*/ 	.word	0x00018e80


	//   ....[18]....
        /*1100*/ 	.word	0x00018ed0


	//   ....[19]....
        /*1104*/ 	.word	0x00018f20


	//   ....[20]....
        /*1108*/ 	.word	0x00018f90


	//   ....[21]....
        /*110c*/ 	.word	0x00019000


	//   ....[22]....
        /*1110*/ 	.word	0x00019070


	//   ....[23]....
        /*1114*/ 	.word	0x000190d0


	//   ....[24]....
        /*1118*/ 	.word	0x00019140


	//   ....[25]....
        /*111c*/ 	.word	0x000191b0


	//   ....[26]....
        /*1120*/ 	.word	0x00019220


	//   ....[27]....
        /*1124*/ 	.word	0x00019280


	//   ....[28]....
        /*1128*/ 	.word	0x000192f0


	//   ....[29]....
        /*112c*/ 	.word	0x00019360


	//   ....[30]....
        /*1130*/ 	.word	0x000193d0


	//   ....[31]....
        /*1134*/ 	.word	0x00019430


	//   ....[32]....
        /*1138*/ 	.word	0x000194a0


	//   ....[33]....
        /*113c*/ 	.word	0x00019510


	//   ....[34]....
        /*1140*/ 	.word	0x00019580


	//   ....[35]....
        /*1144*/ 	.word	0x000195e0


	//   ....[36]....
        /*1148*/ 	.word	0x00019650


	//   ....[37]....
        /*114c*/ 	.word	0x000196c0


	//   ....[38]....
        /*1150*/ 	.word	0x00019730


	//   ....[39]....
        /*1154*/ 	.word	0x00019790


	//   ....[40]....
        /*1158*/ 	.word	0x00019800


	//   ....[41]....
        /*115c*/ 	.word	0x00019870


	//   ....[42]....
        /*1160*/ 	.word	0x000198e0


	//   ....[43]....
        /*1164*/ 	.word	0x00019940


	//   ....[44]....
        /*1168*/ 	.word	0x000199b0


	//   ....[45]....
        /*116c*/ 	.word	0x00019a20


	//   ....[46]....
        /*1170*/ 	.word	0x00019a90


	//   ....[47]....
        /*1174*/ 	.word	0x00019af0


	//   ....[48]....
        /*1178*/ 	.word	0x00019b60


	//   ....[49]....
        /*117c*/ 	.word	0x00019bd0


	//   ....[50]....
        /*1180*/ 	.word	0x00019c40


	//   ....[51]....
        /*1184*/ 	.word	0x00019ca0


	//   ....[52]....
        /*1188*/ 	.word	0x00019d10


	//   ....[53]....
        /*118c*/ 	.word	0x00019d80


	//   ....[54]....
        /*1190*/ 	.word	0x00019df0


	//   ....[55]....
        /*1194*/ 	.word	0x00019e50


	//   ....[56]....
        /*1198*/ 	.word	0x00019ec0


	//   ....[57]....
        /*119c*/ 	.word	0x00019f30


	//   ....[58]....
        /*11a0*/ 	.word	0x00019fa0


	//   ....[59]....
        /*11a4*/ 	.word	0x0001a000


	//   ....[60]....
        /*11a8*/ 	.word	0x0001a070


	//   ....[61]....
        /*11ac*/ 	.word	0x0001a0e0


	//   ....[62]....
        /*11b0*/ 	.word	0x0001a130


	//   ....[63]....
        /*11b4*/ 	.word	0x0001a170


	//   ....[64]....
        /*11b8*/ 	.word	0x0001a1c0


	//   ....[65]....
        /*11bc*/ 	.word	0x0001a210


	//   ....[66]....
        /*11c0*/ 	.word	0x0001a260


	//   ....[67]....
        /*11c4*/ 	.word	0x0001a2d0


	//   ....[68]....
        /*11c8*/ 	.word	0x0001a320


	//   ....[69]....
        /*11cc*/ 	.word	0x0001a370


	//   ....[70]....
        /*11d0*/ 	.word	0x0001a3c0


	//   ....[71]....
        /*11d4*/ 	.word	0x0001a410


	//   ....[72]....
        /*11d8*/ 	.word	0x0001a460


	//   ....[73]....
        /*11dc*/ 	.word	0x0001a4d0


	//   ....[74]....
        /*11e0*/ 	.word	0x0001a520


	//   ....[75]....
        /*11e4*/ 	.word	0x0001a580


	//   ....[76]....
        /*11e8*/ 	.word	0x0001a5e0


	//   ....[77]....
        /*11ec*/ 	.word	0x0001a650


	//----- nvinfo : EIATTR_EXIT_INSTR_OFFSETS
	.align		4
.L_168:
        /*11f0*/ 	.byte	0x04, 0x1c
        /*11f2*/ 	.short	(.L_170 - .L_169)


	//   ....[0]....
.L_169:
        /*11f4*/ 	.word	0x00000c10


	//   ....[1]....
        /*11f8*/ 	.word	0x00017170


	//----- nvinfo : EIATTR_MAX_THREADS
	.align		4
.L_170:
        /*11fc*/ 	.byte	0x04, 0x05
        /*11fe*/ 	.short	(.L_172 - .L_171)
.L_171:
        /*1200*/ 	.word	0x00000080
        /*1204*/ 	.word	0x00000001
        /*1208*/ 	.word	0x00000001


	//----- nvinfo : EIATTR_CRS_STACK_SIZE
	.align		4
.L_172:
        /*120c*/ 	.byte	0x04, 0x1e
        /*120e*/ 	.short	(.L_174 - .L_173)
.L_173:
        /*1210*/ 	.word	0x00000000
.L_174:


//--------------------- .nv.info._ZN7cutlass13device_kernelIN5flash19enable_sm80_to_sm89INS1_16FlashAttnFwdSm80INS1_25CollectiveMainloopFwdSm80ILi4ELi1ELb0EN4cute5tupleIJNS5_1CILi128EEENS7_ILi96EEENS7_ILi64EEEEEELi64ENS_10bfloat16_tEfNS_4arch4Sm80ELb0ELb1ELb0ELb0ELb1ELb0ELb1ELb1EEENS1_21CollectiveEpilogueFwdINS6_IJS8_SA_S9_EEENS6_IJNS7_ILi1EEESI_SI_EEESC_SE_Li128ELb0ELb1ELb1ELb0EEENS1_19SingleTileSchedulerILb0ELb1ELb1ELi128EEEEEEEEEvNT_6ParamsE --------------------------
	.section	.nv.info._ZN7cutlass13device_kernelIN5flash19enable_sm80_to_sm89INS1_16FlashAttnFwdSm80INS1_25CollectiveMainloopFwdSm80ILi4ELi1ELb0EN4cute5tupleIJNS5_1CILi128EEENS7_ILi96EEENS7_ILi64EEEEEELi64ENS_10bfloat16_tEfNS_4arch4Sm80ELb0ELb1ELb0ELb0ELb1ELb0ELb1ELb1EEENS1_21CollectiveEpilogueFwdINS6_IJS8_SA_S9_EEENS6_IJNS7_ILi1EEESI_SI_EEESC_SE_Li128ELb0ELb1ELb1ELb0EEENS1_19SingleTileSchedulerILb0ELb1ELb1ELi128EEEEEEEEEvNT_6ParamsE,"",@"SHT_CUDA_INFO"
	.sectionflags	@""
	.align	4


	//----- nvinfo : EIATTR_CUDA_API_VERSION
	.align		4
        /*0000*/ 	.byte	0x04, 0x37
        /*0002*/ 	.short	(.L_176 - .L_175)
.L_175:
        /*0004*/ 	.word	0x00000082


	//----- nvinfo : EIATTR_SW2861232_WAR
	.align		4
.L_176:
        /*0008*/ 	.byte	0x01, 0x35
	.zero		2


	//----- nvinfo : EIATTR_PARAM_CBANK
	.align		4
        /*000c*/ 	.byte	0x04, 0x0a
        /*000e*/ 	.short	(.L_178 - .L_177)
	.align		4
.L_177:
        /*0010*/ 	.word	index@(.nv.constant0._ZN7cutlass13device_kernelIN5flash19enable_sm80_to_sm89INS1_16FlashAttnFwdSm80INS1_25CollectiveMainloopFwdSm80ILi4ELi1ELb0EN4cute5tupleIJNS5_1CILi128EEENS7_ILi96EEENS7_ILi64EEEEEELi64ENS_10bfloat16_tEfNS_4arch4Sm80ELb0ELb1ELb0ELb0ELb1ELb0ELb1ELb1EEENS1_21CollectiveEpilogueFwdINS6_IJS8_SA_S9_EEENS6_IJNS7_ILi1EEESI_SI_EEESC_SE_Li128ELb0ELb1ELb1ELb0EEENS1_19SingleTileSchedulerILb0ELb1ELb1ELi128EEEEEEEEEvNT_6ParamsE)
        /*0014*/ 	.short	0x0160
        /*0016*/ 	.short	0x0418


	//----- nvinfo : EIATTR_CBANK_PARAM_SIZE
	.align		4
.L_178:
        /*0018*/ 	.byte	0x03, 0x19
        /*001a*/ 	.short	0x0418


	//----- nvinfo : EIATTR_KPARAM_INFO
	.align		4
        /*001c*/ 	.byte	0x04, 0x17
        /*001e*/ 	.short	(.L_180 - .L_179)
.L_179:
        /*0020*/ 	.word	0x00000000
        /*0024*/ 	.short	0x0000
        /*0026*/ 	.short	0x0000
        /*0028*/ 	.byte	0x00, 0xf0, 0x61, 0x10


	//----- nvinfo : EIATTR_MAXREG_COUNT
	.align		4
.L_180:
        /*002c*/ 	.byte	0x03, 0x1b
        /*002e*/ 	.short	0x00ff


	//----- nvinfo : EIATTR_NUM_BARRIERS
	.align		4
        /*0030*/ 	.byte	0x02, 0x4c
        /*0032*/ 	.byte	0x02
	.zero		1


	//----- nvinfo : EIATTR_ANNOTATIONS
	.align		4
        /*0034*/ 	.byte	0x04, 0x55
        /*0036*/ 	.short	(.L_182 - .L_181)


	//   ....[0]....
.L_181:
        /*0038*/ 	.word	0x00000001
        /*003c*/ 	.byte	0x30, 0x92, 0x00, 0x00, 0x01, 0x00, 0x00, 0x00, 0x90, 0x92, 0x00, 0x00, 0x01, 0x00, 0x00, 0x00
        /*004c*/ 	.byte	0xe0, 0xa1, 0x00, 0x00, 0x01, 0x00, 0x00, 0x00, 0x20, 0xa2, 0x00, 0x00, 0x01, 0x00, 0x00, 0x00
        /*005c*/ 	.byte	0x80, 0x26, 0x01, 0x00, 0x01, 0x00, 0x00, 0x00, 0x80, 0x27, 0x01, 0x00, 0x01, 0x00, 0x00, 0x00
        /*006c*/ 	.byte	0xe0, 0x27, 0x01, 0x00, 0x01, 0x00, 0x00, 0x00, 0xd0, 0x3b, 0x01, 0x00, 0x01, 0x00, 0x00, 0x00
        /*007c*/ 	.byte	0x00, 0x3c, 0x01, 0x00, 0x01, 0x00, 0x00, 0x00, 0x30, 0x3c, 0x01, 0x00


	//----- nvinfo : EIATTR_MERCURY_ISA_VERSION
	.align		4
.L_182:
        /*0088*/ 	.byte	0x03, 0x5f
        /*008a*/ 	.short	0x0000


	//----- nvinfo : EIATTR_COOP_GROUP_MASK_REGIDS
	.align		4
        /*008c*/ 	.byte	0x04, 0x29
        /*008e*/ 	.short	(.L_184 - .L_183)


	//   ....[0]....
.L_183:
        /*0090*/ 	.word	0xffffffff


	//   ....[1]....
        /*0094*/ 	.word	0xffffffff


	//   ....[2]....
        /*0098*/ 	.word	0xffffffff


	//   ....[3]....
        /*009c*/ 	.word	0xffffffff


	//   ....[4]....
        /*00a0*/ 	.word	0xffffffff


	//   ....[5]....
        /*00a4*/ 	.word	0xffffffff


	//   ....[6]....
        /*00a8*/ 	.word	0xffffffff


	//   ....[7]....
        /*00ac*/ 	.word	0xffffffff


	//   ....[8]....
        /*00b0*/ 	.word	0xffffffff


	//   ....[9]....
        /*00b4*/ 	.word	0xffffffff


	//   ....[10]....
        /*00b8*/ 	.word	0xffffffff


	//   ....[11]....
        /*00bc*/ 	.word	0xffffffff


	//   ....[12]....
        /*00c0*/ 	.word	0xffffffff


	//   ....[13]....
        /*00c4*/ 	.word	0xffffffff


	//   ....[14]....
        /*00c8*/ 	.word	0xffffffff


	//   ....[15]....
        /*00cc*/ 	.word	0xffffffff


	//   ....[16]....
        /*00d0*/ 	.word	0xffffffff


	//   ....[17]....
        /*00d4*/ 	.word	0xffffffff


	//   ....[18]....
        /*00d8*/ 	.word	0xffffffff


	//   ....[19]....
        /*00dc*/ 	.word	0xffffffff


	//   ....[20]....
        /*00e0*/ 	.word	0xffffffff


	//   ....[21]....
        /*00e4*/ 	.word	0xffffffff


	//   ....[22]....
        /*00e8*/ 	.word	0xffffffff


	//   ....[23]....
        /*00ec*/ 	.word	0xffffffff


	//   ....[24]....
        /*00f0*/ 	.word	0xffffffff


	//   ....[25]....
        /*00f4*/ 	.word	0xffffffff


	//   ....[26]....
        /*00f8*/ 	.word	0xffffffff


	//   ....[27]....
        /*00fc*/ 	.word	0xffffffff


	//   ....[28]....
        /*0100*/ 	.word	0xffffffff


	//   ....[29]....
        /*0104*/ 	.word	0xffffffff


	//   ....[30]....
        /*0108*/ 	.word	0xffffffff


	//   ....[31]....
        /*010c*/ 	.word	0xffffffff


	//   ....[32]....
        /*0110*/ 	.word	0xffffffff


	//   ....[33]....
        /*0114*/ 	.word	0xffffffff


	//   ....[34]....
        /*0118*/ 	.word	0xffffffff


	//   ....[35]....
        /*011c*/ 	.word	0xffffffff


	//   ....[36]....
        /*0120*/ 	.word	0xffffffff


	//   ....[37]....
        /*0124*/ 	.word	0xffffffff


	//   ....[38]....
        /*0128*/ 	.word	0xffffffff


	//   ....[39]....
        /*012c*/ 	.word	0xffffffff


	//   ....[40]....
        /*0130*/ 	.word	0xffffffff


	//   ....[41]....
        /*0134*/ 	.word	0xffffffff


	//   ....[42]....
        /*0138*/ 	.word	0xffffffff


	//   ....[43]....
        /*013c*/ 	.word	0xffffffff


	//   ....[44]....
        /*0140*/ 	.word	0xffffffff


	//   ....[45]....
        /*0144*/ 	.word	0xffffffff


	//   ....[46]....
        /*0148*/ 	.word	0xffffffff


	//   ....[47]....
        /*014c*/ 	.word	0xffffffff


	//   ....[48]....
        /*0150*/ 	.word	0xffffffff


	//   ....[49]....
        /*0154*/ 	.word	0xffffffff


	//   ....[50]....
        /*0158*/ 	.word	0xffffffff


	//   ....[51]....
        /*015c*/ 	.word	0xffffffff


	//   ....[52]....
        /*0160*/ 	.word	0xffffffff


	//   ....[53]....
        /*0164*/ 	.word	0xffffffff


	//   ....[54]....
        /*0168*/ 	.word	0xffffffff


	//   ....[55]....
        /*016c*/ 	.word	0xffffffff


	//   ....[56]....
        /*0170*/ 	.word	0xffffffff


	//   ....[57]....
        /*0174*/ 	.word	0xffffffff


	//   ....[58]....
        /*0178*/ 	.word	0xffffffff


	//   ....[59]....
        /*017c*/ 	.word	0xffffffff


	//   ....[60]....
        /*0180*/ 	.word	0xffffffff


	//   ....[61]....
        /*0184*/ 	.word	0xffffffff


	//   ....[62]....
        /*0188*/ 	.word	0xffffffff


	//   ....[63]....
        /*018c*/ 	.word	0xffffffff


	//   ....[64]....
        /*0190*/ 	.word	0xffffffff


	//   ....[65]....
        /*0194*/ 	.word	0xffffffff


	//   ....[66]....
        /*0198*/ 	.word	0xffffffff


	//   ....[67]....
        /*019c*/ 	.word	0xffffffff


	//   ....[68]....
        /*01a0*/ 	.word	0xffffffff


	//   ....[69]....
        /*01a4*/ 	.word	0xffffffff


	//   ....[70]....
        /*01a8*/ 	.word	0xffffffff


	//   ....[71]....
        /*01ac*/ 	.word	0xffffffff


	//   ....[72]....
        /*01b0*/ 	.word	0xffffffff


	//   ....[73]....
        /*01b4*/ 	.word	0xffffffff


	//   ....[74]....
        /*01b8*/ 	.word	0xffffffff


	//   ....[75]....
        /*01bc*/ 	.word	0xffffffff


	//   ....[76]....
        /*01c0*/ 	.word	0xffffffff


	//   ....[77]....
        /*01c4*/ 	.word	0xffffffff


	//   ....[78]....
        /*01c8*/ 	.word	0xffffffff


	//   ....[79]....
        /*01cc*/ 	.word	0xffffffff


	//   ....[80]....
        /*01d0*/ 	.word	0xffffffff


	//   ....[81]....
        /*01d4*/ 	.word	0xffffffff


	//   ....[82]....
        /*01d8*/ 	.word	0xffffffff


	//   ....[83]....
        /*01dc*/ 	.word	0xffffffff


	//   ....[84]....
        /*01e0*/ 	.word	0xffffffff


	//   ....[85]....
        /*01e4*/ 	.word	0xffffffff


	//   ....[86]....
        /*01e8*/ 	.word	0xffffffff


	//   ....[87]....
        /*01ec*/ 	.word	0xffffffff


	//   ....[88]....
        /*01f0*/ 	.word	0xffffffff


	//   ....[89]....
        /*01f4*/ 	.word	0xffffffff


	//   ....[90]....
        /*01f8*/ 	.word	0xffffffff


	//   ....[91]....
        /*01fc*/ 	.word	0xffffffff


	//   ....[92]....
        /*0200*/ 	.word	0xffffffff


	//   ....[93]....
        /*0204*/ 	.word	0xffffffff


	//   ....[94]....
        /*0208*/ 	.word	0xffffffff


	//   ....[95]....
        /*020c*/ 	.word	0xffffffff


	//   ....[96]....
        /*0210*/ 	.word	0xffffffff


	//   ....[97]....
        /*0214*/ 	.word	0xffffffff


	//   ....[98]....
        /*0218*/ 	.word	0xffffffff


	//   ....[99]....
        /*021c*/ 	.word	0xffffffff


	//   ....[100]....
        /*0220*/ 	.word	0xffffffff


	//   ....[101]....
        /*0224*/ 	.word	0xffffffff


	//   ....[102]....
        /*0228*/ 	.word	0xffffffff


	//   ....[103]....
        /*022c*/ 	.word	0xffffffff


	//   ....[104]....
        /*0230*/ 	.word	0xffffffff


	//   ....[105]....
        /*0234*/ 	.word	0xffffffff


	//   ....[106]....
        /*0238*/ 	.word	0xffffffff


	//   ....[107]....
        /*023c*/ 	.word	0xffffffff


	//   ....[108]....
        /*0240*/ 	.word	0xffffffff


	//   ....[109]....
        /*0244*/ 	.word	0xffffffff


	//   ....[110]....
        /*0248*/ 	.word	0xffffffff


	//   ....[111]....
        /*024c*/ 	.word	0xffffffff


	//   ....[112]....
        /*0250*/ 	.word	0xffffffff


	//   ....[113]....
        /*0254*/ 	.word	0xffffffff


	//   ....[114]....
        /*0258*/ 	.word	0xffffffff


	//   ....[115]....
        /*025c*/ 	.word	0xffffffff


	//   ....[116]....
        /*0260*/ 	.word	0xffffffff


	//   ....[117]....
        /*0264*/ 	.word	0xffffffff


	//   ....[118]....
        /*0268*/ 	.word	0xffffffff


	//   ....[119]....
        /*026c*/ 	.word	0xffffffff


	//   ....[120]....
        /*0270*/ 	.word	0xffffffff


	//   ....[121]....
        /*0274*/ 	.word	0xffffffff


	//   ....[122]....
        /*0278*/ 	.word	0xffffffff


	//   ....[123]....
        /*027c*/ 	.word	0xffffffff


	//   ....[124]....
        /*0280*/ 	.word	0xffffffff


	//   ....[125]....
        /*0284*/ 	.word	0xffffffff


	//   ....[126]....
        /*0288*/ 	.word	0xffffffff


	//   ....[127]....
        /*028c*/ 	.word	0xffffffff


	//   ....[128]....
        /*0290*/ 	.word	0xffffffff


	//   ....[129]....
        /*0294*/ 	.word	0xffffffff


	//   ....[130]....
        /*0298*/ 	.word	0xffffffff


	//   ....[131]....
        /*029c*/ 	.word	0xffffffff


	//   ....[132]....
        /*02a0*/ 	.word	0xffffffff


	//   ....[133]....
        /*02a4*/ 	.word	0xffffffff


	//   ....[134]....
        /*02a8*/ 	.word	0xffffffff


	//   ....[135]....
        /*02ac*/ 	.word	0xffffffff


	//   ....[136]....
        /*02b0*/ 	.word	0xffffffff


	//   ....[137]....
        /*02b4*/ 	.word	0xffffffff


	//   ....[138]....
        /*02b8*/ 	.word	0xffffffff


	//   ....[139]....
        /*02bc*/ 	.word	0xffffffff


	//   ....[140]....
        /*02c0*/ 	.word	0xffffffff


	//   ....[141]....
        /*02c4*/ 	.word	0xffffffff


	//   ....[142]....
        /*02c8*/ 	.word	0xffffffff


	//   ....[143]....
        /*02cc*/ 	.word	0xffffffff


	//   ....[144]....
        /*02d0*/ 	.word	0xffffffff


	//   ....[145]....
        /*02d4*/ 	.word	0xffffffff


	//   ....[146]....
        /*02d8*/ 	.word	0xffffffff


	//   ....[147]....
        /*02dc*/ 	.word	0xffffffff


	//   ....[148]....
        /*02e0*/ 	.word	0xffffffff


	//   ....[149]....
        /*02e4*/ 	.word	0xffffffff


	//   ....[150]....
        /*02e8*/ 	.word	0xffffffff


	//   ....[151]....
        /*02ec*/ 	.word	0xffffffff


	//   ....[152]....
        /*02f0*/ 	.word	0xffffffff


	//   ....[153]....
        /*02f4*/ 	.word	0xffffffff


	//   ....[154]....
        /*02f8*/ 	.word	0xffffffff


	//   ....[155]....
        /*02fc*/ 	.word	0xffffffff


	//   ....[156]....
        /*0300*/ 	.word	0xffffffff


	//   ....[157]....
        /*0304*/ 	.word	0xffffffff


	//   ....[158]....
        /*0308*/ 	.word	0xffffffff


	//   ....[159]....
        /*030c*/ 	.word	0xffffffff


	//   ....[160]....
        /*0310*/ 	.word	0xffffffff


	//   ....[161]....
        /*0314*/ 	.word	0xffffffff


	//   ....[162]....
        /*0318*/ 	.word	0xffffffff


	//   ....[163]....
        /*031c*/ 	.word	0xffffffff


	//   ....[164]....
        /*0320*/ 	.word	0xffffffff


	//   ....[165]....
        /*0324*/ 	.word	0xffffffff


	//   ....[166]....
        /*0328*/ 	.word	0xffffffff


	//   ....[167]....
        /*032c*/ 	.word	0xffffffff


	//   ....[168]....
        /*0330*/ 	.word	0xffffffff


	//   ....[169]....
        /*0334*/ 	.word	0xffffffff


	//   ....[170]....
        /*0338*/ 	.word	0xffffffff


	//   ....[171]....
        /*033c*/ 	.word	0xffffffff


	//   ....[172]....
        /*0340*/ 	.word	0xffffffff


	//   ....[173]....
        /*0344*/ 	.word	0xffffffff


	//   ....[174]....
        /*0348*/ 	.word	0xffffffff


	//   ....[175]....
        /*034c*/ 	.word	0xffffffff


	//   ....[176]....
        /*0350*/ 	.word	0xffffffff


	//   ....[177]....
        /*0354*/ 	.word	0xffffffff


	//   ....[178]....
        /*0358*/ 	.word	0xffffffff


	//   ....[179]....
        /*035c*/ 	.word	0xffffffff


	//   ....[180]....
        /*0360*/ 	.word	0xffffffff


	//   ....[181]....
        /*0364*/ 	.word	0xffffffff


	//   ....[182]....
        /*0368*/ 	.word	0xffffffff


	//   ....[183]....
        /*036c*/ 	.word	0xffffffff


	//   ....[184]....
        /*0370*/ 	.word	0xffffffff


	//   ....[185]....
        /*0374*/ 	.word	0xffffffff


	//   ....[186]....
        /*0378*/ 	.word	0xffffffff


	//   ....[187]....
        /*037c*/ 	.word	0xffffffff


	//   ....[188]....
        /*0380*/ 	.word	0xffffffff


	//   ....[189]....
        /*0384*/ 	.word	0xffffffff


	//   ....[190]....
        /*0388*/ 	.word	0xffffffff


	//   ....[191]....
        /*038c*/ 	.word	0xffffffff


	//   ....[192]....
        /*0390*/ 	.word	0xffffffff


	//----- nvinfo : EIATTR_COOP_GROUP_INSTR_OFFSETS
	.align		4
.L_184:
        /*0394*/ 	.byte	0x04, 0x28
        /*0396*/ 	.short	(.L_186 - .L_185)


	//   ....[0]....
.L_185:
        /*0398*/ 	.word	0x00000060


	//   ....[1]....
        /*039c*/ 	.word	0x00001180


	//   ....[2]....
        /*03a0*/ 	.word	0x000011b0


	//   ....[3]....
        /*03a4*/ 	.word	0x000012c0


	//   ....[4]....
        /*03a8*/ 	.word	0x000012f0


	//   ....[5]....
        /*03ac*/ 	.word	0x00001380


	//   ....[6]....
        /*03b0*/ 	.word	0x000013b0


	//   ....[7]....
        /*03b4*/ 	.word	0x00001440


	//   ....[8]....
        /*03b8*/ 	.word	0x00001470


	//   ....[9]....
        /*03bc*/ 	.word	0x00001500


	//   ....[10]....
        /*03c0*/ 	.word	0x00001530


	//   ....[11]....
        /*03c4*/ 	.word	0x000015c0


	//   ....[12]....
        /*03c8*/ 	.word	0x000015f0


	//   ....[13]....
        /*03cc*/ 	.word	0x00001680


	//   ....[14]....
        /*03d0*/ 	.word	0x000016b0


	//   ....[15]....
        /*03d4*/ 	.word	0x00001730


	//   ....[16]....
        /*03d8*/ 	.word	0x00001770


	//   ....[17]....
        /*03dc*/ 	.word	0x00001c40


	//   ....[18]....
        /*03e0*/ 	.word	0x00001c70


	//   ....[19]....
        /*03e4*/ 	.word	0x00001c90


	//   ....[20]....
        /*03e8*/ 	.word	0x00001cc0


	//   ....[21]....
        /*03ec*/ 	.word	0x00001cf0


	//   ....[22]....
        /*03f0*/ 	.word	0x00001d00


	//   ....[23]....
        /*03f4*/ 	.word	0x00001d20


	//   ....[24]....
        /*03f8*/ 	.word	0x00001d40


	//   ....[25]....
        /*03fc*/ 	.word	0x00001d60


	//   ....[26]....
        /*0400*/ 	.word	0x00001d70


	//   ....[27]....
        /*0404*/ 	.word	0x00001d80


	//   ....[28]....
        /*0408*/ 	.word	0x00001d90


	//   ....[29]....
        /*040c*/ 	.word	0x00002020


	//   ....[30]....
        /*0410*/ 	.word	0x00002060


	//   ....[31]....
        /*0414*/ 	.word	0x00002100


	//   ....[32]....
        /*0418*/ 	.word	0x00002140


	//   ....[33]....
        /*041c*/ 	.word	0x00002170


	//   ....[34]....
        /*0420*/ 	.word	0x000021a0


	//   ....[35]....
        /*0424*/ 	.word	0x000021c0


	//   ....[36]....
        /*0428*/ 	.word	0x00002300


	//   ....[37]....
        /*042c*/ 	.word	0x00002330


	//   ....[38]....
        /*0430*/ 	.word	0x000024f0


	//   ....[39]....
        /*0434*/ 	.word	0x00002500


	//   ....[40]....
        /*0438*/ 	.word	0x00002560


	//   ....[41]....
        /*043c*/ 	.word	0x00002e10


	//   ....[42]....
        /*0440*/ 	.word	0x00002e20


	//   ....[43]....
        /*0444*/ 	.word	0x00002e30


	//   ....[44]....
        /*0448*/ 	.word	0x00002e40


	//   ....[45]....
        /*044c*/ 	.word	0x00002e50


	//   ....[46]....
        /*0450*/ 	.word	0x00002e60


	//   ....[47]....
        /*0454*/ 	.word	0x00002e70


	//   ....[48]....
        /*0458*/ 	.word	0x00002e90


	//   ....[49]....
        /*045c*/ 	.word	0x00002eb0


	//   ....[50]....
        /*0460*/ 	.word	0x00002ed0


	//   ....[51]....
        /*0464*/ 	.word	0x00002ee0


	//   ....[52]....
        /*0468*/ 	.word	0x00002f00


	//   ....[53]....
        /*046c*/ 	.word	0x000031d0


	//   ....[54]....
        /*0470*/ 	.word	0x00003420


	//   ....[55]....
        /*0474*/ 	.word	0x00003cb0


	//   ....[56]....
        /*0478*/ 	.word	0x00004a50


	//   ....[57]....
        /*047c*/ 	.word	0x00005400


	//   ....[58]....
        /*0480*/ 	.word	0x00005500


	//   ....[59]....
        /*0484*/ 	.word	0x00005600


	//   ....[60]....
        /*0488*/ 	.word	0x00005770


	//   ....[61]....
        /*048c*/ 	.word	0x00005c00


	//   ....[62]....
        /*0490*/ 	.word	0x00005de0


	//   ....[63]....
        /*0494*/ 	.word	0x00005e60


	//   ....[64]....
        /*0498*/ 	.word	0x00005f70


	//   ....[65]....
        /*049c*/ 	.word	0x00007aa0


	//   ....[66]....
        /*04a0*/ 	.word	0x00007ab0


	//   ....[67]....
        /*04a4*/ 	.word	0x00007ac0


	//   ....[68]....
        /*04a8*/ 	.word	0x00007ad0


	//   ....[69]....
        /*04ac*/ 	.word	0x00007ae0


	//   ....[70]....
        /*04b0*/ 	.word	0x00007af0


	//   ....[71]....
        /*04b4*/ 	.word	0x00007b00


	//   ....[72]....
        /*04b8*/ 	.word	0x00007b10


	//   ....[73]....
        /*04bc*/ 	.word	0x00007b20


	//   ....[74]....
        /*04c0*/ 	.word	0x00007b30


	//   ....[75]....
        /*04c4*/ 	.word	0x00007b40


	//   ....[76]....
        /*04c8*/ 	.word	0x00007b50


	//   ....[77]....
        /*04cc*/ 	.word	0x00008590


	//   ....[78]....
        /*04d0*/ 	.word	0x000085a0


	//   ....[79]....
        /*04d4*/ 	.word	0x000085b0


	//   ....[80]....
        /*04d8*/ 	.word	0x000085c0


	//   ....[81]....
        /*04dc*/ 	.word	0x000085d0


	//   ....[82]....
        /*04e0*/ 	.word	0x000085e0


	//   ....[83]....
        /*04e4*/ 	.word	0x000085f0


	//   ....[84]....
        /*04e8*/ 	.word	0x00008610


	//   ....[85]....
        /*04ec*/ 	.word	0x00008630


	//   ....[86]....
        /*04f0*/ 	.word	0x00008660


	//   ....[87]....
        /*04f4*/ 	.word	0x00008680


	//   ....[88]....
        /*04f8*/ 	.word	0x000086a0


	//   ....[89]....
        /*04fc*/ 	.word	0x00008810


	//   ....[90]....
        /*0500*/ 	.word	0x00008a40


	//   ....[91]....
        /*0504*/ 	.word	0x00008c30


	//   ....[92]....
        /*0508*/ 	.word	0x00009bb0


	//   ....[93]....
        /*050c*/ 	.word	0x0000ade0


	//   ....[94]....
        /*0510*/ 	.word	0x0000ae00


	//   ....[95]....
        /*0514*/ 	.word	0x0000ae20


	//   ....[96]....
        /*0518*/ 	.word	0x0000ae50


	//   ....[97]....
        /*051c*/ 	.word	0x0000aec0


	//   ....[98]....
        /*0520*/ 	.word	0x0000b060


	//   ....[99]....
        /*0524*/ 	.word	0x0000b260


	//   ....[100]....
        /*0528*/ 	.word	0x0000b3b0


	//   ....[101]....
        /*052c*/ 	.word	0x0000da70


	//   ....[102]....
        /*0530*/ 	.word	0x0000da80


	//   ....[103]....
        /*0534*/ 	.word	0x0000da90


	//   ....[104]....
        /*0538*/ 	.word	0x0000daa0


	//   ....[105]....
        /*053c*/ 	.word	0x0000dab0


	//   ....[106]....
        /*0540*/ 	.word	0x0000dac0


	//   ....[107]....
        /*0544*/ 	.word	0x0000dad0


	//   ....[108]....
        /*0548*/ 	.word	0x0000dae0


	//   ....[109]....
        /*054c*/ 	.word	0x0000daf0


	//   ....[110]....
        /*0550*/ 	.word	0x0000db00


	//   ....[111]....
        /*0554*/ 	.word	0x0000db10


	//   ....[112]....
        /*0558*/ 	.word	0x0000db20


	//   ....[113]....
        /*055c*/ 	.word	0x0000e560


	//   ....[114]....
        /*0560*/ 	.word	0x0000e570


	//   ....[115]....
        /*0564*/ 	.word	0x0000e580


	//   ....[116]....
        /*0568*/ 	.word	0x0000e590


	//   ....[117]....
        /*056c*/ 	.word	0x0000e5a0


	//   ....[118]....
        /*0570*/ 	.word	0x0000e5b0


	//   ....[119]....
        /*0574*/ 	.word	0x0000e5c0


	//   ....[120]....
        /*0578*/ 	.word	0x0000e5e0


	//   ....[121]....
        /*057c*/ 	.word	0x0000e600


	//   ....[122]....
        /*0580*/ 	.word	0x0000e630


	//   ....[123]....
        /*0584*/ 	.word	0x0000e650


	//   ....[124]....
        /*0588*/ 	.word	0x0000e670


	//   ....[125]....
        /*058c*/ 	.word	0x0000eb90


	//   ....[126]....
        /*0590*/ 	.word	0x0000ec90


	//   ....[127]....
        /*0594*/ 	.word	0x0000ece0


	//   ....[128]....
        /*0598*/ 	.word	0x0000ed60


	//   ....[129]....
        /*059c*/ 	.word	0x0000ede0


	//   ....[130]....
        /*05a0*/ 	.word	0x0000ef20


	//   ....[131]....
        /*05a4*/ 	.word	0x0000efc0


	//   ....[132]....
        /*05a8*/ 	.word	0x0000f130


	//   ....[133]....
        /*05ac*/ 	.word	0x00011340


	//   ....[134]....
        /*05b0*/ 	.word	0x00011360


	//   ....[135]....
        /*05b4*/ 	.word	0x00011370


	//   ....[136]....
        /*05b8*/ 	.word	0x00011390


	//   ....[137]....
        /*05bc*/ 	.word	0x000113b0


	//   ....[138]....
        /*05c0*/ 	.word	0x000113e0


	//   ....[139]....
        /*05c4*/ 	.word	0x00011420


	//   ....[140]....
        /*05c8*/ 	.word	0x00011440


	//   ....[141]....
        /*05cc*/ 	.word	0x00011480


	//   ....[142]....
        /*05d0*/ 	.word	0x000114a0


	//   ....[143]....
        /*05d4*/ 	.word	0x000114b0


	//   ....[144]....
        /*05d8*/ 	.word	0x000114d0


	//   ....[145]....
        /*05dc*/ 	.word	0x00011e60


	//   ....[146]....
        /*05e0*/ 	.word	0x00011e70


	//   ....[147]....
        /*05e4*/ 	.word	0x00011e80


	//   ....[148]....
        /*05e8*/ 	.word	0x00011e90


	//   ....[149]....
        /*05ec*/ 	.word	0x00011ea0


	//   ....[150]....
        /*05f0*/ 	.word	0x00011eb0


	//   ....[151]....
        /*05f4*/ 	.word	0x00011ec0


	//   ....[152]....
        /*05f8*/ 	.word	0x00011ee0


	//   ....[153]....
        /*05fc*/ 	.word	0x00011f00


	//   ....[154]....
        /*0600*/ 	.word	0x00011f30


	//   ....[155]....
        /*0604*/ 	.word	0x00011f50


	//   ....[156]....
        /*0608*/ 	.word	0x00011f70


	//   ....[157]....
        /*060c*/ 	.word	0x000120f0


	//   ....[158]....
        /*0610*/ 	.word	0x00012300


	//   ....[159]....
        /*0614*/ 	.word	0x00012810


	//   ....[160]....
        /*0618*/ 	.word	0x00012f90


	//   ....[161]....
        /*061c*/ 	.word	0x00014030


	//   ....[162]....
        /*0620*/ 	.word	0x000146d0


	//   ....[163]....
        /*0624*/ 	.word	0x00014790


	//   ....[164]....
        /*0628*/ 	.word	0x000147b0


	//   ....[165]....
        /*062c*/ 	.word	0x000147d0


	//   ....[166]....
        /*0630*/ 	.word	0x00014980


	//   ....[167]....
        /*0634*/ 	.word	0x00014b40


	//   ....[168]....
        /*0638*/ 	.word	0x00014ca0


	//   ....[169]....
        /*063c*/ 	.word	0x00016bd0


	//   ....[170]....
        /*0640*/ 	.word	0x00016c00


	//   ....[171]....
        /*0644*/ 	.word	0x00016c10


	//   ....[172]....
        /*0648*/ 	.word	0x00016c20


	//   ....[173]....
        /*064c*/ 	.word	0x00016c50


	//   ....[174]....
        /*0650*/ 	.word	0x00016c70


	//   ....[175]....
        /*0654*/ 	.word	0x00016c90


	//   ....[176]....
        /*0658*/ 	.word	0x00016ca0


	//   ....[177]....
        /*065c*/ 	.word	0x00017990


	//   ....[178]....
        /*0660*/ 	.word	0x000179c0


	//   ....[179]....
        /*0664*/ 	.word	0x000179f0


	//   ....[180]....
        /*0668*/ 	.word	0x00017a20


	//   ....[181]....
        /*066c*/ 	.word	0x00017a60


	//   ....[182]....
        /*0670*/ 	.word	0x00017a90


	//   ....[183]....
        /*0674*/ 	.word	0x00017ab0


	//   ....[184]....
        /*0678*/ 	.word	0x00017ac0


	//   ....[185]....
        /*067c*/ 	.word	0x00017b40


	//   ....[186]....
        /*0680*/ 	.word	0x00017b60


	//   ....[187]....
        /*0684*/ 	.word	0x00017e60


	//   ....[188]....
        /*0688*/ 	.word	0x00017e80


	//   ....[189]....
        /*068c*/ 	.word	0x00018180


	//   ....[190]....
        /*0690*/ 	.word	0x000181a0


	//   ....[191]....
        /*0694*/ 	.word	0x000184a0


	//   ....[192]....
        /*0698*/ 	.word	0x000184b0


	//----- nvinfo : EIATTR_EXIT_INSTR_OFFSETS
	.align		4
.L_186:
        /*069c*/ 	.byte	0x04, 0x1c
        /*069e*/ 	.short	(.L_188 - .L_187)


	//   ....[0]....
.L_187:
        /*06a0*/ 	.word	0x000001c0


	//   ....[1]....
        /*06a4*/ 	.word	0x000184c0


	//   ....[2]....
        /*06a8*/ 	.word	0x00018760


	//   ....[3]....
        /*06ac*/ 	.word	0x000187b0


	//   ....[4]....
        /*06b0*/ 	.word	0x000187e0


	//   ....[5]....
        /*06b4*/ 	.word	0x00018840


	//   ....[6]....
        /*06b8*/ 	.word	0x00018ad0


	//----- nvinfo : EIATTR_CTAIDZ_USED
	.align		4
.L_188:
        /*06bc*/ 	.byte	0x01, 0x04
	.zero		2


	//----- nvinfo : EIATTR_MAX_THREADS
	.align		4
        /*06c0*/ 	.byte	0x04, 0x05
        /*06c2*/ 	.short	(.L_190 - .L_189)
.L_189:
        /*06c4*/ 	.word	0x00000080
        /*06c8*/ 	.word	0x00000001
        /*06cc*/ 	.word	0x00000001


	//----- nvinfo : EIATTR_CRS_STACK_SIZE
	.align		4
.L_190:
        /*06d0*/ 	.byte	0x04, 0x1e
        /*06d2*/ 	.short	(.L_192 - .L_191)
.L_191:
        /*06d4*/ 	.word	0x00000000
.L_192:


//--------------------- .nv.info._ZN7cutlass13device_kernelIN5flash19enable_sm80_to_sm89INS1_16FlashAttnFwdSm80INS1_25CollectiveMainloopFwdSm80ILi4ELi1ELb0EN4cute5tupleIJNS5_1CILi128EEENS7_ILi80EEENS7_ILi64EEEEEELi64ENS_10bfloat16_tEfNS_4arch4Sm80ELb0ELb1ELb0ELb1ELb1ELb0ELb1ELb1EEENS1_21CollectiveEpilogueFwdINS6_IJS8_SA_S9_EEENS6_IJNS7_ILi1EEESI_SI_EEESC_SE_Li128ELb1ELb1ELb1ELb0EEENS1_36VarlenDynamicPersistentTileSchedulerILi128ELi80ELi128ELi128ELb1ELb1ELb0ELb1ELb0ELb1EEEEEEEEEvNT_6ParamsE --------------------------
	.section	.nv.info._ZN7cutlass13device_kernelIN5flash19enable_sm80_to_sm89INS1_16FlashAttnFwdSm80INS1_25CollectiveMainloopFwdSm80ILi4ELi1ELb0EN4cute5tupleIJNS5_1CILi128EEENS7_ILi80EEENS7_ILi64EEEEEELi64ENS_10bfloat16_tEfNS_4arch4Sm80ELb0ELb1ELb0ELb1ELb1ELb0ELb1ELb1EEENS1_21CollectiveEpilogueFwdINS6_IJS8_SA_S9_EEENS6_IJNS7_ILi1EEESI_SI_EEESC_SE_Li128ELb1ELb1ELb1ELb0EEENS1_36VarlenDynamicPersistentTileSchedulerILi128ELi80ELi128ELi128ELb1ELb1ELb0ELb1ELb0ELb1EEEEEEEEEvNT_6ParamsE,"",@"SHT_CUDA_INFO"
	.sectionflags	@""
	.align	4


	//----- nvinfo : EIATTR_CUDA_API_VERSION
	.align		4
        /*0000*/ 	.byte	0x04, 0x37
        /*0002*/ 	.short	(.L_194 - .L_193)
.L_193:
        /*0004*/ 	.word	0x00000082


	//----- nvinfo : EIATTR_SW2861232_WAR
	.align		4
.L_194:
        /*0008*/ 	.byte	0x01, 0x35
	.zero		2


	//----- nvinfo : EIATTR_PARAM_CBANK
	.align		4
        /*000c*/ 	.byte	0x04, 0x0a
        /*000e*/ 	.short	(.L_196 - .L_195)
	.align		4
.L_195:
        /*0010*/ 	.word	index@(.nv.constant0._ZN7cutlass13device_kernelIN5flash19enable_sm80_to_sm89INS1_16FlashAttnFwdSm80INS1_25CollectiveMainloopFwdSm80ILi4ELi1ELb0EN4cute5tupleIJNS5_1CILi128EEENS7_ILi80EEENS7_ILi64EEEEEELi64ENS_10bfloat16_tEfNS_4arch4Sm80ELb0ELb1ELb0ELb1ELb1ELb0ELb1ELb1EEENS1_21CollectiveEpilogueFwdINS6_IJS8_SA_S9_EEENS6_IJNS7_ILi1EEESI_SI_EEESC_SE_Li128ELb1ELb1ELb1ELb0EEENS1_36VarlenDynamicPersistentTileSchedulerILi128ELi80ELi128ELi128ELb1ELb1ELb0ELb1ELb0ELb1EEEEEEEEEvNT_6ParamsE)
        /*0014*/ 	.short	0x0160
        /*0016*/ 	.short	0x0438


	//----- nvinfo : EIATTR_CBANK_PARAM_SIZE
	.align		4
.L_196:
        /*0018*/ 	.byte	0x03, 0x19
        /*001a*/ 	.short	0x0438


	//----- nvinfo : EIATTR_KPARAM_INFO
	.align		4
        /*001c*/ 	.byte	0x04, 0x17
        /*001e*/ 	.short	(.L_198 - .L_197)
.L_197:
        /*0020*/ 	.word	0x00000000
        /*0024*/ 	.short	0x0000
        /*0026*/ 	.short	0x0000
        /*0028*/ 	.byte	0x00, 0xf0, 0xe1, 0x10


	//----- nvinfo : EIATTR_MAXREG_COUNT
	.align		4
.L_198:
        /*002c*/ 	.byte	0x03, 0x1b
        /*002e*/ 	.short	0x00ff


	//----- nvinfo : EIATTR_NUM_BARRIERS
	.align		4
        /*0030*/ 	.byte	0x02, 0x4c
        /*0032*/ 	.byte	0x06
	.zero		1


	//----- nvinfo : EIATTR_ANNOTATIONS
	.align		4
        /*0034*/ 	.byte	0x04, 0x55
        /*0036*/ 	.short	(.L_200 - .L_199)


	//   ....[0]....
.L_199:
        /* <DEDUP_REMOVED lines=77> */
        /*04fc*/ 	.byte	0x40, 0xe1, 0x01, 0x00


	//----- nvinfo : EIATTR_MERCURY_ISA_VERSION
	.align		4
.L_200:
        /*0500*/ 	.byte	0x03, 0x5f
        /*0502*/ 	.short	0x0000


	//----- nvinfo : EIATTR_INT_WARP_WIDE_INSTR_OFFSETS
	.align		4
        /*0504*/ 	.byte	0x04, 0x31
        /*0506*/ 	.short	(.L_202 - .L_201)


	//   ....[0]....
.L_201:
        /*0508*/ 	.word	0x00016190


	//   ....[1]....
        /*050c*/ 	.word	0x00016210


	//----- nvinfo : EIATTR_COOP_GROUP_MASK_REGIDS
	.align		4
.L_202:
        /*0510*/ 	.byte	0x04, 0x29
        /*0512*/ 	.short	(.L_204 - .L_203)


	//   ....[0]....
.L_203:
        /*0514*/ 	.word	0xffffffff


	//   ....[1]....
        /*0518*/ 	.word	0xffffffff


	//   ....[2]....
        /*051c*/ 	.word	0xffffffff


	//   ....[3]....
        /*0520*/ 	.word	0xffffffff


	//   ....[4]....
        /*0524*/ 	.word	0xffffffff


	//   ....[5]....
        /*0528*/ 	.word	0xffffffff


	//   ....[6]....
        /*052c*/ 	.word	0xffffffff


	//   ....[7]....
        /*0530*/ 	.word	0xffffffff


	//   ....[8]....
        /*0534*/ 	.word	0xffffffff


	//   ....[9]....
        /*0538*/ 	.word	0xffffffff


	//   ....[10]....
        /*053c*/ 	.word	0xffffffff


	//   ....[11]....
        /*0540*/ 	.word	0xffffffff


	//   ....[12]....
        /*0544*/ 	.word	0xffffffff


	//   ....[13]....
        /*0548*/ 	.word	0xffffffff


	//   ....[14]....
        /*054c*/ 	.word	0xffffffff


	//   ....[15]....
        /*0550*/ 	.word	0xffffffff


	//   ....[16]....
        /*0554*/ 	.word	0xffffffff


	//   ....[17]....
        /*0558*/ 	.word	0xffffffff


	//   ....[18]....
        /*055c*/ 	.word	0xffffffff


	//   ....[19]....
        /*0560*/ 	.word	0xffffffff


	//   ....[20]....
        /*0564*/ 	.word	0xffffffff


	//   ....[21]....
        /*0568*/ 	.word	0xffffffff


	//   ....[22]....
        /*056c*/ 	.word	0xffffffff


	//   ....[23]....
        /*0570*/ 	.word	0xffffffff


	//   ....[24]....
        /*0574*/ 	.word	0xffffffff


	//   ....[25]....
        /*0578*/ 	.word	0xffffffff


	//   ....[26]....
        /*057c*/ 	.word	0xffffffff


	//   ....[27]....
        /*0580*/ 	.word	0xffffffff


	//   ....[28]....
        /*0584*/ 	.word	0xffffffff


	//   ....[29]....
        /*0588*/ 	.word	0xffffffff


	//   ....[30]....
        /*058c*/ 	.word	0xffffffff


	//   ....[31]....
        /*0590*/ 	.word	0xffffffff


	//   ....[32]....
        /*0594*/ 	.word	0xffffffff


	//   ....[33]....
        /*0598*/ 	.word	0xffffffff


	//   ....[34]....
        /*059c*/ 	.word	0xffffffff


	//   ....[35]....
        /*05a0*/ 	.word	0xffffffff


	//   ....[36]....
        /*05a4*/ 	.word	0xffffffff


	//   ....[37]....
        /*05a8*/ 	.word	0xffffffff


	//   ....[38]....
        /*05ac*/ 	.word	0xffffffff


	//   ....[39]....
        /*05b0*/ 	.word	0xffffffff


	//   ....[40]....
        /*05b4*/ 	.word	0xffffffff


	//   ....[41]....
        /*05b8*/ 	.word	0xffffffff


	//   ....[42]....
        /*05bc*/ 	.word	0xffffffff


	//   ....[43]....
        /*05c0*/ 	.word	0xffffffff


	//   ....[44]....
        /*05c4*/ 	.word	0xffffffff


	//   ....[45]....
        /*05c8*/ 	.word	0xffffffff


	//   ....[46]....
        /*05cc*/ 	.word	0xffffffff


	//   ....[47]....
        /*05d0*/ 	.word	0xffffffff


	//   ....[48]....
        /*05d4*/ 	.word	0xffffffff


	//   ....[49]....
        /*05d8*/ 	.word	0xffffffff


	//   ....[50]....
        /*05dc*/ 	.word	0xffffffff


	//   ....[51]....
        /*05e0*/ 	.word	0xffffffff


	//   ....[52]....
        /*05e4*/ 	.word	0xffffffff


	//   ....[53]....
        /*05e8*/ 	.word	0xffffffff


	//   ....[54]....
        /*05ec*/ 	.word	0xffffffff


	//   ....[55]....
        /*05f0*/ 	.word	0xffffffff


	//   ....[56]....
        /*05f4*/ 	.word	0xffffffff


	//   ....[57]....
        /*05f8*/ 	.word	0xffffffff


	//   ....[58]....
        /*05fc*/ 	.word	0xffffffff


	//   ....[59]....
        /*0600*/ 	.word	0xffffffff


	//   ....[60]....
        /*0604*/ 	.word	0xffffffff


	//   ....[61]....
        /*0608*/ 	.word	0xffffffff


	//   ....[62]....
        /*060c*/ 	.word	0xffffffff


	//   ....[63]....
        /*0610*/ 	.word	0xffffffff


	//   ....[64]....
        /*0614*/ 	.word	0xffffffff


	//   ....[65]....
        /*0618*/ 	.word	0xffffffff


	//   ....[66]....
        /*061c*/ 	.word	0xffffffff


	//   ....[67]....
        /*0620*/ 	.word	0xffffffff


	//   ....[68]....
        /*0624*/ 	.word	0xffffffff


	//   ....[69]....
        /*0628*/ 	.word	0xffffffff


	//   ....[70]....
        /*062c*/ 	.word	0xffffffff


	//   ....[71]....
        /*0630*/ 	.word	0xffffffff


	//   ....[72]....
        /*0634*/ 	.word	0xffffffff


	//   ....[73]....
        /*0638*/ 	.word	0xffffffff


	//   ....[74]....
        /*063c*/ 	.word	0xffffffff


	//   ....[75]....
        /*0640*/ 	.word	0xffffffff


	//   ....[76]....
        /*0644*/ 	.word	0xffffffff


	//   ....[77]....
        /*0648*/ 	.word	0xffffffff


	//   ....[78]....
        /*064c*/ 	.word	0xffffffff


	//   ....[79]....
        /*0650*/ 	.word	0xffffffff


	//   ....[80]....
        /*0654*/ 	.word	0xffffffff


	//   ....[81]....
        /*0658*/ 	.word	0xffffffff


	//   ....[82]....
        /*065c*/ 	.word	0xffffffff


	//   ....[83]....
        /*0660*/ 	.word	0xffffffff


	//   ....[84]....
        /*0664*/ 	.word	0xffffffff


	//   ....[85]....
        /*0668*/ 	.word	0xffffffff


	//   ....[86]....
        /*066c*/ 	.word	0xffffffff


	//   ....[87]....
        /*0670*/ 	.word	0xffffffff


	//   ....[88]....
        /*0674*/ 	.word	0xffffffff


	//   ....[89]....
        /*0678*/ 	.word	0xffffffff


	//   ....[90]....
        /*067c*/ 	.word	0xffffffff


	//   ....[91]....
        /*0680*/ 	.word	0xffffffff


	//   ....[92]....
        /*0684*/ 	.word	0xffffffff


	//   ....[93]....
        /*0688*/ 	.word	0xffffffff


	//   ....[94]....
        /*068c*/ 	.word	0xffffffff


	//   ....[95]....
        /*0690*/ 	.word	0xffffffff


	//   ....[96]....
        /*0694*/ 	.word	0xffffffff


	//   ....[97]....
        /*0698*/ 	.word	0xffffffff


	//   ....[98]....
        /*069c*/ 	.word	0xffffffff


	//   ....[99]....
        /*06a0*/ 	.word	0xffffffff


	//   ....[100]....
        /*06a4*/ 	.word	0xffffffff


	//   ....[101]....
        /*06a8*/ 	.word	0xffffffff


	//   ....[102]....
        /*06ac*/ 	.word	0xffffffff


	//   ....[103]....
        /*06b0*/ 	.word	0xffffffff


	//   ....[104]....
        /*06b4*/ 	.word	0xffffffff


	//   ....[105]....
        /*06b8*/ 	.word	0xffffffff


	//   ....[106]....
        /*06bc*/ 	.word	0xffffffff


	//   ....[107]....
        /*06c0*/ 	.word	0xffffffff


	//   ....[108]....
        /*06c4*/ 	.word	0xffffffff


	//   ....[109]....
        /*06c8*/ 	.word	0xffffffff


	//   ....[110]....
        /*06cc*/ 	.word	0xffffffff


	//   ....[111]....
        /*06d0*/ 	.word	0xffffffff


	//   ....[112]....
        /*06d4*/ 	.word	0xffffffff


	//   ....[113]....
        /*06d8*/ 	.word	0xffffffff


	//   ....[114]....
        /*06dc*/ 	.word	0xffffffff


	//   ....[115]....
        /*06e0*/ 	.word	0xffffffff


	//   ....[116]....
        /*06e4*/ 	.word	0xffffffff


	//   ....[117]....
        /*06e8*/ 	.word	0xffffffff


	//   ....[118]....
        /*06ec*/ 	.word	0xffffffff


	//   ....[119]....
        /*06f0*/ 	.word	0xffffffff


	//   ....[120]....
        /*06f4*/ 	.word	0xffffffff


	//   ....[121]....
        /*06f8*/ 	.word	0xffffffff


	//   ....[122]....
        /*06fc*/ 	.word	0xffffffff


	//   ....[123]....
        /*0700*/ 	.word	0xffffffff


	//   ....[124]....
        /*0704*/ 	.word	0xffffffff


	//   ....[125]....
        /*0708*/ 	.word	0xffffffff


	//   ....[126]....
        /*070c*/ 	.word	0xffffffff


	//   ....[127]....
        /*0710*/ 	.word	0xffffffff


	//   ....[128]....
        /*0714*/ 	.word	0xffffffff


	//   ....[129]....
        /*0718*/ 	.word	0xffffffff


	//   ....[130]....
        /*071c*/ 	.word	0xffffffff


	//   ....[131]....
        /*0720*/ 	.word	0xffffffff


	//   ....[132]....
        /*0724*/ 	.word	0xffffffff


	//   ....[133]....
        /*0728*/ 	.word	0xffffffff


	//   ....[134]....
        /*072c*/ 	.word	0xffffffff


	//   ....[135]....
        /*0730*/ 	.word	0xffffffff


	//   ....[136]....
        /*0734*/ 	.word	0xffffffff


	//   ....[137]....
        /*0738*/ 	.word	0xffffffff


	//   ....[138]....
        /*073c*/ 	.word	0xffffffff


	//   ....[139]....
        /*0740*/ 	.word	0xffffffff


	//   ....[140]....
        /*0744*/ 	.word	0xffffffff


	//   ....[141]....
        /*0748*/ 	.word	0xffffffff


	//   ....[142]....
        /*074c*/ 	.word	0xffffffff


	//   ....[143]....
        /*0750*/ 	.word	0xffffffff


	//   ....[144]....
        /*0754*/ 	.word	0xffffffff


	//   ....[145]....
        /*0758*/ 	.word	0xffffffff


	//   ....[146]....
        /*075c*/ 	.word	0xffffffff


	//   ....[147]....
        /*0760*/ 	.word	0xffffffff


	//   ....[148]....
        /*0764*/ 	.word	0xffffffff


	//   ....[149]....
        /*0768*/ 	.word	0xffffffff


	//   ....[150]....
        /*076c*/ 	.word	0xffffffff


	//   ....[151]....
        /*0770*/ 	.word	0xffffffff


	//   ....[152]....
        /*0774*/ 	.word	0xffffffff


	//   ....[153]....
        /*0778*/ 	.word	0xffffffff


	//   ....[154]....
        /*077c*/ 	.word	0xffffffff


	//   ....[155]....
        /*0780*/ 	.word	0xffffffff


	//   ....[156]....
        /*0784*/ 	.word	0xffffffff


	//   ....[157]....
        /*0788*/ 	.word	0xffffffff


	//   ....[158]....
        /*078c*/ 	.word	0xffffffff


	//   ....[159]....
        /*0790*/ 	.word	0xffffffff


	//   ....[160]....
        /*0794*/ 	.word	0xffffffff


	//   ....[161]....
        /*0798*/ 	.word	0xffffffff


	//   ....[162]....
        /*079c*/ 	.word	0xffffffff


	//   ....[163]....
        /*07a0*/ 	.word	0xffffffff


	//   ....[164]....
        /*07a4*/ 	.word	0xffffffff


	//   ....[165]....
        /*07a8*/ 	.word	0xffffffff


	//   ....[166]....
        /*07ac*/ 	.word	0xffffffff


	//   ....[167]....
        /*07b0*/ 	.word	0xffffffff


	//   ....[168]....
        /*07b4*/ 	.word	0xffffffff


	//   ....[169]....
        /*07b8*/ 	.word	0xffffffff


	//   ....[170]....
        /*07bc*/ 	.word	0xffffffff


	//   ....[171]....
        /*07c0*/ 	.word	0xffffffff


	//   ....[172]....
        /*07c4*/ 	.word	0xffffffff


	//   ....[173]....
        /*07c8*/ 	.word	0xffffffff


	//   ....[174]....
        /*07cc*/ 	.word	0xffffffff


	//   ....[175]....
        /*07d0*/ 	.word	0xffffffff


	//   ....[176]....
        /*07d4*/ 	.word	0xffffffff


	//   ....[177]....
        /*07d8*/ 	.word	0xffffffff


	//   ....[178]....
        /*07dc*/ 	.word	0xffffffff


	//   ....[179]....
        /*07e0*/ 	.word	0xffffffff


	//   ....[180]....
        /*07e4*/ 	.word	0xffffffff


	//   ....[181]....
        /*07e8*/ 	.word	0xffffffff


	//   ....[182]....
        /*07ec*/ 	.word	0xffffffff


	//   ....[183]....
        /*07f0*/ 	.word	0xffffffff


	//   ....[184]....
        /*07f4*/ 	.word	0xffffffff


	//   ....[185]....
        /*07f8*/ 	.word	0xffffffff


	//   ....[186]....
        /*07fc*/ 	.word	0xffffffff


	//   ....[187]....
        /*0800*/ 	.word	0xffffffff


	//   ....[188]....
        /*0804*/ 	.word	0xffffffff


	//   ....[189]....
        /*0808*/ 	.word	0xffffffff


	//   ....[190]....
        /*080c*/ 	.word	0xffffffff


	//   ....[191]....
        /*0810*/ 	.word	0xffffffff


	//   ....[192]....
        /*0814*/ 	.word	0xffffffff


	//   ....[193]....
        /*0818*/ 	.word	0xffffffff


	//   ....[194]....
        /*081c*/ 	.word	0xffffffff


	//   ....[195]....
        /*0820*/ 	.word	0xffffffff


	//   ....[196]....
        /*0824*/ 	.word	0xffffffff


	//   ....[197]....
        /*0828*/ 	.word	0xffffffff


	//   ....[198]....
        /*082c*/ 	.word	0xffffffff


	//   ....[199]....
        /*0830*/ 	.word	0xffffffff


	//   ....[200]....
        /*0834*/ 	.word	0xffffffff


	//   ....[201]....
        /*0838*/ 	.word	0xffffffff


	//   ....[202]....
        /*083c*/ 	.word	0xffffffff


	//   ....[203]....
        /*0840*/ 	.word	0xffffffff


	//   ....[204]....
        /*0844*/ 	.word	0xffffffff


	//   ....[205]....
        /*0848*/ 	.word	0xffffffff


	//   ....[206]....
        /*084c*/ 	.word	0xffffffff


	//   ....[207]....
        /*0850*/ 	.word	0xffffffff


	//   ....[208]....
        /*0854*/ 	.word	0xffffffff


	//   ....[209]....
        /*0858*/ 	.word	0xffffffff


	//   ....[210]....
        /*085c*/ 	.word	0xffffffff


	//   ....[211]....
        /*0860*/ 	.word	0xffffffff


	//   ....[212]....
        /*0864*/ 	.word	0xffffffff


	//   ....[213]....
        /*0868*/ 	.word	0xffffffff


	//   ....[214]....
        /*086c*/ 	.word	0xffffffff


	//   ....[215]....
        /*0870*/ 	.word	0xffffffff


	//   ....[216]....
        /*0874*/ 	.word	0xffffffff


	//   ....[217]....
        /*0878*/ 	.word	0xffffffff


	//   ....[218]....
        /*087c*/ 	.word	0xffffffff


	//   ....[219]....
        /*0880*/ 	.word	0xffffffff


	//   ....[220]....
        /*0884*/ 	.word	0xffffffff


	//   ....[221]....
        /*0888*/ 	.word	0xffffffff


	//   ....[222]....
        /*088c*/ 	.word	0xffffffff


	//   ....[223]....
        /*0890*/ 	.word	0xffffffff


	//   ....[224]....
        /*0894*/ 	.word	0xffffffff


	//   ....[225]....
        /*0898*/ 	.word	0xffffffff


	//   ....[226]....
        /*089c*/ 	.word	0xffffffff


	//   ....[227]....
        /*08a0*/ 	.word	0xffffffff


	//   ....[228]....
        /*08a4*/ 	.word	0xffffffff


	//   ....[229]....
        /*08a8*/ 	.word	0xffffffff


	//   ....[230]....
        /*08ac*/ 	.word	0xffffffff


	//   ....[231]....
        /*08b0*/ 	.word	0xffffffff


	//   ....[232]....
        /*08b4*/ 	.word	0xffffffff


	//   ....[233]....
        /*08b8*/ 	.word	0xffffffff


	//   ....[234]....
        /*08bc*/ 	.word	0xffffffff


	//   ....[235]....
        /*08c0*/ 	.word	0xffffffff


	//   ....[236]....
        /*08c4*/ 	.word	0xffffffff


	//   ....[237]....
        /*08c8*/ 	.word	0xffffffff


	//   ....[238]....
        /*08cc*/ 	.word	0xffffffff


	//   ....[239]....
        /*08d0*/ 	.word	0xffffffff


	//   ....[240]....
        /*08d4*/ 	.word	0xffffffff


	//   ....[241]....
        /*08d8*/ 	.word	0xffffffff


	//   ....[242]....
        /*08dc*/ 	.word	0xffffffff


	//   ....[243]....
        /*08e0*/ 	.word	0xffffffff


	//   ....[244]....
        /*08e4*/ 	.word	0xffffffff


	//   ....[245]....
        /*08e8*/ 	.word	0xffffffff


	//   ....[246]....
        /*08ec*/ 	.word	0xffffffff


	//   ....[247]....
        /*08f0*/ 	.word	0xffffffff


	//   ....[248]....
        /*08f4*/ 	.word	0xffffffff


	//   ....[249]....
        /*08f8*/ 	.word	0xffffffff


	//   ....[250]....
        /*08fc*/ 	.word	0xffffffff


	//   ....[251]....
        /*0900*/ 	.word	0xffffffff


	//   ....[252]....
        /*0904*/ 	.word	0xffffffff


	//   ....[253]....
        /*0908*/ 	.word	0xffffffff


	//   ....[254]....
        /*090c*/ 	.word	0xffffffff


	//   ....[255]....
        /*0910*/ 	.word	0xffffffff


	//   ....[0]....
        /*0914*/ 	.word	0xffffffff


	//   ....[1]....
        /*0918*/ 	.word	0xffffffff


	//   ....[2]....
        /*091c*/ 	.word	0xffffffff


	//   ....[3]....
        /*0920*/ 	.word	0xffffffff


	//   ....[4]....
        /*0924*/ 	.word	0xffffffff


	//   ....[5]....
        /*0928*/ 	.word	0xffffffff


	//   ....[6]....
        /*092c*/ 	.word	0xffffffff


	//   ....[7]....
        /*0930*/ 	.word	0xffffffff


	//   ....[8]....
        /*0934*/ 	.word	0xffffffff


	//   ....[9]....
        /*0938*/ 	.word	0xffffffff


	//   ....[10]....
        /*093c*/ 	.word	0xffffffff


	//   ....[11]....
        /*0940*/ 	.word	0xffffffff


	//   ....[12]....
        /*0944*/ 	.word	0xffffffff


	//   ....[13]....
        /*0948*/ 	.word	0xffffffff


	//   ....[14]....
        /*094c*/ 	.word	0xffffffff


	//   ....[15]....
        /*0950*/ 	.word	0xffffffff


	//   ....[16]....
        /*0954*/ 	.word	0xffffffff


	//   ....[17]....
        /*0958*/ 	.word	0xffffffff


	//   ....[18]....
        /*095c*/ 	.word	0xffffffff


	//   ....[19]....
        /*0960*/ 	.word	0xffffffff


	//   ....[20]....
        /*0964*/ 	.word	0xffffffff


	//   ....[21]....
        /*0968*/ 	.word	0xffffffff


	//   ....[22]....
        /*096c*/ 	.word	0xffffffff


	//   ....[23]....
        /*0970*/ 	.word	0xffffffff


	//   ....[24]....
        /*0974*/ 	.word	0xffffffff


	//   ....[25]....
        /*0978*/ 	.word	0xffffffff


	//   ....[26]....
        /*097c*/ 	.word	0xffffffff


	//   ....[27]....
        /*0980*/ 	.word	0xffffffff


	//   ....[28]....
        /*0984*/ 	.word	0xffffffff


	//   ....[29]....
        /*0988*/ 	.word	0xffffffff


	//   ....[30]....
        /*098c*/ 	.word	0xffffffff


	//   ....[31]....
        /*0990*/ 	.word	0xffffffff


	//   ....[32]....
        /*0994*/ 	.word	0xffffffff


	//   ....[33]....
        /*0998*/ 	.word	0xffffffff


	//   ....[34]....
        /*099c*/ 	.word	0xffffffff


	//   ....[35]....
        /*09a0*/ 	.word	0xffffffff


	//   ....[36]....
        /*09a4*/ 	.word	0xffffffff


	//   ....[37]....
        /*09a8*/ 	.word	0xffffffff


	//   ....[38]....
        /*09ac*/ 	.word	0xffffffff


	//   ....[39]....
        /*09b0*/ 	.word	0xffffffff


	//   ....[40]....
        /*09b4*/ 	.word	0xffffffff


	//   ....[41]....
        /*09b8*/ 	.word	0xffffffff


	//   ....[42]....
        /*09bc*/ 	.word	0xffffffff


	//   ....[43]....
        /*09c0*/ 	.word	0xffffffff


	//   ....[44]....
        /*09c4*/ 	.word	0xffffffff


	//   ....[45]....
        /*09c8*/ 	.word	0xffffffff


	//   ....[46]....
        /*09cc*/ 	.word	0xffffffff


	//   ....[47]....
        /*09d0*/ 	.word	0xffffffff


	//   ....[48]....
        /*09d4*/ 	.word	0xffffffff


	//   ....[49]....
        /*09d8*/ 	.word	0xffffffff


	//   ....[50]....
        /*09dc*/ 	.word	0xffffffff


	//   ....[51]....
        /*09e0*/ 	.word	0xffffffff


	//   ....[52]....
        /*09e4*/ 	.word	0xffffffff


	//   ....[53]....
        /*09e8*/ 	.word	0xffffffff


	//   ....[54]....
        /*09ec*/ 	.word	0xffffffff


	//   ....[55]....
        /*09f0*/ 	.word	0xffffffff


	//   ....[56]....
        /*09f4*/ 	.word	0xffffffff


	//   ....[57]....
        /*09f8*/ 	.word	0xffffffff


	//   ....[58]....
        /*09fc*/ 	.word	0xffffffff


	//   ....[59]....
        /*0a00*/ 	.word	0xffffffff


	//   ....[60]....
        /*0a04*/ 	.word	0xffffffff


	//   ....[61]....
        /*0a08*/ 	.word	0xffffffff


	//   ....[62]....
        /*0a0c*/ 	.word	0xffffffff


	//   ....[63]....
        /*0a10*/ 	.word	0xffffffff


	//   ....[64]....
        /*0a14*/ 	.word	0xffffffff


	//   ....[65]....
        /*0a18*/ 	.word	0xffffffff


	//   ....[66]....
        /*0a1c*/ 	.word	0xffffffff


	//   ....[67]....
        /*0a20*/ 	.word	0xffffffff


	//   ....[68]....
        /*0a24*/ 	.word	0xffffffff


	//   ....[69]....
        /*0a28*/ 	.word	0xffffffff


	//   ....[70]....
        /*0a2c*/ 	.word	0xffffffff


	//   ....[71]....
        /*0a30*/ 	.word	0xffffffff


	//   ....[72]....
        /*0a34*/ 	.word	0xffffffff


	//   ....[73]....
        /*0a38*/ 	.word	0xffffffff


	//   ....[74]....
        /*0a3c*/ 	.word	0xffffffff


	//   ....[75]....
        /*0a40*/ 	.word	0xffffffff


	//   ....[76]....
        /*0a44*/ 	.word	0xffffffff


	//   ....[77]....
        /*0a48*/ 	.word	0xffffffff


	//   ....[78]....
        /*0a4c*/ 	.word	0xffffffff


	//   ....[79]....
        /*0a50*/ 	.word	0xffffffff


	//   ....[80]....
        /*0a54*/ 	.word	0xffffffff


	//   ....[81]....
        /*0a58*/ 	.word	0xffffffff


	//   ....[82]....
        /*0a5c*/ 	.word	0xffffffff


	//   ....[83]....
        /*0a60*/ 	.word	0xffffffff


	//   ....[84]....
        /*0a64*/ 	.word	0xffffffff


	//   ....[85]....
        /*0a68*/ 	.word	0xffffffff


	//   ....[86]....
        /*0a6c*/ 	.word	0xffffffff


	//   ....[87]....
        /*0a70*/ 	.word	0xffffffff


	//   ....[88]....
        /*0a74*/ 	.word	0xffffffff


	//   ....[89]....
        /*0a78*/ 	.word	0xffffffff


	//   ....[90]....
        /*0a7c*/ 	.word	0xffffffff


	//   ....[91]....
        /*0a80*/ 	.word	0xffffffff


	//   ....[92]....
        /*0a84*/ 	.word	0xffffffff


	//   ....[93]....
        /*0a88*/ 	.word	0xffffffff


	//   ....[94]....
        /*0a8c*/ 	.word	0xffffffff


	//   ....[95]....
        /*0a90*/ 	.word	0xffffffff


	//   ....[96]....
        /*0a94*/ 	.word	0xffffffff


	//   ....[97]....
        /*0a98*/ 	.word	0xffffffff


	//   ....[98]....
        /*0a9c*/ 	.word	0xffffffff


	//   ....[99]....
        /*0aa0*/ 	.word	0xffffffff


	//   ....[100]....
        /*0aa4*/ 	.word	0xffffffff


	//   ....[101]....
        /*0aa8*/ 	.word	0xffffffff


	//   ....[102]....
        /*0aac*/ 	.word	0xffffffff


	//   ....[103]....
        /*0ab0*/ 	.word	0xffffffff


	//   ....[104]....
        /*0ab4*/ 	.word	0xffffffff


	//   ....[105]....
        /*0ab8*/ 	.word	0xffffffff


	//   ....[106]....
        /*0abc*/ 	.word	0xffffffff


	//   ....[107]....
        /*0ac0*/ 	.word	0xffffffff


	//   ....[108]....
        /*0ac4*/ 	.word	0xffffffff


	//   ....[109]....
        /*0ac8*/ 	.word	0xffffffff


	//   ....[110]....
        /*0acc*/ 	.word	0xffffffff


	//   ....[111]....
        /*0ad0*/ 	.word	0xffffffff


	//   ....[112]....
        /*0ad4*/ 	.word	0xffffffff


	//   ....[113]....
        /*0ad8*/ 	.word	0xffffffff


	//   ....[114]....
        /*0adc*/ 	.word	0xffffffff


	//   ....[115]....
        /*0ae0*/ 	.word	0xffffffff


	//   ....[116]....
        /*0ae4*/ 	.word	0xffffffff


	//   ....[117]....
        /*0ae8*/ 	.word	0xffffffff


	//   ....[118]....
        /*0aec*/ 	.word	0xffffffff


	//   ....[119]....
        /*0af0*/ 	.word	0xffffffff


	//   ....[120]....
        /*0af4*/ 	.word	0xffffffff


	//   ....[121]....
        /*0af8*/ 	.word	0xffffffff


	//   ....[122]....
        /*0afc*/ 	.word	0xffffffff


	//   ....[123]....
        /*0b00*/ 	.word	0xffffffff


	//   ....[124]....
        /*0b04*/ 	.word	0xffffffff


	//   ....[125]....
        /*0b08*/ 	.word	0xffffffff


	//   ....[126]....
        /*0b0c*/ 	.word	0xffffffff


	//   ....[127]....
        /*0b10*/ 	.word	0xffffffff


	//   ....[128]....
        /*0b14*/ 	.word	0xffffffff


	//   ....[129]....
        /*0b18*/ 	.word	0xffffffff


	//   ....[130]....
        /*0b1c*/ 	.word	0xffffffff


	//   ....[131]....
        /*0b20*/ 	.word	0xffffffff


	//   ....[132]....
        /*0b24*/ 	.word	0xffffffff


	//   ....[133]....
        /*0b28*/ 	.word	0xffffffff


	//   ....[134]....
        /*0b2c*/ 	.word	0xffffffff


	//   ....[135]....
        /*0b30*/ 	.word	0xffffffff


	//   ....[136]....
        /*0b34*/ 	.word	0xffffffff


	//   ....[137]....
        /*0b38*/ 	.word	0xffffffff


	//   ....[138]....
        /*0b3c*/ 	.word	0xffffffff


	//   ....[139]....
        /*0b40*/ 	.word	0xffffffff


	//   ....[140]....
        /*0b44*/ 	.word	0xffffffff


	//   ....[141]....
        /*0b48*/ 	.word	0xffffffff


	//   ....[142]....
        /*0b4c*/ 	.word	0xffffffff


	//   ....[143]....
        /*0b50*/ 	.word	0xffffffff


	//   ....[144]....
        /*0b54*/ 	.word	0xffffffff


	//   ....[145]....
        /*0b58*/ 	.word	0xffffffff


	//   ....[146]....
        /*0b5c*/ 	.word	0xffffffff


	//   ....[147]....
        /*0b60*/ 	.word	0xffffffff


	//   ....[148]....
        /*0b64*/ 	.word	0xffffffff


	//   ....[149]....
        /*0b68*/ 	.word	0xffffffff


	//   ....[150]....
        /*0b6c*/ 	.word	0xffffffff


	//   ....[151]....
        /*0b70*/ 	.word	0xffffffff


	//   ....[152]....
        /*0b74*/ 	.word	0xffffffff


	//   ....[153]....
        /*0b78*/ 	.word	0xffffffff


	//   ....[154]....
        /*0b7c*/ 	.word	0xffffffff


	//   ....[155]....
        /*0b80*/ 	.word	0xffffffff


	//   ....[156]....
        /*0b84*/ 	.word	0xffffffff


	//   ....[157]....
        /*0b88*/ 	.word	0xffffffff


	//   ....[158]....
        /*0b8c*/ 	.word	0xffffffff


	//   ....[159]....
        /*0b90*/ 	.word	0xffffffff


	//   ....[160]....
        /*0b94*/ 	.word	0xffffffff


	//   ....[161]....
        /*0b98*/ 	.word	0xffffffff


	//   ....[162]....
        /*0b9c*/ 	.word	0xffffffff


	//   ....[163]....
        /*0ba0*/ 	.word	0xffffffff


	//   ....[164]....
        /*0ba4*/ 	.word	0xffffffff


	//   ....[165]....
        /*0ba8*/ 	.word	0xffffffff


	//   ....[166]....
        /*0bac*/ 	.word	0xffffffff


	//   ....[167]....
        /*0bb0*/ 	.word	0xffffffff


	//   ....[168]....
        /*0bb4*/ 	.word	0xffffffff


	//   ....[169]....
        /*0bb8*/ 	.word	0xffffffff


	//   ....[170]....
        /*0bbc*/ 	.word	0xffffffff


	//   ....[171]....
        /*0bc0*/ 	.word	0xffffffff


	//   ....[172]....
        /*0bc4*/ 	.word	0xffffffff


	//   ....[173]....
        /*0bc8*/ 	.word	0xffffffff


	//   ....[174]....
        /*0bcc*/ 	.word	0xffffffff


	//   ....[175]....
        /*0bd0*/ 	.word	0xffffffff


	//   ....[176]....
        /*0bd4*/ 	.word	0xffffffff


	//   ....[177]....
        /*0bd8*/ 	.word	0xffffffff


	//   ....[178]....
        /*0bdc*/ 	.word	0xffffffff


	//   ....[179]....
        /*0be0*/ 	.word	0xffffffff


	//   ....[180]....
        /*0be4*/ 	.word	0xffffffff


	//   ....[181]....
        /*0be8*/ 	.word	0xffffffff


	//----- nvinfo : EIATTR_COOP_GROUP_INSTR_OFFSETS
	.align		4
.L_204:
        /*0bec*/ 	.byte	0x04, 0x28
        /*0bee*/ 	.short	(.L_206 - .L_205)


	//   ....[0]....
.L_205:
        /*0bf0*/ 	.word	0x00000050


	//   ....[1]....
        /*0bf4*/ 	.word	0x00000200


	//   ....[2]....
        /*0bf8*/ 	.word	0x00000230


	//   ....[3]....
        /*0bfc*/ 	.word	0x00000260


	//   ....[4]....
        /*0c00*/ 	.word	0x00000290


	//   ....[5]....
        /*0c04*/ 	.word	0x000002c0


	//   ....[6]....
        /*0c08*/ 	.word	0x000002f0


	//   ....[7]....
        /*0c0c*/ 	.word	0x00000450


	//   ....[8]....
        /*0c10*/ 	.word	0x00000490


	//   ....[9]....
        /*0c14*/ 	.word	0x000004c0


	//   ....[10]....
        /*0c18*/ 	.word	0x000004f0


	//   ....[11]....
        /*0c1c*/ 	.word	0x00000520


	//   ....[12]....
        /*0c20*/ 	.word	0x00000550


	//   ....[13]....
        /*0c24*/ 	.word	0x000005e0


	//   ....[14]....
        /*0c28*/ 	.word	0x00000630


	//   ....[15]....
        /*0c2c*/ 	.word	0x00000650


	//   ....[16]....
        /*0c30*/ 	.word	0x000006b0


	//   ....[17]....
        /*0c34*/ 	.word	0x00002940


	//   ....[18]....
        /*0c38*/ 	.word	0x00002960


	//   ....[19]....
        /*0c3c*/ 	.word	0x00002aa0


	//   ....[20]....
        /*0c40*/ 	.word	0x00002ab0


	//   ....[21]....
        /*0c44*/ 	.word	0x00002b90


	//   ....[22]....
        /*0c48*/ 	.word	0x00002bb0


	//   ....[23]....
        /*0c4c*/ 	.word	0x00002c90


	//   ....[24]....
        /*0c50*/ 	.word	0x00002ca0


	//   ....[25]....
        /*0c54*/ 	.word	0x00002d80


	//   ....[26]....
        /*0c58*/ 	.word	0x00002da0


	//   ....[27]....
        /*0c5c*/ 	.word	0x00002e80


	//   ....[28]....
        /*0c60*/ 	.word	0x00002e90


	//   ....[29]....
        /*0c64*/ 	.word	0x00002f70


	//   ....[30]....
        /*0c68*/ 	.word	0x00002f90


	//   ....[31]....
        /*0c6c*/ 	.word	0x00003070


	//   ....[32]....
        /*0c70*/ 	.word	0x00003080


	//   ....[33]....
        /*0c74*/ 	.word	0x00003520


	//   ....[34]....
        /*0c78*/ 	.word	0x00003530


	//   ....[35]....
        /*0c7c*/ 	.word	0x00003550


	//   ....[36]....
        /*0c80*/ 	.word	0x00003560


	//   ....[37]....
        /*0c84*/ 	.word	0x00003570


	//   ....[38]....
        /*0c88*/ 	.word	0x000035a0


	//   ....[39]....
        /*0c8c*/ 	.word	0x000035f0


	//   ....[40]....
        /*0c90*/ 	.word	0x00003600


	//   ....[41]....
        /*0c94*/ 	.word	0x00003640


	//   ....[42]....
        /*0c98*/ 	.word	0x00003680


	//   ....[43]....
        /*0c9c*/ 	.word	0x00003880


	//   ....[44]....
        /*0ca0*/ 	.word	0x000038a0


	//   ....[45]....
        /*0ca4*/ 	.word	0x000038c0


	//   ....[46]....
        /*0ca8*/ 	.word	0x000038d0


	//   ....[47]....
        /*0cac*/ 	.word	0x000038f0


	//   ....[48]....
        /*0cb0*/ 	.word	0x00003910


	//   ....[49]....
        /*0cb4*/ 	.word	0x00003920


	//   ....[50]....
        /*0cb8*/ 	.word	0x00003950


	//   ....[51]....
        /*0cbc*/ 	.word	0x00003960


	//   ....[52]....
        /*0cc0*/ 	.word	0x00003970


	//   ....[53]....
        /*0cc4*/ 	.word	0x00004350


	//   ....[54]....
        /*0cc8*/ 	.word	0x00004370


	//   ....[55]....
        /*0ccc*/ 	.word	0x00004390


	//   ....[56]....
        /*0cd0*/ 	.word	0x000043a0


	//   ....[57]....
        /*0cd4*/ 	.word	0x000043b0


	//   ....[58]....
        /*0cd8*/ 	.word	0x000043c0


	//   ....[59]....
        /*0cdc*/ 	.word	0x000043d0


	//   ....[60]....
        /*0ce0*/ 	.word	0x000043e0


	//   ....[61]....
        /*0ce4*/ 	.word	0x00004410


	//   ....[62]....
        /*0ce8*/ 	.word	0x00004440


	//   ....[63]....
        /*0cec*/ 	.word	0x00004670


	//   ....[64]....
        /*0cf0*/ 	.word	0x00004830


	//   ....[65]....
        /*0cf4*/ 	.word	0x000050b0


	//   ....[66]....
        /*0cf8*/ 	.word	0x00005bc0


	//   ....[67]....
        /*0cfc*/ 	.word	0x000066e0


	//   ....[68]....
        /*0d00*/ 	.word	0x00006710


	//   ....[69]....
        /*0d04*/ 	.word	0x00006720


	//   ....[70]....
        /*0d08*/ 	.word	0x00006730


	//   ....[71]....
        /*0d0c*/ 	.word	0x00006740


	//   ....[72]....
        /*0d10*/ 	.word	0x00006770


	//   ....[73]....
        /*0d14*/ 	.word	0x00006790


	//   ....[74]....
        /*0d18*/ 	.word	0x000067b0


	//   ....[75]....
        /*0d1c*/ 	.word	0x00008590


	//   ....[76]....
        /*0d20*/ 	.word	0x000085b0


	//   ....[77]....
        /*0d24*/ 	.word	0x000085d0


	//   ....[78]....
        /*0d28*/ 	.word	0x000085e0


	//   ....[79]....
        /*0d2c*/ 	.word	0x000085f0


	//   ....[80]....
        /*0d30*/ 	.word	0x00008600


	//   ....[81]....
        /*0d34*/ 	.word	0x00008610


	//   ....[82]....
        /*0d38*/ 	.word	0x00008620


	//   ....[83]....
        /*0d3c*/ 	.word	0x00008630


	//   ....[84]....
        /*0d40*/ 	.word	0x00008640


	//   ....[85]....
        /*0d44*/ 	.word	0x00009070


	//   ....[86]....
        /*0d48*/ 	.word	0x00009090


	//   ....[87]....
        /*0d4c*/ 	.word	0x000090b0


	//   ....[88]....
        /*0d50*/ 	.word	0x000090c0


	//   ....[89]....
        /*0d54*/ 	.word	0x000090d0


	//   ....[90]....
        /*0d58*/ 	.word	0x000090e0


	//   ....[91]....
        /*0d5c*/ 	.word	0x000090f0


	//   ....[92]....
        /*0d60*/ 	.word	0x00009100


	//   ....[93]....
        /*0d64*/ 	.word	0x00009110


	//   ....[94]....
        /*0d68*/ 	.word	0x00009120


	//   ....[95]....
        /*0d6c*/ 	.word	0x00009350


	//   ....[96]....
        /*0d70*/ 	.word	0x00009550


	//   ....[97]....
        /*0d74*/ 	.word	0x00009750


	//   ....[98]....
        /*0d78*/ 	.word	0x0000a890


	//   ....[99]....
        /*0d7c*/ 	.word	0x0000b430


	//   ....[100]....
        /*0d80*/ 	.word	0x0000b460


	//   ....[101]....
        /*0d84*/ 	.word	0x0000b470


	//   ....[102]....
        /*0d88*/ 	.word	0x0000b480


	//   ....[103]....
        /*0d8c*/ 	.word	0x0000b4c0


	//   ....[104]....
        /*0d90*/ 	.word	0x0000b4d0


	//   ....[105]....
        /*0d94*/ 	.word	0x0000b4e0


	//   ....[106]....
        /*0d98*/ 	.word	0x0000b4f0


	//   ....[107]....
        /*0d9c*/ 	.word	0x0000d8c0


	//   ....[108]....
        /*0da0*/ 	.word	0x0000d8e0


	//   ....[109]....
        /*0da4*/ 	.word	0x0000d900


	//   ....[110]....
        /*0da8*/ 	.word	0x0000d910


	//   ....[111]....
        /*0dac*/ 	.word	0x0000d920


	//   ....[112]....
        /*0db0*/ 	.word	0x0000d930


	//   ....[113]....
        /*0db4*/ 	.word	0x0000d940


	//   ....[114]....
        /*0db8*/ 	.word	0x0000d950


	//   ....[115]....
        /*0dbc*/ 	.word	0x0000d960


	//   ....[116]....
        /*0dc0*/ 	.word	0x0000d970


	//   ....[117]....
        /*0dc4*/ 	.word	0x0000e3a0


	//   ....[118]....
        /*0dc8*/ 	.word	0x0000e3c0


	//   ....[119]....
        /*0dcc*/ 	.word	0x0000e3e0


	//   ....[120]....
        /*0dd0*/ 	.word	0x0000e3f0


	//   ....[121]....
        /*0dd4*/ 	.word	0x0000e400


	//   ....[122]....
        /*0dd8*/ 	.word	0x0000e410


	//   ....[123]....
        /*0ddc*/ 	.word	0x0000e420


	//   ....[124]....
        /*0de0*/ 	.word	0x0000e430


	//   ....[125]....
        /*0de4*/ 	.word	0x0000e440


	//   ....[126]....
        /*0de8*/ 	.word	0x0000e450


	//   ....[127]....
        /*0dec*/ 	.word	0x0000eac0


	//   ....[128]....
        /*0df0*/ 	.word	0x0000eaf0


	//   ....[129]....
        /*0df4*/ 	.word	0x0000eb00


	//   ....[130]....
        /*0df8*/ 	.word	0x0000eb10


	//   ....[131]....
        /*0dfc*/ 	.word	0x0000eb40


	//   ....[132]....
        /*0e00*/ 	.word	0x0000eb60


	//   ....[133]....
        /*0e04*/ 	.word	0x0000eb70


	//   ....[134]....
        /*0e08*/ 	.word	0x0000eb80


	//   ....[135]....
        /*0e0c*/ 	.word	0x00010bf0


	//   ....[136]....
        /*0e10*/ 	.word	0x00010c40


	//   ....[137]....
        /*0e14*/ 	.word	0x00010c60


	//   ....[138]....
        /*0e18*/ 	.word	0x00010c80


	//   ....[139]....
        /*0e1c*/ 	.word	0x00010ca0


	//   ....[140]....
        /*0e20*/ 	.word	0x00010cc0


	//   ....[141]....
        /*0e24*/ 	.word	0x00010ce0


	//   ....[142]....
        /*0e28*/ 	.word	0x00010d00


	//   ....[143]....
        /*0e2c*/ 	.word	0x00010d20


	//   ....[144]....
        /*0e30*/ 	.word	0x00010d40


	//   ....[145]....
        /*0e34*/ 	.word	0x00011660


	//   ....[146]....
        /*0e38*/ 	.word	0x00011680


	//   ....[147]....
        /*0e3c*/ 	.word	0x000116a0


	//   ....[148]....
        /*0e40*/ 	.word	0x000116b0


	//   ....[149]....
        /*0e44*/ 	.word	0x000116c0


	//   ....[150]....
        /*0e48*/ 	.word	0x000116d0


	//   ....[151]....
        /*0e4c*/ 	.word	0x000116e0


	//   ....[152]....
        /*0e50*/ 	.word	0x000116f0


	//   ....[153]....
        /*0e54*/ 	.word	0x00011700


	//   ....[154]....
        /*0e58*/ 	.word	0x00011710


	//   ....[155]....
        /*0e5c*/ 	.word	0x00011960


	//   ....[156]....
        /*0e60*/ 	.word	0x00011b60


	//   ....[157]....
        /*0e64*/ 	.word	0x00011d60


	//   ....[158]....
        /*0e68*/ 	.word	0x00012ea0


	//   ....[159]....
        /*0e6c*/ 	.word	0x00013a40


	//   ....[160]....
        /*0e70*/ 	.word	0x00013a70


	//   ....[161]....
        /*0e74*/ 	.word	0x00013a80


	//   ....[162]....
        /*0e78*/ 	.word	0x00013a90


	//   ....[163]....
        /*0e7c*/ 	.word	0x00013ad0


	//   ....[164]....
        /*0e80*/ 	.word	0x00013ae0


	//   ....[165]....
        /*0e84*/ 	.word	0x00013af0


	//   ....[166]....
        /*0e88*/ 	.word	0x00013b00


	//   ....[167]....
        /*0e8c*/ 	.word	0x000159c0


	//   ....[168]....
        /*0e90*/ 	.word	0x00015a00


	//   ....[169]....
        /*0e94*/ 	.word	0x00015a10


	//   ....[170]....
        /*0e98*/ 	.word	0x00015a20


	//   ....[171]....
        /*0e9c*/ 	.word	0x00015a50


	//   ....[172]....
        /*0ea0*/ 	.word	0x00015a70


	//   ....[173]....
        /*0ea4*/ 	.word	0x00015aa0


	//   ....[174]....
        /*0ea8*/ 	.word	0x00015ac0


	//   ....[175]....
        /*0eac*/ 	.word	0x00016c90


	//   ....[176]....
        /*0eb0*/ 	.word	0x00016cb0


	//   ....[177]....
        /*0eb4*/ 	.word	0x00016cc0


	//   ....[178]....
        /*0eb8*/ 	.word	0x00016cd0


	//   ....[179]....
        /*0ebc*/ 	.word	0x00016ce0


	//   ....[180]....
        /*0ec0*/ 	.word	0x00016cf0


	//   ....[181]....
        /*0ec4*/ 	.word	0x00016d10


	//   ....[182]....
        /*0ec8*/ 	.word	0x00016d20


	//   ....[183]....
        /*0ecc*/ 	.word	0x000170f0


	//   ....[184]....
        /*0ed0*/ 	.word	0x00017110


	//   ....[185]....
        /*0ed4*/ 	.word	0x000171e0


	//   ....[186]....
        /*0ed8*/ 	.word	0x000171f0


	//   ....[187]....
        /*0edc*/ 	.word	0x00017270


	//   ....[188]....
        /*0ee0*/ 	.word	0x00017290


	//   ....[189]....
        /*0ee4*/ 	.word	0x00017310


	//   ....[190]....
        /*0ee8*/ 	.word	0x00017320


	//   ....[191]....
        /*0eec*/ 	.word	0x000173a0


	//   ....[192]....
        /*0ef0*/ 	.word	0x000173c0


	//   ....[193]....
        /*0ef4*/ 	.word	0x00017440


	//   ....[194]....
        /*0ef8*/ 	.word	0x00017450


	//   ....[195]....
        /*0efc*/ 	.word	0x000174d0


	//   ....[196]....
        /*0f00*/ 	.word	0x000174f0


	//   ....[197]....
        /*0f04*/ 	.word	0x00017570


	//   ....[198]....
        /*0f08*/ 	.word	0x00017580


	//   ....[199]....
        /*0f0c*/ 	.word	0x00017810


	//   ....[200]....
        /*0f10*/ 	.word	0x00017830


	//   ....[201]....
        /*0f14*/ 	.word	0x00017be0


	//   ....[202]....
        /*0f18*/ 	.word	0x00017bf0


	//   ....[203]....
        /*0f1c*/ 	.word	0x00017fa0


	//   ....[204]....
        /*0f20*/ 	.word	0x00017fc0


	//   ....[205]....
        /*0f24*/ 	.word	0x00018380


	//   ....[206]....
        /*0f28*/ 	.word	0x00018390


	//   ....[207]....
        /*0f2c*/ 	.word	0x00018ea0


	//   ....[208]....
        /*0f30*/ 	.word	0x00018ec0


	//   ....[209]....
        /*0f34*/ 	.word	0x00018fa0


	//   ....[210]....
        /*0f38*/ 	.word	0x00018fb0


	//   ....[211]....
        /*0f3c*/ 	.word	0x00019030


	//   ....[212]....
        /*0f40*/ 	.word	0x00019050


	//   ....[213]....
        /*0f44*/ 	.word	0x000190d0


	//   ....[214]....
        /*0f48*/ 	.word	0x000190e0


	//   ....[215]....
        /*0f4c*/ 	.word	0x00019160


	//   ....[216]....
        /*0f50*/ 	.word	0x00019180


	//   ....[217]....
        /*0f54*/ 	.word	0x00019200


	//   ....[218]....
        /*0f58*/ 	.word	0x00019210


	//   ....[219]....
        /*0f5c*/ 	.word	0x00019290


	//   ....[220]....
        /*0f60*/ 	.word	0x000192b0


	//   ....[221]....
        /*0f64*/ 	.word	0x00019330


	//   ....[222]....
        /*0f68*/ 	.word	0x00019340


	//   ....[223]....
        /*0f6c*/ 	.word	0x000194a0


	//   ....[224]....
        /*0f70*/ 	.word	0x000194c0


	//   ....[225]....
        /*0f74*/ 	.word	0x000195f0


	//   ....[226]....
        /*0f78*/ 	.word	0x00019630


	//   ....[227]....
        /*0f7c*/ 	.word	0x00019660


	//   ....[228]....
        /*0f80*/ 	.word	0x00019690


	//   ....[229]....
        /*0f84*/ 	.word	0x000196c0


	//   ....[230]....
        /*0f88*/ 	.word	0x000196f0


	//   ....[231]....
        /*0f8c*/ 	.word	0x00019850


	//   ....[232]....
        /*0f90*/ 	.word	0x00019890


	//   ....[233]....
        /*0f94*/ 	.word	0x000198c0


	//   ....[234]....
        /*0f98*/ 	.word	0x000198f0


	//   ....[235]....
        /*0f9c*/ 	.word	0x00019920


	//   ....[236]....
        /*0fa0*/ 	.word	0x00019950


	//   ....[237]....
        /*0fa4*/ 	.word	0x000199e0


	//   ....[238]....
        /*0fa8*/ 	.word	0x00019a40


	//   ....[239]....
        /*0fac*/ 	.word	0x00019a50


	//   ....[240]....
        /*0fb0*/ 	.word	0x00019ab0


	//   ....[241]....
        /*0fb4*/ 	.word	0x0001a510


	//   ....[242]....
        /*0fb8*/ 	.word	0x0001a570


	//   ....[243]....
        /*0fbc*/ 	.word	0x0001a5c0


	//   ....[244]....
        /*0fc0*/ 	.word	0x0001a610


	//   ....[245]....
        /*0fc4*/ 	.word	0x0001a660


	//   ....[246]....
        /*0fc8*/ 	.word	0x0001a6d0


	//   ....[247]....
        /*0fcc*/ 	.word	0x0001a720


	//   ....[248]....
        /*0fd0*/ 	.word	0x0001a790


	//   ....[249]....
        /*0fd4*/ 	.word	0x0001a800


	//   ....[250]....
        /*0fd8*/ 	.word	0x0001a870


	//   ....[251]....
        /*0fdc*/ 	.word	0x0001a8e0


	//   ....[252]....
        /*0fe0*/ 	.word	0x0001a950


	//   ....[253]....
        /*0fe4*/ 	.word	0x0001a9c0


	//   ....[254]....
        /*0fe8*/ 	.word	0x0001aa20


	//   ....[255]....
        /*0fec*/ 	.word	0x0001aa90


	//   ....[0]....
        /*0ff0*/ 	.word	0x0001ab00


	//   ....[1]....
        /*0ff4*/ 	.word	0x0001ab70


	//   ....[2]....
        /*0ff8*/ 	.word	0x0001abd0


	//   ....[3]....
        /*0ffc*/ 	.word	0x0001ac40


	//   ....[4]....
        /*1000*/ 	.word	0x0001acb0


	//   ....[5]....
        /*1004*/ 	.word	0x0001ad20


	//   ....[6]....
        /*1008*/ 	.word	0x0001ad80


	//   ....[7]....
        /*100c*/ 	.word	0x0001adf0


	//   ....[8]....
        /*1010*/ 	.word	0x0001ae60


	//   ....[9]....
        /*1014*/ 	.word	0x0001aed0


	//   ....[10]....
        /*1018*/ 	.word	0x0001af30


	//   ....[11]....
        /*101c*/ 	.word	0x0001afa0


	//   ....[12]....
        /*1020*/ 	.word	0x0001b010


	//   ....[13]....
        /*1024*/ 	.word	0x0001b0d0


	//   ....[14]....
        /*1028*/ 	.word	0x0001b130


	//   ....[15]....
        /*102c*/ 	.word	0x0001b1f0


	//   ....[16]....
        /*1030*/ 	.word	0x0001b250


	//   ....[17]....
        /*1034*/ 	.word	0x0001b310


	//   ....[18]....
        /*1038*/ 	.word	0x0001b370


	//   ....[19]....
        /*103c*/ 	.word	0x0001b430


	//   ....[20]....
        /*1040*/ 	.word	0x0001b490


	//   ....[21]....
        /*1044*/ 	.word	0x0001b500


	//   ....[22]....
        /*1048*/ 	.word	0x0001b570


	//   ....[23]....
        /*104c*/ 	.word	0x0001b5e0


	//   ....[24]....
        /*1050*/ 	.word	0x0001b650


	//   ....[25]....
        /*1054*/ 	.word	0x0001b6b0


	//   ....[26]....
        /*1058*/ 	.word	0x0001b710


	//   ....[27]....
        /*105c*/ 	.word	0x0001b760


	//   ....[28]....
        /*1060*/ 	.word	0x0001b7b0


	//   ....[29]....
        /*1064*/ 	.word	0x0001b800


	//   ....[30]....
        /*1068*/ 	.word	0x0001b850


	//   ....[31]....
        /*106c*/ 	.word	0x0001b8a0


	//   ....[32]....
        /*1070*/ 	.word	0x0001b8f0


	//   ....[33]....
        /*1074*/ 	.word	0x0001b960


	//   ....[34]....
        /*1078*/ 	.word	0x0001b9d0


	//   ....[35]....
        /*107c*/ 	.word	0x0001ba90


	//   ....[36]....
        /*1080*/ 	.word	0x0001baf0


	//   ....[37]....
        /*1084*/ 	.word	0x0001bbb0


	//   ....[38]....
        /*1088*/ 	.word	0x0001bc10


	//   ....[39]....
        /*108c*/ 	.word	0x0001bcd0


	//   ....[40]....
        /*1090*/ 	.word	0x0001bd30


	//   ....[41]....
        /*1094*/ 	.word	0x0001bdf0


	//   ....[42]....
        /*1098*/ 	.word	0x0001be50


	//   ....[43]....
        /*109c*/ 	.word	0x0001bec0


	//   ....[44]....
        /*10a0*/ 	.word	0x0001bf30


	//   ....[45]....
        /*10a4*/ 	.word	0x0001bff0


	//   ....[46]....
        /*10a8*/ 	.word	0x0001c050


	//   ....[47]....
        /*10ac*/ 	.word	0x0001c110


	//   ....[48]....
        /*10b0*/ 	.word	0x0001c170


	//   ....[49]....
        /*10b4*/ 	.word	0x0001c230


	//   ....[50]....
        /*10b8*/ 	.word	0x0001c290


	//   ....[51]....
        /*10bc*/ 	.word	0x0001c350


	//   ....[52]....
        /*10c0*/ 	.word	0x0001c3b0


	//   ....[53]....
        /*10c4*/ 	.word	0x0001c420


	//   ....[54]....
        /*10c8*/ 	.word	0x0001c490


	//   ....[55]....
        /*10cc*/ 	.word	0x0001c500


	//   ....[56]....
        /*10d0*/ 	.word	0x0001c570


	//   ....[57]....
        /*10d4*/ 	.word	0x0001c5c0


	//   ....[58]....
        /*10d8*/ 	.word	0x0001c620


	//   ....[59]....
        /*10dc*/ 	.word	0x0001c670


	//   ....[60]....
        /*10e0*/ 	.word	0x0001c6b0


	//   ....[61]....
        /*10e4*/ 	.word	0x0001c700


	//   ....[62]....
        /*10e8*/ 	.word	0x0001c740


	//   ....[63]....
        /*10ec*/ 	.word	0x0001c790


	//   ....[64]....
        /*10f0*/ 	.word	0x0001c7d0


	//   ....[65]....
        /*10f4*/ 	.word	0x0001c840


	//   ....[66]....
        /*10f8*/ 	.word	0x0001c8b0


	//   ....[67]....
        /*10fc*/ 	.word	0x0001c970


	//   ....[68]....
        /*1100*/ 	.word	0x0001c9d0


	//   ....[69]....
        /*1104*/ 	.word	0x0001ca90


	//   ....[70]....
        /*1108*/ 	.word	0x0001caf0


	//   ....[71]....
        /*110c*/ 	.word	0x0001cbb0


	//   ....[72]....
        /*1110*/ 	.word	0x0001cc10


	//   ....[73]....
        /*1114*/ 	.word	0x0001ccd0


	//   ....[74]....
        /*1118*/ 	.word	0x0001cd30


	//   ....[75]....
        /*111c*/ 	.word	0x0001cda0


	//   ....[76]....
        /*1120*/ 	.word	0x0001ce10


	//   ....[77]....
        /*1124*/ 	.word	0x0001ced0


	//   ....[78]....
        /*1128*/ 	.word	0x0001cf30


	//   ....[79]....
        /*112c*/ 	.word	0x0001cff0


	//   ....[80]....
        /*1130*/ 	.word	0x0001d050


	//   ....[81]....
        /*1134*/ 	.word	0x0001d110


	//   ....[82]....
        /*1138*/ 	.word	0x0001d170


	//   ....[83]....
        /*113c*/ 	.word	0x0001d230


	//   ....[84]....
        /*1140*/ 	.word	0x0001d290


	//   ....[85]....
        /*1144*/ 	.word	0x0001d2e0


	//   ....[86]....
        /*1148*/ 	.word	0x0001d340


	//   ....[87]....
        /*114c*/ 	.word	0x0001d390


	//   ....[88]....
        /*1150*/ 	.word	0x0001d3d0


	//   ....[89]....
        /*1154*/ 	.word	0x0001d420


	//   ....[90]....
        /*1158*/ 	.word	0x0001d460


	//   ....[91]....
        /*115c*/ 	.word	0x0001d4b0


	//   ....[92]....
        /*1160*/ 	.word	0x0001d4f0


	//   ....[93]....
        /*1164*/ 	.word	0x0001d560


	//   ....[94]....
        /*1168*/ 	.word	0x0001d5d0


	//   ....[95]....
        /*116c*/ 	.word	0x0001d640


	//   ....[96]....
        /*1170*/ 	.word	0x0001d700


	//   ....[97]....
        /*1174*/ 	.word	0x0001d760


	//   ....[98]....
        /*1178*/ 	.word	0x0001d820


	//   ....[99]....
        /*117c*/ 	.word	0x0001d880


	//   ....[100]....
        /*1180*/ 	.word	0x0001d940


	//   ....[101]....
        /*1184*/ 	.word	0x0001d9a0


	//   ....[102]....
        /*1188*/ 	.word	0x0001da60


	//   ....[103]....
        /*118c*/ 	.word	0x0001dac0


	//   ....[104]....
        /*1190*/ 	.word	0x0001db30


	//   ....[105]....
        /*1194*/ 	.word	0x0001dba0


	//   ....[106]....
        /*1198*/ 	.word	0x0001dc10


	//   ....[107]....
        /*119c*/ 	.word	0x0001dc80


	//   ....[108]....
        /*11a0*/ 	.word	0x0001dcd0


	//   ....[109]....
        /*11a4*/ 	.word	0x0001dd30


	//   ....[110]....
        /*11a8*/ 	.word	0x0001dd80


	//   ....[111]....
        /*11ac*/ 	.word	0x0001ddc0


	//   ....[112]....
        /*11b0*/ 	.word	0x0001de10


	//   ....[113]....
        /*11b4*/ 	.word	0x0001de50


	//   ....[114]....
        /*11b8*/ 	.word	0x0001dea0


	//   ....[115]....
        /*11bc*/ 	.word	0x0001dee0


	//   ....[116]....
        /*11c0*/ 	.word	0x0001df40


	//   ....[117]....
        /*11c4*/ 	.word	0x0001dfa0


	//   ....[118]....
        /*11c8*/ 	.word	0x0001dff0


	//   ....[119]....
        /*11cc*/ 	.word	0x0001e040


	//   ....[120]....
        /*11d0*/ 	.word	0x0001e090


	//   ....[121]....
        /*11d4*/ 	.word	0x0001e0e0


	//   ....[122]....
        /*11d8*/ 	.word	0x0001e130


	//   ....[123]....
        /*11dc*/ 	.word	0x0001e190


	//   ....[124]....
        /*11e0*/ 	.word	0x0001e200


	//   ....[125]....
        /*11e4*/ 	.word	0x0001e270


	//   ....[126]....
        /*11e8*/ 	.word	0x0001e2e0


	//   ....[127]....
        /*11ec*/ 	.word	0x0001e340


	//   ....[128]....
        /*11f0*/ 	.word	0x0001e3b0


	//   ....[129]....
        /*11f4*/ 	.word	0x0001e420


	//   ....[130]....
        /*11f8*/ 	.word	0x0001e490


	//   ....[131]....
        /*11fc*/ 	.word	0x0001e4f0


	//   ....[132]....
        /*1200*/ 	.word	0x0001e560


	//   ....[133]....
        /*1204*/ 	.word	0x0001e5d0


	//   ....[134]....
        /*1208*/ 	.word	0x0001e640


	//   ....[135]....
        /*120c*/ 	.word	0x0001e6a0


	//   ....[136]....
        /*1210*/ 	.word	0x0001e710


	//   ....[137]....
        /*1214*/ 	.word	0x0001e780


	//   ....[138]....
        /*1218*/ 	.word	0x0001e7f0


	//   ....[139]....
        /*121c*/ 	.word	0x0001e850


	//   ....[140]....
        /*1220*/ 	.word	0x0001e8c0


	//   ....[141]....
        /*1224*/ 	.word	0x0001e930


	//   ....[142]....
        /*1228*/ 	.word	0x0001e9a0


	//   ....[143]....
        /*122c*/ 	.word	0x0001ea00


	//   ....[144]....
        /*1230*/ 	.word	0x0001ea70


	//   ....[145]....
        /*1234*/ 	.word	0x0001eae0


	//   ....[146]....
        /*1238*/ 	.word	0x0001eb50


	//   ....[147]....
        /*123c*/ 	.word	0x0001ebb0


	//   ....[148]....
        /*1240*/ 	.word	0x0001ec20


	//   ....[149]....
        /*1244*/ 	.word	0x0001ec90


	//   ....[150]....
        /*1248*/ 	.word	0x0001ed00


	//   ....[151]....
        /*124c*/ 	.word	0x0001ed60


	//   ....[152]....
        /*1250*/ 	.word	0x0001edd0


	//   ....[153]....
        /*1254*/ 	.word	0x0001ee40


	//   ....[154]....
        /*1258*/ 	.word	0x0001eeb0


	//   ....[155]....
        /*125c*/ 	.word	0x0001ef10


	//   ....[156]....
        /*1260*/ 	.word	0x0001ef80


	//   ....[157]....
        /*1264*/ 	.word	0x0001eff0


	//   ....[158]....
        /*1268*/ 	.word	0x0001f060


	//   ....[159]....
        /*126c*/ 	.word	0x0001f0c0


	//   ....[160]....
        /*1270*/ 	.word	0x0001f130


	//   ....[161]....
        /*1274*/ 	.word	0x0001f1a0


	//   ....[162]....
        /*1278*/ 	.word	0x0001f210


	//   ....[163]....
        /*127c*/ 	.word	0x0001f270


	//   ....[164]....
        /*1280*/ 	.word	0x0001f2e0


	//   ....[165]....
        /*1284*/ 	.word	0x0001f350


	//   ....[166]....
        /*1288*/ 	.word	0x0001f3a0


	//   ....[167]....
        /*128c*/ 	.word	0x0001f3e0


	//   ....[168]....
        /*1290*/ 	.word	0x0001f430


	//   ....[169]....
        /*1294*/ 	.word	0x0001f480


	//   ....[170]....
        /*1298*/ 	.word	0x0001f4d0


	//   ....[171]....
        /*129c*/ 	.word	0x0001f540


	//   ....[172]....
        /*12a0*/ 	.word	0x0001f590


	//   ....[173]....
        /*12a4*/ 	.word	0x0001f5e0


	//   ....[174]....
        /*12a8*/ 	.word	0x0001f630


	//   ....[175]....
        /*12ac*/ 	.word	0x0001f680


	//   ....[176]....
        /*12b0*/ 	.word	0x0001f6d0


	//   ....[177]....
        /*12b4*/ 	.word	0x0001f740


	//   ....[178]....
        /*12b8*/ 	.word	0x0001f790


	//   ....[179]....
        /*12bc*/ 	.word	0x0001f800


	//   ....[180]....
        /*12c0*/ 	.word	0x0001f860


	//   ....[181]....
        /*12c4*/ 	.word	0x0001f8d0


	//----- nvinfo : EIATTR_EXIT_INSTR_OFFSETS
	.align		4
.L_206:
        /*12c8*/ 	.byte	0x04, 0x1c
        /*12ca*/ 	.short	(.L_208 - .L_207)


	//   ....[0]....
.L_207:
        /*12cc*/ 	.word	0x000010d0


	//   ....[1]....
        /*12d0*/ 	.word	0x0001a4d0


	//----- nvinfo : EIATTR_MAX_THREADS
	.align		4
.L_208:
        /*12d4*/ 	.byte	0x04, 0x05
        /*12d6*/ 	.short	(.L_210 - .L_209)
.L_209:
        /*12d8*/ 	.word	0x00000080
        /*12dc*/ 	.word	0x00000001
        /*12e0*/ 	.word	0x00000001


	//----- nvinfo : EIATTR_CRS_STACK_SIZE
	.align		4
.L_210:
        /*12e4*/ 	.byte	0x04, 0x1e
        /*12e6*/ 	.short	(.L_212 - .L_211)
.L_211:
        /*12e8*/ 	.word	0x00000000
.L_212:


//--------------------- .nv.info._ZN7cutlass13device_kernelIN5flash19enable_sm80_to_sm89INS1_16FlashAttnFwdSm80INS1_25CollectiveMainloopFwdSm80ILi4ELi1ELb0EN4cute5tupleIJNS5_1CILi128EEENS7_ILi80EEENS7_ILi64EEEEEELi64ENS_10bfloat16_tEfNS_4arch4Sm80ELb0ELb1ELb0ELb1ELb1ELb1ELb1ELb1EEENS1_21CollectiveEpilogueFwdINS6_IJS8_SA_S9_EEENS6_IJNS7_ILi1EEESI_SI_EEESC_SE_Li128ELb1ELb1ELb1ELb0EEENS1_36VarlenDynamicPersistentTileSchedulerILi128ELi80ELi128ELi128ELb1ELb1ELb0ELb1ELb0ELb1EEEEEEEEEvNT_6ParamsE --------------------------
	.section	.nv.info._ZN7cutlass13device_kernelIN5flash19enable_sm80_to_sm89INS1_16FlashAttnFwdSm80INS1_25CollectiveMainloopFwdSm80ILi4ELi1ELb0EN4cute5tupleIJNS5_1CILi128EEENS7_ILi80EEENS7_ILi64EEEEEELi64ENS_10bfloat16_tEfNS_4arch4Sm80ELb0ELb1ELb0ELb1ELb1ELb1ELb1ELb1EEENS1_21CollectiveEpilogueFwdINS6_IJS8_SA_S9_EEENS6_IJNS7_ILi1EEESI_SI_EEESC_SE_Li128ELb1ELb1ELb1ELb0EEENS1_36VarlenDynamicPersistentTileSchedulerILi128ELi80ELi128ELi128ELb1ELb1ELb0ELb1ELb0ELb1EEEEEEEEEvNT_6ParamsE,"",@"SHT_CUDA_INFO"
	.sectionflags	@""
	.align	4


	//----- nvinfo : EIATTR_CUDA_API_VERSION
	.align		4
        /*0000*/ 	.byte	0x04, 0x37
        /*0002*/ 	.short	(.L_214 - .L_213)
.L_213:
        /*0004*/ 	.word	0x00000082


	//----- nvinfo : EIATTR_SW2861232_WAR
	.align		4
.L_214:
        /*0008*/ 	.byte	0x01, 0x35
	.zero		2


	//----- nvinfo : EIATTR_PARAM_CBANK
	.align		4
        /*000c*/ 	.byte	0x04, 0x0a
        /*000e*/ 	.short	(.L_216 - .L_215)
	.align		4
.L_215:
        /*0010*/ 	.word	index@(.nv.constant0._ZN7cutlass13device_kernelIN5flash19enable_sm80_to_sm89INS1_16FlashAttnFwdSm80INS1_25CollectiveMainloopFwdSm80ILi4ELi1ELb0EN4cute5tupleIJNS5_1CILi128EEENS7_ILi80EEENS7_ILi64EEEEEELi64ENS_10bfloat16_tEfNS_4arch4Sm80ELb0ELb1ELb0ELb1ELb1ELb1ELb1ELb1EEENS1_21CollectiveEpilogueFwdINS6_IJS8_SA_S9_EEENS6_IJNS7_ILi1EEESI_SI_EEESC_SE_Li128ELb1ELb1ELb1ELb0EEENS1_36VarlenDynamicPersistentTileSchedulerILi128ELi80ELi128ELi128ELb1ELb1ELb0ELb1ELb0ELb1EEEEEEEEEvNT_6ParamsE)
        /*0014*/ 	.short	0x0160
        /*0016*/ 	.short	0x0438


	//----- nvinfo : EIATTR_CBANK_PARAM_SIZE
	.align		4
.L_216:
        /*0018*/ 	.byte	0x03, 0x19
        /*001a*/ 	.short	0x0438


	//----- nvinfo : EIATTR_KPARAM_INFO
	.align		4
        /*001c*/ 	.byte	0x04, 0x17
        /*001e*/ 	.short	(.L_218 - .L_217)
.L_217:
        /*0020*/ 	.word	0x00000000
        /*0024*/ 	.short	0x0000
        /*0026*/ 	.short	0x0000
        /*0028*/ 	.byte	0x00, 0xf0, 0xe1, 0x10


	//----- nvinfo : EIATTR_MAXREG_COUNT
	.align		4
.L_218:
        /*002c*/ 	.byte	0x03, 0x1b
        /*002e*/ 	.short	0x00ff


	//----- nvinfo : EIATTR_NUM_BARRIERS
	.align		4
        /*0030*/ 	.byte	0x02, 0x4c
        /*0032*/ 	.byte	0x06
	.zero		1


	//----- nvinfo : EIATTR_ANNOTATIONS
	.align		4
        /*0034*/ 	.byte	0x04, 0x55
        /*0036*/ 	.short	(.L_220 - .L_219)


	//   ....[0]....
.L_219:
        /* <DEDUP_REMOVED lines=149> */


	//----- nvinfo : EIATTR_MERCURY_ISA_VERSION
	.align		4
.L_220:
        /*0978*/ 	.byte	0x03, 0x5f
        /*097a*/ 	.short	0x0000


	//----- nvinfo : EIATTR_INT_WARP_WIDE_INSTR_OFFSETS
	.align		4
        /*097c*/ 	.byte	0x04, 0x31
        /*097e*/ 	.short	(.L_222 - .L_221)


	//   ....[0]....
.L_221:
        /*0980*/ 	.word	0x00022270


	//   ....[1]....
        /*0984*/ 	.word	0x000222f0


	//----- nvinfo : EIATTR_COOP_GROUP_MASK_REGIDS
	.align		4
.L_222:
        /*0988*/ 	.byte	0x04, 0x29
        /*098a*/ 	.short	(.L_224 - .L_223)


	//   ....[0]....
.L_223:
        /*098c*/ 	.word	0xffffffff


	//   ....[1]....
        /*0990*/ 	.word	0xffffffff


	//   ....[2]....
        /*0994*/ 	.word	0xffffffff


	//   ....[3]....
        /*0998*/ 	.word	0xffffffff


	//   ....[4]....
        /*099c*/ 	.word	0xffffffff


	//   ....[5]....
        /*09a0*/ 	.word	0xffffffff


	//   ....[6]....
        /*09a4*/ 	.word	0xffffffff


	//   ....[7]....
        /*09a8*/ 	.word	0xffffffff


	//   ....[8]....
        /*09ac*/ 	.word	0xffffffff


	//   ....[9]....
        /*09b0*/ 	.word	0xffffffff


	//   ....[10]....
        /*09b4*/ 	.word	0xffffffff


	//   ....[11]....
        /*09b8*/ 	.word	0xffffffff


	//   ....[12]....
        /*09bc*/ 	.word	0xffffffff


	//   ....[13]....
        /*09c0*/ 	.word	0xffffffff


	//   ....[14]....
        /*09c4*/ 	.word	0xffffffff


	//   ....[15]....
        /*09c8*/ 	.word	0xffffffff


	//   ....[16]....
        /*09cc*/ 	.word	0xffffffff


	//   ....[17]....
        /*09d0*/ 	.word	0xffffffff


	//   ....[18]....
        /*09d4*/ 	.word	0xffffffff


	//   ....[19]....
        /*09d8*/ 	.word	0xffffffff


	//   ....[20]....
        /*09dc*/ 	.word	0xffffffff


	//   ....[21]....
        /*09e0*/ 	.word	0xffffffff


	//   ....[22]....
        /*09e4*/ 	.word	0xffffffff


	//   ....[23]....
        /*09e8*/ 	.word	0xffffffff


	//   ....[24]....
        /*09ec*/ 	.word	0xffffffff


	//   ....[25]....
        /*09f0*/ 	.word	0xffffffff


	//   ....[26]....
        /*09f4*/ 	.word	0xffffffff


	//   ....[27]....
        /*09f8*/ 	.word	0xffffffff


	//   ....[28]....
        /*09fc*/ 	.word	0xffffffff


	//   ....[29]....
        /*0a00*/ 	.word	0xffffffff


	//   ....[30]....
        /*0a04*/ 	.word	0xffffffff


	//   ....[31]....
        /*0a08*/ 	.word	0xffffffff


	//   ....[32]....
        /*0a0c*/ 	.word	0xffffffff


	//   ....[33]....
        /*0a10*/ 	.word	0xffffffff


	//   ....[34]....
        /*0a14*/ 	.word	0xffffffff


	//   ....[35]....
        /*0a18*/ 	.word	0xffffffff


	//   ....[36]....
        /*0a1c*/ 	.word	0xffffffff


	//   ....[37]....
        /*0a20*/ 	.word	0xffffffff


	//   ....[38]....
        /*0a24*/ 	.word	0xffffffff


	//   ....[39]....
        /*0a28*/ 	.word	0xffffffff


	//   ....[40]....
        /*0a2c*/ 	.word	0xffffffff


	//   ....[41]....
        /*0a30*/ 	.word	0xffffffff


	//   ....[42]....
        /*0a34*/ 	.word	0xffffffff


	//   ....[43]....
        /*0a38*/ 	.word	0xffffffff


	//   ....[44]....
        /*0a3c*/ 	.word	0xffffffff


	//   ....[45]....
        /*0a40*/ 	.word	0xffffffff


	//   ....[46]....
        /*0a44*/ 	.word	0xffffffff


	//   ....[47]....
        /*0a48*/ 	.word	0xffffffff


	//   ....[48]....
        /*0a4c*/ 	.word	0xffffffff


	//   ....[49]....
        /*0a50*/ 	.word	0xffffffff


	//   ....[50]....
        /*0a54*/ 	.word	0xffffffff


	//   ....[51]....
        /*0a58*/ 	.word	0xffffffff


	//   ....[52]....
        /*0a5c*/ 	.word	0xffffffff


	//   ....[53]....
        /*0a60*/ 	.word	0xffffffff


	//   ....[54]....
        /*0a64*/ 	.word	0xffffffff


	//   ....[55]....
        /*0a68*/ 	.word	0xffffffff


	//   ....[56]....
        /*0a6c*/ 	.word	0xffffffff


	//   ....[57]....
        /*0a70*/ 	.word	0xffffffff


	//   ....[58]....
        /*0a74*/ 	.word	0xffffffff


	//   ....[59]....
        /*0a78*/ 	.word	0xffffffff


	//   ....[60]....
        /*0a7c*/ 	.word	0xffffffff


	//   ....[61]....
        /*0a80*/ 	.word	0xffffffff


	//   ....[62]....
        /*0a84*/ 	.word	0xffffffff


	//   ....[63]....
        /*0a88*/ 	.word	0xffffffff


	//   ....[64]....
        /*0a8c*/ 	.word	0xffffffff


	//   ....[65]....
        /*0a90*/ 	.word	0xffffffff


	//   ....[66]....
        /*0a94*/ 	.word	0xffffffff


	//   ....[67]....
        /*0a98*/ 	.word	0xffffffff


	//   ....[68]....
        /*0a9c*/ 	.word	0xffffffff


	//   ....[69]....
        /*0aa0*/ 	.word	0xffffffff


	//   ....[70]....
        /*0aa4*/ 	.word	0xffffffff


	//   ....[71]....
        /*0aa8*/ 	.word	0xffffffff


	//   ....[72]....
        /*0aac*/ 	.word	0xffffffff


	//   ....[73]....
        /*0ab0*/ 	.word	0xffffffff


	//   ....[74]....
        /*0ab4*/ 	.word	0xffffffff


	//   ....[75]....
        /*0ab8*/ 	.word	0xffffffff


	//   ....[76]....
        /*0abc*/ 	.word	0xffffffff


	//   ....[77]....
        /*0ac0*/ 	.word	0xffffffff


	//   ....[78]....
        /*0ac4*/ 	.word	0xffffffff


	//   ....[79]....
        /*0ac8*/ 	.word	0xffffffff


	//   ....[80]....
        /*0acc*/ 	.word	0xffffffff


	//   ....[81]....
        /*0ad0*/ 	.word	0xffffffff


	//   ....[82]....
        /*0ad4*/ 	.word	0xffffffff


	//   ....[83]....
        /*0ad8*/ 	.word	0xffffffff


	//   ....[84]....
        /*0adc*/ 	.word	0xffffffff


	//   ....[85]....
        /*0ae0*/ 	.word	0xffffffff


	//   ....[86]....
        /*0ae4*/ 	.word	0xffffffff


	//   ....[87]....
        /*0ae8*/ 	.word	0xffffffff


	//   ....[88]....
        /*0aec*/ 	.word	0xffffffff


	//   ....[89]....
        /*0af0*/ 	.word	0xffffffff


	//   ....[90]....
        /*0af4*/ 	.word	0xffffffff


	//   ....[91]....
        /*0af8*/ 	.word	0xffffffff


	//   ....[92]....
        /*0afc*/ 	.word	0xffffffff


	//   ....[93]....
        /*0b00*/ 	.word	0xffffffff


	//   ....[94]....
        /*0b04*/ 	.word	0xffffffff


	//   ....[95]....
        /*0b08*/ 	.word	0xffffffff


	//   ....[96]....
        /*0b0c*/ 	.word	0xffffffff


	//   ....[97]....
        /*0b10*/ 	.word	0xffffffff


	//   ....[98]....
        /*0b14*/ 	.word	0xffffffff


	//   ....[99]....
        /*0b18*/ 	.word	0xffffffff


	//   ....[100]....
        /*0b1c*/ 	.word	0xffffffff


	//   ....[101]....
        /*0b20*/ 	.word	0xffffffff


	//   ....[102]....
        /*0b24*/ 	.word	0xffffffff


	//   ....[103]....
        /*0b28*/ 	.word	0xffffffff


	//   ....[104]....
        /*0b2c*/ 	.word	0xffffffff


	//   ....[105]....
        /*0b30*/ 	.word	0xffffffff


	//   ....[106]....
        /*0b34*/ 	.word	0xffffffff


	//   ....[107]....
        /*0b38*/ 	.word	0xffffffff


	//   ....[108]....
        /*0b3c*/ 	.word	0xffffffff


	//   ....[109]....
        /*0b40*/ 	.word	0xffffffff


	//   ....[110]....
        /*0b44*/ 	.word	0xffffffff


	//   ....[111]....
        /*0b48*/ 	.word	0xffffffff


	//   ....[112]....
        /*0b4c*/ 	.word	0xffffffff


	//   ....[113]....
        /*0b50*/ 	.word	0xffffffff


	//   ....[114]....
        /*0b54*/ 	.word	0xffffffff


	//   ....[115]....
        /*0b58*/ 	.word	0xffffffff


	//   ....[116]....
        /*0b5c*/ 	.word	0xffffffff


	//   ....[117]....
        /*0b60*/ 	.word	0xffffffff


	//   ....[118]....
        /*0b64*/ 	.word	0xffffffff


	//   ....[119]....
        /*0b68*/ 	.word	0xffffffff


	//   ....[120]....
        /*0b6c*/ 	.word	0xffffffff


	//   ....[121]....
        /*0b70*/ 	.word	0xffffffff


	//   ....[122]....
        /*0b74*/ 	.word	0xffffffff


	//   ....[123]....
        /*0b78*/ 	.word	0xffffffff


	//   ....[124]....
        /*0b7c*/ 	.word	0xffffffff


	//   ....[125]....
        /*0b80*/ 	.word	0xffffffff


	//   ....[126]....
        /*0b84*/ 	.word	0xffffffff


	//   ....[127]....
        /*0b88*/ 	.word	0xffffffff


	//   ....[128]....
        /*0b8c*/ 	.word	0xffffffff


	//   ....[129]....
        /*0b90*/ 	.word	0xffffffff


	//   ....[130]....
        /*0b94*/ 	.word	0xffffffff


	//   ....[131]....
        /*0b98*/ 	.word	0xffffffff


	//   ....[132]....
        /*0b9c*/ 	.word	0xffffffff


	//   ....[133]....
        /*0ba0*/ 	.word	0xffffffff


	//   ....[134]....
        /*0ba4*/ 	.word	0xffffffff


	//   ....[135]....
        /*0ba8*/ 	.word	0xffffffff


	//   ....[136]....
        /*0bac*/ 	.word	0xffffffff


	//   ....[137]....
        /*0bb0*/ 	.word	0xffffffff


	//   ....[138]....
        /*0bb4*/ 	.word	0xffffffff


	//   ....[139]....
        /*0bb8*/ 	.word	0xffffffff


	//   ....[140]....
        /*0bbc*/ 	.word	0xffffffff


	//   ....[141]....
        /*0bc0*/ 	.word	0xffffffff


	//   ....[142]....
        /*0bc4*/ 	.word	0xffffffff


	//   ....[143]....
        /*0bc8*/ 	.word	0xffffffff


	//   ....[144]....
        /*0bcc*/ 	.word	0xffffffff


	//   ....[145]....
        /*0bd0*/ 	.word	0xffffffff


	//   ....[146]....
        /*0bd4*/ 	.word	0xffffffff


	//   ....[147]....
        /*0bd8*/ 	.word	0xffffffff


	//   ....[148]....
        /*0bdc*/ 	.word	0xffffffff


	//   ....[149]....
        /*0be0*/ 	.word	0xffffffff


	//   ....[150]....
        /*0be4*/ 	.word	0xffffffff


	//   ....[151]....
        /*0be8*/ 	.word	0xffffffff


	//   ....[152]....
        /*0bec*/ 	.word	0xffffffff


	//   ....[153]....
        /*0bf0*/ 	.word	0xffffffff


	//   ....[154]....
        /*0bf4*/ 	.word	0xffffffff


	//   ....[155]....
        /*0bf8*/ 	.word	0xffffffff


	//   ....[156]....
        /*0bfc*/ 	.word	0xffffffff


	//   ....[157]....
        /*0c00*/ 	.word	0xffffffff


	//   ....[158]....
        /*0c04*/ 	.word	0xffffffff


	//   ....[159]....
        /*0c08*/ 	.word	0xffffffff


	//   ....[160]....
        /*0c0c*/ 	.word	0xffffffff


	//   ....[161]....
        /*0c10*/ 	.word	0xffffffff


	//   ....[162]....
        /*0c14*/ 	.word	0xffffffff


	//   ....[163]....
        /*0c18*/ 	.word	0xffffffff


	//   ....[164]....
        /*0c1c*/ 	.word	0xffffffff


	//   ....[165]....
        /*0c20*/ 	.word	0xffffffff


	//   ....[166]....
        /*0c24*/ 	.word	0xffffffff


	//   ....[167]....
        /*0c28*/ 	.word	0xffffffff


	//   ....[168]....
        /*0c2c*/ 	.word	0xffffffff


	//   ....[169]....
        /*0c30*/ 	.word	0xffffffff


	//   ....[170]....
        /*0c34*/ 	.word	0xffffffff


	//   ....[171]....
        /*0c38*/ 	.word	0xffffffff


	//   ....[172]....
        /*0c3c*/ 	.word	0xffffffff


	//   ....[173]....
        /*0c40*/ 	.word	0xffffffff


	//   ....[174]....
        /*0c44*/ 	.word	0xffffffff


	//   ....[175]....
        /*0c48*/ 	.word	0xffffffff


	//   ....[176]....
        /*0c4c*/ 	.word	0xffffffff


	//   ....[177]....
        /*0c50*/ 	.word	0xffffffff


	//   ....[178]....
        /*0c54*/ 	.word	0xffffffff


	//   ....[179]....
        /*0c58*/ 	.word	0xffffffff


	//   ....[180]....
        /*0c5c*/ 	.word	0xffffffff


	//   ....[181]....
        /*0c60*/ 	.word	0xffffffff


	//   ....[182]....
        /*0c64*/ 	.word	0xffffffff


	//   ....[183]....
        /*0c68*/ 	.word	0xffffffff


	//   ....[184]....
        /*0c6c*/ 	.word	0xffffffff


	//   ....[185]....
        /*0c70*/ 	.word	0xffffffff


	//   ....[186]....
        /*0c74*/ 	.word	0xffffffff


	//   ....[187]....
        /*0c78*/ 	.word	0xffffffff


	//   ....[188]....
        /*0c7c*/ 	.word	0xffffffff


	//   ....[189]....
        /*0c80*/ 	.word	0xffffffff


	//   ....[190]....
        /*0c84*/ 	.word	0xffffffff


	//   ....[191]....
        /*0c88*/ 	.word	0xffffffff


	//   ....[192]....
        /*0c8c*/ 	.word	0xffffffff


	//   ....[193]....
        /*0c90*/ 	.word	0xffffffff


	//   ....[194]....
        /*0c94*/ 	.word	0xffffffff


	//   ....[195]....
        /*0c98*/ 	.word	0xffffffff


	//   ....[196]....
        /*0c9c*/ 	.word	0xffffffff


	//   ....[197]....
        /*0ca0*/ 	.word	0xffffffff


	//   ....[198]....
        /*0ca4*/ 	.word	0xffffffff


	//   ....[199]....
        /*0ca8*/ 	.word	0xffffffff


	//   ....[200]....
        /*0cac*/ 	.word	0xffffffff


	//   ....[201]....
        /*0cb0*/ 	.word	0xffffffff


	//   ....[202]....
        /*0cb4*/ 	.word	0xffffffff


	//   ....[203]....
        /*0cb8*/ 	.word	0xffffffff


	//   ....[204]....
        /*0cbc*/ 	.word	0xffffffff


	//   ....[205]....
        /*0cc0*/ 	.word	0xffffffff


	//   ....[206]....
        /*0cc4*/ 	.word	0xffffffff


	//   ....[207]....
        /*0cc8*/ 	.word	0xffffffff


	//   ....[208]....
        /*0ccc*/ 	.word	0xffffffff


	//   ....[209]....
        /*0cd0*/ 	.word	0xffffffff


	//   ....[210]....
        /*0cd4*/ 	.word	0xffffffff


	//   ....[211]....
        /*0cd8*/ 	.word	0xffffffff


	//   ....[212]....
        /*0cdc*/ 	.word	0xffffffff


	//   ....[213]....
        /*0ce0*/ 	.word	0xffffffff


	//   ....[214]....
        /*0ce4*/ 	.word	0xffffffff


	//   ....[215]....
        /*0ce8*/ 	.word	0xffffffff


	//   ....[216]....
        /*0cec*/ 	.word	0xffffffff


	//   ....[217]....
        /*0cf0*/ 	.word	0xffffffff


	//   ....[218]....
        /*0cf4*/ 	.word	0xffffffff


	//   ....[219]....
        /*0cf8*/ 	.word	0xffffffff


	//   ....[220]....
        /*0cfc*/ 	.word	0xffffffff


	//   ....[221]....
        /*0d00*/ 	.word	0xffffffff


	//   ....[222]....
        /*0d04*/ 	.word	0xffffffff


	//   ....[223]....
        /*0d08*/ 	.word	0xffffffff


	//   ....[224]....
        /*0d0c*/ 	.word	0xffffffff


	//   ....[225]....
        /*0d10*/ 	.word	0xffffffff


	//   ....[226]....
        /*0d14*/ 	.word	0xffffffff


	//   ....[227]....
        /*0d18*/ 	.word	0xffffffff


	//   ....[228]....
        /*0d1c*/ 	.word	0xffffffff


	//   ....[229]....
        /*0d20*/ 	.word	0xffffffff


	//   ....[230]....
        /*0d24*/ 	.word	0xffffffff


	//   ....[231]....
        /*0d28*/ 	.word	0xffffffff


	//   ....[232]....
        /*0d2c*/ 	.word	0xffffffff


	//   ....[233]....
        /*0d30*/ 	.word	0xffffffff


	//   ....[234]....
        /*0d34*/ 	.word	0xffffffff


	//   ....[235]....
        /*0d38*/ 	.word	0xffffffff


	//   ....[236]....
        /*0d3c*/ 	.word	0xffffffff


	//   ....[237]....
        /*0d40*/ 	.word	0xffffffff


	//   ....[238]....
        /*0d44*/ 	.word	0xffffffff


	//   ....[239]....
        /*0d48*/ 	.word	0xffffffff


	//   ....[240]....
        /*0d4c*/ 	.word	0xffffffff


	//   ....[241]....
        /*0d50*/ 	.word	0xffffffff


	//   ....[242]....
        /*0d54*/ 	.word	0xffffffff


	//   ....[243]....
        /*0d58*/ 	.word	0xffffffff


	//   ....[244]....
        /*0d5c*/ 	.word	0xffffffff


	//   ....[245]....
        /*0d60*/ 	.word	0xffffffff


	//   ....[246]....
        /*0d64*/ 	.word	0xffffffff


	//   ....[247]....
        /*0d68*/ 	.word	0xffffffff


	//   ....[248]....
        /*0d6c*/ 	.word	0xffffffff


	//   ....[249]....
        /*0d70*/ 	.word	0xffffffff


	//   ....[250]....
        /*0d74*/ 	.word	0xffffffff


	//   ....[251]....
        /*0d78*/ 	.word	0xffffffff


	//   ....[252]....
        /*0d7c*/ 	.word	0xffffffff


	//   ....[253]....
        /*0d80*/ 	.word	0xffffffff


	//   ....[254]....
        /*0d84*/ 	.word	0xffffffff


	//   ....[255]....
        /*0d88*/ 	.word	0xffffffff


	//   ....[0]....
        /*0d8c*/ 	.word	0xffffffff


	//   ....[1]....
        /*0d90*/ 	.word	0xffffffff


	//   ....[2]....
        /*0d94*/ 	.word	0xffffffff


	//   ....[3]....
        /*0d98*/ 	.word	0xffffffff


	//   ....[4]....
        /*0d9c*/ 	.word	0xffffffff


	//   ....[5]....
        /*0da0*/ 	.word	0xffffffff


	//   ....[6]....
        /*0da4*/ 	.word	0xffffffff


	//   ....[7]....
        /*0da8*/ 	.word	0xffffffff


	//   ....[8]....
        /*0dac*/ 	.word	0xffffffff


	//   ....[9]....
        /*0db0*/ 	.word	0xffffffff


	//   ....[10]....
        /*0db4*/ 	.word	0xffffffff


	//   ....[11]....
        /*0db8*/ 	.word	0xffffffff


	//   ....[12]....
        /*0dbc*/ 	.word	0xffffffff


	//   ....[13]....
        /*0dc0*/ 	.word	0xffffffff


	//   ....[14]....
        /*0dc4*/ 	.word	0xffffffff


	//   ....[15]....
        /*0dc8*/ 	.word	0xffffffff


	//   ....[16]....
        /*0dcc*/ 	.word	0xffffffff


	//   ....[17]....
        /*0dd0*/ 	.word	0xffffffff


	//   ....[18]....
        /*0dd4*/ 	.word	0xffffffff


	//   ....[19]....
        /*0dd8*/ 	.word	0xffffffff


	//   ....[20]....
        /*0ddc*/ 	.word	0xffffffff


	//   ....[21]....
        /*0de0*/ 	.word	0xffffffff


	//   ....[22]....
        /*0de4*/ 	.word	0xffffffff


	//   ....[23]....
        /*0de8*/ 	.word	0xffffffff


	//   ....[24]....
        /*0dec*/ 	.word	0xffffffff


	//   ....[25]....
        /*0df0*/ 	.word	0xffffffff


	//   ....[26]....
        /*0df4*/ 	.word	0xffffffff


	//   ....[27]....
        /*0df8*/ 	.word	0xffffffff


	//   ....[28]....
        /*0dfc*/ 	.word	0xffffffff


	//   ....[29]....
        /*0e00*/ 	.word	0xffffffff


	//   ....[30]....
        /*0e04*/ 	.word	0xffffffff


	//   ....[31]....
        /*0e08*/ 	.word	0xffffffff


	//   ....[32]....
        /*0e0c*/ 	.word	0xffffffff


	//   ....[33]....
        /*0e10*/ 	.word	0xffffffff


	//   ....[34]....
        /*0e14*/ 	.word	0xffffffff


	//   ....[35]....
        /*0e18*/ 	.word	0xffffffff


	//   ....[36]....
        /*0e1c*/ 	.word	0xffffffff


	//   ....[37]....
        /*0e20*/ 	.word	0xffffffff


	//   ....[38]....
        /*0e24*/ 	.word	0xffffffff


	//   ....[39]....
        /*0e28*/ 	.word	0xffffffff


	//   ....[40]....
        /*0e2c*/ 	.word	0xffffffff


	//   ....[41]....
        /*0e30*/ 	.word	0xffffffff


	//   ....[42]....
        /*0e34*/ 	.word	0xffffffff


	//   ....[43]....
        /*0e38*/ 	.word	0xffffffff


	//   ....[44]....
        /*0e3c*/ 	.word	0xffffffff


	//   ....[45]....
        /*0e40*/ 	.word	0xffffffff


	//   ....[46]....
        /*0e44*/ 	.word	0xffffffff


	//   ....[47]....
        /*0e48*/ 	.word	0xffffffff


	//   ....[48]....
        /*0e4c*/ 	.word	0xffffffff


	//   ....[49]....
        /*0e50*/ 	.word	0xffffffff


	//   ....[50]....
        /*0e54*/ 	.word	0xffffffff


	//   ....[51]....
        /*0e58*/ 	.word	0xffffffff


	//   ....[52]....
        /*0e5c*/ 	.word	0xffffffff


	//   ....[53]....
        /*0e60*/ 	.word	0xffffffff


	//   ....[54]....
        /*0e64*/ 	.word	0xffffffff


	//   ....[55]....
        /*0e68*/ 	.word	0xffffffff


	//   ....[56]....
        /*0e6c*/ 	.word	0xffffffff


	//   ....[57]....
        /*0e70*/ 	.word	0xffffffff


	//   ....[58]....
        /*0e74*/ 	.word	0xffffffff


	//   ....[59]....
        /*0e78*/ 	.word	0xffffffff


	//   ....[60]....
        /*0e7c*/ 	.word	0xffffffff


	//   ....[61]....
        /*0e80*/ 	.word	0xffffffff


	//   ....[62]....
        /*0e84*/ 	.word	0xffffffff


	//   ....[63]....
        /*0e88*/ 	.word	0xffffffff


	//   ....[64]....
        /*0e8c*/ 	.word	0xffffffff


	//   ....[65]....
        /*0e90*/ 	.word	0xffffffff


	//   ....[66]....
        /*0e94*/ 	.word	0xffffffff


	//   ....[67]....
        /*0e98*/ 	.word	0xffffffff


	//   ....[68]....
        /*0e9c*/ 	.word	0xffffffff


	//   ....[69]....
        /*0ea0*/ 	.word	0xffffffff


	//   ....[70]....
        /*0ea4*/ 	.word	0xffffffff


	//   ....[71]....
        /*0ea8*/ 	.word	0xffffffff


	//   ....[72]....
        /*0eac*/ 	.word	0xffffffff


	//   ....[73]....
        /*0eb0*/ 	.word	0xffffffff


	//   ....[74]....
        /*0eb4*/ 	.word	0xffffffff


	//   ....[75]....
        /*0eb8*/ 	.word	0xffffffff


	//   ....[76]....
        /*0ebc*/ 	.word	0xffffffff


	//   ....[77]....
        /*0ec0*/ 	.word	0xffffffff


	//   ....[78]....
        /*0ec4*/ 	.word	0xffffffff


	//   ....[79]....
        /*0ec8*/ 	.word	0xffffffff


	//   ....[80]....
        /*0ecc*/ 	.word	0xffffffff


	//   ....[81]....
        /*0ed0*/ 	.word	0xffffffff


	//   ....[82]....
        /*0ed4*/ 	.word	0xffffffff


	//   ....[83]....
        /*0ed8*/ 	.word	0xffffffff


	//   ....[84]....
        /*0edc*/ 	.word	0xffffffff


	//   ....[85]....
        /*0ee0*/ 	.word	0xffffffff


	//   ....[86]....
        /*0ee4*/ 	.word	0xffffffff


	//   ....[87]....
        /*0ee8*/ 	.word	0xffffffff


	//   ....[88]....
        /*0eec*/ 	.word	0xffffffff


	//   ....[89]....
        /*0ef0*/ 	.word	0xffffffff


	//   ....[90]....
        /*0ef4*/ 	.word	0xffffffff


	//   ....[91]....
        /*0ef8*/ 	.word	0xffffffff


	//   ....[92]....
        /*0efc*/ 	.word	0xffffffff


	//   ....[93]....
        /*0f00*/ 	.word	0xffffffff


	//   ....[94]....
        /*0f04*/ 	.word	0xffffffff


	//   ....[95]....
        /*0f08*/ 	.word	0xffffffff


	//   ....[96]....
        /*0f0c*/ 	.word	0xffffffff


	//   ....[97]....
        /*0f10*/ 	.word	0xffffffff


	//   ....[98]....
        /*0f14*/ 	.word	0xffffffff


	//   ....[99]....
        /*0f18*/ 	.word	0xffffffff


	//   ....[100]....
        /*0f1c*/ 	.word	0xffffffff


	//   ....[101]....
        /*0f20*/ 	.word	0xffffffff


	//   ....[102]....
        /*0f24*/ 	.word	0xffffffff


	//   ....[103]....
        /*0f28*/ 	.word	0xffffffff


	//   ....[104]....
        /*0f2c*/ 	.word	0xffffffff


	//   ....[105]....
        /*0f30*/ 	.word	0xffffffff


	//   ....[106]....
        /*0f34*/ 	.word	0xffffffff


	//   ....[107]....
        /*0f38*/ 	.word	0xffffffff


	//   ....[108]....
        /*0f3c*/ 	.word	0xffffffff


	//   ....[109]....
        /*0f40*/ 	.word	0xffffffff


	//   ....[110]....
        /*0f44*/ 	.word	0xffffffff


	//   ....[111]....
        /*0f48*/ 	.word	0xffffffff


	//   ....[112]....
        /*0f4c*/ 	.word	0xffffffff


	//   ....[113]....
        /*0f50*/ 	.word	0xffffffff


	//   ....[114]....
        /*0f54*/ 	.word	0xffffffff


	//   ....[115]....
        /*0f58*/ 	.word	0xffffffff


	//   ....[116]....
        /*0f5c*/ 	.word	0xffffffff


	//   ....[117]....
        /*0f60*/ 	.word	0xffffffff


	//   ....[118]....
        /*0f64*/ 	.word	0xffffffff


	//   ....[119]....
        /*0f68*/ 	.word	0xffffffff


	//   ....[120]....
        /*0f6c*/ 	.word	0xffffffff


	//   ....[121]....
        /*0f70*/ 	.word	0xffffffff


	//   ....[122]....
        /*0f74*/ 	.word	0xffffffff


	//   ....[123]....
        /*0f78*/ 	.word	0xffffffff


	//   ....[124]....
        /*0f7c*/ 	.word	0xffffffff


	//   ....[125]....
        /*0f80*/ 	.word	0xffffffff


	//   ....[126]....
        /*0f84*/ 	.word	0xffffffff


	//   ....[127]....
        /*0f88*/ 	.word	0xffffffff


	//   ....[128]....
        /*0f8c*/ 	.word	0xffffffff


	//   ....[129]....
        /*0f90*/ 	.word	0xffffffff


	//   ....[130]....
        /*0f94*/ 	.word	0xffffffff


	//   ....[131]....
        /*0f98*/ 	.word	0xffffffff


	//   ....[132]....
        /*0f9c*/ 	.word	0xffffffff


	//   ....[133]....
        /*0fa0*/ 	.word	0xffffffff


	//   ....[134]....
        /*0fa4*/ 	.word	0xffffffff


	//   ....[135]....
        /*0fa8*/ 	.word	0xffffffff


	//   ....[136]....
        /*0fac*/ 	.word	0xffffffff


	//   ....[137]....
        /*0fb0*/ 	.word	0xffffffff


	//   ....[138]....
        /*0fb4*/ 	.word	0xffffffff


	//   ....[139]....
        /*0fb8*/ 	.word	0xffffffff


	//   ....[140]....
        /*0fbc*/ 	.word	0xffffffff


	//   ....[141]....
        /*0fc0*/ 	.word	0xffffffff


	//   ....[142]....
        /*0fc4*/ 	.word	0xffffffff


	//   ....[143]....
        /*0fc8*/ 	.word	0xffffffff


	//   ....[144]....
        /*0fcc*/ 	.word	0xffffffff


	//   ....[145]....
        /*0fd0*/ 	.word	0xffffffff


	//   ....[146]....
        /*0fd4*/ 	.word	0xffffffff


	//   ....[147]....
        /*0fd8*/ 	.word	0xffffffff


	//   ....[148]....
        /*0fdc*/ 	.word	0xffffffff


	//   ....[149]....
        /*0fe0*/ 	.word	0xffffffff


	//   ....[150]....
        /*0fe4*/ 	.word	0xffffffff


	//   ....[151]....
        /*0fe8*/ 	.word	0xffffffff


	//   ....[152]....
        /*0fec*/ 	.word	0xffffffff


	//   ....[153]....
        /*0ff0*/ 	.word	0xffffffff


	//   ....[154]....
        /*0ff4*/ 	.word	0xffffffff


	//   ....[155]....
        /*0ff8*/ 	.word	0xffffffff


	//   ....[156]....
        /*0ffc*/ 	.word	0xffffffff


	//   ....[157]....
        /*1000*/ 	.word	0xffffffff


	//   ....[158]....
        /*1004*/ 	.word	0xffffffff


	//   ....[159]....
        /*1008*/ 	.word	0xffffffff


	//   ....[160]....
        /*100c*/ 	.word	0xffffffff


	//   ....[161]....
        /*1010*/ 	.word	0xffffffff


	//   ....[162]....
        /*1014*/ 	.word	0xffffffff


	//   ....[163]....
        /*1018*/ 	.word	0xffffffff


	//   ....[164]....
        /*101c*/ 	.word	0xffffffff


	//   ....[165]....
        /*1020*/ 	.word	0xffffffff


	//   ....[166]....
        /*1024*/ 	.word	0xffffffff


	//   ....[167]....
        /*1028*/ 	.word	0xffffffff


	//   ....[168]....
        /*102c*/ 	.word	0xffffffff


	//   ....[169]....
        /*1030*/ 	.word	0xffffffff


	//   ....[170]....
        /*1034*/ 	.word	0xffffffff


	//   ....[171]....
        /*1038*/ 	.word	0xffffffff


	//   ....[172]....
        /*103c*/ 	.word	0xffffffff


	//   ....[173]....
        /*1040*/ 	.word	0xffffffff


	//   ....[174]....
        /*1044*/ 	.word	0xffffffff


	//   ....[175]....
        /*1048*/ 	.word	0xffffffff


	//   ....[176]....
        /*104c*/ 	.word	0xffffffff


	//   ....[177]....
        /*1050*/ 	.word	0xffffffff


	//   ....[178]....
        /*1054*/ 	.word	0xffffffff


	//   ....[179]....
        /*1058*/ 	.word	0xffffffff


	//   ....[180]....
        /*105c*/ 	.word	0xffffffff


	//   ....[181]....
        /*1060*/ 	.word	0xffffffff


	//   ....[182]....
        /*1064*/ 	.word	0xffffffff


	//   ....[183]....
        /*1068*/ 	.word	0xffffffff


	//   ....[184]....
        /*106c*/ 	.word	0xffffffff


	//   ....[185]....
        /*1070*/ 	.word	0xffffffff


	//   ....[186]....
        /*1074*/ 	.word	0xffffffff


	//   ....[187]....
        /*1078*/ 	.word	0xffffffff


	//   ....[188]....
        /*107c*/ 	.word	0xffffffff


	//   ....[189]....
        /*1080*/ 	.word	0xffffffff


	//   ....[190]....
        /*1084*/ 	.word	0xffffffff


	//   ....[191]....
        /*1088*/ 	.word	0xffffffff


	//   ....[192]....
        /*108c*/ 	.word	0xffffffff


	//   ....[193]....
        /*1090*/ 	.word	0xffffffff


	//   ....[194]....
        /*1094*/ 	.word	0xffffffff


	//   ....[195]....
        /*1098*/ 	.word	0xffffffff


	//   ....[196]....
        /*109c*/ 	.word	0xffffffff


	//   ....[197]....
        /*10a0*/ 	.word	0xffffffff


	//   ....[198]....
        /*10a4*/ 	.word	0xffffffff


	//   ....[199]....
        /*10a8*/ 	.word	0xffffffff


	//   ....[200]....
        /*10ac*/ 	.word	0xffffffff


	//   ....[201]....
        /*10b0*/ 	.word	0xffffffff


	//   ....[202]....
        /*10b4*/ 	.word	0xffffffff


	//   ....[203]....
        /*10b8*/ 	.word	0xffffffff


	//   ....[204]....
        /*10bc*/ 	.word	0xffffffff


	//   ....[205]....
        /*10c0*/ 	.word	0xffffffff


	//   ....[206]....
        /*10c4*/ 	.word	0xffffffff


	//   ....[207]....
        /*10c8*/ 	.word	0xffffffff


	//   ....[208]....
        /*10cc*/ 	.word	0xffffffff


	//   ....[209]....
        /*10d0*/ 	.word	0xffffffff


	//   ....[210]....
        /*10d4*/ 	.word	0xffffffff


	//   ....[211]....
        /*10d8*/ 	.word	0xffffffff


	//   ....[212]....
        /*10dc*/ 	.word	0xffffffff


	//   ....[213]....
        /*10e0*/ 	.word	0xffffffff


	//   ....[214]....
        /*10e4*/ 	.word	0xffffffff


	//   ....[215]....
        /*10e8*/ 	.word	0xffffffff


	//   ....[216]....
        /*10ec*/ 	.word	0xffffffff


	//   ....[217]....
        /*10f0*/ 	.word	0xffffffff


	//   ....[218]....
        /*10f4*/ 	.word	0xffffffff


	//   ....[219]....
        /*10f8*/ 	.word	0xffffffff


	//   ....[220]....
        /*10fc*/ 	.word	0xffffffff


	//   ....[221]....
        /*1100*/ 	.word	0xffffffff


	//   ....[222]....
        /*1104*/ 	.word	0xffffffff


	//   ....[223]....
        /*1108*/ 	.word	0xffffffff


	//   ....[224]....
        /*110c*/ 	.word	0xffffffff


	//   ....[225]....
        /*1110*/ 	.word	0xffffffff


	//   ....[226]....
        /*1114*/ 	.word	0xffffffff


	//   ....[227]....
        /*1118*/ 	.word	0xffffffff


	//   ....[228]....
        /*111c*/ 	.word	0xffffffff


	//   ....[229]....
        /*1120*/ 	.word	0xffffffff


	//   ....[230]....
        /*1124*/ 	.word	0xffffffff


	//   ....[231]....
        /*1128*/ 	.word	0xffffffff


	//   ....[232]....
        /*112c*/ 	.word	0xffffffff


	//   ....[233]....
        /*1130*/ 	.word	0xffffffff


	//   ....[234]....
        /*1134*/ 	.word	0xffffffff


	//   ....[235]....
        /*1138*/ 	.word	0xffffffff


	//   ....[236]....
        /*113c*/ 	.word	0xffffffff


	//   ....[237]....
        /*1140*/ 	.word	0xffffffff


	//----- nvinfo : EIATTR_COOP_GROUP_INSTR_OFFSETS
	.align		4
.L_224:
        /*1144*/ 	.byte	0x04, 0x28
        /*1146*/ 	.short	(.L_226 - .L_225)


	//   ....[0]....
.L_225:
        /*1148*/ 	.word	0x00000050


	//   ....[1]....
        /*114c*/ 	.word	0x00000200


	//   ....[2]....
        /*1150*/ 	.word	0x00000230


	//   ....[3]....
        /*1154*/ 	.word	0x00000260


	//   ....[4]....
        /*1158*/ 	.word	0x00000290


	//   ....[5]....
        /*115c*/ 	.word	0x000002c0


	//   ....[6]....
        /*1160*/ 	.word	0x000002f0


	//   ....[7]....
        /*1164*/ 	.word	0x00000450


	//   ....[8]....
        /*1168*/ 	.word	0x00000490


	//   ....[9]....
        /*116c*/ 	.word	0x000004c0


	//   ....[10]....
        /*1170*/ 	.word	0x000004f0


	//   ....[11]....
        /*1174*/ 	.word	0x00000520


	//   ....[12]....
        /*1178*/ 	.word	0x00000550


	//   ....[13]....
        /*117c*/ 	.word	0x000005e0


	//   ....[14]....
        /*1180*/ 	.word	0x00000630


	//   ....[15]....
        /*1184*/ 	.word	0x00000650


	//   ....[16]....
        /*1188*/ 	.word	0x000006b0


	//   ....[17]....
        /*118c*/ 	.word	0x000041b0


	//   ....[18]....
        /*1190*/ 	.word	0x00004200


	//   ....[19]....
        /*1194*/ 	.word	0x000049f0


	//   ....[20]....
        /*1198*/ 	.word	0x00004a10


	//   ....[21]....
        /*119c*/ 	.word	0x00005180


	//   ....[22]....
        /*11a0*/ 	.word	0x00005190


	//   ....[23]....
        /*11a4*/ 	.word	0x000059f0


	//   ....[24]....
        /*11a8*/ 	.word	0x00005a20


	//   ....[25]....
        /*11ac*/ 	.word	0x00006660


	//   ....[26]....
        /*11b0*/ 	.word	0x00006690


	//   ....[27]....
        /*11b4*/ 	.word	0x00006e50


	//   ....[28]....
        /*11b8*/ 	.word	0x00006e70


	//   ....[29]....
        /*11bc*/ 	.word	0x00007650


	//   ....[30]....
        /*11c0*/ 	.word	0x00007680


	//   ....[31]....
        /*11c4*/ 	.word	0x000077b0


	//   ....[32]....
        /*11c8*/ 	.word	0x000077e0


	//   ....[33]....
        /*11cc*/ 	.word	0x000078d0


	//   ....[34]....
        /*11d0*/ 	.word	0x000078f0


	//   ....[35]....
        /*11d4*/ 	.word	0x00007ea0


	//   ....[36]....
        /*11d8*/ 	.word	0x00007ed0


	//   ....[37]....
        /*11dc*/ 	.word	0x00008030


	//   ....[38]....
        /*11e0*/ 	.word	0x00008060


	//   ....[39]....
        /*11e4*/ 	.word	0x00008150


	//   ....[40]....
        /*11e8*/ 	.word	0x00008180


	//   ....[41]....
        /*11ec*/ 	.word	0x00009060


	//   ....[42]....
        /*11f0*/ 	.word	0x00009080


	//   ....[43]....
        /*11f4*/ 	.word	0x00009150


	//   ....[44]....
        /*11f8*/ 	.word	0x00009160


	//   ....[45]....
        /*11fc*/ 	.word	0x00009230


	//   ....[46]....
        /*1200*/ 	.word	0x00009250


	//   ....[47]....
        /*1204*/ 	.word	0x00009320


	//   ....[48]....
        /*1208*/ 	.word	0x00009330


	//   ....[49]....
        /*120c*/ 	.word	0x00009400


	//   ....[50]....
        /*1210*/ 	.word	0x00009420


	//   ....[51]....
        /*1214*/ 	.word	0x000094f0


	//   ....[52]....
        /*1218*/ 	.word	0x00009500


	//   ....[53]....
        /*121c*/ 	.word	0x000095d0


	//   ....[54]....
        /*1220*/ 	.word	0x000095f0


	//   ....[55]....
        /*1224*/ 	.word	0x000096c0


	//   ....[56]....
        /*1228*/ 	.word	0x000096d0


	//   ....[57]....
        /*122c*/ 	.word	0x00009b60


	//   ....[58]....
        /*1230*/ 	.word	0x00009b70


	//   ....[59]....
        /*1234*/ 	.word	0x00009b90


	//   ....[60]....
        /*1238*/ 	.word	0x00009ba0


	//   ....[61]....
        /*123c*/ 	.word	0x00009bb0


	//   ....[62]....
        /*1240*/ 	.word	0x00009bc0


	//   ....[63]....
        /*1244*/ 	.word	0x00009be0


	//   ....[64]....
        /*1248*/ 	.word	0x00009c30


	//   ....[65]....
        /*124c*/ 	.word	0x00009c70


	//   ....[66]....
        /*1250*/ 	.word	0x00009ca0


	//   ....[67]....
        /*1254*/ 	.word	0x00009ff0


	//   ....[68]....
        /*1258*/ 	.word	0x0000a010


	//   ....[69]....
        /*125c*/ 	.word	0x0000a030


	//   ....[70]....
        /*1260*/ 	.word	0x0000a050


	//   ....[71]....
        /*1264*/ 	.word	0x0000a230


	//   ....[72]....
        /*1268*/ 	.word	0x0000a270


	//   ....[73]....
        /*126c*/ 	.word	0x0000a2c0


	//   ....[74]....
        /*1270*/ 	.word	0x0000a300


	//   ....[75]....
        /*1274*/ 	.word	0x0000a510


	//   ....[76]....
        /*1278*/ 	.word	0x0000a550


	//   ....[77]....
        /*127c*/ 	.word	0x0000a5a0


	//   ....[78]....
        /*1280*/ 	.word	0x0000a5e0


	//   ....[79]....
        /*1284*/ 	.word	0x0000a800


	//   ....[80]....
        /*1288*/ 	.word	0x0000a850


	//   ....[81]....
        /*128c*/ 	.word	0x0000a8b0


	//   ....[82]....
        /*1290*/ 	.word	0x0000a8d0


	//   ....[83]....
        /*1294*/ 	.word	0x0000c700


	//   ....[84]....
        /*1298*/ 	.word	0x0000c760


	//   ....[85]....
        /*129c*/ 	.word	0x0000c790


	//   ....[86]....
        /*12a0*/ 	.word	0x0000c7d0


	//   ....[87]....
        /*12a4*/ 	.word	0x0000c870


	//   ....[88]....
        /*12a8*/ 	.word	0x0000c890


	//   ....[89]....
        /*12ac*/ 	.word	0x0000c8b0


	//   ....[90]....
        /*12b0*/ 	.word	0x0000c8d0


	//   ....[91]....
        /*12b4*/ 	.word	0x0000cad0


	//   ....[92]....
        /*12b8*/ 	.word	0x0000cb10


	//   ....[93]....
        /*12bc*/ 	.word	0x0000cb30


	//   ....[94]....
        /*12c0*/ 	.word	0x0000cb80


	//   ....[95]....
        /*12c4*/ 	.word	0x0000ccc0


	//   ....[96]....
        /*12c8*/ 	.word	0x0000cce0


	//   ....[97]....
        /*12cc*/ 	.word	0x0000ccf0


	//   ....[98]....
        /*12d0*/ 	.word	0x0000cd00


	//   ....[99]....
        /*12d4*/ 	.word	0x0000ed20


	//   ....[100]....
        /*12d8*/ 	.word	0x0000eda0


	//   ....[101]....
        /*12dc*/ 	.word	0x0000edb0


	//   ....[102]....
        /*12e0*/ 	.word	0x0000ede0


	//   ....[103]....
        /*12e4*/ 	.word	0x0000edf0


	//   ....[104]....
        /*12e8*/ 	.word	0x0000ee20


	//   ....[105]....
        /*12ec*/ 	.word	0x0000ee30


	//   ....[106]....
        /*12f0*/ 	.word	0x0000ee50


	//   ....[107]....
        /*12f4*/ 	.word	0x0000ee70


	//   ....[108]....
        /*12f8*/ 	.word	0x0000ee80


	//   ....[109]....
        /*12fc*/ 	.word	0x0000f7e0


	//   ....[110]....
        /*1300*/ 	.word	0x0000f800


	//   ....[111]....
        /*1304*/ 	.word	0x0000f820


	//   ....[112]....
        /*1308*/ 	.word	0x0000f830


	//   ....[113]....
        /*130c*/ 	.word	0x0000f840


	//   ....[114]....
        /*1310*/ 	.word	0x0000f850


	//   ....[115]....
        /*1314*/ 	.word	0x0000f860


	//   ....[116]....
        /*1318*/ 	.word	0x0000f870


	//   ....[117]....
        /*131c*/ 	.word	0x0000f8a0


	//   ....[118]....
        /*1320*/ 	.word	0x0000f8d0


	//   ....[119]....
        /*1324*/ 	.word	0x0000fb10


	//   ....[120]....
        /*1328*/ 	.word	0x0000fce0


	//   ....[121]....
        /*132c*/ 	.word	0x00010570


	//   ....[122]....
        /*1330*/ 	.word	0x00011090


	//   ....[123]....
        /*1334*/ 	.word	0x00011bc0


	//   ....[124]....
        /*1338*/ 	.word	0x00011bf0


	//   ....[125]....
        /*133c*/ 	.word	0x00011c00


	//   ....[126]....
        /*1340*/ 	.word	0x00011c10


	//   ....[127]....
        /*1344*/ 	.word	0x00011c20


	//   ....[128]....
        /*1348*/ 	.word	0x00011c50


	//   ....[129]....
        /*134c*/ 	.word	0x00011c70


	//   ....[130]....
        /*1350*/ 	.word	0x00011c90


	//   ....[131]....
        /*1354*/ 	.word	0x00013a50


	//   ....[132]....
        /*1358*/ 	.word	0x00013a70


	//   ....[133]....
        /*135c*/ 	.word	0x00013a90


	//   ....[134]....
        /*1360*/ 	.word	0x00013aa0


	//   ....[135]....
        /*1364*/ 	.word	0x00013ab0


	//   ....[136]....
        /*1368*/ 	.word	0x00013ac0


	//   ....[137]....
        /*136c*/ 	.word	0x00013b00


	//   ....[138]....
        /*1370*/ 	.word	0x00013b30


	//   ....[139]....
        /*1374*/ 	.word	0x00013b60


	//   ....[140]....
        /*1378*/ 	.word	0x00013b90


	//   ....[141]....
        /*137c*/ 	.word	0x00014520


	//   ....[142]....
        /*1380*/ 	.word	0x00014540


	//   ....[143]....
        /*1384*/ 	.word	0x000145b0


	//   ....[144]....
        /*1388*/ 	.word	0x000145c0


	//   ....[145]....
        /*138c*/ 	.word	0x00014600


	//   ....[146]....
        /*1390*/ 	.word	0x00014610


	//   ....[147]....
        /*1394*/ 	.word	0x00014650


	//   ....[148]....
        /*1398*/ 	.word	0x00014660


	//   ....[149]....
        /*139c*/ 	.word	0x00014670


	//   ....[150]....
        /*13a0*/ 	.word	0x00014680


	//   ....[151]....
        /*13a4*/ 	.word	0x00014840


	//   ....[152]....
        /*13a8*/ 	.word	0x00014a60


	//   ....[153]....
        /*13ac*/ 	.word	0x00014c80


	//   ....[154]....
        /*13b0*/ 	.word	0x00016340


	//   ....[155]....
        /*13b4*/ 	.word	0x00016f50


	//   ....[156]....
        /*13b8*/ 	.word	0x00016f80


	//   ....[157]....
        /*13bc*/ 	.word	0x00016fa0


	//   ....[158]....
        /*13c0*/ 	.word	0x00016fc0


	//   ....[159]....
        /*13c4*/ 	.word	0x00016fe0


	//   ....[160]....
        /*13c8*/ 	.word	0x00017000


	//   ....[161]....
        /*13cc*/ 	.word	0x00017020


	//   ....[162]....
        /*13d0*/ 	.word	0x00017040


	//   ....[163]....
        /*13d4*/ 	.word	0x00019390


	//   ....[164]....
        /*13d8*/ 	.word	0x000193b0


	//   ....[165]....
        /*13dc*/ 	.word	0x000193d0


	//   ....[166]....
        /*13e0*/ 	.word	0x000193e0


	//   ....[167]....
        /*13e4*/ 	.word	0x000193f0


	//   ....[168]....
        /*13e8*/ 	.word	0x00019400


	//   ....[169]....
        /*13ec*/ 	.word	0x00019440


	//   ....[170]....
        /*13f0*/ 	.word	0x00019470


	//   ....[171]....
        /*13f4*/ 	.word	0x000194a0


	//   ....[172]....
        /*13f8*/ 	.word	0x000194d0


	//   ....[173]....
        /*13fc*/ 	.word	0x00019e60


	//   ....[174]....
        /*1400*/ 	.word	0x00019e80


	//   ....[175]....
        /*1404*/ 	.word	0x00019ef0


	//   ....[176]....
        /*1408*/ 	.word	0x00019f00


	//   ....[177]....
        /*140c*/ 	.word	0x00019f40


	//   ....[178]....
        /*1410*/ 	.word	0x00019f50


	//   ....[179]....
        /*1414*/ 	.word	0x00019f90


	//   ....[180]....
        /*1418*/ 	.word	0x00019fa0


	//   ....[181]....
        /*141c*/ 	.word	0x00019fb0


	//   ....[182]....
        /*1420*/ 	.word	0x00019fc0


	//   ....[183]....
        /*1424*/ 	.word	0x0001a5a0


	//   ....[184]....
        /*1428*/ 	.word	0x0001a5d0


	//   ....[185]....
        /*142c*/ 	.word	0x0001a5f0


	//   ....[186]....
        /*1430*/ 	.word	0x0001a610


	//   ....[187]....
        /*1434*/ 	.word	0x0001a630


	//   ....[188]....
        /*1438*/ 	.word	0x0001a650


	//   ....[189]....
        /*143c*/ 	.word	0x0001a670


	//   ....[190]....
        /*1440*/ 	.word	0x0001a690


	//   ....[191]....
        /*1444*/ 	.word	0x0001c6b0


	//   ....[192]....
        /*1448*/ 	.word	0x0001c700


	//   ....[193]....
        /*144c*/ 	.word	0x0001c720


	//   ....[194]....
        /*1450*/ 	.word	0x0001c740


	//   ....[195]....
        /*1454*/ 	.word	0x0001c760


	//   ....[196]....
        /*1458*/ 	.word	0x0001c780


	//   ....[197]....
        /*145c*/ 	.word	0x0001c7a0


	//   ....[198]....
        /*1460*/ 	.word	0x0001c7c0


	//   ....[199]....
        /*1464*/ 	.word	0x0001c7e0


	//   ....[200]....
        /*1468*/ 	.word	0x0001c800


	//   ....[201]....
        /*146c*/ 	.word	0x0001d110


	//   ....[202]....
        /*1470*/ 	.word	0x0001d130


	//   ....[203]....
        /*1474*/ 	.word	0x0001d1a0


	//   ....[204]....
        /*1478*/ 	.word	0x0001d1b0


	//   ....[205]....
        /*147c*/ 	.word	0x0001d1f0


	//   ....[206]....
        /*1480*/ 	.word	0x0001d200


	//   ....[207]....
        /*1484*/ 	.word	0x0001d240


	//   ....[208]....
        /*1488*/ 	.word	0x0001d250


	//   ....[209]....
        /*148c*/ 	.word	0x0001d260


	//   ....[210]....
        /*1490*/ 	.word	0x0001d270


	//   ....[211]....
        /*1494*/ 	.word	0x0001d450


	//   ....[212]....
        /*1498*/ 	.word	0x0001d670


	//   ....[213]....
        /*149c*/ 	.word	0x0001d890


	//   ....[214]....
        /*14a0*/ 	.word	0x0001ef50


	//   ....[215]....
        /*14a4*/ 	.word	0x0001fb60


	//   ....[216]....
        /*14a8*/ 	.word	0x0001fb90


	//   ....[217]....
        /*14ac*/ 	.word	0x0001fbb0


	//   ....[218]....
        /*14b0*/ 	.word	0x0001fbd0


	//   ....[219]....
        /*14b4*/ 	.word	0x0001fbf0


	//   ....[220]....
        /*14b8*/ 	.word	0x0001fc10


	//   ....[221]....
        /*14bc*/ 	.word	0x0001fc30


	//   ....[222]....
        /*14c0*/ 	.word	0x0001fc50


	//   ....[223]....
        /*14c4*/ 	.word	0x00021ab0


	//   ....[224]....
        /*14c8*/ 	.word	0x00021ae0


	//   ....[225]....
        /*14cc*/ 	.word	0x00021af0


	//   ....[226]....
        /*14d0*/ 	.word	0x00021b00


	//   ....[227]....
        /*14d4*/ 	.word	0x00021b10


	//   ....[228]....
        /*14d8*/ 	.word	0x00021b40


	//   ....[229]....
        /*14dc*/ 	.word	0x00021b60


	//   ....[230]....
        /*14e0*/ 	.word	0x00021b80


	//   ....[231]....
        /*14e4*/ 	.word	0x00022d70


	//   ....[232]....
        /*14e8*/ 	.word	0x00022d90


	//   ....[233]....
        /*14ec*/ 	.word	0x00022da0


	//   ....[234]....
        /*14f0*/ 	.word	0x00022db0


	//   ....[235]....
        /*14f4*/ 	.word	0x00022dc0


	//   ....[236]....
        /*14f8*/ 	.word	0x00022dd0


	//   ....[237]....
        /*14fc*/ 	.word	0x00022df0


	//   ....[238]....
        /*1500*/ 	.word	0x00022e00


	//   ....[239]....
        /*1504*/ 	.word	0x00023220


	//   ....[240]....
        /*1508*/ 	.word	0x00023240


	//   ....[241]....
        /*150c*/ 	.word	0x000232a0


	//   ....[242]....
        /*1510*/ 	.word	0x000232b0


	//   ....[243]....
        /*1514*/ 	.word	0x00023320


	//   ....[244]....
        /*1518*/ 	.word	0x00023340


	//   ....[245]....
        /*151c*/ 	.word	0x000233b0


	//   ....[246]....
        /*1520*/ 	.word	0x000233c0


	//   ....[247]....
        /*1524*/ 	.word	0x00023430


	//   ....[248]....
        /*1528*/ 	.word	0x00023450


	//   ....[249]....
        /*152c*/ 	.word	0x000234c0


	//   ....[250]....
        /*1530*/ 	.word	0x000234d0


	//   ....[251]....
        /*1534*/ 	.word	0x00023540


	//   ....[252]....
        /*1538*/ 	.word	0x00023560


	//   ....[253]....
        /*153c*/ 	.word	0x000235d0


	//   ....[254]....
        /*1540*/ 	.word	0x000235e0


	//   ....[255]....
        /*1544*/ 	.word	0x00023860


	//   ....[0]....
        /*1548*/ 	.word	0x00023880


	//   ....[1]....
        /*154c*/ 	.word	0x00023bd0


	//   ....[2]....
        /*1550*/ 	.word	0x00023be0


	//   ....[3]....
        /*1554*/ 	.word	0x00023f30


	//   ....[4]....
        /*1558*/ 	.word	0x00023f50


	//   ....[5]....
        /*155c*/ 	.word	0x000242b0


	//   ....[6]....
        /*1560*/ 	.word	0x000242c0


	//   ....[7]....
        /*1564*/ 	.word	0x00024dd0


	//   ....[8]....
        /*1568*/ 	.word	0x00024df0


	//   ....[9]....
        /*156c*/ 	.word	0x00024e60


	//   ....[10]....
        /*1570*/ 	.word	0x00024e70


	//   ....[11]....
        /*1574*/ 	.word	0x00024ee0


	//   ....[12]....
        /*1578*/ 	.word	0x00024f00


	//   ....[13]....
        /*157c*/ 	.word	0x00024f70


	//   ....[14]....
        /*1580*/ 	.word	0x00024f80


	//   ....[15]....
        /*1584*/ 	.word	0x00024ff0


	//   ....[16]....
        /*1588*/ 	.word	0x00025010


	//   ....[17]....
        /*158c*/ 	.word	0x00025080


	//   ....[18]....
        /*1590*/ 	.word	0x00025090


	//   ....[19]....
        /*1594*/ 	.word	0x00025100


	//   ....[20]....
        /*1598*/ 	.word	0x00025120


	//   ....[21]....
        /*159c*/ 	.word	0x00025190


	//   ....[22]....
        /*15a0*/ 	.word	0x000251a0


	//   ....[23]....
        /*15a4*/ 	.word	0x000252f0


	//   ....[24]....
        /*15a8*/ 	.word	0x00025310


	//   ....[25]....
        /*15ac*/ 	.word	0x00025440


	//   ....[26]....
        /*15b0*/ 	.word	0x00025480


	//   ....[27]....
        /*15b4*/ 	.word	0x000254b0


	//   ....[28]....
        /*15b8*/ 	.word	0x000254e0


	//   ....[29]....
        /*15bc*/ 	.word	0x00025510


	//   ....[30]....
        /*15c0*/ 	.word	0x00025540


	//   ....[31]....
        /*15c4*/ 	.word	0x000256a0


	//   ....[32]....
        /*15c8*/ 	.word	0x000256e0


	//   ....[33]....
        /*15cc*/ 	.word	0x00025710


	//   ....[34]....
        /*15d0*/ 	.word	0x00025740


	//   ....[35]....
        /*15d4*/ 	.word	0x00025770


	//   ....[36]....
        /*15d8*/ 	.word	0x000257a0


	//   ....[37]....
        /*15dc*/ 	.word	0x00025830


	//   ....[38]....
        /*15e0*/ 	.word	0x00025890


	//   ....[39]....
        /*15e4*/ 	.word	0x000258a0


	//   ....[40]....
        /*15e8*/ 	.word	0x00025900


	//   ....[41]....
        /*15ec*/ 	.word	0x00026360


	//   ....[42]....
        /*15f0*/ 	.word	0x000263c0


	//   ....[43]....
        /*15f4*/ 	.word	0x00026410


	//   ....[44]....
        /*15f8*/ 	.word	0x00026460


	//   ....[45]....
        /*15fc*/ 	.word	0x000264b0


	//   ....[46]....
        /*1600*/ 	.word	0x00026520


	//   ....[47]....
        /*1604*/ 	.word	0x00026570


	//   ....[48]....
        /*1608*/ 	.word	0x000265e0


	//   ....[49]....
        /*160c*/ 	.word	0x00026650


	//   ....[50]....
        /*1610*/ 	.word	0x000266c0


	//   ....[51]....
        /*1614*/ 	.word	0x00026730


	//   ....[52]....
        /*1618*/ 	.word	0x000267a0


	//   ....[53]....
        /*161c*/ 	.word	0x00026810


	//   ....[54]....
        /*1620*/ 	.word	0x00026870


	//   ....[55]....
        /*1624*/ 	.word	0x000268e0


	//   ....[56]....
        /*1628*/ 	.word	0x00026950


	//   ....[57]....
        /*162c*/ 	.word	0x000269c0


	//   ....[58]....
        /*1630*/ 	.word	0x00026a20


	//   ....[59]....
        /*1634*/ 	.word	0x00026a90


	//   ....[60]....
        /*1638*/ 	.word	0x00026b00


	//   ....[61]....
        /*163c*/ 	.word	0x00026b70


	//   ....[62]....
        /*1640*/ 	.word	0x00026bd0


	//   ....[63]....
        /*1644*/ 	.word	0x00026c40


	//   ....[64]....
        /*1648*/ 	.word	0x00026cb0


	//   ....[65]....
        /*164c*/ 	.word	0x00026d20


	//   ....[66]....
        /*1650*/ 	.word	0x00026d80


	//   ....[67]....
        /*1654*/ 	.word	0x00026df0


	//   ....[68]....
        /*1658*/ 	.word	0x00026e60


	//   ....[69]....
        /*165c*/ 	.word	0x00026f20


	//   ....[70]....
        /*1660*/ 	.word	0x00026f80


	//   ....[71]....
        /*1664*/ 	.word	0x00027040


	//   ....[72]....
        /*1668*/ 	.word	0x000270a0


	//   ....[73]....
        /*166c*/ 	.word	0x00027160


	//   ....[74]....
        /*1670*/ 	.word	0x000271c0


	//   ....[75]....
        /*1674*/ 	.word	0x00027280


	//   ....[76]....
        /*1678*/ 	.word	0x000272e0


	//   ....[77]....
        /*167c*/ 	.word	0x00027350


	//   ....[78]....
        /*1680*/ 	.word	0x000273c0


	//   ....[79]....
        /*1684*/ 	.word	0x00027430


	//   ....[80]....
        /*1688*/ 	.word	0x000274a0


	//   ....[81]....
        /*168c*/ 	.word	0x00027500


	//   ....[82]....
        /*1690*/ 	.word	0x00027550


	//   ....[83]....
        /*1694*/ 	.word	0x000275a0


	//   ....[84]....
        /*1698*/ 	.word	0x000275f0


	//   ....[85]....
        /*169c*/ 	.word	0x00027640


	//   ....[86]....
        /*16a0*/ 	.word	0x00027690


	//   ....[87]....
        /*16a4*/ 	.word	0x000276e0


	//   ....[88]....
        /*16a8*/ 	.word	0x00027730


	//   ....[89]....
        /*16ac*/ 	.word	0x000277a0


	//   ....[90]....
        /*16b0*/ 	.word	0x00027810


	//   ....[91]....
        /*16b4*/ 	.word	0x000278d0


	//   ....[92]....
        /*16b8*/ 	.word	0x00027930


	//   ....[93]....
        /*16bc*/ 	.word	0x000279f0


	//   ....[94]....
        /*16c0*/ 	.word	0x00027a50


	//   ....[95]....
        /*16c4*/ 	.word	0x00027b10


	//   ....[96]....
        /*16c8*/ 	.word	0x00027b70


	//   ....[97]....
        /*16cc*/ 	.word	0x00027c30


	//   ....[98]....
        /*16d0*/ 	.word	0x00027c90


	//   ....[99]....
        /*16d4*/ 	.word	0x00027d00


	//   ....[100]....
        /*16d8*/ 	.word	0x00027d70


	//   ....[101]....
        /*16dc*/ 	.word	0x00027e30


	//   ....[102]....
        /*16e0*/ 	.word	0x00027e90


	//   ....[103]....
        /*16e4*/ 	.word	0x00027f50


	//   ....[104]....
        /*16e8*/ 	.word	0x00027fb0


	//   ....[105]....
        /*16ec*/ 	.word	0x00028070


	//   ....[106]....
        /*16f0*/ 	.word	0x000280d0


	//   ....[107]....
        /*16f4*/ 	.word	0x00028190


	//   ....[108]....
        /*16f8*/ 	.word	0x000281f0


	//   ....[109]....
        /*16fc*/ 	.word	0x00028260


	//   ....[110]....
        /*1700*/ 	.word	0x000282d0


	//   ....[111]....
        /*1704*/ 	.word	0x00028340


	//   ....[112]....
        /*1708*/ 	.word	0x000283b0


	//   ....[113]....
        /*170c*/ 	.word	0x00028400


	//   ....[114]....
        /*1710*/ 	.word	0x00028440


	//   ....[115]....
        /*1714*/ 	.word	0x00028490


	//   ....[116]....
        /*1718*/ 	.word	0x000284d0


	//   ....[117]....
        /*171c*/ 	.word	0x00028520


	//   ....[118]....
        /*1720*/ 	.word	0x00028560


	//   ....[119]....
        /*1724*/ 	.word	0x000285b0


	//   ....[120]....
        /*1728*/ 	.word	0x000285f0


	//   ....[121]....
        /*172c*/ 	.word	0x00028650


	//   ....[122]....
        /*1730*/ 	.word	0x000286c0


	//   ....[123]....
        /*1734*/ 	.word	0x00028780


	//   ....[124]....
        /*1738*/ 	.word	0x000287e0


	//   ....[125]....
        /*173c*/ 	.word	0x000288a0


	//   ....[126]....
        /*1740*/ 	.word	0x00028900


	//   ....[127]....
        /*1744*/ 	.word	0x000289c0


	//   ....[128]....
        /*1748*/ 	.word	0x00028a20


	//   ....[129]....
        /*174c*/ 	.word	0x00028ae0


	//   ....[130]....
        /*1750*/ 	.word	0x00028b40


	//   ....[131]....
        /*1754*/ 	.word	0x00028bb0


	//   ....[132]....
        /*1758*/ 	.word	0x00028c20


	//   ....[133]....
        /*175c*/ 	.word	0x00028ce0


	//   ....[134]....
        /*1760*/ 	.word	0x00028d40


	//   ....[135]....
        /*1764*/ 	.word	0x00028e00


	//   ....[136]....
        /*1768*/ 	.word	0x00028e60


	//   ....[137]....
        /*176c*/ 	.word	0x00028f20


	//   ....[138]....
        /*1770*/ 	.word	0x00028f80


	//   ....[139]....
        /*1774*/ 	.word	0x00029040


	//   ....[140]....
        /*1778*/ 	.word	0x000290a0


	//   ....[141]....
        /*177c*/ 	.word	0x000290f0


	//   ....[142]....
        /*1780*/ 	.word	0x00029130


	//   ....[143]....
        /*1784*/ 	.word	0x00029180


	//   ....[144]....
        /*1788*/ 	.word	0x000291c0


	//   ....[145]....
        /*178c*/ 	.word	0x00029210


	//   ....[146]....
        /*1790*/ 	.word	0x00029250


	//   ....[147]....
        /*1794*/ 	.word	0x000292a0


	//   ....[148]....
        /*1798*/ 	.word	0x000292e0


	//   ....[149]....
        /*179c*/ 	.word	0x00029340


	//   ....[150]....
        /*17a0*/ 	.word	0x000293b0


	//   ....[151]....
        /*17a4*/ 	.word	0x00029420


	//   ....[152]....
        /*17a8*/ 	.word	0x000294e0


	//   ....[153]....
        /*17ac*/ 	.word	0x00029540


	//   ....[154]....
        /*17b0*/ 	.word	0x00029600


	//   ....[155]....
        /*17b4*/ 	.word	0x00029660


	//   ....[156]....
        /*17b8*/ 	.word	0x00029720


	//   ....[157]....
        /*17bc*/ 	.word	0x00029780


	//   ....[158]....
        /*17c0*/ 	.word	0x00029840


	//   ....[159]....
        /*17c4*/ 	.word	0x000298a0


	//   ....[160]....
        /*17c8*/ 	.word	0x00029910


	//   ....[161]....
        /*17cc*/ 	.word	0x00029980


	//   ....[162]....
        /*17d0*/ 	.word	0x000299f0


	//   ....[163]....
        /*17d4*/ 	.word	0x00029a60


	//   ....[164]....
        /*17d8*/ 	.word	0x00029ab0


	//   ....[165]....
        /*17dc*/ 	.word	0x00029af0


	//   ....[166]....
        /*17e0*/ 	.word	0x00029b40


	//   ....[167]....
        /*17e4*/ 	.word	0x00029b80


	//   ....[168]....
        /*17e8*/ 	.word	0x00029bd0


	//   ....[169]....
        /*17ec*/ 	.word	0x00029c10


	//   ....[170]....
        /*17f0*/ 	.word	0x00029c60


	//   ....[171]....
        /*17f4*/ 	.word	0x00029cb0


	//   ....[172]....
        /*17f8*/ 	.word	0x00029d00


	//   ....[173]....
        /*17fc*/ 	.word	0x00029d50


	//   ....[174]....
        /*1800*/ 	.word	0x00029da0


	//   ....[175]....
        /*1804*/ 	.word	0x00029df0


	//   ....[176]....
        /*1808*/ 	.word	0x00029e40


	//   ....[177]....
        /*180c*/ 	.word	0x00029e90


	//   ....[178]....
        /*1810*/ 	.word	0x00029ee0


	//   ....[179]....
        /*1814*/ 	.word	0x00029f30


	//   ....[180]....
        /*1818*/ 	.word	0x00029fa0


	//   ....[181]....
        /*181c*/ 	.word	0x0002a010


	//   ....[182]....
        /*1820*/ 	.word	0x0002a080


	//   ....[183]....
        /*1824*/ 	.word	0x0002a0e0


	//   ....[184]....
        /*1828*/ 	.word	0x0002a150


	//   ....[185]....
        /*182c*/ 	.word	0x0002a1c0


	//   ....[186]....
        /*1830*/ 	.word	0x0002a230


	//   ....[187]....
        /*1834*/ 	.word	0x0002a290


	//   ....[188]....
        /*1838*/ 	.word	0x0002a300


	//   ....[189]....
        /*183c*/ 	.word	0x0002a370


	//   ....[190]....
        /*1840*/ 	.word	0x0002a3e0


	//   ....[191]....
        /*1844*/ 	.word	0x0002a440


	//   ....[192]....
        /*1848*/ 	.word	0x0002a4b0


	//   ....[193]....
        /*184c*/ 	.word	0x0002a520


	//   ....[194]....
        /*1850*/ 	.word	0x0002a590


	//   ....[195]....
        /*1854*/ 	.word	0x0002a5f0


	//   ....[196]....
        /*1858*/ 	.word	0x0002a660


	//   ....[197]....
        /*185c*/ 	.word	0x0002a6d0


	//   ....[198]....
        /*1860*/ 	.word	0x0002a740


	//   ....[199]....
        /*1864*/ 	.word	0x0002a7a0


	//   ....[200]....
        /*1868*/ 	.word	0x0002a810


	//   ....[201]....
        /*186c*/ 	.word	0x0002a880


	//   ....[202]....
        /*1870*/ 	.word	0x0002a8f0


	//   ....[203]....
        /*1874*/ 	.word	0x0002a950


	//   ....[204]....
        /*1878*/ 	.word	0x0002a9c0


	//   ....[205]....
        /*187c*/ 	.word	0x0002aa30


	//   ....[206]....
        /*1880*/ 	.word	0x0002aaa0


	//   ....[207]....
        /*1884*/ 	.word	0x0002ab00


	//   ....[208]....
        /*1888*/ 	.word	0x0002ab70


	//   ....[209]....
        /*188c*/ 	.word	0x0002abe0


	//   ....[210]....
        /*1890*/ 	.word	0x0002ac50


	//   ....[211]....
        /*1894*/ 	.word	0x0002acb0


	//   ....[212]....
        /*1898*/ 	.word	0x0002ad20


	//   ....[213]....
        /*189c*/ 	.word	0x0002ad90


	//   ....[214]....
        /*18a0*/ 	.word	0x0002ae00


	//   ....[215]....
        /*18a4*/ 	.word	0x0002ae60


	//   ....[216]....
        /*18a8*/ 	.word	0x0002aed0


	//   ....[217]....
        /*18ac*/ 	.word	0x0002af40


	//   ....[218]....
        /*18b0*/ 	.word	0x0002afb0


	//   ....[219]....
        /*18b4*/ 	.word	0x0002b010


	//   ....[220]....
        /*18b8*/ 	.word	0x0002b080


	//   ....[221]....
        /*18bc*/ 	.word	0x0002b0f0


	//   ....[222]....
        /*18c0*/ 	.word	0x0002b140


	//   ....[223]....
        /*18c4*/ 	.word	0x0002b180


	//   ....[224]....
        /*18c8*/ 	.word	0x0002b1d0


	//   ....[225]....
        /*18cc*/ 	.word	0x0002b220


	//   ....[226]....
        /*18d0*/ 	.word	0x0002b270


	//   ....[227]....
        /*18d4*/ 	.word	0x0002b2e0


	//   ....[228]....
        /*18d8*/ 	.word	0x0002b330


	//   ....[229]....
        /*18dc*/ 	.word	0x0002b380


	//   ....[230]....
        /*18e0*/ 	.word	0x0002b3d0


	//   ....[231]....
        /*18e4*/ 	.word	0x0002b420


	//   ....[232]....
        /*18e8*/ 	.word	0x0002b470


	//   ....[233]....
        /*18ec*/ 	.word	0x0002b4e0


	//   ....[234]....
        /*18f0*/ 	.word	0x0002b530


	//   ....[235]....
        /*18f4*/ 	.word	0x0002b5a0


	//   ....[236]....
        /*18f8*/ 	.word	0x0002b600


	//   ....[237]....
        /*18fc*/ 	.word	0x0002b670


	//----- nvinfo : EIATTR_EXIT_INSTR_OFFSETS
	.align		4
.L_226:
        /*1900*/ 	.byte	0x04, 0x1c
        /*1902*/ 	.short	(.L_228 - .L_227)


	//   ....[0]....
.L_227:
        /*1904*/ 	.word	0x000010d0


	//   ....[1]....
        /*1908*/ 	.word	0x00026320


	//----- nvinfo : EIATTR_MAX_THREADS
	.align		4
.L_228:
        /*190c*/ 	.byte	0x04, 0x05
        /*190e*/ 	.short	(.L_230 - .L_229)
.L_229:
        /*1910*/ 	.word	0x00000080
        /*1914*/ 	.word	0x00000001
        /*1918*/ 	.word	0x00000001


	//----- nvinfo : EIATTR_CRS_STACK_SIZE
	.align		4
.L_230:
        /*191c*/ 	.byte	0x04, 0x1e
        /*191e*/ 	.short	(.L_232 - .L_231)
.L_231:
        /*1920*/ 	.word	0x00000000
.L_232:


//--------------------- .nv.info._ZN7cutlass13device_kernelIN5flash19enable_sm80_to_sm89INS1_16FlashAttnFwdSm80INS1_25CollectiveMainloopFwdSm80ILi4ELi1ELb0EN4cute5tupleIJNS5_1CILi128EEENS7_ILi112EEENS7_ILi64EEEEEELi64ENS_10bfloat16_tEfNS_4arch4Sm80ELb1ELb0ELb0ELb0ELb1ELb0ELb1ELb1EEENS1_21CollectiveEpilogueFwdINS6_IJS8_SA_S9_EEENS6_IJNS7_ILi1EEESI_SI_EEESC_SE_Li128ELb0ELb1ELb1ELb0EEENS1_30DynamicPersistentTileSchedulerILi128ELi128ELb1ELb1ELb0EEEEEEEEEvNT_6ParamsE --------------------------
	.section	.nv.info._ZN7cutlass13device_kernelIN5flash19enable_sm80_to_sm89INS1_16FlashAttnFwdSm80INS1_25CollectiveMainloopFwdSm80ILi4ELi1ELb0EN4cute5tupleIJNS5_1CILi128EEENS7_ILi112EEENS7_ILi64EEEEEELi64ENS_10bfloat16_tEfNS_4arch4Sm80ELb1ELb0ELb0ELb0ELb1ELb0ELb1ELb1EEENS1_21CollectiveEpilogueFwdINS6_IJS8_SA_S9_EEENS6_IJNS7_ILi1EEESI_SI_EEESC_SE_Li128ELb0ELb1ELb1ELb0EEENS1_30DynamicPersistentTileSchedulerILi128ELi128ELb1ELb1ELb0EEEEEEEEEvNT_6ParamsE,"",@"SHT_CUDA_INFO"
	.sectionflags	@""
	.align	4


	//----- nvinfo : EIATTR_CUDA_API_VERSION
	.align		4
        /*0000*/ 	.byte	0x04, 0x37
        /*0002*/ 	.short	(.L_234 - .L_233)
.L_233:
        /*0004*/ 	.word	0x00000082


	//----- nvinfo : EIATTR_SW2861232_WAR
	.align		4
.L_234:
        /*0008*/ 	.byte	0x01, 0x35
	.zero		2


	//----- nvinfo : EIATTR_PARAM_CBANK
	.align		4
        /*000c*/ 	.byte	0x04, 0x0a
        /*000e*/ 	.short	(.L_236 - .L_235)
	.align		4
.L_235:
        /*0010*/ 	.word	index@(.nv.constant0._ZN7cutlass13device_kernelIN5flash19enable_sm80_to_sm89INS1_16FlashAttnFwdSm80INS1_25CollectiveMainloopFwdSm80ILi4ELi1ELb0EN4cute5tupleIJNS5_1CILi128EEENS7_ILi112EEENS7_ILi64EEEEEELi64ENS_10bfloat16_tEfNS_4arch4Sm80ELb1ELb0ELb0ELb0ELb1ELb0ELb1ELb1EEENS1_21CollectiveEpilogueFwdINS6_IJS8_SA_S9_EEENS6_IJNS7_ILi1EEESI_SI_EEESC_SE_Li128ELb0ELb1ELb1ELb0EEENS1_30DynamicPersistentTileSchedulerILi128ELi128ELb1ELb1ELb0EEEEEEEEEvNT_6ParamsE)
        /*0014*/ 	.short	0x0160
        /*0016*/ 	.short	0x0428


	//----- nvinfo : EIATTR_CBANK_PARAM_SIZE
	.align		4
.L_236:
        /*0018*/ 	.byte	0x03, 0x19
        /*001a*/ 	.short	0x0428


	//----- nvinfo : EIATTR_KPARAM_INFO
	.align		4
        /*001c*/ 	.byte	0x04, 0x17
        /*001e*/ 	.short	(.L_238 - .L_237)
.L_237:
        /*0020*/ 	.word	0x00000000
        /*0024*/ 	.short	0x0000
        /*0026*/ 	.short	0x0000
        /*0028*/ 	.byte	0x00, 0xf0, 0xa1, 0x10


	//----- nvinfo : EIATTR_MAXREG_COUNT
	.align		4
.L_238:
        /*002c*/ 	.byte	0x03, 0x1b
        /*002e*/ 	.short	0x00ff


	//----- nvinfo : EIATTR_NUM_BARRIERS
	.align		4
        /*0030*/ 	.byte	0x02, 0x4c
        /*0032*/ 	.byte	0x06
	.zero		1


	//----- nvinfo : EIATTR_ANNOTATIONS
	.align		4
        /*0034*/ 	.byte	0x04, 0x55
        /*0036*/ 	.short	(.L_240 - .L_239)


	//   ....[0]....
.L_239:
        /* <DEDUP_REMOVED lines=65> */


	//----- nvinfo : EIATTR_MERCURY_ISA_VERSION
	.align		4
.L_240:
        /*0438*/ 	.byte	0x03, 0x5f
        /*043a*/ 	.short	0x0000


	//----- nvinfo : EIATTR_INT_WARP_WIDE_INSTR_OFFSETS
	.align		4
        /*043c*/ 	.byte	0x04, 0x31
        /*043e*/ 	.short	(.L_242 - .L_241)


	//   ....[0]....
.L_241:
        /*0440*/ 	.word	0x00011970


	//   ....[1]....
        /*0444*/ 	.word	0x000119f0


	//----- nvinfo : EIATTR_COOP_GROUP_MASK_REGIDS
	.align		4
.L_242:
        /*0448*/ 	.byte	0x04, 0x29
        /*044a*/ 	.short	(.L_244 - .L_243)


	//   ....[0]....
.L_243:
        /*044c*/ 	.word	0xffffffff


	//   ....[1]....
        /*0450*/ 	.word	0xffffffff


	//   ....[2]....
        /*0454*/ 	.word	0xffffffff


	//   ....[3]....
        /*0458*/ 	.word	0xffffffff


	//   ....[4]....
        /*045c*/ 	.word	0xffffffff


	//   ....[5]....
        /*0460*/ 	.word	0xffffffff


	//   ....[6]....
        /*0464*/ 	.word	0xffffffff


	//   ....[7]....
        /*0468*/ 	.word	0xffffffff


	//   ....[8]....
        /*046c*/ 	.word	0xffffffff


	//   ....[9]....
        /*0470*/ 	.word	0xffffffff


	//   ....[10]....
        /*0474*/ 	.word	0xffffffff


	//   ....[11]....
        /*0478*/ 	.word	0xffffffff


	//   ....[12]....
        /*047c*/ 	.word	0xffffffff


	//   ....[13]....
        /*0480*/ 	.word	0xffffffff


	//   ....[14]....
        /*0484*/ 	.word	0xffffffff


	//   ....[15]....
        /*0488*/ 	.word	0xffffffff


	//   ....[16]....
        /*048c*/ 	.word	0xffffffff


	//   ....[17]....
        /*0490*/ 	.word	0xffffffff


	//   ....[18]....
        /*0494*/ 	.word	0xffffffff


	//   ....[19]....
        /*0498*/ 	.word	0xffffffff


	//   ....[20]....
        /*049c*/ 	.word	0xffffffff


	//   ....[21]....
        /*04a0*/ 	.word	0xffffffff


	//   ....[22]....
        /*04a4*/ 	.word	0xffffffff


	//   ....[23]....
        /*04a8*/ 	.word	0xffffffff


	//   ....[24]....
        /*04ac*/ 	.word	0xffffffff


	//   ....[25]....
        /*04b0*/ 	.word	0xffffffff


	//   ....[26]....
        /*04b4*/ 	.word	0xffffffff


	//   ....[27]....
        /*04b8*/ 	.word	0xffffffff


	//   ....[28]....
        /*04bc*/ 	.word	0xffffffff


	//   ....[29]....
        /*04c0*/ 	.word	0xffffffff


	//   ....[30]....
        /*04c4*/ 	.word	0xffffffff


	//   ....[31]....
        /*04c8*/ 	.word	0xffffffff


	//   ....[32]....
        /*04cc*/ 	.word	0xffffffff


	//   ....[33]....
        /*04d0*/ 	.word	0xffffffff


	//   ....[34]....
        /*04d4*/ 	.word	0xffffffff


	//   ....[35]....
        /*04d8*/ 	.word	0xffffffff


	//   ....[36]....
        /*04dc*/ 	.word	0xffffffff


	//   ....[37]....
        /*04e0*/ 	.word	0xffffffff


	//   ....[38]....
        /*04e4*/ 	.word	0xffffffff


	//   ....[39]....
        /*04e8*/ 	.word	0xffffffff


	//   ....[40]....
        /*04ec*/ 	.word	0xffffffff


	//   ....[41]....
        /*04f0*/ 	.word	0xffffffff


	//   ....[42]....
        /*04f4*/ 	.word	0xffffffff


	//   ....[43]....
        /*04f8*/ 	.word	0xffffffff


	//   ....[44]....
        /*04fc*/ 	.word	0xffffffff


	//   ....[45]....
        /*0500*/ 	.word	0xffffffff


	//   ....[46]....
        /*0504*/ 	.word	0xffffffff


	//   ....[47]....
        /*0508*/ 	.word	0xffffffff


	//   ....[48]....
        /*050c*/ 	.word	0xffffffff


	//   ....[49]....
        /*0510*/ 	.word	0xffffffff


	//   ....[50]....
        /*0514*/ 	.word	0xffffffff


	//   ....[51]....
        /*0518*/ 	.word	0xffffffff


	//   ....[52]....
        /*051c*/ 	.word	0xffffffff


	//   ....[53]....
        /*0520*/ 	.word	0xffffffff


	//   ....[54]....
        /*0524*/ 	.word	0xffffffff


	//   ....[55]....
        /*0528*/ 	.word	0xffffffff


	//   ....[56]....
        /*052c*/ 	.word	0xffffffff


	//   ....[57]....
        /*0530*/ 	.word	0xffffffff


	//   ....[58]....
        /*0534*/ 	.word	0xffffffff


	//   ....[59]....
        /*0538*/ 	.word	0xffffffff


	//   ....[60]....
        /*053c*/ 	.word	0xffffffff


	//   ....[61]....
        /*0540*/ 	.word	0xffffffff


	//   ....[62]....
        /*0544*/ 	.word	0xffffffff


	//   ....[63]....
        /*0548*/ 	.word	0xffffffff


	//   ....[64]....
        /*054c*/ 	.word	0xffffffff


	//   ....[65]....
        /*0550*/ 	.word	0xffffffff


	//   ....[66]....
        /*0554*/ 	.word	0xffffffff


	//   ....[67]....
        /*0558*/ 	.word	0xffffffff


	//   ....[68]....
        /*055c*/ 	.word	0xffffffff


	//   ....[69]....
        /*0560*/ 	.word	0xffffffff


	//   ....[70]....
        /*0564*/ 	.word	0xffffffff


	//   ....[71]....
        /*0568*/ 	.word	0xffffffff


	//   ....[72]....
        /*056c*/ 	.word	0xffffffff


	//   ....[73]....
        /*0570*/ 	.word	0xffffffff


	//   ....[74]....
        /*0574*/ 	.word	0xffffffff


	//   ....[75]....
        /*0578*/ 	.word	0xffffffff


	//   ....[76]....
        /*057c*/ 	.word	0xffffffff


	//   ....[77]....
        /*0580*/ 	.word	0xffffffff


	//   ....[78]....
        /*0584*/ 	.word	0xffffffff


	//   ....[79]....
        /*0588*/ 	.word	0xffffffff


	//   ....[80]....
        /*058c*/ 	.word	0xffffffff


	//   ....[81]....
        /*0590*/ 	.word	0xffffffff


	//   ....[82]....
        /*0594*/ 	.word	0xffffffff


	//   ....[83]....
        /*0598*/ 	.word	0xffffffff


	//   ....[84]....
        /*059c*/ 	.word	0xffffffff


	//   ....[85]....
        /*05a0*/ 	.word	0xffffffff


	//   ....[86]....
        /*05a4*/ 	.word	0xffffffff


	//   ....[87]....
        /*05a8*/ 	.word	0xffffffff


	//   ....[88]....
        /*05ac*/ 	.word	0xffffffff


	//   ....[89]....
        /*05b0*/ 	.word	0xffffffff


	//   ....[90]....
        /*05b4*/ 	.word	0xffffffff


	//   ....[91]....
        /*05b8*/ 	.word	0xffffffff


	//   ....[92]....
        /*05bc*/ 	.word	0xffffffff


	//   ....[93]....
        /*05c0*/ 	.word	0xffffffff


	//   ....[94]....
        /*05c4*/ 	.word	0xffffffff


	//   ....[95]....
        /*05c8*/ 	.word	0xffffffff


	//   ....[96]....
        /*05cc*/ 	.word	0xffffffff


	//   ....[97]....
        /*05d0*/ 	.word	0xffffffff


	//   ....[98]....
        /*05d4*/ 	.word	0xffffffff


	//   ....[99]....
        /*05d8*/ 	.word	0xffffffff


	//   ....[100]....
        /*05dc*/ 	.word	0xffffffff


	//   ....[101]....
        /*05e0*/ 	.word	0xffffffff


	//   ....[102]....
        /*05e4*/ 	.word	0xffffffff


	//   ....[103]....
        /*05e8*/ 	.word	0xffffffff


	//   ....[104]....
        /*05ec*/ 	.word	0xffffffff


	//   ....[105]....
        /*05f0*/ 	.word	0xffffffff


	//   ....[106]....
        /*05f4*/ 	.word	0xffffffff


	//   ....[107]....
        /*05f8*/ 	.word	0xffffffff


	//   ....[108]....
        /*05fc*/ 	.word	0xffffffff


	//   ....[109]....
        /*0600*/ 	.word	0xffffffff


	//   ....[110]....
        /*0604*/ 	.word	0xffffffff


	//   ....[111]....
        /*0608*/ 	.word	0xffffffff


	//   ....[112]....
        /*060c*/ 	.word	0xffffffff


	//   ....[113]....
        /*0610*/ 	.word	0xffffffff


	//   ....[114]....
        /*0614*/ 	.word	0xffffffff


	//   ....[115]....
        /*0618*/ 	.word	0xffffffff


	//   ....[116]....
        /*061c*/ 	.word	0xffffffff


	//   ....[117]....
        /*0620*/ 	.word	0xffffffff


	//   ....[118]....
        /*0624*/ 	.word	0xffffffff


	//   ....[119]....
        /*0628*/ 	.word	0xffffffff


	//   ....[120]....
        /*062c*/ 	.word	0xffffffff


	//   ....[121]....
        /*0630*/ 	.word	0xffffffff


	//   ....[122]....
        /*0634*/ 	.word	0xffffffff


	//   ....[123]....
        /*0638*/ 	.word	0xffffffff


	//   ....[124]....
        /*063c*/ 	.word	0xffffffff


	//   ....[125]....
        /*0640*/ 	.word	0xffffffff


	//   ....[126]....
        /*0644*/ 	.word	0xffffffff


	//   ....[127]....
        /*0648*/ 	.word	0xffffffff


	//   ....[128]....
        /*064c*/ 	.word	0xffffffff


	//   ....[129]....
        /*0650*/ 	.word	0xffffffff


	//   ....[130]....
        /*0654*/ 	.word	0xffffffff


	//   ....[131]....
        /*0658*/ 	.word	0xffffffff


	//   ....[132]....
        /*065c*/ 	.word	0xffffffff


	//   ....[133]....
        /*0660*/ 	.word	0xffffffff


	//   ....[134]....
        /*0664*/ 	.word	0xffffffff


	//   ....[135]....
        /*0668*/ 	.word	0xffffffff


	//   ....[136]....
        /*066c*/ 	.word	0xffffffff


	//   ....[137]....
        /*0670*/ 	.word	0xffffffff


	//   ....[138]....
        /*0674*/ 	.word	0xffffffff


	//   ....[139]....
        /*0678*/ 	.word	0xffffffff


	//   ....[140]....
        /*067c*/ 	.word	0xffffffff


	//   ....[141]....
        /*0680*/ 	.word	0xffffffff


	//   ....[142]....
        /*0684*/ 	.word	0xffffffff


	//   ....[143]....
        /*0688*/ 	.word	0xffffffff


	//   ....[144]....
        /*068c*/ 	.word	0xffffffff


	//   ....[145]....
        /*0690*/ 	.word	0xffffffff


	//   ....[146]....
        /*0694*/ 	.word	0xffffffff


	//   ....[147]....
        /*0698*/ 	.word	0xffffffff


	//   ....[148]....
        /*069c*/ 	.word	0xffffffff


	//   ....[149]....
        /*06a0*/ 	.word	0xffffffff


	//   ....[150]....
        /*06a4*/ 	.word	0xffffffff


	//   ....[151]....
        /*06a8*/ 	.word	0xffffffff


	//   ....[152]....
        /*06ac*/ 	.word	0xffffffff


	//   ....[153]....
        /*06b0*/ 	.word	0xffffffff


	//   ....[154]....
        /*06b4*/ 	.word	0xffffffff


	//   ....[155]....
        /*06b8*/ 	.word	0xffffffff


	//   ....[156]....
        /*06bc*/ 	.word	0xffffffff


	//   ....[157]....
        /*06c0*/ 	.word	0xffffffff


	//   ....[158]....
        /*06c4*/ 	.word	0xffffffff


	//   ....[159]....
        /*06c8*/ 	.word	0xffffffff


	//   ....[160]....
        /*06cc*/ 	.word	0xffffffff


	//   ....[161]....
        /*06d0*/ 	.word	0xffffffff


	//   ....[162]....
        /*06d4*/ 	.word	0xffffffff


	//   ....[163]....
        /*06d8*/ 	.word	0xffffffff


	//   ....[164]....
        /*06dc*/ 	.word	0xffffffff


	//   ....[165]....
        /*06e0*/ 	.word	0xffffffff


	//   ....[166]....
        /*06e4*/ 	.word	0xffffffff


	//   ....[167]....
        /*06e8*/ 	.word	0xffffffff


	//   ....[168]....
        /*06ec*/ 	.word	0xffffffff


	//   ....[169]....
        /*06f0*/ 	.word	0xffffffff


	//   ....[170]....
        /*06f4*/ 	.word	0xffffffff


	//   ....[171]....
        /*06f8*/ 	.word	0xffffffff


	//   ....[172]....
        /*06fc*/ 	.word	0xffffffff


	//   ....[173]....
        /*0700*/ 	.word	0xffffffff


	//   ....[174]....
        /*0704*/ 	.word	0xffffffff


	//   ....[175]....
        /*0708*/ 	.word	0xffffffff


	//   ....[176]....
        /*070c*/ 	.word	0xffffffff


	//   ....[177]....
        /*0710*/ 	.word	0xffffffff


	//   ....[178]....
        /*0714*/ 	.word	0xffffffff


	//   ....[179]....
        /*0718*/ 	.word	0xffffffff


	//   ....[180]....
        /*071c*/ 	.word	0xffffffff


	//   ....[181]....
        /*0720*/ 	.word	0xffffffff


	//   ....[182]....
        /*0724*/ 	.word	0xffffffff


	//   ....[183]....
        /*0728*/ 	.word	0xffffffff


	//   ....[184]....
        /*072c*/ 	.word	0xffffffff


	//   ....[185]....
        /*0730*/ 	.word	0xffffffff


	//   ....[186]....
        /*0734*/ 	.word	0xffffffff


	//   ....[187]....
        /*0738*/ 	.word	0xffffffff


	//   ....[188]....
        /*073c*/ 	.word	0xffffffff


	//   ....[189]....
        /*0740*/ 	.word	0xffffffff


	//   ....[190]....
        /*0744*/ 	.word	0xffffffff


	//   ....[191]....
        /*0748*/ 	.word	0xffffffff


	//   ....[192]....
        /*074c*/ 	.word	0xffffffff


	//   ....[193]....
        /*0750*/ 	.word	0xffffffff


	//   ....[194]....
        /*0754*/ 	.word	0xffffffff


	//   ....[195]....
        /*0758*/ 	.word	0xffffffff


	//   ....[196]....
        /*075c*/ 	.word	0xffffffff


	//   ....[197]....
        /*0760*/ 	.word	0xffffffff


	//   ....[198]....
        /*0764*/ 	.word	0xffffffff


	//   ....[199]....
        /*0768*/ 	.word	0xffffffff


	//   ....[200]....
        /*076c*/ 	.word	0xffffffff


	//   ....[201]....
        /*0770*/ 	.word	0xffffffff


	//   ....[202]....
        /*0774*/ 	.word	0xffffffff


	//   ....[203]....
        /*0778*/ 	.word	0xffffffff


	//   ....[204]....
        /*077c*/ 	.word	0xffffffff


	//   ....[205]....
        /*0780*/ 	.word	0xffffffff


	//   ....[206]....
        /*0784*/ 	.word	0xffffffff


	//   ....[207]....
        /*0788*/ 	.word	0xffffffff


	//   ....[208]....
        /*078c*/ 	.word	0xffffffff


	//   ....[209]....
        /*0790*/ 	.word	0xffffffff


	//   ....[210]....
        /*0794*/ 	.word	0xffffffff


	//   ....[211]....
        /*0798*/ 	.word	0xffffffff


	//   ....[212]....
        /*079c*/ 	.word	0xffffffff


	//   ....[213]....
        /*07a0*/ 	.word	0xffffffff


	//   ....[214]....
        /*07a4*/ 	.word	0xffffffff


	//   ....[215]....
        /*07a8*/ 	.word	0xffffffff


	//   ....[216]....
        /*07ac*/ 	.word	0xffffffff


	//   ....[217]....
        /*07b0*/ 	.word	0xffffffff


	//   ....[218]....
        /*07b4*/ 	.word	0xffffffff


	//   ....[219]....
        /*07b8*/ 	.word	0xffffffff


	//   ....[220]....
        /*07bc*/ 	.word	0xffffffff


	//   ....[221]....
        /*07c0*/ 	.word	0xffffffff


	//   ....[222]....
        /*07c4*/ 	.word	0xffffffff


	//   ....[223]....
        /*07c8*/ 	.word	0xffffffff


	//   ....[224]....
        /*07cc*/ 	.word	0xffffffff


	//   ....[225]....
        /*07d0*/ 	.word	0xffffffff


	//   ....[226]....
        /*07d4*/ 	.word	0xffffffff


	//   ....[227]....
        /*07d8*/ 	.word	0xffffffff


	//   ....[228]....
        /*07dc*/ 	.word	0xffffffff


	//   ....[229]....
        /*07e0*/ 	.word	0xffffffff


	//   ....[230]....
        /*07e4*/ 	.word	0xffffffff


	//   ....[231]....
        /*07e8*/ 	.word	0xffffffff


	//   ....[232]....
        /*07ec*/ 	.word	0xffffffff


	//   ....[233]....
        /*07f0*/ 	.word	0xffffffff


	//   ....[234]....
        /*07f4*/ 	.word	0xffffffff


	//   ....[235]....
        /*07f8*/ 	.word	0xffffffff


	//   ....[236]....
        /*07fc*/ 	.word	0xffffffff


	//   ....[237]....
        /*0800*/ 	.word	0xffffffff


	//   ....[238]....
        /*0804*/ 	.word	0xffffffff


	//   ....[239]....
        /*0808*/ 	.word	0xffffffff


	//   ....[240]....
        /*080c*/ 	.word	0xffffffff


	//   ....[241]....
        /*0810*/ 	.word	0xffffffff


	//   ....[242]....
        /*0814*/ 	.word	0xffffffff


	//   ....[243]....
        /*0818*/ 	.word	0xffffffff


	//   ....[244]....
        /*081c*/ 	.word	0xffffffff


	//   ....[245]....
        /*0820*/ 	.word	0xffffffff


	//   ....[246]....
        /*0824*/ 	.word	0xffffffff


	//   ....[247]....
        /*0828*/ 	.word	0xffffffff


	//   ....[248]....
        /*082c*/ 	.word	0xffffffff


	//   ....[249]....
        /*0830*/ 	.word	0xffffffff


	//   ....[250]....
        /*0834*/ 	.word	0xffffffff


	//   ....[251]....
        /*0838*/ 	.word	0xffffffff


	//   ....[252]....
        /*083c*/ 	.word	0xffffffff


	//   ....[253]....
        /*0840*/ 	.word	0xffffffff


	//   ....[254]....
        /*0844*/ 	.word	0xffffffff


	//   ....[255]....
        /*0848*/ 	.word	0xffffffff


	//   ....[0]....
        /*084c*/ 	.word	0xffffffff


	//   ....[1]....
        /*0850*/ 	.word	0xffffffff


	//   ....[2]....
        /*0854*/ 	.word	0xffffffff


	//   ....[3]....
        /*0858*/ 	.word	0xffffffff


	//   ....[4]....
        /*085c*/ 	.word	0xffffffff


	//   ....[5]....
        /*0860*/ 	.word	0xffffffff


	//   ....[6]....
        /*0864*/ 	.word	0xffffffff


	//   ....[7]....
        /*0868*/ 	.word	0xffffffff


	//   ....[8]....
        /*086c*/ 	.word	0xffffffff


	//   ....[9]....
        /*0870*/ 	.word	0xffffffff


	//   ....[10]....
        /*0874*/ 	.word	0xffffffff


	//   ....[11]....
        /*0878*/ 	.word	0xffffffff


	//   ....[12]....
        /*087c*/ 	.word	0xffffffff


	//   ....[13]....
        /*0880*/ 	.word	0xffffffff


	//   ....[14]....
        /*0884*/ 	.word	0xffffffff


	//   ....[15]....
        /*0888*/ 	.word	0xffffffff


	//   ....[16]....
        /*088c*/ 	.word	0xffffffff


	//   ....[17]....
        /*0890*/ 	.word	0xffffffff


	//   ....[18]....
        /*0894*/ 	.word	0xffffffff


	//   ....[19]....
        /*0898*/ 	.word	0xffffffff


	//   ....[20]....
        /*089c*/ 	.word	0xffffffff


	//   ....[21]....
        /*08a0*/ 	.word	0xffffffff


	//   ....[22]....
        /*08a4*/ 	.word	0xffffffff


	//   ....[23]....
        /*08a8*/ 	.word	0xffffffff


	//   ....[24]....
        /*08ac*/ 	.word	0xffffffff


	//   ....[25]....
        /*08b0*/ 	.word	0xffffffff


	//   ....[26]....
        /*08b4*/ 	.word	0xffffffff


	//   ....[27]....
        /*08b8*/ 	.word	0xffffffff


	//   ....[28]....
        /*08bc*/ 	.word	0xffffffff


	//   ....[29]....
        /*08c0*/ 	.word	0xffffffff


	//   ....[30]....
        /*08c4*/ 	.word	0xffffffff


	//   ....[31]....
        /*08c8*/ 	.word	0xffffffff


	//----- nvinfo : EIATTR_COOP_GROUP_INSTR_OFFSETS
	.align		4
.L_244:
        /*08cc*/ 	.byte	0x04, 0x28
        /*08ce*/ 	.short	(.L_246 - .L_245)


	//   ....[0]....
.L_245:
        /*08d0*/ 	.word	0x00000050


	//   ....[1]....
        /*08d4*/ 	.word	0x00000060


	//   ....[2]....
        /*08d8*/ 	.word	0x00001550


	//   ....[3]....
        /*08dc*/ 	.word	0x00001570


	//   ....[4]....
        /*08e0*/ 	.word	0x000016c0


	//   ....[5]....
        /*08e4*/ 	.word	0x000016d0


	//   ....[6]....
        /*08e8*/ 	.word	0x000017b0


	//   ....[7]....
        /*08ec*/ 	.word	0x000017d0


	//   ....[8]....
        /*08f0*/ 	.word	0x000018b0


	//   ....[9]....
        /*08f4*/ 	.word	0x000018c0


	//   ....[10]....
        /*08f8*/ 	.word	0x000019a0


	//   ....[11]....
        /*08fc*/ 	.word	0x000019c0


	//   ....[12]....
        /*0900*/ 	.word	0x00001aa0


	//   ....[13]....
        /*0904*/ 	.word	0x00001ab0


	//   ....[14]....
        /*0908*/ 	.word	0x00001b90


	//   ....[15]....
        /*090c*/ 	.word	0x00001bb0


	//   ....[16]....
        /*0910*/ 	.word	0x00001c90


	//   ....[17]....
        /*0914*/ 	.word	0x00001ca0


	//   ....[18]....
        /*0918*/ 	.word	0x00002120


	//   ....[19]....
        /*091c*/ 	.word	0x00002140


	//   ....[20]....
        /*0920*/ 	.word	0x00002150


	//   ....[21]....
        /*0924*/ 	.word	0x00002170


	//   ....[22]....
        /*0928*/ 	.word	0x00002180


	//   ....[23]....
        /*092c*/ 	.word	0x000021a0


	//   ....[24]....
        /*0930*/ 	.word	0x000021c0


	//   ....[25]....
        /*0934*/ 	.word	0x000021e0


	//   ....[26]....
        /*0938*/ 	.word	0x00002200


	//   ....[27]....
        /*093c*/ 	.word	0x00002220


	//   ....[28]....
        /*0940*/ 	.word	0x00002240


	//   ....[29]....
        /*0944*/ 	.word	0x00002260


	//   ....[30]....
        /*0948*/ 	.word	0x00002270


	//   ....[31]....
        /*094c*/ 	.word	0x00002280


	//   ....[32]....
        /*0950*/ 	.word	0x00002700


	//   ....[33]....
        /*0954*/ 	.word	0x00002740


	//   ....[34]....
        /*0958*/ 	.word	0x00002760


	//   ....[35]....
        /*095c*/ 	.word	0x00002770


	//   ....[36]....
        /*0960*/ 	.word	0x00002850


	//   ....[37]....
        /*0964*/ 	.word	0x00002860


	//   ....[38]....
        /*0968*/ 	.word	0x00002870


	//   ....[39]....
        /*096c*/ 	.word	0x000028a0


	//   ....[40]....
        /*0970*/ 	.word	0x000028d0


	//   ....[41]....
        /*0974*/ 	.word	0x00002910


	//   ....[42]....
        /*0978*/ 	.word	0x00002930


	//   ....[43]....
        /*097c*/ 	.word	0x00002960


	//   ....[44]....
        /*0980*/ 	.word	0x00002990


	//   ....[45]....
        /*0984*/ 	.word	0x00002be0


	//   ....[46]....
        /*0988*/ 	.word	0x000035a0


	//   ....[47]....
        /*098c*/ 	.word	0x000035c0


	//   ....[48]....
        /*0990*/ 	.word	0x000035d0


	//   ....[49]....
        /*0994*/ 	.word	0x000035e0


	//   ....[50]....
        /*0998*/ 	.word	0x000035f0


	//   ....[51]....
        /*099c*/ 	.word	0x00003600


	//   ....[52]....
        /*09a0*/ 	.word	0x00003610


	//   ....[53]....
        /*09a4*/ 	.word	0x00003620


	//   ....[54]....
        /*09a8*/ 	.word	0x00003640


	//   ....[55]....
        /*09ac*/ 	.word	0x00003670


	//   ....[56]....
        /*09b0*/ 	.word	0x00003690


	//   ....[57]....
        /*09b4*/ 	.word	0x000036b0


	//   ....[58]....
        /*09b8*/ 	.word	0x00003720


	//   ....[59]....
        /*09bc*/ 	.word	0x00003740


	//   ....[60]....
        /*09c0*/ 	.word	0x000038f0


	//   ....[61]....
        /*09c4*/ 	.word	0x00003cb0


	//   ....[62]....
        /*09c8*/ 	.word	0x00003cc0


	//   ....[63]....
        /*09cc*/ 	.word	0x00003cd0


	//   ....[64]....
        /*09d0*/ 	.word	0x00004e50


	//   ....[65]....
        /*09d4*/ 	.word	0x00004e80


	//   ....[66]....
        /*09d8*/ 	.word	0x00004ea0


	//   ....[67]....
        /*09dc*/ 	.word	0x00004eb0


	//   ....[68]....
        /*09e0*/ 	.word	0x00004ee0


	//   ....[69]....
        /*09e4*/ 	.word	0x00004f00


	//   ....[70]....
        /*09e8*/ 	.word	0x00004f20


	//   ....[71]....
        /*09ec*/ 	.word	0x00004f30


	//   ....[72]....
        /*09f0*/ 	.word	0x00007c70


	//   ....[73]....
        /*09f4*/ 	.word	0x00007c90


	//   ....[74]....
        /*09f8*/ 	.word	0x00007ca0


	//   ....[75]....
        /*09fc*/ 	.word	0x00007cb0


	//   ....[76]....
        /*0a00*/ 	.word	0x00007cc0


	//   ....[77]....
        /*0a04*/ 	.word	0x00007cd0


	//   ....[78]....
        /*0a08*/ 	.word	0x00007ce0


	//   ....[79]....
        /*0a0c*/ 	.word	0x00007cf0


	//   ....[80]....
        /*0a10*/ 	.word	0x00007d00


	//   ....[81]....
        /*0a14*/ 	.word	0x00007d10


	//   ....[82]....
        /*0a18*/ 	.word	0x00007d20


	//   ....[83]....
        /*0a1c*/ 	.word	0x00007d30


	//   ....[84]....
        /*0a20*/ 	.word	0x00007d40


	//   ....[85]....
        /*0a24*/ 	.word	0x00007d50


	//   ....[86]....
        /*0a28*/ 	.word	0x00008a00


	//   ....[87]....
        /*0a2c*/ 	.word	0x00008a20


	//   ....[88]....
        /*0a30*/ 	.word	0x00008a80


	//   ....[89]....
        /*0a34*/ 	.word	0x00008a90


	//   ....[90]....
        /*0a38*/ 	.word	0x00008ad0


	//   ....[91]....
        /*0a3c*/ 	.word	0x00008ae0


	//   ....[92]....
        /*0a40*/ 	.word	0x00008b20


	//   ....[93]....
        /*0a44*/ 	.word	0x00008b30


	//   ....[94]....
        /*0a48*/ 	.word	0x00008b70


	//   ....[95]....
        /*0a4c*/ 	.word	0x00008b80


	//   ....[96]....
        /*0a50*/ 	.word	0x00008bc0


	//   ....[97]....
        /*0a54*/ 	.word	0x00008bd0


	//   ....[98]....
        /*0a58*/ 	.word	0x00008be0


	//   ....[99]....
        /*0a5c*/ 	.word	0x00008bf0


	//   ....[100]....
        /*0a60*/ 	.word	0x00008d60


	//   ....[101]....
        /*0a64*/ 	.word	0x00009120


	//   ....[102]....
        /*0a68*/ 	.word	0x00009150


	//   ....[103]....
        /*0a6c*/ 	.word	0x00009180


	//   ....[104]....
        /*0a70*/ 	.word	0x00009e70


	//   ....[105]....
        /*0a74*/ 	.word	0x00009f70


	//   ....[106]....
        /*0a78*/ 	.word	0x0000a060


	//   ....[107]....
        /*0a7c*/ 	.word	0x0000a130


	//   ....[108]....
        /*0a80*/ 	.word	0x0000a1b0


	//   ....[109]....
        /*0a84*/ 	.word	0x0000a1d0


	//   ....[110]....
        /*0a88*/ 	.word	0x0000a3b0


	//   ....[111]....
        /*0a8c*/ 	.word	0x0000a3d0


	//   ....[112]....
        /*0a90*/ 	.word	0x0000d050


	//   ....[113]....
        /*0a94*/ 	.word	0x0000d090


	//   ....[114]....
        /*0a98*/ 	.word	0x0000d0b0


	//   ....[115]....
        /*0a9c*/ 	.word	0x0000d0d0


	//   ....[116]....
        /*0aa0*/ 	.word	0x0000d0f0


	//   ....[117]....
        /*0aa4*/ 	.word	0x0000d110


	//   ....[118]....
        /*0aa8*/ 	.word	0x0000d130


	//   ....[119]....
        /*0aac*/ 	.word	0x0000d150


	//   ....[120]....
        /*0ab0*/ 	.word	0x0000d170


	//   ....[121]....
        /*0ab4*/ 	.word	0x0000d190


	//   ....[122]....
        /*0ab8*/ 	.word	0x0000d1b0


	//   ....[123]....
        /*0abc*/ 	.word	0x0000d1d0


	//   ....[124]....
        /*0ac0*/ 	.word	0x0000d1f0


	//   ....[125]....
        /*0ac4*/ 	.word	0x0000d3a0


	//   ....[126]....
        /*0ac8*/ 	.word	0x0000dd80


	//   ....[127]....
        /*0acc*/ 	.word	0x0000dda0


	//   ....[128]....
        /*0ad0*/ 	.word	0x0000de00


	//   ....[129]....
        /*0ad4*/ 	.word	0x0000de10


	//   ....[130]....
        /*0ad8*/ 	.word	0x0000de50


	//   ....[131]....
        /*0adc*/ 	.word	0x0000de60


	//   ....[132]....
        /*0ae0*/ 	.word	0x0000dea0


	//   ....[133]....
        /*0ae4*/ 	.word	0x0000deb0


	//   ....[134]....
        /*0ae8*/ 	.word	0x0000def0


	//   ....[135]....
        /*0aec*/ 	.word	0x0000df00


	//   ....[136]....
        /*0af0*/ 	.word	0x0000df40


	//   ....[137]....
        /*0af4*/ 	.word	0x0000df50


	//   ....[138]....
        /*0af8*/ 	.word	0x0000df60


	//   ....[139]....
        /*0afc*/ 	.word	0x0000df70


	//   ....[140]....
        /*0b00*/ 	.word	0x0000e740


	//   ....[141]....
        /*0b04*/ 	.word	0x0000e760


	//   ....[142]....
        /*0b08*/ 	.word	0x0000e770


	//   ....[143]....
        /*0b0c*/ 	.word	0x0000e7a0


	//   ....[144]....
        /*0b10*/ 	.word	0x0000e7b0


	//   ....[145]....
        /*0b14*/ 	.word	0x0000e7d0


	//   ....[146]....
        /*0b18*/ 	.word	0x0000e800


	//   ....[147]....
        /*0b1c*/ 	.word	0x0000e820


	//   ....[148]....
        /*0b20*/ 	.word	0x00011180


	//   ....[149]....
        /*0b24*/ 	.word	0x000111e0


	//   ....[150]....
        /*0b28*/ 	.word	0x00011200


	//   ....[151]....
        /*0b2c*/ 	.word	0x00011220


	//   ....[152]....
        /*0b30*/ 	.word	0x00011230


	//   ....[153]....
        /*0b34*/ 	.word	0x00011250


	//   ....[154]....
        /*0b38*/ 	.word	0x00011270


	//   ....[155]....
        /*0b3c*/ 	.word	0x00011280


	//   ....[156]....
        /*0b40*/ 	.word	0x00011b40


	//   ....[157]....
        /*0b44*/ 	.word	0x00012070


	//   ....[158]....
        /*0b48*/ 	.word	0x00012080


	//   ....[159]....
        /*0b4c*/ 	.word	0x00012090


	//   ....[160]....
        /*0b50*/ 	.word	0x000120c0


	//   ....[161]....
        /*0b54*/ 	.word	0x00012120


	//   ....[162]....
        /*0b58*/ 	.word	0x00012150


	//   ....[163]....
        /*0b5c*/ 	.word	0x00012170


	//   ....[164]....
        /*0b60*/ 	.word	0x00012180


	//   ....[165]....
        /*0b64*/ 	.word	0x00012270


	//   ....[166]....
        /*0b68*/ 	.word	0x000122a0


	//   ....[167]....
        /*0b6c*/ 	.word	0x00012500


	//   ....[168]....
        /*0b70*/ 	.word	0x00012520


	//   ....[169]....
        /*0b74*/ 	.word	0x00012750


	//   ....[170]....
        /*0b78*/ 	.word	0x00012770


	//   ....[171]....
        /*0b7c*/ 	.word	0x000129a0


	//   ....[172]....
        /*0b80*/ 	.word	0x000129b0


	//   ....[173]....
        /*0b84*/ 	.word	0x00012f40


	//   ....[174]....
        /*0b88*/ 	.word	0x00013050


	//   ....[175]....
        /*0b8c*/ 	.word	0x000130c0


	//   ....[176]....
        /*0b90*/ 	.word	0x00013130


	//   ....[177]....
        /*0b94*/ 	.word	0x00013190


	//   ....[178]....
        /*0b98*/ 	.word	0x00013200


	//   ....[179]....
        /*0b9c*/ 	.word	0x00013270


	//   ....[180]....
        /*0ba0*/ 	.word	0x000132e0


	//   ....[181]....
        /*0ba4*/ 	.word	0x00013340


	//   ....[182]....
        /*0ba8*/ 	.word	0x000133b0


	//   ....[183]....
        /*0bac*/ 	.word	0x00013420


	//   ....[184]....
        /*0bb0*/ 	.word	0x00013490


	//   ....[185]....
        /*0bb4*/ 	.word	0x000134f0


	//   ....[186]....
        /*0bb8*/ 	.word	0x00013560


	//   ....[187]....
        /*0bbc*/ 	.word	0x000135d0


	//   ....[188]....
        /*0bc0*/ 	.word	0x00013640


	//   ....[189]....
        /*0bc4*/ 	.word	0x000136a0


	//   ....[190]....
        /*0bc8*/ 	.word	0x00013710


	//   ....[191]....
        /*0bcc*/ 	.word	0x00013780


	//   ....[192]....
        /*0bd0*/ 	.word	0x00013830


	//   ....[193]....
        /*0bd4*/ 	.word	0x00013890


	//   ....[194]....
        /*0bd8*/ 	.word	0x00013940


	//   ....[195]....
        /*0bdc*/ 	.word	0x000139a0


	//   ....[196]....
        /*0be0*/ 	.word	0x00013a50


	//   ....[197]....
        /*0be4*/ 	.word	0x00013ab0


	//   ....[198]....
        /*0be8*/ 	.word	0x00013b60


	//   ....[199]....
        /*0bec*/ 	.word	0x00013bc0


	//   ....[200]....
        /*0bf0*/ 	.word	0x00013c70


	//   ....[201]....
        /*0bf4*/ 	.word	0x00013cd0


	//   ....[202]....
        /*0bf8*/ 	.word	0x00013d80


	//   ....[203]....
        /*0bfc*/ 	.word	0x00013de0


	//   ....[204]....
        /*0c00*/ 	.word	0x00013e50


	//   ....[205]....
        /*0c04*/ 	.word	0x00013ec0


	//   ....[206]....
        /*0c08*/ 	.word	0x000142b0


	//   ....[207]....
        /*0c0c*/ 	.word	0x000146a0


	//   ....[208]....
        /*0c10*/ 	.word	0x00015140


	//   ....[209]....
        /*0c14*/ 	.word	0x00015190


	//   ....[210]....
        /*0c18*/ 	.word	0x000151e0


	//   ....[211]....
        /*0c1c*/ 	.word	0x00015230


	//   ....[212]....
        /*0c20*/ 	.word	0x00015280


	//   ....[213]....
        /*0c24*/ 	.word	0x000152d0


	//   ....[214]....
        /*0c28*/ 	.word	0x00015320


	//   ....[215]....
        /*0c2c*/ 	.word	0x00015370


	//   ....[216]....
        /*0c30*/ 	.word	0x000153e0


	//   ....[217]....
        /*0c34*/ 	.word	0x00015450


	//   ....[218]....
        /*0c38*/ 	.word	0x00015500


	//   ....[219]....
        /*0c3c*/ 	.word	0x00015560


	//   ....[220]....
        /*0c40*/ 	.word	0x00015610


	//   ....[221]....
        /*0c44*/ 	.word	0x00015670


	//   ....[222]....
        /*0c48*/ 	.word	0x00015720


	//   ....[223]....
        /*0c4c*/ 	.word	0x00015780


	//   ....[224]....
        /*0c50*/ 	.word	0x00015830


	//   ....[225]....
        /*0c54*/ 	.word	0x00015890


	//   ....[226]....
        /*0c58*/ 	.word	0x00015940


	//   ....[227]....
        /*0c5c*/ 	.word	0x000159a0


	//   ....[228]....
        /*0c60*/ 	.word	0x00015a50


	//   ....[229]....
        /*0c64*/ 	.word	0x00015ab0


	//   ....[230]....
        /*0c68*/ 	.word	0x00015b20


	//   ....[231]....
        /*0c6c*/ 	.word	0x00015b90


	//   ....[232]....
        /*0c70*/ 	.word	0x00015c40


	//   ....[233]....
        /*0c74*/ 	.word	0x00015ca0


	//   ....[234]....
        /*0c78*/ 	.word	0x00015d50


	//   ....[235]....
        /*0c7c*/ 	.word	0x00015db0


	//   ....[236]....
        /*0c80*/ 	.word	0x00015e60


	//   ....[237]....
        /*0c84*/ 	.word	0x00015ec0


	//   ....[238]....
        /*0c88*/ 	.word	0x00015f70


	//   ....[239]....
        /*0c8c*/ 	.word	0x00015fd0


	//   ....[240]....
        /*0c90*/ 	.word	0x00016080


	//   ....[241]....
        /*0c94*/ 	.word	0x000160e0


	//   ....[242]....
        /*0c98*/ 	.word	0x00016190


	//   ....[243]....
        /*0c9c*/ 	.word	0x000161f0


	//   ....[244]....
        /*0ca0*/ 	.word	0x00016260


	//   ....[245]....
        /*0ca4*/ 	.word	0x000162d0


	//   ....[246]....
        /*0ca8*/ 	.word	0x000166b0


	//   ....[247]....
        /*0cac*/ 	.word	0x00016a90


	//   ....[248]....
        /*0cb0*/ 	.word	0x00017550


	//   ....[249]....
        /*0cb4*/ 	.word	0x00017590


	//   ....[250]....
        /*0cb8*/ 	.word	0x000175e0


	//   ....[251]....
        /*0cbc*/ 	.word	0x00017620


	//   ....[252]....
        /*0cc0*/ 	.word	0x00017670


	//   ....[253]....
        /*0cc4*/ 	.word	0x000176b0


	//   ....[254]....
        /*0cc8*/ 	.word	0x00017700


	//   ....[255]....
        /*0ccc*/ 	.word	0x00017740


	//   ....[0]....
        /*0cd0*/ 	.word	0x000177a0


	//   ....[1]....
        /*0cd4*/ 	.word	0x00017810


	//   ....[2]....
        /*0cd8*/ 	.word	0x00017880


	//   ....[3]....
        /*0cdc*/ 	.word	0x00017930


	//   ....[4]....
        /*0ce0*/ 	.word	0x00017990


	//   ....[5]....
        /*0ce4*/ 	.word	0x00017a40


	//   ....[6]....
        /*0ce8*/ 	.word	0x00017aa0


	//   ....[7]....
        /*0cec*/ 	.word	0x00017b50


	//   ....[8]....
        /*0cf0*/ 	.word	0x00017bb0


	//   ....[9]....
        /*0cf4*/ 	.word	0x00017c60


	//   ....[10]....
        /*0cf8*/ 	.word	0x00017cc0


	//   ....[11]....
        /*0cfc*/ 	.word	0x00017d70


	//   ....[12]....
        /*0d00*/ 	.word	0x00017dd0


	//   ....[13]....
        /*0d04*/ 	.word	0x00017e80


	//   ....[14]....
        /*0d08*/ 	.word	0x00017ee0


	//   ....[15]....
        /*0d0c*/ 	.word	0x00017f30


	//   ....[16]....
        /*0d10*/ 	.word	0x00017f70


	//   ....[17]....
        /*0d14*/ 	.word	0x00017fc0


	//   ....[18]....
        /*0d18*/ 	.word	0x00018000


	//   ....[19]....
        /*0d1c*/ 	.word	0x00018050


	//   ....[20]....
        /*0d20*/ 	.word	0x00018090


	//   ....[21]....
        /*0d24*/ 	.word	0x000180e0


	//   ....[22]....
        /*0d28*/ 	.word	0x00018120


	//   ....[23]....
        /*0d2c*/ 	.word	0x00018170


	//   ....[24]....
        /*0d30*/ 	.word	0x000181d0


	//   ....[25]....
        /*0d34*/ 	.word	0x00018220


	//   ....[26]....
        /*0d38*/ 	.word	0x00018270


	//   ....[27]....
        /*0d3c*/ 	.word	0x000182c0


	//   ....[28]....
        /*0d40*/ 	.word	0x00018320


	//   ....[29]....
        /*0d44*/ 	.word	0x00018370


	//   ....[30]....
        /*0d48*/ 	.word	0x000183d0


	//   ....[31]....
        /*0d4c*/ 	.word	0x00018440


	//----- nvinfo : EIATTR_EXIT_INSTR_OFFSETS
	.align		4
.L_246:
        /*0d50*/ 	.byte	0x04, 0x1c
        /*0d52*/ 	.short	(.L_248 - .L_247)


	//   ....[0]....
.L_247:
        /*0d54*/ 	.word	0x000000b0


	//   ....[1]....
        /*0d58*/ 	.word	0x00013000


	//----- nvinfo : EIATTR_MAX_THREADS
	.align		4
.L_248:
        /*0d5c*/ 	.byte	0x04, 0x05
        /*0d5e*/ 	.short	(.L_250 - .L_249)
.L_249:
        /*0d60*/ 	.word	0x00000080
        /*0d64*/ 	.word	0x00000001
        /*0d68*/ 	.word	0x00000001


	//----- nvinfo : EIATTR_CRS_STACK_SIZE
	.align		4
.L_250:
        /*0d6c*/ 	.byte	0x04, 0x1e
        /*0d6e*/ 	.short	(.L_252 - .L_251)
.L_251:
        /*0d70*/ 	.word	0x00000000
.L_252:


//--------------------- .nv.info._ZN7cutlass13device_kernelIN5flash19enable_sm80_to_sm89INS1_16FlashAttnFwdSm80INS1_25CollectiveMainloopFwdSm80ILi4ELi1ELb0EN4cute5tupleIJNS5_1CILi128EEENS7_ILi80EEENS7_ILi64EEEEEELi64ENS_10bfloat16_tEfNS_4arch4Sm80ELb1ELb0ELb0ELb1ELb1ELb0ELb1ELb1EEENS1_21CollectiveEpilogueFwdINS6_IJS8_SA_S9_EEENS6_IJNS7_ILi1EEESI_SI_EEESC_SE_Li128ELb1ELb1ELb1ELb0EEENS1_36VarlenDynamicPersistentTileSchedulerILi128ELi80ELi128ELi128ELb1ELb1ELb0ELb1ELb1ELb1EEEEEEEEEvNT_6ParamsE --------------------------
	.section	.nv.info._ZN7cutlass13device_kernelIN5flash19enable_sm80_to_sm89INS1_16FlashAttnFwdSm80INS1_25CollectiveMainloopFwdSm80ILi4ELi1ELb0EN4cute5tupleIJNS5_1CILi128EEENS7_ILi80EEENS7_ILi64EEEEEELi64ENS_10bfloat16_tEfNS_4arch4Sm80ELb1ELb0ELb0ELb1ELb1ELb0ELb1ELb1EEENS1_21CollectiveEpilogueFwdINS6_IJS8_SA_S9_EEENS6_IJNS7_ILi1EEESI_SI_EEESC_SE_Li128ELb1ELb1ELb1ELb0EEENS1_36VarlenDynamicPersistentTileSchedulerILi128ELi80ELi128ELi128ELb1ELb1ELb0ELb1ELb1ELb1EEEEEEEEEvNT_6ParamsE,"",@"SHT_CUDA_INFO"
	.sectionflags	@""
	.align	4


	//----- nvinfo : EIATTR_CUDA_API_VERSION
	.align		4
        /*0000*/ 	.byte	0x04, 0x37
        /*0002*/ 	.short	(.L_254 - .L_253)
.L_253:
        /*0004*/ 	.word	0x00000082


	//----- nvinfo : EIATTR_SW2861232_WAR
	.align		4
.L_254:
        /*0008*/ 	.byte	0x01, 0x35
	.zero		2


	//----- nvinfo : EIATTR_PARAM_CBANK
	.align		4
        /*000c*/ 	.byte	0x04, 0x0a
        /*000e*/ 	.short	(.L_256 - .L_255)
	.align		4
.L_255:
        /*0010*/ 	.word	index@(.nv.constant0._ZN7cutlass13device_kernelIN5flash19enable_sm80_to_sm89INS1_16FlashAttnFwdSm80INS1_25CollectiveMainloopFwdSm80ILi4ELi1ELb0EN4cute5tupleIJNS5_1CILi128EEENS7_ILi80EEENS7_ILi64EEEEEELi64ENS_10bfloat16_tEfNS_4arch4Sm80ELb1ELb0ELb0ELb1ELb1ELb0ELb1ELb1EEENS1_21CollectiveEpilogueFwdINS6_IJS8_SA_S9_EEENS6_IJNS7_ILi1EEESI_SI_EEESC_SE_Li128ELb1ELb1ELb1ELb0EEENS1_36VarlenDynamicPersistentTileSchedulerILi128ELi80ELi128ELi128ELb1ELb1ELb0ELb1ELb1ELb1EEEEEEEEEvNT_6ParamsE)
        /*0014*/ 	.short	0x0160
        /*0016*/ 	.short	0x0438


	//----- nvinfo : EIATTR_CBANK_PARAM_SIZE
	.align		4
.L_256:
        /*0018*/ 	.byte	0x03, 0x19
        /*001a*/ 	.short	0x0438


	//----- nvinfo : EIATTR_KPARAM_INFO
	.align		4
        /*001c*/ 	.byte	0x04, 0x17
        /*001e*/ 	.short	(.L_258 - .L_257)
.L_257:
        /*0020*/ 	.word	0x00000000
        /*0024*/ 	.short	0x0000
        /*0026*/ 	.short	0x0000
        /*0028*/ 	.byte	0x00, 0xf0, 0xe1, 0x10


	//----- nvinfo : EIATTR_MAXREG_COUNT
	.align		4
.L_258:
        /*002c*/ 	.byte	0x03, 0x1b
        /*002e*/ 	.short	0x00ff


	//----- nvinfo : EIATTR_NUM_BARRIERS
	.align		4
        /*0030*/ 	.byte	0x02, 0x4c
        /*0032*/ 	.byte	0x06
	.zero		1


	//----- nvinfo : EIATTR_ANNOTATIONS
	.align		4
        /*0034*/ 	.byte	0x04, 0x55
        /*0036*/ 	.short	(.L_260 - .L_259)


	//   ....[0]....
.L_259:
        /* <DEDUP_REMOVED lines=106> */


	//----- nvinfo : EIATTR_MERCURY_ISA_VERSION
	.align		4
.L_260:
        /*06c0*/ 	.byte	0x03, 0x5f
        /*06c2*/ 	.short	0x0000


	//----- nvinfo : EIATTR_INT_WARP_WIDE_INSTR_OFFSETS
	.align		4
        /*06c4*/ 	.byte	0x04, 0x31
        /*06c6*/ 	.short	(.L_262 - .L_261)


	//   ....[0]....
.L_261:
        /*06c8*/ 	.word	0x0000e7d0


	//   ....[1]....
        /*06cc*/ 	.word	0x0000e850


	//----- nvinfo : EIATTR_COOP_GROUP_MASK_REGIDS
	.align		4
.L_262:
        /*06d0*/ 	.byte	0x04, 0x29
        /*06d2*/ 	.short	(.L_264 - .L_263)


	//   ....[0]....
.L_263:
        /*06d4*/ 	.word	0xffffffff


	//   ....[1]....
        /*06d8*/ 	.word	0xffffffff


	//   ....[2]....
        /*06dc*/ 	.word	0xffffffff


	//   ....[3]....
        /*06e0*/ 	.word	0xffffffff


	//   ....[4]....
        /*06e4*/ 	.word	0xffffffff


	//   ....[5]....
        /*06e8*/ 	.word	0xffffffff


	//   ....[6]....
        /*06ec*/ 	.word	0xffffffff


	//   ....[7]....
        /*06f0*/ 	.word	0xffffffff


	//   ....[8]....
        /*06f4*/ 	.word	0xffffffff


	//   ....[9]....
        /*06f8*/ 	.word	0xffffffff


	//   ....[10]....
        /*06fc*/ 	.word	0xffffffff


	//   ....[11]....
        /*0700*/ 	.word	0xffffffff


	//   ....[12]....
        /*0704*/ 	.word	0xffffffff


	//   ....[13]....
        /*0708*/ 	.word	0xffffffff


	//   ....[14]....
        /*070c*/ 	.word	0xffffffff


	//   ....[15]....
        /*0710*/ 	.word	0xffffffff


	//   ....[16]....
        /*0714*/ 	.word	0xffffffff


	//   ....[17]....
        /*0718*/ 	.word	0xffffffff


	//   ....[18]....
        /*071c*/ 	.word	0xffffffff


	//   ....[19]....
        /*0720*/ 	.word	0xffffffff


	//   ....[20]....
        /*0724*/ 	.word	0xffffffff


	//   ....[21]....
        /*0728*/ 	.word	0xffffffff


	//   ....[22]....
        /*072c*/ 	.word	0xffffffff


	//   ....[23]....
        /*0730*/ 	.word	0xffffffff


	//   ....[24]....
        /*0734*/ 	.word	0xffffffff


	//   ....[25]....
        /*0738*/ 	.word	0xffffffff


	//   ....[26]....
        /*073c*/ 	.word	0xffffffff


	//   ....[27]....
        /*0740*/ 	.word	0xffffffff


	//   ....[28]....
        /*0744*/ 	.word	0xffffffff


	//   ....[29]....
        /*0748*/ 	.word	0xffffffff


	//   ....[30]....
        /*074c*/ 	.word	0xffffffff


	//   ....[31]....
        /*0750*/ 	.word	0xffffffff


	//   ....[32]....
        /*0754*/ 	.word	0xffffffff


	//   ....[33]....
        /*0758*/ 	.word	0xffffffff


	//   ....[34]....
        /*075c*/ 	.word	0xffffffff


	//   ....[35]....
        /*0760*/ 	.word	0xffffffff


	//   ....[36]....
        /*0764*/ 	.word	0xffffffff


	//   ....[37]....
        /*0768*/ 	.word	0xffffffff


	//   ....[38]....
        /*076c*/ 	.word	0xffffffff


	//   ....[39]....
        /*0770*/ 	.word	0xffffffff


	//   ....[40]....
        /*0774*/ 	.word	0xffffffff


	//   ....[41]....
        /*0778*/ 	.word	0xffffffff


	//   ....[42]....
        /*077c*/ 	.word	0xffffffff


	//   ....[43]....
        /*0780*/ 	.word	0xffffffff


	//   ....[44]....
        /*0784*/ 	.word	0xffffffff


	//   ....[45]....
        /*0788*/ 	.word	0xffffffff


	//   ....[46]....
        /*078c*/ 	.word	0xffffffff


	//   ....[47]....
        /*0790*/ 	.word	0xffffffff


	//   ....[48]....
        /*0794*/ 	.word	0xffffffff


	//   ....[49]....
        /*0798*/ 	.word	0xffffffff


	//   ....[50]....
        /*079c*/ 	.word	0xffffffff


	//   ....[51]....
        /*07a0*/ 	.word	0xffffffff


	//   ....[52]....
        /*07a4*/ 	.word	0xffffffff


	//   ....[53]....
        /*07a8*/ 	.word	0xffffffff


	//   ....[54]....
        /*07ac*/ 	.word	0xffffffff


	//   ....[55]....
        /*07b0*/ 	.word	0xffffffff


	//   ....[56]....
        /*07b4*/ 	.word	0xffffffff


	//   ....[57]....
        /*07b8*/ 	.word	0xffffffff


	//   ....[58]....
        /*07bc*/ 	.word	0xffffffff


	//   ....[59]....
        /*07c0*/ 	.word	0xffffffff


	//   ....[60]....
        /*07c4*/ 	.word	0xffffffff


	//   ....[61]....
        /*07c8*/ 	.word	0xffffffff


	//   ....[62]....
        /*07cc*/ 	.word	0xffffffff


	//   ....[63]....
        /*07d0*/ 	.word	0xffffffff


	//   ....[64]....
        /*07d4*/ 	.word	0xffffffff


	//   ....[65]....
        /*07d8*/ 	.word	0xffffffff


	//   ....[66]....
        /*07dc*/ 	.word	0xffffffff


	//   ....[67]....
        /*07e0*/ 	.word	0xffffffff


	//   ....[68]....
        /*07e4*/ 	.word	0xffffffff


	//   ....[69]....
        /*07e8*/ 	.word	0xffffffff


	//   ....[70]....
        /*07ec*/ 	.word	0xffffffff


	//   ....[71]....
        /*07f0*/ 	.word	0xffffffff


	//   ....[72]....
        /*07f4*/ 	.word	0xffffffff


	//   ....[73]....
        /*07f8*/ 	.word	0xffffffff


	//   ....[74]....
        /*07fc*/ 	.word	0xffffffff


	//   ....[75]....
        /*0800*/ 	.word	0xffffffff


	//   ....[76]....
        /*0804*/ 	.word	0xffffffff


	//   ....[77]....
        /*0808*/ 	.word	0xffffffff


	//   ....[78]....
        /*080c*/ 	.word	0xffffffff


	//   ....[79]....
        /*0810*/ 	.word	0xffffffff


	//   ....[80]....
        /*0814*/ 	.word	0xffffffff


	//   ....[81]....
        /*0818*/ 	.word	0xffffffff


	//   ....[82]....
        /*081c*/ 	.word	0xffffffff


	//   ....[83]....
        /*0820*/ 	.word	0xffffffff


	//   ....[84]....
        /*0824*/ 	.word	0xffffffff


	//   ....[85]....
        /*0828*/ 	.word	0xffffffff


	//   ....[86]....
        /*082c*/ 	.word	0xffffffff


	//   ....[87]....
        /*0830*/ 	.word	0xffffffff


	//   ....[88]....
        /*0834*/ 	.word	0xffffffff


	//   ....[89]....
        /*0838*/ 	.word	0xffffffff


	//   ....[90]....
        /*083c*/ 	.word	0xffffffff


	//   ....[91]....
        /*0840*/ 	.word	0xffffffff


	//   ....[92]....
        /*0844*/ 	.word	0xffffffff


	//   ....[93]....
        /*0848*/ 	.word	0xffffffff


	//   ....[94]....
        /*084c*/ 	.word	0xffffffff


	//   ....[95]....
        /*0850*/ 	.word	0xffffffff


	//   ....[96]....
        /*0854*/ 	.word	0xffffffff


	//   ....[97]....
        /*0858*/ 	.word	0xffffffff


	//   ....[98]....
        /*085c*/ 	.word	0xffffffff


	//   ....[99]....
        /*0860*/ 	.word	0xffffffff


	//   ....[100]....
        /*0864*/ 	.word	0xffffffff


	//   ....[101]....
        /*0868*/ 	.word	0xffffffff


	//   ....[102]....
        /*086c*/ 	.word	0xffffffff


	//   ....[103]....
        /*0870*/ 	.word	0xffffffff


	//   ....[104]....
        /*0874*/ 	.word	0xffffffff


	//   ....[105]....
        /*0878*/ 	.word	0xffffffff


	//   ....[106]....
        /*087c*/ 	.word	0xffffffff


	//   ....[107]....
        /*0880*/ 	.word	0xffffffff


	//   ....[108]....
        /*0884*/ 	.word	0xffffffff


	//   ....[109]....
        /*0888*/ 	.word	0xffffffff


	//   ....[110]....
        /*088c*/ 	.word	0xffffffff


	//   ....[111]....
        /*0890*/ 	.word	0xffffffff


	//   ....[112]....
        /*0894*/ 	.word	0xffffffff


	//   ....[113]....
        /*0898*/ 	.word	0xffffffff


	//   ....[114]....
        /*089c*/ 	.word	0xffffffff


	//   ....[115]....
        /*08a0*/ 	.word	0xffffffff


	//   ....[116]....
        /*08a4*/ 	.word	0xffffffff


	//   ....[117]....
        /*08a8*/ 	.word	0xffffffff


	//   ....[118]....
        /*08ac*/ 	.word	0xffffffff


	//   ....[119]....
        /*08b0*/ 	.word	0xffffffff


	//   ....[120]....
        /*08b4*/ 	.word	0xffffffff


	//   ....[121]....
        /*08b8*/ 	.word	0xffffffff


	//   ....[122]....
        /*08bc*/ 	.word	0xffffffff


	//   ....[123]....
        /*08c0*/ 	.word	0xffffffff


	//   ....[124]....
        /*08c4*/ 	.word	0xffffffff


	//   ....[125]....
        /*08c8*/ 	.word	0xffffffff


	//   ....[126]....
        /*08cc*/ 	.word	0xffffffff


	//   ....[127]....
        /*08d0*/ 	.word	0xffffffff


	//   ....[128]....
        /*08d4*/ 	.word	0xffffffff


	//   ....[129]....
        /*08d8*/ 	.word	0xffffffff


	//   ....[130]....
        /*08dc*/ 	.word	0xffffffff


	//   ....[131]....
        /*08e0*/ 	.word	0xffffffff


	//   ....[132]....
        /*08e4*/ 	.word	0xffffffff


	//   ....[133]....
        /*08e8*/ 	.word	0xffffffff


	//   ....[134]....
        /*08ec*/ 	.word	0xffffffff


	//   ....[135]....
        /*08f0*/ 	.word	0xffffffff


	//   ....[136]....
        /*08f4*/ 	.word	0xffffffff


	//   ....[137]....
        /*08f8*/ 	.word	0xffffffff


	//   ....[138]....
        /*08fc*/ 	.word	0xffffffff


	//   ....[139]....
        /*0900*/ 	.word	0xffffffff


	//   ....[140]....
        /*0904*/ 	.word	0xffffffff


	//   ....[141]....
        /*0908*/ 	.word	0xffffffff


	//   ....[142]....
        /*090c*/ 	.word	0xffffffff


	//   ....[143]....
        /*0910*/ 	.word	0xffffffff


	//   ....[144]....
        /*0914*/ 	.word	0xffffffff


	//   ....[145]....
        /*0918*/ 	.word	0xffffffff


	//   ....[146]....
        /*091c*/ 	.word	0xffffffff


	//   ....[147]....
        /*0920*/ 	.word	0xffffffff


	//   ....[148]....
        /*0924*/ 	.word	0xffffffff


	//   ....[149]....
        /*0928*/ 	.word	0xffffffff


	//   ....[150]....
        /*092c*/ 	.word	0xffffffff


	//   ....[151]....
        /*0930*/ 	.word	0xffffffff


	//   ....[152]....
        /*0934*/ 	.word	0xffffffff


	//   ....[153]....
        /*0938*/ 	.word	0xffffffff


	//   ....[154]....
        /*093c*/ 	.word	0xffffffff


	//   ....[155]....
        /*0940*/ 	.word	0xffffffff


	//   ....[156]....
        /*0944*/ 	.word	0xffffffff


	//   ....[157]....
        /*0948*/ 	.word	0xffffffff


	//   ....[158]....
        /*094c*/ 	.word	0xffffffff


	//   ....[159]....
        /*0950*/ 	.word	0xffffffff


	//   ....[160]....
        /*0954*/ 	.word	0xffffffff


	//   ....[161]....
        /*0958*/ 	.word	0xffffffff


	//   ....[162]....
        /*095c*/ 	.word	0xffffffff


	//   ....[163]....
        /*0960*/ 	.word	0xffffffff


	//   ....[164]....
        /*0964*/ 	.word	0xffffffff


	//   ....[165]....
        /*0968*/ 	.word	0xffffffff


	//   ....[166]....
        /*096c*/ 	.word	0xffffffff


	//   ....[167]....
        /*0970*/ 	.word	0xffffffff


	//   ....[168]....
        /*0974*/ 	.word	0xffffffff


	//   ....[169]....
        /*0978*/ 	.word	0xffffffff


	//   ....[170]....
        /*097c*/ 	.word	0xffffffff


	//   ....[171]....
        /*0980*/ 	.word	0xffffffff


	//   ....[172]....
        /*0984*/ 	.word	0xffffffff


	//   ....[173]....
        /*0988*/ 	.word	0xffffffff


	//   ....[174]....
        /*098c*/ 	.word	0xffffffff


	//   ....[175]....
        /*0990*/ 	.word	0xffffffff


	//   ....[176]....
        /*0994*/ 	.word	0xffffffff


	//   ....[177]....
        /*0998*/ 	.word	0xffffffff


	//   ....[178]....
        /*099c*/ 	.word	0xffffffff


	//   ....[179]....
        /*09a0*/ 	.word	0xffffffff


	//   ....[180]....
        /*09a4*/ 	.word	0xffffffff


	//   ....[181]....
        /*09a8*/ 	.word	0xffffffff


	//   ....[182]....
        /*09ac*/ 	.word	0xffffffff


	//   ....[183]....
        /*09b0*/ 	.word	0xffffffff


	//   ....[184]....
        /*09b4*/ 	.word	0xffffffff


	//   ....[185]....
        /*09b8*/ 	.word	0xffffffff


	//   ....[186]....
        /*09bc*/ 	.word	0xffffffff


	//   ....[187]....
        /*09c0*/ 	.word	0xffffffff


	//   ....[188]....
        /*09c4*/ 	.word	0xffffffff


	//   ....[189]....
        /*09c8*/ 	.word	0xffffffff


	//   ....[190]....
        /*09cc*/ 	.word	0xffffffff


	//   ....[191]....
        /*09d0*/ 	.word	0xffffffff


	//   ....[192]....
        /*09d4*/ 	.word	0xffffffff


	//   ....[193]....
        /*09d8*/ 	.word	0xffffffff


	//   ....[194]....
        /*09dc*/ 	.word	0xffffffff


	//   ....[195]....
        /*09e0*/ 	.word	0xffffffff


	//   ....[196]....
        /*09e4*/ 	.word	0xffffffff


	//   ....[197]....
        /*09e8*/ 	.word	0xffffffff


	//   ....[198]....
        /*09ec*/ 	.word	0xffffffff


	//   ....[199]....
        /*09f0*/ 	.word	0xffffffff


	//   ....[200]....
        /*09f4*/ 	.word	0xffffffff


	//   ....[201]....
        /*09f8*/ 	.word	0xffffffff


	//   ....[202]....
        /*09fc*/ 	.word	0xffffffff


	//   ....[203]....
        /*0a00*/ 	.word	0xffffffff


	//   ....[204]....
        /*0a04*/ 	.word	0xffffffff


	//   ....[205]....
        /*0a08*/ 	.word	0xffffffff


	//   ....[206]....
        /*0a0c*/ 	.word	0xffffffff


	//   ....[207]....
        /*0a10*/ 	.word	0xffffffff


	//   ....[208]....
        /*0a14*/ 	.word	0xffffffff


	//   ....[209]....
        /*0a18*/ 	.word	0xffffffff


	//   ....[210]....
        /*0a1c*/ 	.word	0xffffffff


	//   ....[211]....
        /*0a20*/ 	.word	0xffffffff


	//   ....[212]....
        /*0a24*/ 	.word	0xffffffff


	//   ....[213]....
        /*0a28*/ 	.word	0xffffffff


	//   ....[214]....
        /*0a2c*/ 	.word	0xffffffff


	//   ....[215]....
        /*0a30*/ 	.word	0xffffffff


	//   ....[216]....
        /*0a34*/ 	.word	0xffffffff


	//   ....[217]....
        /*0a38*/ 	.word	0xffffffff


	//   ....[218]....
        /*0a3c*/ 	.word	0xffffffff


	//   ....[219]....
        /*0a40*/ 	.word	0xffffffff


	//   ....[220]....
        /*0a44*/ 	.word	0xffffffff


	//   ....[221]....
        /*0a48*/ 	.word	0xffffffff


	//   ....[222]....
        /*0a4c*/ 	.word	0xffffffff


	//   ....[223]....
        /*0a50*/ 	.word	0xffffffff


	//   ....[224]....
        /*0a54*/ 	.word	0xffffffff


	//   ....[225]....
        /*0a58*/ 	.word	0xffffffff


	//   ....[226]....
        /*0a5c*/ 	.word	0xffffffff


	//   ....[227]....
        /*0a60*/ 	.word	0xffffffff


	//   ....[228]....
        /*0a64*/ 	.word	0xffffffff


	//   ....[229]....
        /*0a68*/ 	.word	0xffffffff


	//   ....[230]....
        /*0a6c*/ 	.word	0xffffffff


	//   ....[231]....
        /*0a70*/ 	.word	0xffffffff


	//   ....[232]....
        /*0a74*/ 	.word	0xffffffff


	//   ....[233]....
        /*0a78*/ 	.word	0xffffffff


	//   ....[234]....
        /*0a7c*/ 	.word	0xffffffff


	//   ....[235]....
        /*0a80*/ 	.word	0xffffffff


	//   ....[236]....
        /*0a84*/ 	.word	0xffffffff


	//   ....[237]....
        /*0a88*/ 	.word	0xffffffff


	//   ....[238]....
        /*0a8c*/ 	.word	0xffffffff


	//   ....[239]....
        /*0a90*/ 	.word	0xffffffff


	//   ....[240]....
        /*0a94*/ 	.word	0xffffffff


	//   ....[241]....
        /*0a98*/ 	.word	0xffffffff


	//   ....[242]....
        /*0a9c*/ 	.word	0xffffffff


	//   ....[243]....
        /*0aa0*/ 	.word	0xffffffff


	//   ....[244]....
        /*0aa4*/ 	.word	0xffffffff


	//   ....[245]....
        /*0aa8*/ 	.word	0xffffffff


	//   ....[246]....
        /*0aac*/ 	.word	0xffffffff


	//   ....[247]....
        /*0ab0*/ 	.word	0xffffffff


	//   ....[248]....
        /*0ab4*/ 	.word	0xffffffff


	//   ....[249]....
        /*0ab8*/ 	.word	0xffffffff


	//   ....[250]....
        /*0abc*/ 	.word	0xffffffff


	//   ....[251]....
        /*0ac0*/ 	.word	0xffffffff


	//   ....[252]....
        /*0ac4*/ 	.word	0xffffffff


	//   ....[253]....
        /*0ac8*/ 	.word	0xffffffff


	//   ....[254]....
        /*0acc*/ 	.word	0xffffffff


	//   ....[255]....
        /*0ad0*/ 	.word	0xffffffff


	//   ....[0]....
        /*0ad4*/ 	.word	0xffffffff


	//   ....[1]....
        /*0ad8*/ 	.word	0xffffffff


	//   ....[2]....
        /*0adc*/ 	.word	0xffffffff


	//   ....[3]....
        /*0ae0*/ 	.word	0xffffffff


	//   ....[4]....
        /*0ae4*/ 	.word	0xffffffff


	//   ....[5]....
        /*0ae8*/ 	.word	0xffffffff


	//   ....[6]....
        /*0aec*/ 	.word	0xffffffff


	//   ....[7]....
        /*0af0*/ 	.word	0xffffffff


	//   ....[8]....
        /*0af4*/ 	.word	0xffffffff


	//   ....[9]....
        /*0af8*/ 	.word	0xffffffff


	//   ....[10]....
        /*0afc*/ 	.word	0xffffffff


	//   ....[11]....
        /*0b00*/ 	.word	0xffffffff


	//   ....[12]....
        /*0b04*/ 	.word	0xffffffff


	//   ....[13]....
        /*0b08*/ 	.word	0xffffffff


	//   ....[14]....
        /*0b0c*/ 	.word	0xffffffff


	//   ....[15]....
        /*0b10*/ 	.word	0xffffffff


	//   ....[16]....
        /*0b14*/ 	.word	0xffffffff


	//   ....[17]....
        /*0b18*/ 	.word	0xffffffff


	//   ....[18]....
        /*0b1c*/ 	.word	0xffffffff


	//   ....[19]....
        /*0b20*/ 	.word	0xffffffff


	//   ....[20]....
        /*0b24*/ 	.word	0xffffffff


	//   ....[21]....
        /*0b28*/ 	.word	0xffffffff


	//   ....[22]....
        /*0b2c*/ 	.word	0xffffffff


	//   ....[23]....
        /*0b30*/ 	.word	0xffffffff


	//   ....[24]....
        /*0b34*/ 	.word	0xffffffff


	//   ....[25]....
        /*0b38*/ 	.word	0xffffffff


	//   ....[26]....
        /*0b3c*/ 	.word	0xffffffff


	//   ....[27]....
        /*0b40*/ 	.word	0xffffffff


	//   ....[28]....
        /*0b44*/ 	.word	0xffffffff


	//   ....[29]....
        /*0b48*/ 	.word	0xffffffff


	//   ....[30]....
        /*0b4c*/ 	.word	0xffffffff


	//   ....[31]....
        /*0b50*/ 	.word	0xffffffff


	//   ....[32]....
        /*0b54*/ 	.word	0xffffffff


	//   ....[33]....
        /*0b58*/ 	.word	0xffffffff


	//   ....[34]....
        /*0b5c*/ 	.word	0xffffffff


	//   ....[35]....
        /*0b60*/ 	.word	0xffffffff


	//   ....[36]....
        /*0b64*/ 	.word	0xffffffff


	//   ....[37]....
        /*0b68*/ 	.word	0xffffffff


	//   ....[38]....
        /*0b6c*/ 	.word	0xffffffff


	//   ....[39]....
        /*0b70*/ 	.word	0xffffffff


	//   ....[40]....
        /*0b74*/ 	.word	0xffffffff


	//   ....[41]....
        /*0b78*/ 	.word	0xffffffff


	//   ....[42]....
        /*0b7c*/ 	.word	0xffffffff


	//   ....[43]....
        /*0b80*/ 	.word	0xffffffff


	//   ....[44]....
        /*0b84*/ 	.word	0xffffffff


	//   ....[45]....
        /*0b88*/ 	.word	0xffffffff


	//   ....[46]....
        /*0b8c*/ 	.word	0xffffffff


	//   ....[47]....
        /*0b90*/ 	.word	0xffffffff


	//   ....[48]....
        /*0b94*/ 	.word	0xffffffff


	//   ....[49]....
        /*0b98*/ 	.word	0xffffffff


	//   ....[50]....
        /*0b9c*/ 	.word	0xffffffff


	//   ....[51]....
        /*0ba0*/ 	.word	0xffffffff


	//   ....[52]....
        /*0ba4*/ 	.word	0xffffffff


	//   ....[53]....
        /*0ba8*/ 	.word	0xffffffff


	//   ....[54]....
        /*0bac*/ 	.word	0xffffffff


	//   ....[55]....
        /*0bb0*/ 	.word	0xffffffff


	//   ....[56]....
        /*0bb4*/ 	.word	0xffffffff


	//   ....[57]....
        /*0bb8*/ 	.word	0xffffffff


	//   ....[58]....
        /*0bbc*/ 	.word	0xffffffff


	//   ....[59]....
        /*0bc0*/ 	.word	0xffffffff


	//   ....[60]....
        /*0bc4*/ 	.word	0xffffffff


	//   ....[61]....
        /*0bc8*/ 	.word	0xffffffff


	//   ....[62]....
        /*0bcc*/ 	.word	0xffffffff


	//   ....[63]....
        /*0bd0*/ 	.word	0xffffffff


	//   ....[64]....
        /*0bd4*/ 	.word	0xffffffff


	//   ....[65]....
        /*0bd8*/ 	.word	0xffffffff


	//   ....[66]....
        /*0bdc*/ 	.word	0xffffffff


	//   ....[67]....
        /*0be0*/ 	.word	0xffffffff


	//   ....[68]....
        /*0be4*/ 	.word	0xffffffff


	//   ....[69]....
        /*0be8*/ 	.word	0xffffffff


	//   ....[70]....
        /*0bec*/ 	.word	0xffffffff


	//   ....[71]....
        /*0bf0*/ 	.word	0xffffffff


	//   ....[72]....
        /*0bf4*/ 	.word	0xffffffff


	//   ....[73]....
        /*0bf8*/ 	.word	0xffffffff


	//   ....[74]....
        /*0bfc*/ 	.word	0xffffffff


	//   ....[75]....
        /*0c00*/ 	.word	0xffffffff


	//   ....[76]....
        /*0c04*/ 	.word	0xffffffff


	//   ....[77]....
        /*0c08*/ 	.word	0xffffffff


	//   ....[78]....
        /*0c0c*/ 	.word	0xffffffff


	//   ....[79]....
        /*0c10*/ 	.word	0xffffffff


	//   ....[80]....
        /*0c14*/ 	.word	0xffffffff


	//   ....[81]....
        /*0c18*/ 	.word	0xffffffff


	//   ....[82]....
        /*0c1c*/ 	.word	0xffffffff


	//   ....[83]....
        /*0c20*/ 	.word	0xffffffff


	//   ....[84]....
        /*0c24*/ 	.word	0xffffffff


	//   ....[85]....
        /*0c28*/ 	.word	0xffffffff


	//   ....[86]....
        /*0c2c*/ 	.word	0xffffffff


	//   ....[87]....
        /*0c30*/ 	.word	0xffffffff


	//   ....[88]....
        /*0c34*/ 	.word	0xffffffff


	//   ....[89]....
        /*0c38*/ 	.word	0xffffffff


	//   ....[90]....
        /*0c3c*/ 	.word	0xffffffff


	//   ....[91]....
        /*0c40*/ 	.word	0xffffffff


	//   ....[92]....
        /*0c44*/ 	.word	0xffffffff


	//   ....[93]....
        /*0c48*/ 	.word	0xffffffff


	//   ....[94]....
        /*0c4c*/ 	.word	0xffffffff


	//   ....[95]....
        /*0c50*/ 	.word	0xffffffff


	//   ....[96]....
        /*0c54*/ 	.word	0xffffffff


	//   ....[97]....
        /*0c58*/ 	.word	0xffffffff


	//   ....[98]....
        /*0c5c*/ 	.word	0xffffffff


	//   ....[99]....
        /*0c60*/ 	.word	0xffffffff


	//   ....[100]....
        /*0c64*/ 	.word	0xffffffff


	//   ....[101]....
        /*0c68*/ 	.word	0xffffffff


	//   ....[102]....
        /*0c6c*/ 	.word	0xffffffff


	//   ....[103]....
        /*0c70*/ 	.word	0xffffffff


	//   ....[104]....
        /*0c74*/ 	.word	0xffffffff


	//   ....[105]....
        /*0c78*/ 	.word	0xffffffff


	//   ....[106]....
        /*0c7c*/ 	.word	0xffffffff


	//   ....[107]....
        /*0c80*/ 	.word	0xffffffff


	//   ....[108]....
        /*0c84*/ 	.word	0xffffffff


	//   ....[109]....
        /*0c88*/ 	.word	0xffffffff


	//   ....[110]....
        /*0c8c*/ 	.word	0xffffffff


	//   ....[111]....
        /*0c90*/ 	.word	0xffffffff


	//   ....[112]....
        /*0c94*/ 	.word	0xffffffff


	//   ....[113]....
        /*0c98*/ 	.word	0xffffffff


	//   ....[114]....
        /*0c9c*/ 	.word	0xffffffff


	//   ....[115]....
        /*0ca0*/ 	.word	0xffffffff


	//   ....[116]....
        /*0ca4*/ 	.word	0xffffffff


	//   ....[117]....
        /*0ca8*/ 	.word	0xffffffff


	//----- nvinfo : EIATTR_COOP_GROUP_INSTR_OFFSETS
	.align		4
.L_264:
        /*0cac*/ 	.byte	0x04, 0x28
        /*0cae*/ 	.short	(.L_266 - .L_265)


	//   ....[0]....
.L_265:
        /*0cb0*/ 	.word	0x00000050


	//   ....[1]....
        /*0cb4*/ 	.word	0x00000200


	//   ....[2]....
        /*0cb8*/ 	.word	0x00000230


	//   ....[3]....
        /*0cbc*/ 	.word	0x00000260


	//   ....[4]....
        /*0cc0*/ 	.word	0x00000290


	//   ....[5]....
        /*0cc4*/ 	.word	0x000002c0


	//   ....[6]....
        /*0cc8*/ 	.word	0x000002f0


	//   ....[7]....
        /*0ccc*/ 	.word	0x00000450


	//   ....[8]....
        /*0cd0*/ 	.word	0x00000490


	//   ....[9]....
        /*0cd4*/ 	.word	0x000004c0


	//   ....[10]....
        /*0cd8*/ 	.word	0x000004f0


	//   ....[11]....
        /*0cdc*/ 	.word	0x00000520


	//   ....[12]....
        /*0ce0*/ 	.word	0x00000550


	//   ....[13]....
        /*0ce4*/ 	.word	0x000005e0


	//   ....[14]....
        /*0ce8*/ 	.word	0x00000630


	//   ....[15]....
        /*0cec*/ 	.word	0x00000650


	//   ....[16]....
        /*0cf0*/ 	.word	0x000006b0


	//   ....[17]....
        /*0cf4*/ 	.word	0x000027f0


	//   ....[18]....
        /*0cf8*/ 	.word	0x00002810


	//   ....[19]....
        /*0cfc*/ 	.word	0x00002960


	//   ....[20]....
        /*0d00*/ 	.word	0x00002970


	//   ....[21]....
        /*0d04*/ 	.word	0x00002a50


	//   ....[22]....
        /*0d08*/ 	.word	0x00002a70


	//   ....[23]....
        /*0d0c*/ 	.word	0x00002b50


	//   ....[24]....
        /*0d10*/ 	.word	0x00002b60


	//   ....[25]....
        /*0d14*/ 	.word	0x00002c40


	//   ....[26]....
        /*0d18*/ 	.word	0x00002c60


	//   ....[27]....
        /*0d1c*/ 	.word	0x00002d40


	//   ....[28]....
        /*0d20*/ 	.word	0x00002d50


	//   ....[29]....
        /*0d24*/ 	.word	0x00002e30


	//   ....[30]....
        /*0d28*/ 	.word	0x00002e50


	//   ....[31]....
        /*0d2c*/ 	.word	0x00002f30


	//   ....[32]....
        /*0d30*/ 	.word	0x00002f40


	//   ....[33]....
        /*0d34*/ 	.word	0x000033a0


	//   ....[34]....
        /*0d38*/ 	.word	0x000033c0


	//   ....[35]....
        /*0d3c*/ 	.word	0x000033d0


	//   ....[36]....
        /*0d40*/ 	.word	0x000033e0


	//   ....[37]....
        /*0d44*/ 	.word	0x000033f0


	//   ....[38]....
        /*0d48*/ 	.word	0x00003400


	//   ....[39]....
        /*0d4c*/ 	.word	0x00003410


	//   ....[40]....
        /*0d50*/ 	.word	0x00003430


	//   ....[41]....
        /*0d54*/ 	.word	0x000034b0


	//   ....[42]....
        /*0d58*/ 	.word	0x000034c0


	//   ....[43]....
        /*0d5c*/ 	.word	0x000036d0


	//   ....[44]....
        /*0d60*/ 	.word	0x000037b0


	//   ....[45]....
        /*0d64*/ 	.word	0x000037c0


	//   ....[46]....
        /*0d68*/ 	.word	0x00003860


	//   ....[47]....
        /*0d6c*/ 	.word	0x00003870


	//   ....[48]....
        /*0d70*/ 	.word	0x00003890


	//   ....[49]....
        /*0d74*/ 	.word	0x000038a0


	//   ....[50]....
        /*0d78*/ 	.word	0x000038d0


	//   ....[51]....
        /*0d7c*/ 	.word	0x00003920


	//   ....[52]....
        /*0d80*/ 	.word	0x00003940


	//   ....[53]....
        /*0d84*/ 	.word	0x000041b0


	//   ....[54]....
        /*0d88*/ 	.word	0x000041d0


	//   ....[55]....
        /*0d8c*/ 	.word	0x000041f0


	//   ....[56]....
        /*0d90*/ 	.word	0x00004200


	//   ....[57]....
        /*0d94*/ 	.word	0x00004210


	//   ....[58]....
        /*0d98*/ 	.word	0x00004220


	//   ....[59]....
        /*0d9c*/ 	.word	0x00004230


	//   ....[60]....
        /*0da0*/ 	.word	0x00004240


	//   ....[61]....
        /*0da4*/ 	.word	0x00004270


	//   ....[62]....
        /*0da8*/ 	.word	0x000042a0


	//   ....[63]....
        /*0dac*/ 	.word	0x000044a0


	//   ....[64]....
        /*0db0*/ 	.word	0x00004760


	//   ....[65]....
        /*0db4*/ 	.word	0x00004770


	//   ....[66]....
        /*0db8*/ 	.word	0x00004780


	//   ....[67]....
        /*0dbc*/ 	.word	0x00005410


	//   ....[68]....
        /*0dc0*/ 	.word	0x00005430


	//   ....[69]....
        /*0dc4*/ 	.word	0x00005450


	//   ....[70]....
        /*0dc8*/ 	.word	0x00005460


	//   ....[71]....
        /*0dcc*/ 	.word	0x00005490


	//   ....[72]....
        /*0dd0*/ 	.word	0x000054b0


	//   ....[73]....
        /*0dd4*/ 	.word	0x000054d0


	//   ....[74]....
        /*0dd8*/ 	.word	0x000054e0


	//   ....[75]....
        /*0ddc*/ 	.word	0x00007120


	//   ....[76]....
        /*0de0*/ 	.word	0x00007140


	//   ....[77]....
        /*0de4*/ 	.word	0x00007160


	//   ....[78]....
        /*0de8*/ 	.word	0x00007170


	//   ....[79]....
        /*0dec*/ 	.word	0x00007180


	//   ....[80]....
        /*0df0*/ 	.word	0x00007190


	//   ....[81]....
        /*0df4*/ 	.word	0x000071a0


	//   ....[82]....
        /*0df8*/ 	.word	0x000071b0


	//   ....[83]....
        /*0dfc*/ 	.word	0x000071c0


	//   ....[84]....
        /*0e00*/ 	.word	0x000071d0


	//   ....[85]....
        /*0e04*/ 	.word	0x00007bc0


	//   ....[86]....
        /*0e08*/ 	.word	0x00007be0


	//   ....[87]....
        /*0e0c*/ 	.word	0x00007c00


	//   ....[88]....
        /*0e10*/ 	.word	0x00007c10


	//   ....[89]....
        /*0e14*/ 	.word	0x00007c20


	//   ....[90]....
        /*0e18*/ 	.word	0x00007c30


	//   ....[91]....
        /*0e1c*/ 	.word	0x00007c40


	//   ....[92]....
        /*0e20*/ 	.word	0x00007c50


	//   ....[93]....
        /*0e24*/ 	.word	0x00007c60


	//   ....[94]....
        /*0e28*/ 	.word	0x00007c70


	//   ....[95]....
        /*0e2c*/ 	.word	0x00007ec0


	//   ....[96]....
        /*0e30*/ 	.word	0x00008180


	//   ....[97]....
        /*0e34*/ 	.word	0x00008190


	//   ....[98]....
        /*0e38*/ 	.word	0x000081a0


	//   ....[99]....
        /*0e3c*/ 	.word	0x00008e20


	//   ....[100]....
        /*0e40*/ 	.word	0x00008e60


	//   ....[101]....
        /*0e44*/ 	.word	0x00008e70


	//   ....[102]....
        /*0e48*/ 	.word	0x00008e80


	//   ....[103]....
        /*0e4c*/ 	.word	0x00008eb0


	//   ....[104]....
        /*0e50*/ 	.word	0x00008ed0


	//   ....[105]....
        /*0e54*/ 	.word	0x00008ef0


	//   ....[106]....
        /*0e58*/ 	.word	0x00008f00


	//   ....[107]....
        /*0e5c*/ 	.word	0x0000b000


	//   ....[108]....
        /*0e60*/ 	.word	0x0000b020


	//   ....[109]....
        /*0e64*/ 	.word	0x0000b070


	//   ....[110]....
        /*0e68*/ 	.word	0x0000b090


	//   ....[111]....
        /*0e6c*/ 	.word	0x0000b0b0


	//   ....[112]....
        /*0e70*/ 	.word	0x0000b0d0


	//   ....[113]....
        /*0e74*/ 	.word	0x0000b0f0


	//   ....[114]....
        /*0e78*/ 	.word	0x0000b110


	//   ....[115]....
        /*0e7c*/ 	.word	0x0000b130


	//   ....[116]....
        /*0e80*/ 	.word	0x0000b270


	//   ....[117]....
        /*0e84*/ 	.word	0x0000ba40


	//   ....[118]....
        /*0e88*/ 	.word	0x0000ba60


	//   ....[119]....
        /*0e8c*/ 	.word	0x0000ba90


	//   ....[120]....
        /*0e90*/ 	.word	0x0000bab0


	//   ....[121]....
        /*0e94*/ 	.word	0x0000bac0


	//   ....[122]....
        /*0e98*/ 	.word	0x0000bad0


	//   ....[123]....
        /*0e9c*/ 	.word	0x0000bae0


	//   ....[124]....
        /*0ea0*/ 	.word	0x0000baf0


	//   ....[125]....
        /*0ea4*/ 	.word	0x0000bb00


	//   ....[126]....
        /*0ea8*/ 	.word	0x0000bb10


	//   ....[127]....
        /*0eac*/ 	.word	0x0000c1a0


	//   ....[128]....
        /*0eb0*/ 	.word	0x0000c1b0


	//   ....[129]....
        /*0eb4*/ 	.word	0x0000c1c0


	//   ....[130]....
        /*0eb8*/ 	.word	0x0000c1d0


	//   ....[131]....
        /*0ebc*/ 	.word	0x0000c200


	//   ....[132]....
        /*0ec0*/ 	.word	0x0000c220


	//   ....[133]....
        /*0ec4*/ 	.word	0x0000c240


	//   ....[134]....
        /*0ec8*/ 	.word	0x0000c250


	//   ....[135]....
        /*0ecc*/ 	.word	0x0000e010


	//   ....[136]....
        /*0ed0*/ 	.word	0x0000e040


	//   ....[137]....
        /*0ed4*/ 	.word	0x0000e050


	//   ....[138]....
        /*0ed8*/ 	.word	0x0000e060


	//   ....[139]....
        /*0edc*/ 	.word	0x0000e070


	//   ....[140]....
        /*0ee0*/ 	.word	0x0000e0a0


	//   ....[141]....
        /*0ee4*/ 	.word	0x0000e0c0


	//   ....[142]....
        /*0ee8*/ 	.word	0x0000e0e0


	//   ....[143]....
        /*0eec*/ 	.word	0x0000f2d0


	//   ....[144]....
        /*0ef0*/ 	.word	0x0000f2f0


	//   ....[145]....
        /*0ef4*/ 	.word	0x0000f310


	//   ....[146]....
        /*0ef8*/ 	.word	0x0000f320


	//   ....[147]....
        /*0efc*/ 	.word	0x0000f330


	//   ....[148]....
        /*0f00*/ 	.word	0x0000f340


	//   ....[149]....
        /*0f04*/ 	.word	0x0000f350


	//   ....[150]....
        /*0f08*/ 	.word	0x0000f360


	//   ....[151]....
        /*0f0c*/ 	.word	0x0000f710


	//   ....[152]....
        /*0f10*/ 	.word	0x0000f730


	//   ....[153]....
        /*0f14*/ 	.word	0x0000f800


	//   ....[154]....
        /*0f18*/ 	.word	0x0000f810


	//   ....[155]....
        /*0f1c*/ 	.word	0x0000f890


	//   ....[156]....
        /*0f20*/ 	.word	0x0000f8b0


	//   ....[157]....
        /*0f24*/ 	.word	0x0000f930


	//   ....[158]....
        /*0f28*/ 	.word	0x0000f940


	//   ....[159]....
        /*0f2c*/ 	.word	0x0000f9c0


	//   ....[160]....
        /*0f30*/ 	.word	0x0000f9e0


	//   ....[161]....
        /*0f34*/ 	.word	0x0000fa60


	//   ....[162]....
        /*0f38*/ 	.word	0x0000fa70


	//   ....[163]....
        /*0f3c*/ 	.word	0x0000faf0


	//   ....[164]....
        /*0f40*/ 	.word	0x0000fb10


	//   ....[165]....
        /*0f44*/ 	.word	0x0000fb90


	//   ....[166]....
        /*0f48*/ 	.word	0x0000fba0


	//   ....[167]....
        /*0f4c*/ 	.word	0x0000fe30


	//   ....[168]....
        /*0f50*/ 	.word	0x0000fe50


	//   ....[169]....
        /*0f54*/ 	.word	0x000101a0


	//   ....[170]....
        /*0f58*/ 	.word	0x000101b0


	//   ....[171]....
        /*0f5c*/ 	.word	0x00010500


	//   ....[172]....
        /*0f60*/ 	.word	0x00010520


	//   ....[173]....
        /*0f64*/ 	.word	0x00010870


	//   ....[174]....
        /*0f68*/ 	.word	0x00010880


	//   ....[175]....
        /*0f6c*/ 	.word	0x00011320


	//   ....[176]....
        /*0f70*/ 	.word	0x00011340


	//   ....[177]....
        /*0f74*/ 	.word	0x00011420


	//   ....[178]....
        /*0f78*/ 	.word	0x00011430


	//   ....[179]....
        /*0f7c*/ 	.word	0x000114b0


	//   ....[180]....
        /*0f80*/ 	.word	0x000114d0


	//   ....[181]....
        /*0f84*/ 	.word	0x00011550


	//   ....[182]....
        /*0f88*/ 	.word	0x00011560


	//   ....[183]....
        /*0f8c*/ 	.word	0x000115e0


	//   ....[184]....
        /*0f90*/ 	.word	0x00011600


	//   ....[185]....
        /*0f94*/ 	.word	0x00011680


	//   ....[186]....
        /*0f98*/ 	.word	0x00011690


	//   ....[187]....
        /*0f9c*/ 	.word	0x00011710


	//   ....[188]....
        /*0fa0*/ 	.word	0x00011730


	//   ....[189]....
        /*0fa4*/ 	.word	0x000117b0


	//   ....[190]....
        /*0fa8*/ 	.word	0x000117c0


	//   ....[191]....
        /*0fac*/ 	.word	0x00011920


	//   ....[192]....
        /*0fb0*/ 	.word	0x00011940


	//   ....[193]....
        /*0fb4*/ 	.word	0x00011a70


	//   ....[194]....
        /*0fb8*/ 	.word	0x00011ab0


	//   ....[195]....
        /*0fbc*/ 	.word	0x00011ae0


	//   ....[196]....
        /*0fc0*/ 	.word	0x00011b10


	//   ....[197]....
        /*0fc4*/ 	.word	0x00011b40


	//   ....[198]....
        /*0fc8*/ 	.word	0x00011b70


	//   ....[199]....
        /*0fcc*/ 	.word	0x00011cd0


	//   ....[200]....
        /*0fd0*/ 	.word	0x00011d10


	//   ....[201]....
        /*0fd4*/ 	.word	0x00011d40


	//   ....[202]....
        /*0fd8*/ 	.word	0x00011d70


	//   ....[203]....
        /*0fdc*/ 	.word	0x00011da0


	//   ....[204]....
        /*0fe0*/ 	.word	0x00011dd0


	//   ....[205]....
        /*0fe4*/ 	.word	0x00011e60


	//   ....[206]....
        /*0fe8*/ 	.word	0x00011ec0


	//   ....[207]....
        /*0fec*/ 	.word	0x00011ed0


	//   ....[208]....
        /*0ff0*/ 	.word	0x00011f30


	//   ....[209]....
        /*0ff4*/ 	.word	0x00012990


	//   ....[210]....
        /*0ff8*/ 	.word	0x000129f0


	//   ....[211]....
        /*0ffc*/ 	.word	0x00012a40


	//   ....[212]....
        /*1000*/ 	.word	0x00012a90


	//   ....[213]....
        /*1004*/ 	.word	0x00012ae0


	//   ....[214]....
        /*1008*/ 	.word	0x00012b50


	//   ....[215]....
        /*100c*/ 	.word	0x00012ba0


	//   ....[216]....
        /*1010*/ 	.word	0x00012c10


	//   ....[217]....
        /*1014*/ 	.word	0x00012c80


	//   ....[218]....
        /*1018*/ 	.word	0x00012cf0


	//   ....[219]....
        /*101c*/ 	.word	0x00012d60


	//   ....[220]....
        /*1020*/ 	.word	0x00012dd0


	//   ....[221]....
        /*1024*/ 	.word	0x00012e40


	//   ....[222]....
        /*1028*/ 	.word	0x00012ea0


	//   ....[223]....
        /*102c*/ 	.word	0x00012f10


	//   ....[224]....
        /*1030*/ 	.word	0x00012f80


	//   ....[225]....
        /*1034*/ 	.word	0x00012ff0


	//   ....[226]....
        /*1038*/ 	.word	0x00013050


	//   ....[227]....
        /*103c*/ 	.word	0x000130c0


	//   ....[228]....
        /*1040*/ 	.word	0x00013130


	//   ....[229]....
        /*1044*/ 	.word	0x000131a0


	//   ....[230]....
        /*1048*/ 	.word	0x00013200


	//   ....[231]....
        /*104c*/ 	.word	0x00013270


	//   ....[232]....
        /*1050*/ 	.word	0x000132e0


	//   ....[233]....
        /*1054*/ 	.word	0x00013350


	//   ....[234]....
        /*1058*/ 	.word	0x000133b0


	//   ....[235]....
        /*105c*/ 	.word	0x00013420


	//   ....[236]....
        /*1060*/ 	.word	0x00013490


	//   ....[237]....
        /*1064*/ 	.word	0x00013560


	//   ....[238]....
        /*1068*/ 	.word	0x000135c0


	//   ....[239]....
        /*106c*/ 	.word	0x000136a0


	//   ....[240]....
        /*1070*/ 	.word	0x00013700


	//   ....[241]....
        /*1074*/ 	.word	0x000137e0


	//   ....[242]....
        /*1078*/ 	.word	0x00013840


	//   ....[243]....
        /*107c*/ 	.word	0x00013920


	//   ....[244]....
        /*1080*/ 	.word	0x00013980


	//   ....[245]....
        /*1084*/ 	.word	0x000139f0


	//   ....[246]....
        /*1088*/ 	.word	0x00013a60


	//   ....[247]....
        /*108c*/ 	.word	0x00013d50


	//   ....[248]....
        /*1090*/ 	.word	0x00014040


	//   ....[249]....
        /*1094*/ 	.word	0x000147e0


	//   ....[250]....
        /*1098*/ 	.word	0x00014830


	//   ....[251]....
        /*109c*/ 	.word	0x00014880


	//   ....[252]....
        /*10a0*/ 	.word	0x000148d0


	//   ....[253]....
        /*10a4*/ 	.word	0x00014920


	//   ....[254]....
        /*10a8*/ 	.word	0x00014970


	//   ....[255]....
        /*10ac*/ 	.word	0x000149c0


	//   ....[0]....
        /*10b0*/ 	.word	0x00014a10


	//   ....[1]....
        /*10b4*/ 	.word	0x00014a80


	//   ....[2]....
        /*10b8*/ 	.word	0x00014af0


	//   ....[3]....
        /*10bc*/ 	.word	0x00014bc0


	//   ....[4]....
        /*10c0*/ 	.word	0x00014c20


	//   ....[5]....
        /*10c4*/ 	.word	0x00014d00


	//   ....[6]....
        /*10c8*/ 	.word	0x00014d60


	//   ....[7]....
        /*10cc*/ 	.word	0x00014e40


	//   ....[8]....
        /*10d0*/ 	.word	0x00014ea0


	//   ....[9]....
        /*10d4*/ 	.word	0x00014f80


	//   ....[10]....
        /*10d8*/ 	.word	0x00014fe0


	//   ....[11]....
        /*10dc*/ 	.word	0x00015050


	//   ....[12]....
        /*10e0*/ 	.word	0x000150c0


	//   ....[13]....
        /*10e4*/ 	.word	0x00015190


	//   ....[14]....
        /*10e8*/ 	.word	0x000151f0


	//   ....[15]....
        /*10ec*/ 	.word	0x000152d0


	//   ....[16]....
        /*10f0*/ 	.word	0x00015330


	//   ....[17]....
        /*10f4*/ 	.word	0x00015410


	//   ....[18]....
        /*10f8*/ 	.word	0x00015470


	//   ....[19]....
        /*10fc*/ 	.word	0x00015550


	//   ....[20]....
        /*1100*/ 	.word	0x000155b0


	//   ....[21]....
        /*1104*/ 	.word	0x00015620


	//   ....[22]....
        /*1108*/ 	.word	0x00015690


	//   ....[23]....
        /*110c*/ 	.word	0x00015970


	//   ....[24]....
        /*1110*/ 	.word	0x00015c50


	//   ....[25]....
        /*1114*/ 	.word	0x00016410


	//   ....[26]....
        /*1118*/ 	.word	0x00016450


	//   ....[27]....
        /*111c*/ 	.word	0x000164a0


	//   ....[28]....
        /*1120*/ 	.word	0x000164e0


	//   ....[29]....
        /*1124*/ 	.word	0x00016530


	//   ....[30]....
        /*1128*/ 	.word	0x00016570


	//   ....[31]....
        /*112c*/ 	.word	0x000165c0


	//   ....[32]....
        /*1130*/ 	.word	0x00016610


	//   ....[33]....
        /*1134*/ 	.word	0x00016670


	//   ....[34]....
        /*1138*/ 	.word	0x000166e0


	//   ....[35]....
        /*113c*/ 	.word	0x00016750


	//   ....[36]....
        /*1140*/ 	.word	0x00016830


	//   ....[37]....
        /*1144*/ 	.word	0x00016890


	//   ....[38]....
        /*1148*/ 	.word	0x00016970


	//   ....[39]....
        /*114c*/ 	.word	0x000169d0


	//   ....[40]....
        /*1150*/ 	.word	0x00016ab0


	//   ....[41]....
        /*1154*/ 	.word	0x00016b10


	//   ....[42]....
        /*1158*/ 	.word	0x00016bf0


	//   ....[43]....
        /*115c*/ 	.word	0x00016c50


	//   ....[44]....
        /*1160*/ 	.word	0x00016ca0


	//   ....[45]....
        /*1164*/ 	.word	0x00016ce0


	//   ....[46]....
        /*1168*/ 	.word	0x00016d30


	//   ....[47]....
        /*116c*/ 	.word	0x00016d70


	//   ....[48]....
        /*1170*/ 	.word	0x00016dc0


	//   ....[49]....
        /*1174*/ 	.word	0x00016e00


	//   ....[50]....
        /*1178*/ 	.word	0x00016e50


	//   ....[51]....
        /*117c*/ 	.word	0x00016e90


	//   ....[52]....
        /*1180*/ 	.word	0x00016ee0


	//   ....[53]....
        /*1184*/ 	.word	0x00016f30


	//   ....[54]....
        /*1188*/ 	.word	0x00016f80


	//   ....[55]....
        /*118c*/ 	.word	0x00016fd0


	//   ....[56]....
        /*1190*/ 	.word	0x00017020


	//   ....[57]....
        /*1194*/ 	.word	0x00017070


	//   ....[58]....
        /*1198*/ 	.word	0x000170c0


	//   ....[59]....
        /*119c*/ 	.word	0x00017110


	//   ....[60]....
        /*11a0*/ 	.word	0x00017180


	//   ....[61]....
        /*11a4*/ 	.word	0x000171f0


	//   ....[62]....
        /*11a8*/ 	.word	0x00017260


	//   ....[63]....
        /*11ac*/ 	.word	0x000172c0


	//   ....[64]....
        /*11b0*/ 	.word	0x00017330


	//   ....[65]....
        /*11b4*/ 	.word	0x000173a0


	//   ....[66]....
        /*11b8*/ 	.word	0x00017410


	//   ....[67]....
        /*11bc*/ 	.word	0x00017470


	//   ....[68]....
        /*11c0*/ 	.word	0x000174e0


	//   ....[69]....
        /*11c4*/ 	.word	0x00017550


	//   ....[70]....
        /*11c8*/ 	.word	0x000175c0


	//   ....[71]....
        /*11cc*/ 	.word	0x00017620


	//   ....[72]....
        /*11d0*/ 	.word	0x00017690


	//   ....[73]....
        /*11d4*/ 	.word	0x00017700


	//   ....[74]....
        /*11d8*/ 	.word	0x00017770


	//   ....[75]....
        /*11dc*/ 	.word	0x000177d0


	//   ....[76]....
        /*11e0*/ 	.word	0x00017840


	//   ....[77]....
        /*11e4*/ 	.word	0x000178b0


	//   ....[78]....
        /*11e8*/ 	.word	0x00017920


	//   ....[79]....
        /*11ec*/ 	.word	0x00017980


	//   ....[80]....
        /*11f0*/ 	.word	0x000179f0


	//   ....[81]....
        /*11f4*/ 	.word	0x00017a60


	//   ....[82]....
        /*11f8*/ 	.word	0x00017ad0


	//   ....[83]....
        /*11fc*/ 	.word	0x00017b30


	//   ....[84]....
        /*1200*/ 	.word	0x00017ba0


	//   ....[85]....
        /*1204*/ 	.word	0x00017c10


	//   ....[86]....
        /*1208*/ 	.word	0x00017c80


	//   ....[87]....
        /*120c*/ 	.word	0x00017ce0


	//   ....[88]....
        /*1210*/ 	.word	0x00017d50


	//   ....[89]....
        /*1214*/ 	.word	0x00017dc0


	//   ....[90]....
        /*1218*/ 	.word	0x00017e30


	//   ....[91]....
        /*121c*/ 	.word	0x00017e90


	//   ....[92]....
        /*1220*/ 	.word	0x00017f00


	//   ....[93]....
        /*1224*/ 	.word	0x00017f70


	//   ....[94]....
        /*1228*/ 	.word	0x00017fe0


	//   ....[95]....
        /*122c*/ 	.word	0x00018040


	//   ....[96]....
        /*1230*/ 	.word	0x000180b0


	//   ....[97]....
        /*1234*/ 	.word	0x00018120


	//   ....[98]....
        /*1238*/ 	.word	0x00018190


	//   ....[99]....
        /*123c*/ 	.word	0x000181f0


	//   ....[100]....
        /*1240*/ 	.word	0x00018260


	//   ....[101]....
        /*1244*/ 	.word	0x000182d0


	//   ....[102]....
        /*1248*/ 	.word	0x00018320


	//   ....[103]....
        /*124c*/ 	.word	0x00018360


	//   ....[104]....
        /*1250*/ 	.word	0x000183b0


	//   ....[105]....
        /*1254*/ 	.word	0x00018400


	//   ....[106]....
        /*1258*/ 	.word	0x00018450


	//   ....[107]....
        /*125c*/ 	.word	0x000184c0


	//   ....[108]....
        /*1260*/ 	.word	0x00018510


	//   ....[109]....
        /*1264*/ 	.word	0x00018560


	//   ....[110]....
        /*1268*/ 	.word	0x000185b0


	//   ....[111]....
        /*126c*/ 	.word	0x00018600


	//   ....[112]....
        /*1270*/ 	.word	0x00018650


	//   ....[113]....
        /*1274*/ 	.word	0x000186c0


	//   ....[114]....
        /*1278*/ 	.word	0x00018710


	//   ....[115]....
        /*127c*/ 	.word	0x00018780


	//   ....[116]....
        /*1280*/ 	.word	0x000187e0


	//   ....[117]....
        /*1284*/ 	.word	0x00018850


	//----- nvinfo : EIATTR_EXIT_INSTR_OFFSETS
	.align		4
.L_266:
        /*1288*/ 	.byte	0x04, 0x1c
        /*128a*/ 	.short	(.L_268 - .L_267)


	//   ....[0]....
.L_267:
        /*128c*/ 	.word	0x000010d0


	//   ....[1]....
        /*1290*/ 	.word	0x00012950


	//----- nvinfo : EIATTR_MAX_THREADS
	.align		4
.L_268:
        /*1294*/ 	.byte	0x04, 0x05
        /*1296*/ 	.short	(.L_270 - .L_269)
.L_269:
        /*1298*/ 	.word	0x00000080
        /*129c*/ 	.word	0x00000001
        /*12a0*/ 	.word	0x00000001


	//----- nvinfo : EIATTR_CRS_STACK_SIZE
	.align		4
.L_270:
        /*12a4*/ 	.byte	0x04, 0x1e
        /*12a6*/ 	.short	(.L_272 - .L_271)
.L_271:
        /*12a8*/ 	.word	0x00000000
.L_272:


//--------------------- .nv.info._ZN7cutlass13device_kernelIN5flash19enable_sm80_to_sm89INS1_16FlashAttnFwdSm80INS1_25CollectiveMainloopFwdSm80ILi4ELi1ELb0EN4cute5tupleIJNS5_1CILi128EEENS7_ILi80EEENS7_ILi64EEEEEELi64ENS_10bfloat16_tEfNS_4arch4Sm80ELb1ELb0ELb0ELb1ELb1ELb1ELb1ELb1EEENS1_21CollectiveEpilogueFwdINS6_IJS8_SA_S9_EEENS6_IJNS7_ILi1EEESI_SI_EEESC_SE_Li128ELb1ELb1ELb1ELb0EEENS1_36VarlenDynamicPersistentTileSchedulerILi128ELi80ELi128ELi128ELb1ELb1ELb0ELb1ELb1ELb1EEEEEEEEEvNT_6ParamsE --------------------------
	.section	.nv.info._ZN7cutlass13device_kernelIN5flash19enable_sm80_to_sm89INS1_16FlashAttnFwdSm80INS1_25CollectiveMainloopFwdSm80ILi4ELi1ELb0EN4cute5tupleIJNS5_1CILi128EEENS7_ILi80EEENS7_ILi64EEEEEELi64ENS_10bfloat16_tEfNS_4arch4Sm80ELb1ELb0ELb0ELb1ELb1ELb1ELb1ELb1EEENS1_21CollectiveEpilogueFwdINS6_IJS8_SA_S9_EEENS6_IJNS7_ILi1EEESI_SI_EEESC_SE_Li128ELb1ELb1ELb1ELb0EEENS1_36VarlenDynamicPersistentTileSchedulerILi128ELi80ELi128ELi128ELb1ELb1ELb0ELb1ELb1ELb1EEEEEEEEEvNT_6ParamsE,"",@"SHT_CUDA_INFO"
	.sectionflags	@""
	.align	4


	//----- nvinfo : EIATTR_CUDA_API_VERSION
	.align		4
        /*0000*/ 	.byte	0x04, 0x37
        /*0002*/ 	.short	(.L_274 - .L_273)
.L_273:
        /*0004*/ 	.word	0x00000082


	//----- nvinfo : EIATTR_SW2861232_WAR
	.align		4
.L_274:
        /*0008*/ 	.byte	0x01, 0x35
	.zero		2


	//----- nvinfo : EIATTR_PARAM_CBANK
	.align		4
        /*000c*/ 	.byte	0x04, 0x0a
        /*000e*/ 	.short	(.L_276 - .L_275)
	.align		4
.L_275:
        /*0010*/ 	.word	index@(.nv.constant0._ZN7cutlass13device_kernelIN5flash19enable_sm80_to_sm89INS1_16FlashAttnFwdSm80INS1_25CollectiveMainloopFwdSm80ILi4ELi1ELb0EN4cute5tupleIJNS5_1CILi128EEENS7_ILi80EEENS7_ILi64EEEEEELi64ENS_10bfloat16_tEfNS_4arch4Sm80ELb1ELb0ELb0ELb1ELb1ELb1ELb1ELb1EEENS1_21CollectiveEpilogueFwdINS6_IJS8_SA_S9_EEENS6_IJNS7_ILi1EEESI_SI_EEESC_SE_Li128ELb1ELb1ELb1ELb0EEENS1_36VarlenDynamicPersistentTileSchedulerILi128ELi80ELi128ELi128ELb1ELb1ELb0ELb1ELb1ELb1EEEEEEEEEvNT_6ParamsE)
        /*0014*/ 	.short	0x0160
        /*0016*/ 	.short	0x0438


	//----- nvinfo : EIATTR_CBANK_PARAM_SIZE
	.align		4
.L_276:
        /*0018*/ 	.byte	0x03, 0x19
        /*001a*/ 	.short	0x0438


	//----- nvinfo : EIATTR_KPARAM_INFO
	.align		4
        /*001c*/ 	.byte	0x04, 0x17
        /*001e*/ 	.short	(.L_278 - .L_277)
.L_277:
        /*0020*/ 	.word	0x00000000
        /*0024*/ 	.short	0x0000
        /*0026*/ 	.short	0x0000
        /*0028*/ 	.byte	0x00, 0xf0, 0xe1, 0x10


	//----- nvinfo : EIATTR_MAXREG_COUNT
	.align		4
.L_278:
        /*002c*/ 	.byte	0x03, 0x1b
        /*002e*/ 	.short	0x00ff


	//----- nvinfo : EIATTR_NUM_BARRIERS
	.align		4
        /*0030*/ 	.byte	0x02, 0x4c
        /*0032*/ 	.byte	0x06
	.zero		1


	//----- nvinfo : EIATTR_ANNOTATIONS
	.align		4
        /*0034*/ 	.byte	0x04, 0x55
        /*0036*/ 	.short	(.L_280 - .L_279)


	//   ....[0]....
.L_279:
        /* <DEDUP_REMOVED lines=133> */


	//----- nvinfo : EIATTR_MERCURY_ISA_VERSION
	.align		4
.L_280:
        /*0878*/ 	.byte	0x03, 0x5f
        /*087a*/ 	.short	0x0000


	//----- nvinfo : EIATTR_INT_WARP_WIDE_INSTR_OFFSETS
	.align		4
        /*087c*/ 	.byte	0x04, 0x31
        /*087e*/ 	.short	(.L_282 - .L_281)


	//   ....[0]....
.L_281:
        /*0880*/ 	.word	0x00019970


	//   ....[1]....
        /*0884*/ 	.word	0x000199f0


	//----- nvinfo : EIATTR_COOP_GROUP_MASK_REGIDS
	.align		4
.L_282:
        /*0888*/ 	.byte	0x04, 0x29
        /*088a*/ 	.short	(.L_284 - .L_283)


	//   ....[0]....
.L_283:
        /*088c*/ 	.word	0xffffffff


	//   ....[1]....
        /*0890*/ 	.word	0xffffffff


	//   ....[2]....
        /*0894*/ 	.word	0xffffffff


	//   ....[3]....
        /*0898*/ 	.word	0xffffffff


	//   ....[4]....
        /*089c*/ 	.word	0xffffffff


	//   ....[5]....
        /*08a0*/ 	.word	0xffffffff


	//   ....[6]....
        /*08a4*/ 	.word	0xffffffff


	//   ....[7]....
        /*08a8*/ 	.word	0xffffffff


	//   ....[8]....
        /*08ac*/ 	.word	0xffffffff


	//   ....[9]....
        /*08b0*/ 	.word	0xffffffff


	//   ....[10]....
        /*08b4*/ 	.word	0xffffffff


	//   ....[11]....
        /*08b8*/ 	.word	0xffffffff


	//   ....[12]....
        /*08bc*/ 	.word	0xffffffff


	//   ....[13]....
        /*08c0*/ 	.word	0xffffffff


	//   ....[14]....
        /*08c4*/ 	.word	0xffffffff


	//   ....[15]....
        /*08c8*/ 	.word	0xffffffff


	//   ....[16]....
        /*08cc*/ 	.word	0xffffffff


	//   ....[17]....
        /*08d0*/ 	.word	0xffffffff


	//   ....[18]....
        /*08d4*/ 	.word	0xffffffff


	//   ....[19]....
        /*08d8*/ 	.word	0xffffffff


	//   ....[20]....
        /*08dc*/ 	.word	0xffffffff


	//   ....[21]....
        /*08e0*/ 	.word	0xffffffff


	//   ....[22]....
        /*08e4*/ 	.word	0xffffffff


	//   ....[23]....
        /*08e8*/ 	.word	0xffffffff


	//   ....[24]....
        /*08ec*/ 	.word	0xffffffff


	//   ....[25]....
        /*08f0*/ 	.word	0xffffffff


	//   ....[26]....
        /*08f4*/ 	.word	0xffffffff


	//   ....[27]....
        /*08f8*/ 	.word	0xffffffff


	//   ....[28]....
        /*08fc*/ 	.word	0xffffffff


	//   ....[29]....
        /*0900*/ 	.word	0xffffffff


	//   ....[30]....
        /*0904*/ 	.word	0xffffffff


	//   ....[31]....
        /*0908*/ 	.word	0xffffffff


	//   ....[32]....
        /*090c*/ 	.word	0xffffffff


	//   ....[33]....
        /*0910*/ 	.word	0xffffffff


	//   ....[34]....
        /*0914*/ 	.word	0xffffffff


	//   ....[35]....
        /*0918*/ 	.word	0xffffffff


	//   ....[36]....
        /*091c*/ 	.word	0xffffffff


	//   ....[37]....
        /*0920*/ 	.word	0xffffffff


	//   ....[38]....
        /*0924*/ 	.word	0xffffffff


	//   ....[39]....
        /*0928*/ 	.word	0xffffffff


	//   ....[40]....
        /*092c*/ 	.word	0xffffffff


	//   ....[41]....
        /*0930*/ 	.word	0xffffffff


	//   ....[42]....
        /*0934*/ 	.word	0xffffffff


	//   ....[43]....
        /*0938*/ 	.word	0xffffffff


	//   ....[44]....
        /*093c*/ 	.word	0xffffffff


	//   ....[45]....
        /*0940*/ 	.word	0xffffffff


	//   ....[46]....
        /*0944*/ 	.word	0xffffffff


	//   ....[47]....
        /*0948*/ 	.word	0xffffffff


	//   ....[48]....
        /*094c*/ 	.word	0xffffffff


	//   ....[49]....
        /*0950*/ 	.word	0xffffffff


	//   ....[50]....
        /*0954*/ 	.word	0xffffffff


	//   ....[51]....
        /*0958*/ 	.word	0xffffffff


	//   ....[52]....
        /*095c*/ 	.word	0xffffffff


	//   ....[53]....
        /*0960*/ 	.word	0xffffffff


	//   ....[54]....
        /*0964*/ 	.word	0xffffffff


	//   ....[55]....
        /*0968*/ 	.word	0xffffffff


	//   ....[56]....
        /*096c*/ 	.word	0xffffffff


	//   ....[57]....
        /*0970*/ 	.word	0xffffffff


	//   ....[58]....
        /*0974*/ 	.word	0xffffffff


	//   ....[59]....
        /*0978*/ 	.word	0xffffffff


	//   ....[60]....
        /*097c*/ 	.word	0xffffffff


	//   ....[61]....
        /*0980*/ 	.word	0xffffffff


	//   ....[62]....
        /*0984*/ 	.word	0xffffffff


	//   ....[63]....
        /*0988*/ 	.word	0xffffffff


	//   ....[64]....
        /*098c*/ 	.word	0xffffffff


	//   ....[65]....
        /*0990*/ 	.word	0xffffffff


	//   ....[66]....
        /*0994*/ 	.word	0xffffffff


	//   ....[67]....
        /*0998*/ 	.word	0xffffffff


	//   ....[68]....
        /*099c*/ 	.word	0xffffffff


	//   ....[69]....
        /*09a0*/ 	.word	0xffffffff


	//   ....[70]....
        /*09a4*/ 	.word	0xffffffff


	//   ....[71]....
        /*09a8*/ 	.word	0xffffffff


	//   ....[72]....
        /*09ac*/ 	.word	0xffffffff


	//   ....[73]....
        /*09b0*/ 	.word	0xffffffff


	//   ....[74]....
        /*09b4*/ 	.word	0xffffffff


	//   ....[75]....
        /*09b8*/ 	.word	0xffffffff


	//   ....[76]....
        /*09bc*/ 	.word	0xffffffff


	//   ....[77]....
        /*09c0*/ 	.word	0xffffffff


	//   ....[78]....
        /*09c4*/ 	.word	0xffffffff


	//   ....[79]....
        /*09c8*/ 	.word	0xffffffff


	//   ....[80]....
        /*09cc*/ 	.word	0xffffffff


	//   ....[81]....
        /*09d0*/ 	.word	0xffffffff


	//   ....[82]....
        /*09d4*/ 	.word	0xffffffff


	//   ....[83]....
        /*09d8*/ 	.word	0xffffffff


	//   ....[84]....
        /*09dc*/ 	.word	0xffffffff


	//   ....[85]....
        /*09e0*/ 	.word	0xffffffff


	//   ....[86]....
        /*09e4*/ 	.word	0xffffffff


	//   ....[87]....
        /*09e8*/ 	.word	0xffffffff


	//   ....[88]....
        /*09ec*/ 	.word	0xffffffff


	//   ....[89]....
        /*09f0*/ 	.word	0xffffffff


	//   ....[90]....
        /*09f4*/ 	.word	0xffffffff


	//   ....[91]....
        /*09f8*/ 	.word	0xffffffff


	//   ....[92]....
        /*09fc*/ 	.word	0xffffffff


	//   ....[93]....
        /*0a00*/ 	.word	0xffffffff


	//   ....[94]....
        /*0a04*/ 	.word	0xffffffff


	//   ....[95]....
        /*0a08*/ 	.word	0xffffffff


	//   ....[96]....
        /*0a0c*/ 	.word	0xffffffff


	//   ....[97]....
        /*0a10*/ 	.word	0xffffffff


	//   ....[98]....
        /*0a14*/ 	.word	0xffffffff


	//   ....[99]....
        /*0a18*/ 	.word	0xffffffff


	//   ....[100]....
        /*0a1c*/ 	.word	0xffffffff


	//   ....[101]....
        /*0a20*/ 	.word	0xffffffff


	//   ....[102]....
        /*0a24*/ 	.word	0xffffffff


	//   ....[103]....
        /*0a28*/ 	.word	0xffffffff


	//   ....[104]....
        /*0a2c*/ 	.word	0xffffffff


	//   ....[105]....
        /*0a30*/ 	.word	0xffffffff


	//   ....[106]....
        /*0a34*/ 	.word	0xffffffff


	//   ....[107]....
        /*0a38*/ 	.word	0xffffffff


	//   ....[108]....
        /*0a3c*/ 	.word	0xffffffff


	//   ....[109]....
        /*0a40*/ 	.word	0xffffffff


	//   ....[110]....
        /*0a44*/ 	.word	0xffffffff


	//   ....[111]....
        /*0a48*/ 	.word	0xffffffff


	//   ....[112]....
        /*0a4c*/ 	.word	0xffffffff


	//   ....[113]....
        /*0a50*/ 	.word	0xffffffff


	//   ....[114]....
        /*0a54*/ 	.word	0xffffffff


	//   ....[115]....
        /*0a58*/ 	.word	0xffffffff


	//   ....[116]....
        /*0a5c*/ 	.word	0xffffffff


	//   ....[117]....
        /*0a60*/ 	.word	0xffffffff


	//   ....[118]....
        /*0a64*/ 	.word	0xffffffff


	//   ....[119]....
        /*0a68*/ 	.word	0xffffffff


	//   ....[120]....
        /*0a6c*/ 	.word	0xffffffff


	//   ....[121]....
        /*0a70*/ 	.word	0xffffffff


	//   ....[122]....
        /*0a74*/ 	.word	0xffffffff


	//   ....[123]....
        /*0a78*/ 	.word	0xffffffff


	//   ....[124]....
        /*0a7c*/ 	.word	0xffffffff


	//   ....[125]....
        /*0a80*/ 	.word	0xffffffff


	//   ....[126]....
        /*0a84*/ 	.word	0xffffffff


	//   ....[127]....
        /*0a88*/ 	.word	0xffffffff


	//   ....[128]....
        /*0a8c*/ 	.word	0xffffffff


	//   ....[129]....
        /*0a90*/ 	.word	0xffffffff


	//   ....[130]....
        /*0a94*/ 	.word	0xffffffff


	//   ....[131]....
        /*0a98*/ 	.word	0xffffffff


	//   ....[132]....
        /*0a9c*/ 	.word	0xffffffff


	//   ....[133]....
        /*0aa0*/ 	.word	0xffffffff


	//   ....[134]....
        /*0aa4*/ 	.word	0xffffffff


	//   ....[135]....
        /*0aa8*/ 	.word	0xffffffff


	//   ....[136]....
        /*0aac*/ 	.word	0xffffffff


	//   ....[137]....
        /*0ab0*/ 	.word	0xffffffff


	//   ....[138]....
        /*0ab4*/ 	.word	0xffffffff


	//   ....[139]....
        /*0ab8*/ 	.word	0xffffffff


	//   ....[140]....
        /*0abc*/ 	.word	0xffffffff


	//   ....[141]....
        /*0ac0*/ 	.word	0xffffffff


	//   ....[142]....
        /*0ac4*/ 	.word	0xffffffff


	//   ....[143]....
        /*0ac8*/ 	.word	0xffffffff


	//   ....[144]....
        /*0acc*/ 	.word	0xffffffff


	//   ....[145]....
        /*0ad0*/ 	.word	0xffffffff


	//   ....[146]....
        /*0ad4*/ 	.word	0xffffffff


	//   ....[147]....
        /*0ad8*/ 	.word	0xffffffff


	//   ....[148]....
        /*0adc*/ 	.word	0xffffffff


	//   ....[149]....
        /*0ae0*/ 	.word	0xffffffff


	//   ....[150]....
        /*0ae4*/ 	.word	0xffffffff


	//   ....[151]....
        /*0ae8*/ 	.word	0xffffffff


	//   ....[152]....
        /*0aec*/ 	.word	0xffffffff


	//   ....[153]....
        /*0af0*/ 	.word	0xffffffff


	//   ....[154]....
        /*0af4*/ 	.word	0xffffffff


	//   ....[155]....
        /*0af8*/ 	.word	0xffffffff


	//   ....[156]....
        /*0afc*/ 	.word	0xffffffff


	//   ....[157]....
        /*0b00*/ 	.word	0xffffffff


	//   ....[158]....
        /*0b04*/ 	.word	0xffffffff


	//   ....[159]....
        /*0b08*/ 	.word	0xffffffff


	//   ....[160]....
        /*0b0c*/ 	.word	0xffffffff


	//   ....[161]....
        /*0b10*/ 	.word	0xffffffff


	//   ....[162]....
        /*0b14*/ 	.word	0xffffffff


	//   ....[163]....
        /*0b18*/ 	.word	0xffffffff


	//   ....[164]....
        /*0b1c*/ 	.word	0xffffffff


	//   ....[165]....
        /*0b20*/ 	.word	0xffffffff


	//   ....[166]....
        /*0b24*/ 	.word	0xffffffff


	//   ....[167]....
        /*0b28*/ 	.word	0xffffffff


	//   ....[168]....
        /*0b2c*/ 	.word	0xffffffff


	//   ....[169]....
        /*0b30*/ 	.word	0xffffffff


	//   ....[170]....
        /*0b34*/ 	.word	0xffffffff


	//   ....[171]....
        /*0b38*/ 	.word	0xffffffff


	//   ....[172]....
        /*0b3c*/ 	.word	0xffffffff


	//   ....[173]....
        /*0b40*/ 	.word	0xffffffff


	//   ....[174]....
        /*0b44*/ 	.word	0xffffffff


	//   ....[175]....
        /*0b48*/ 	.word	0xffffffff


	//   ....[176]....
        /*0b4c*/ 	.word	0xffffffff


	//   ....[177]....
        /*0b50*/ 	.word	0xffffffff


	//   ....[178]....
        /*0b54*/ 	.word	0xffffffff


	//   ....[179]....
        /*0b58*/ 	.word	0xffffffff


	//   ....[180]....
        /*0b5c*/ 	.word	0xffffffff


	//   ....[181]....
        /*0b60*/ 	.word	0xffffffff


	//   ....[182]....
        /*0b64*/ 	.word	0xffffffff


	//   ....[183]....
        /*0b68*/ 	.word	0xffffffff


	//   ....[184]....
        /*0b6c*/ 	.word	0xffffffff


	//   ....[185]....
        /*0b70*/ 	.word	0xffffffff


	//   ....[186]....
        /*0b74*/ 	.word	0xffffffff


	//   ....[187]....
        /*0b78*/ 	.word	0xffffffff


	//   ....[188]....
        /*0b7c*/ 	.word	0xffffffff


	//   ....[189]....
        /*0b80*/ 	.word	0xffffffff


	//   ....[190]....
        /*0b84*/ 	.word	0xffffffff


	//   ....[191]....
        /*0b88*/ 	.word	0xffffffff


	//   ....[192]....
        /*0b8c*/ 	.word	0xffffffff


	//   ....[193]....
        /*0b90*/ 	.word	0xffffffff


	//   ....[194]....
        /*0b94*/ 	.word	0xffffffff


	//   ....[195]....
        /*0b98*/ 	.word	0xffffffff


	//   ....[196]....
        /*0b9c*/ 	.word	0xffffffff


	//   ....[197]....
        /*0ba0*/ 	.word	0xffffffff


	//   ....[198]....
        /*0ba4*/ 	.word	0xffffffff


	//   ....[199]....
        /*0ba8*/ 	.word	0xffffffff


	//   ....[200]....
        /*0bac*/ 	.word	0xffffffff


	//   ....[201]....
        /*0bb0*/ 	.word	0xffffffff


	//   ....[202]....
        /*0bb4*/ 	.word	0xffffffff


	//   ....[203]....
        /*0bb8*/ 	.word	0xffffffff


	//   ....[204]....
        /*0bbc*/ 	.word	0xffffffff


	//   ....[205]....
        /*0bc0*/ 	.word	0xffffffff


	//   ....[206]....
        /*0bc4*/ 	.word	0xffffffff


	//   ....[207]....
        /*0bc8*/ 	.word	0xffffffff


	//   ....[208]....
        /*0bcc*/ 	.word	0xffffffff


	//   ....[209]....
        /*0bd0*/ 	.word	0xffffffff


	//   ....[210]....
        /*0bd4*/ 	.word	0xffffffff


	//   ....[211]....
        /*0bd8*/ 	.word	0xffffffff


	//   ....[212]....
        /*0bdc*/ 	.word	0xffffffff


	//   ....[213]....
        /*0be0*/ 	.word	0xffffffff


	//   ....[214]....
        /*0be4*/ 	.word	0xffffffff


	//   ....[215]....
        /*0be8*/ 	.word	0xffffffff


	//   ....[216]....
        /*0bec*/ 	.word	0xffffffff


	//   ....[217]....
        /*0bf0*/ 	.word	0xffffffff


	//   ....[218]....
        /*0bf4*/ 	.word	0xffffffff


	//   ....[219]....
        /*0bf8*/ 	.word	0xffffffff


	//   ....[220]....
        /*0bfc*/ 	.word	0xffffffff


	//   ....[221]....
        /*0c00*/ 	.word	0xffffffff


	//   ....[222]....
        /*0c04*/ 	.word	0xffffffff


	//   ....[223]....
        /*0c08*/ 	.word	0xffffffff


	//   ....[224]....
        /*0c0c*/ 	.word	0xffffffff


	//   ....[225]....
        /*0c10*/ 	.word	0xffffffff


	//   ....[226]....
        /*0c14*/ 	.word	0xffffffff


	//   ....[227]....
        /*0c18*/ 	.word	0xffffffff


	//   ....[228]....
        /*0c1c*/ 	.word	0xffffffff


	//   ....[229]....
        /*0c20*/ 	.word	0xffffffff


	//   ....[230]....
        /*0c24*/ 	.word	0xffffffff


	//   ....[231]....
        /*0c28*/ 	.word	0xffffffff


	//   ....[232]....
        /*0c2c*/ 	.word	0xffffffff


	//   ....[233]....
        /*0c30*/ 	.word	0xffffffff


	//   ....[234]....
        /*0c34*/ 	.word	0xffffffff


	//   ....[235]....
        /*0c38*/ 	.word	0xffffffff


	//   ....[236]....
        /*0c3c*/ 	.word	0xffffffff


	//   ....[237]....
        /*0c40*/ 	.word	0xffffffff


	//   ....[238]....
        /*0c44*/ 	.word	0xffffffff


	//   ....[239]....
        /*0c48*/ 	.word	0xffffffff


	//   ....[240]....
        /*0c4c*/ 	.word	0xffffffff


	//   ....[241]....
        /*0c50*/ 	.word	0xffffffff


	//   ....[242]....
        /*0c54*/ 	.word	0xffffffff


	//   ....[243]....
        /*0c58*/ 	.word	0xffffffff


	//   ....[244]....
        /*0c5c*/ 	.word	0xffffffff


	//   ....[245]....
        /*0c60*/ 	.word	0xffffffff


	//   ....[246]....
        /*0c64*/ 	.word	0xffffffff


	//   ....[247]....
        /*0c68*/ 	.word	0xffffffff


	//   ....[248]....
        /*0c6c*/ 	.word	0xffffffff


	//   ....[249]....
        /*0c70*/ 	.word	0xffffffff


	//   ....[250]....
        /*0c74*/ 	.word	0xffffffff


	//   ....[251]....
        /*0c78*/ 	.word	0xffffffff


	//   ....[252]....
        /*0c7c*/ 	.word	0xffffffff


	//   ....[253]....
        /*0c80*/ 	.word	0xffffffff


	//   ....[254]....
        /*0c84*/ 	.word	0xffffffff


	//   ....[255]....
        /*0c88*/ 	.word	0xffffffff


	//   ....[0]....
        /*0c8c*/ 	.word	0xffffffff


	//   ....[1]....
        /*0c90*/ 	.word	0xffffffff


	//   ....[2]....
        /*0c94*/ 	.word	0xffffffff


	//   ....[3]....
        /*0c98*/ 	.word	0xffffffff


	//   ....[4]....
        /*0c9c*/ 	.word	0xffffffff


	//   ....[5]....
        /*0ca0*/ 	.word	0xffffffff


	//   ....[6]....
        /*0ca4*/ 	.word	0xffffffff


	//   ....[7]....
        /*0ca8*/ 	.word	0xffffffff


	//   ....[8]....
        /*0cac*/ 	.word	0xffffffff


	//   ....[9]....
        /*0cb0*/ 	.word	0xffffffff


	//   ....[10]....
        /*0cb4*/ 	.word	0xffffffff


	//   ....[11]....
        /*0cb8*/ 	.word	0xffffffff


	//   ....[12]....
        /*0cbc*/ 	.word	0xffffffff


	//   ....[13]....
        /*0cc0*/ 	.word	0xffffffff


	//   ....[14]....
        /*0cc4*/ 	.word	0xffffffff


	//   ....[15]....
        /*0cc8*/ 	.word	0xffffffff


	//   ....[16]....
        /*0ccc*/ 	.word	0xffffffff


	//   ....[17]....
        /*0cd0*/ 	.word	0xffffffff


	//   ....[18]....
        /*0cd4*/ 	.word	0xffffffff


	//   ....[19]....
        /*0cd8*/ 	.word	0xffffffff


	//   ....[20]....
        /*0cdc*/ 	.word	0xffffffff


	//   ....[21]....
        /*0ce0*/ 	.word	0xffffffff


	//   ....[22]....
        /*0ce4*/ 	.word	0xffffffff


	//   ....[23]....
        /*0ce8*/ 	.word	0xffffffff


	//   ....[24]....
        /*0cec*/ 	.word	0xffffffff


	//   ....[25]....
        /*0cf0*/ 	.word	0xffffffff


	//   ....[26]....
        /*0cf4*/ 	.word	0xffffffff


	//   ....[27]....
        /*0cf8*/ 	.word	0xffffffff


	//   ....[28]....
        /*0cfc*/ 	.word	0xffffffff


	//   ....[29]....
        /*0d00*/ 	.word	0xffffffff


	//   ....[30]....
        /*0d04*/ 	.word	0xffffffff


	//   ....[31]....
        /*0d08*/ 	.word	0xffffffff


	//   ....[32]....
        /*0d0c*/ 	.word	0xffffffff


	//   ....[33]....
        /*0d10*/ 	.word	0xffffffff


	//   ....[34]....
        /*0d14*/ 	.word	0xffffffff


	//   ....[35]....
        /*0d18*/ 	.word	0xffffffff


	//   ....[36]....
        /*0d1c*/ 	.word	0xffffffff


	//   ....[37]....
        /*0d20*/ 	.word	0xffffffff


	//   ....[38]....
        /*0d24*/ 	.word	0xffffffff


	//   ....[39]....
        /*0d28*/ 	.word	0xffffffff


	//   ....[40]....
        /*0d2c*/ 	.word	0xffffffff


	//   ....[41]....
        /*0d30*/ 	.word	0xffffffff


	//   ....[42]....
        /*0d34*/ 	.word	0xffffffff


	//   ....[43]....
        /*0d38*/ 	.word	0xffffffff


	//   ....[44]....
        /*0d3c*/ 	.word	0xffffffff


	//   ....[45]....
        /*0d40*/ 	.word	0xffffffff


	//   ....[46]....
        /*0d44*/ 	.word	0xffffffff


	//   ....[47]....
        /*0d48*/ 	.word	0xffffffff


	//   ....[48]....
        /*0d4c*/ 	.word	0xffffffff


	//   ....[49]....
        /*0d50*/ 	.word	0xffffffff


	//   ....[50]....
        /*0d54*/ 	.word	0xffffffff


	//   ....[51]....
        /*0d58*/ 	.word	0xffffffff


	//   ....[52]....
        /*0d5c*/ 	.word	0xffffffff


	//   ....[53]....
        /*0d60*/ 	.word	0xffffffff


	//   ....[54]....
        /*0d64*/ 	.word	0xffffffff


	//   ....[55]....
        /*0d68*/ 	.word	0xffffffff


	//   ....[56]....
        /*0d6c*/ 	.word	0xffffffff


	//   ....[57]....
        /*0d70*/ 	.word	0xffffffff


	//   ....[58]....
        /*0d74*/ 	.word	0xffffffff


	//   ....[59]....
        /*0d78*/ 	.word	0xffffffff


	//   ....[60]....
        /*0d7c*/ 	.word	0xffffffff


	//   ....[61]....
        /*0d80*/ 	.word	0xffffffff


	//   ....[62]....
        /*0d84*/ 	.word	0xffffffff


	//   ....[63]....
        /*0d88*/ 	.word	0xffffffff


	//   ....[64]....
        /*0d8c*/ 	.word	0xffffffff


	//   ....[65]....
        /*0d90*/ 	.word	0xffffffff


	//   ....[66]....
        /*0d94*/ 	.word	0xffffffff


	//   ....[67]....
        /*0d98*/ 	.word	0xffffffff


	//   ....[68]....
        /*0d9c*/ 	.word	0xffffffff


	//   ....[69]....
        /*0da0*/ 	.word	0xffffffff


	//   ....[70]....
        /*0da4*/ 	.word	0xffffffff


	//   ....[71]....
        /*0da8*/ 	.word	0xffffffff


	//   ....[72]....
        /*0dac*/ 	.word	0xffffffff


	//   ....[73]....
        /*0db0*/ 	.word	0xffffffff


	//   ....[74]....
        /*0db4*/ 	.word	0xffffffff


	//   ....[75]....
        /*0db8*/ 	.word	0xffffffff


	//   ....[76]....
        /*0dbc*/ 	.word	0xffffffff


	//   ....[77]....
        /*0dc0*/ 	.word	0xffffffff


	//   ....[78]....
        /*0dc4*/ 	.word	0xffffffff


	//   ....[79]....
        /*0dc8*/ 	.word	0xffffffff


	//   ....[80]....
        /*0dcc*/ 	.word	0xffffffff


	//   ....[81]....
        /*0dd0*/ 	.word	0xffffffff


	//   ....[82]....
        /*0dd4*/ 	.word	0xffffffff


	//   ....[83]....
        /*0dd8*/ 	.word	0xffffffff


	//   ....[84]....
        /*0ddc*/ 	.word	0xffffffff


	//   ....[85]....
        /*0de0*/ 	.word	0xffffffff


	//   ....[86]....
        /*0de4*/ 	.word	0xffffffff


	//   ....[87]....
        /*0de8*/ 	.word	0xffffffff


	//   ....[88]....
        /*0dec*/ 	.word	0xffffffff


	//   ....[89]....
        /*0df0*/ 	.word	0xffffffff


	//   ....[90]....
        /*0df4*/ 	.word	0xffffffff


	//   ....[91]....
        /*0df8*/ 	.word	0xffffffff


	//   ....[92]....
        /*0dfc*/ 	.word	0xffffffff


	//   ....[93]....
        /*0e00*/ 	.word	0xffffffff


	//   ....[94]....
        /*0e04*/ 	.word	0xffffffff


	//   ....[95]....
        /*0e08*/ 	.word	0xffffffff


	//   ....[96]....
        /*0e0c*/ 	.word	0xffffffff


	//   ....[97]....
        /*0e10*/ 	.word	0xffffffff


	//   ....[98]....
        /*0e14*/ 	.word	0xffffffff


	//   ....[99]....
        /*0e18*/ 	.word	0xffffffff


	//   ....[100]....
        /*0e1c*/ 	.word	0xffffffff


	//   ....[101]....
        /*0e20*/ 	.word	0xffffffff


	//   ....[102]....
        /*0e24*/ 	.word	0xffffffff


	//   ....[103]....
        /*0e28*/ 	.word	0xffffffff


	//   ....[104]....
        /*0e2c*/ 	.word	0xffffffff


	//   ....[105]....
        /*0e30*/ 	.word	0xffffffff


	//   ....[106]....
        /*0e34*/ 	.word	0xffffffff


	//   ....[107]....
        /*0e38*/ 	.word	0xffffffff


	//   ....[108]....
        /*0e3c*/ 	.word	0xffffffff


	//   ....[109]....
        /*0e40*/ 	.word	0xffffffff


	//   ....[110]....
        /*0e44*/ 	.word	0xffffffff


	//   ....[111]....
        /*0e48*/ 	.word	0xffffffff


	//   ....[112]....
        /*0e4c*/ 	.word	0xffffffff


	//   ....[113]....
        /*0e50*/ 	.word	0xffffffff


	//   ....[114]....
        /*0e54*/ 	.word	0xffffffff


	//   ....[115]....
        /*0e58*/ 	.word	0xffffffff


	//   ....[116]....
        /*0e5c*/ 	.word	0xffffffff


	//   ....[117]....
        /*0e60*/ 	.word	0xffffffff


	//   ....[118]....
        /*0e64*/ 	.word	0xffffffff


	//   ....[119]....
        /*0e68*/ 	.word	0xffffffff


	//   ....[120]....
        /*0e6c*/ 	.word	0xffffffff


	//   ....[121]....
        /*0e70*/ 	.word	0xffffffff


	//   ....[122]....
        /*0e74*/ 	.word	0xffffffff


	//   ....[123]....
        /*0e78*/ 	.word	0xffffffff


	//   ....[124]....
        /*0e7c*/ 	.word	0xffffffff


	//   ....[125]....
        /*0e80*/ 	.word	0xffffffff


	//   ....[126]....
        /*0e84*/ 	.word	0xffffffff


	//   ....[127]....
        /*0e88*/ 	.word	0xffffffff


	//   ....[128]....
        /*0e8c*/ 	.word	0xffffffff


	//   ....[129]....
        /*0e90*/ 	.word	0xffffffff


	//   ....[130]....
        /*0e94*/ 	.word	0xffffffff


	//   ....[131]....
        /*0e98*/ 	.word	0xffffffff


	//   ....[132]....
        /*0e9c*/ 	.word	0xffffffff


	//   ....[133]....
        /*0ea0*/ 	.word	0xffffffff


	//   ....[134]....
        /*0ea4*/ 	.word	0xffffffff


	//   ....[135]....
        /*0ea8*/ 	.word	0xffffffff


	//   ....[136]....
        /*0eac*/ 	.word	0xffffffff


	//   ....[137]....
        /*0eb0*/ 	.word	0xffffffff


	//   ....[138]....
        /*0eb4*/ 	.word	0xffffffff


	//   ....[139]....
        /*0eb8*/ 	.word	0xffffffff


	//   ....[140]....
        /*0ebc*/ 	.word	0xffffffff


	//   ....[141]....
        /*0ec0*/ 	.word	0xffffffff


	//   ....[142]....
        /*0ec4*/ 	.word	0xffffffff


	//   ....[143]....
        /*0ec8*/ 	.word	0xffffffff


	//   ....[144]....
        /*0ecc*/ 	.word	0xffffffff


	//   ....[145]....
        /*0ed0*/ 	.word	0xffffffff


	//   ....[146]....
        /*0ed4*/ 	.word	0xffffffff


	//   ....[147]....
        /*0ed8*/ 	.word	0xffffffff


	//   ....[148]....
        /*0edc*/ 	.word	0xffffffff


	//   ....[149]....
        /*0ee0*/ 	.word	0xffffffff


	//   ....[150]....
        /*0ee4*/ 	.word	0xffffffff


	//   ....[151]....
        /*0ee8*/ 	.word	0xffffffff


	//   ....[152]....
        /*0eec*/ 	.word	0xffffffff


	//   ....[153]....
        /*0ef0*/ 	.word	0xffffffff


	//   ....[154]....
        /*0ef4*/ 	.word	0xffffffff


	//   ....[155]....
        /*0ef8*/ 	.word	0xffffffff


	//   ....[156]....
        /*0efc*/ 	.word	0xffffffff


	//   ....[157]....
        /*0f00*/ 	.word	0xffffffff


	//   ....[158]....
        /*0f04*/ 	.word	0xffffffff


	//   ....[159]....
        /*0f08*/ 	.word	0xffffffff


	//   ....[160]....
        /*0f0c*/ 	.word	0xffffffff


	//   ....[161]....
        /*0f10*/ 	.word	0xffffffff


	//   ....[162]....
        /*0f14*/ 	.word	0xffffffff


	//   ....[163]....
        /*0f18*/ 	.word	0xffffffff


	//   ....[164]....
        /*0f1c*/ 	.word	0xffffffff


	//   ....[165]....
        /*0f20*/ 	.word	0xffffffff


	//   ....[166]....
        /*0f24*/ 	.word	0xffffffff


	//   ....[167]....
        /*0f28*/ 	.word	0xffffffff


	//   ....[168]....
        /*0f2c*/ 	.word	0xffffffff


	//   ....[169]....
        /*0f30*/ 	.word	0xffffffff


	//   ....[170]....
        /*0f34*/ 	.word	0xffffffff


	//   ....[171]....
        /*0f38*/ 	.word	0xffffffff


	//   ....[172]....
        /*0f3c*/ 	.word	0xffffffff


	//   ....[173]....
        /*0f40*/ 	.word	0xffffffff


	//----- nvinfo : EIATTR_COOP_GROUP_INSTR_OFFSETS
	.align		4
.L_284:
        /*0f44*/ 	.byte	0x04, 0x28
        /*0f46*/ 	.short	(.L_286 - .L_285)


	//   ....[0]....
.L_285:
        /*0f48*/ 	.word	0x00000050


	//   ....[1]....
        /*0f4c*/ 	.word	0x00000200


	//   ....[2]....
        /*0f50*/ 	.word	0x00000230


	//   ....[3]....
        /*0f54*/ 	.word	0x00000260


	//   ....[4]....
        /*0f58*/ 	.word	0x00000290


	//   ....[5]....
        /*0f5c*/ 	.word	0x000002c0


	//   ....[6]....
        /*0f60*/ 	.word	0x000002f0


	//   ....[7]....
        /*0f64*/ 	.word	0x00000450


	//   ....[8]....
        /*0f68*/ 	.word	0x00000490


	//   ....[9]....
        /*0f6c*/ 	.word	0x000004c0


	//   ....[10]....
        /*0f70*/ 	.word	0x000004f0


	//   ....[11]....
        /*0f74*/ 	.word	0x00000520


	//   ....[12]....
        /*0f78*/ 	.word	0x00000550


	//   ....[13]....
        /*0f7c*/ 	.word	0x000005e0


	//   ....[14]....
        /*0f80*/ 	.word	0x00000630


	//   ....[15]....
        /*0f84*/ 	.word	0x00000650


	//   ....[16]....
        /*0f88*/ 	.word	0x000006b0


	//   ....[17]....
        /*0f8c*/ 	.word	0x00003f60


	//   ....[18]....
        /*0f90*/ 	.word	0x00003fb0


	//   ....[19]....
        /*0f94*/ 	.word	0x000047a0


	//   ....[20]....
        /*0f98*/ 	.word	0x000047c0


	//   ....[21]....
        /*0f9c*/ 	.word	0x00004f30


	//   ....[22]....
        /*0fa0*/ 	.word	0x00004f40


	//   ....[23]....
        /*0fa4*/ 	.word	0x000057a0


	//   ....[24]....
        /*0fa8*/ 	.word	0x000057d0


	//   ....[25]....
        /*0fac*/ 	.word	0x00006410


	//   ....[26]....
        /*0fb0*/ 	.word	0x00006440


	//   ....[27]....
        /*0fb4*/ 	.word	0x00006c00


	//   ....[28]....
        /*0fb8*/ 	.word	0x00006c20


	//   ....[29]....
        /*0fbc*/ 	.word	0x00007400


	//   ....[30]....
        /*0fc0*/ 	.word	0x00007430


	//   ....[31]....
        /*0fc4*/ 	.word	0x00007560


	//   ....[32]....
        /*0fc8*/ 	.word	0x00007590


	//   ....[33]....
        /*0fcc*/ 	.word	0x00007680


	//   ....[34]....
        /*0fd0*/ 	.word	0x000076a0


	//   ....[35]....
        /*0fd4*/ 	.word	0x00007c50


	//   ....[36]....
        /*0fd8*/ 	.word	0x00007c80


	//   ....[37]....
        /*0fdc*/ 	.word	0x00007de0


	//   ....[38]....
        /*0fe0*/ 	.word	0x00007e10


	//   ....[39]....
        /*0fe4*/ 	.word	0x00007f00


	//   ....[40]....
        /*0fe8*/ 	.word	0x00007f30


	//   ....[41]....
        /*0fec*/ 	.word	0x00008af0


	//   ....[42]....
        /*0ff0*/ 	.word	0x00008b10


	//   ....[43]....
        /*0ff4*/ 	.word	0x00008be0


	//   ....[44]....
        /*0ff8*/ 	.word	0x00008bf0


	//   ....[45]....
        /*0ffc*/ 	.word	0x00008cc0


	//   ....[46]....
        /*1000*/ 	.word	0x00008ce0


	//   ....[47]....
        /*1004*/ 	.word	0x00008db0


	//   ....[48]....
        /*1008*/ 	.word	0x00008dc0


	//   ....[49]....
        /*100c*/ 	.word	0x00008e90


	//   ....[50]....
        /*1010*/ 	.word	0x00008eb0


	//   ....[51]....
        /*1014*/ 	.word	0x00008f80


	//   ....[52]....
        /*1018*/ 	.word	0x00008f90


	//   ....[53]....
        /*101c*/ 	.word	0x00009060


	//   ....[54]....
        /*1020*/ 	.word	0x00009080


	//   ....[55]....
        /*1024*/ 	.word	0x00009150


	//   ....[56]....
        /*1028*/ 	.word	0x00009160


	//   ....[57]....
        /*102c*/ 	.word	0x000095d0


	//   ....[58]....
        /*1030*/ 	.word	0x000095e0


	//   ....[59]....
        /*1034*/ 	.word	0x000095f0


	//   ....[60]....
        /*1038*/ 	.word	0x00009600


	//   ....[61]....
        /*103c*/ 	.word	0x00009620


	//   ....[62]....
        /*1040*/ 	.word	0x00009630


	//   ....[63]....
        /*1044*/ 	.word	0x00009680


	//   ....[64]....
        /*1048*/ 	.word	0x000096b0


	//   ....[65]....
        /*104c*/ 	.word	0x000096c0


	//   ....[66]....
        /*1050*/ 	.word	0x00009730


	//   ....[67]....
        /*1054*/ 	.word	0x00009a90


	//   ....[68]....
        /*1058*/ 	.word	0x00009ab0


	//   ....[69]....
        /*105c*/ 	.word	0x00009ad0


	//   ....[70]....
        /*1060*/ 	.word	0x00009af0


	//   ....[71]....
        /*1064*/ 	.word	0x00009cd0


	//   ....[72]....
        /*1068*/ 	.word	0x00009d10


	//   ....[73]....
        /*106c*/ 	.word	0x00009d60


	//   ....[74]....
        /*1070*/ 	.word	0x00009da0


	//   ....[75]....
        /*1074*/ 	.word	0x00009fb0


	//   ....[76]....
        /*1078*/ 	.word	0x00009ff0


	//   ....[77]....
        /*107c*/ 	.word	0x0000a040


	//   ....[78]....
        /*1080*/ 	.word	0x0000a080


	//   ....[79]....
        /*1084*/ 	.word	0x0000a2b0


	//   ....[80]....
        /*1088*/ 	.word	0x0000a2f0


	//   ....[81]....
        /*108c*/ 	.word	0x0000a340


	//   ....[82]....
        /*1090*/ 	.word	0x0000a380


	//   ....[83]....
        /*1094*/ 	.word	0x0000c120


	//   ....[84]....
        /*1098*/ 	.word	0x0000c180


	//   ....[85]....
        /*109c*/ 	.word	0x0000c1b0


	//   ....[86]....
        /*10a0*/ 	.word	0x0000c1c0


	//   ....[87]....
        /*10a4*/ 	.word	0x0000c2a0


	//   ....[88]....
        /*10a8*/ 	.word	0x0000c2b0


	//   ....[89]....
        /*10ac*/ 	.word	0x0000c2c0


	//   ....[90]....
        /*10b0*/ 	.word	0x0000c2d0


	//   ....[91]....
        /*10b4*/ 	.word	0x0000c500


	//   ....[92]....
        /*10b8*/ 	.word	0x0000c540


	//   ....[93]....
        /*10bc*/ 	.word	0x0000c560


	//   ....[94]....
        /*10c0*/ 	.word	0x0000c570


	//   ....[95]....
        /*10c4*/ 	.word	0x0000c650


	//   ....[96]....
        /*10c8*/ 	.word	0x0000c700


	//   ....[97]....
        /*10cc*/ 	.word	0x0000c770


	//   ....[98]....
        /*10d0*/ 	.word	0x0000c780


	//   ....[99]....
        /*10d4*/ 	.word	0x0000e850


	//   ....[100]....
        /*10d8*/ 	.word	0x0000e870


	//   ....[101]....
        /*10dc*/ 	.word	0x0000e880


	//   ....[102]....
        /*10e0*/ 	.word	0x0000e8a0


	//   ....[103]....
        /*10e4*/ 	.word	0x0000e8b0


	//   ....[104]....
        /*10e8*/ 	.word	0x0000e960


	//   ....[105]....
        /*10ec*/ 	.word	0x0000e9c0


	//   ....[106]....
        /*10f0*/ 	.word	0x0000e9e0


	//   ....[107]....
        /*10f4*/ 	.word	0x0000e9f0


	//   ....[108]....
        /*10f8*/ 	.word	0x0000ea10


	//   ....[109]....
        /*10fc*/ 	.word	0x0000f210


	//   ....[110]....
        /*1100*/ 	.word	0x0000f230


	//   ....[111]....
        /*1104*/ 	.word	0x0000f250


	//   ....[112]....
        /*1108*/ 	.word	0x0000f260


	//   ....[113]....
        /*110c*/ 	.word	0x0000f270


	//   ....[114]....
        /*1110*/ 	.word	0x0000f280


	//   ....[115]....
        /*1114*/ 	.word	0x0000f290


	//   ....[116]....
        /*1118*/ 	.word	0x0000f2a0


	//   ....[117]....
        /*111c*/ 	.word	0x0000f2d0


	//   ....[118]....
        /*1120*/ 	.word	0x0000f300


	//   ....[119]....
        /*1124*/ 	.word	0x0000f510


	//   ....[120]....
        /*1128*/ 	.word	0x0000f7d0


	//   ....[121]....
        /*112c*/ 	.word	0x0000f7e0


	//   ....[122]....
        /*1130*/ 	.word	0x0000f7f0


	//   ....[123]....
        /*1134*/ 	.word	0x00010480


	//   ....[124]....
        /*1138*/ 	.word	0x000104a0


	//   ....[125]....
        /*113c*/ 	.word	0x000104c0


	//   ....[126]....
        /*1140*/ 	.word	0x000104d0


	//   ....[127]....
        /*1144*/ 	.word	0x00010500


	//   ....[128]....
        /*1148*/ 	.word	0x00010520


	//   ....[129]....
        /*114c*/ 	.word	0x00010540


	//   ....[130]....
        /*1150*/ 	.word	0x00010550


	//   ....[131]....
        /*1154*/ 	.word	0x000121d0


	//   ....[132]....
        /*1158*/ 	.word	0x000121f0


	//   ....[133]....
        /*115c*/ 	.word	0x00012270


	//   ....[134]....
        /*1160*/ 	.word	0x00012280


	//   ....[135]....
        /*1164*/ 	.word	0x000122c0


	//   ....[136]....
        /*1168*/ 	.word	0x000122d0


	//   ....[137]....
        /*116c*/ 	.word	0x00012310


	//   ....[138]....
        /*1170*/ 	.word	0x00012320


	//   ....[139]....
        /*1174*/ 	.word	0x00012330


	//   ....[140]....
        /*1178*/ 	.word	0x00012340


	//   ....[141]....
        /*117c*/ 	.word	0x00012ce0


	//   ....[142]....
        /*1180*/ 	.word	0x00012d00


	//   ....[143]....
        /*1184*/ 	.word	0x00012d20


	//   ....[144]....
        /*1188*/ 	.word	0x00012d80


	//   ....[145]....
        /*118c*/ 	.word	0x00012d90


	//   ....[146]....
        /*1190*/ 	.word	0x00012dd0


	//   ....[147]....
        /*1194*/ 	.word	0x00012de0


	//   ....[148]....
        /*1198*/ 	.word	0x00012e20


	//   ....[149]....
        /*119c*/ 	.word	0x00012e30


	//   ....[150]....
        /*11a0*/ 	.word	0x00012e40


	//   ....[151]....
        /*11a4*/ 	.word	0x00013000


	//   ....[152]....
        /*11a8*/ 	.word	0x000132b0


	//   ....[153]....
        /*11ac*/ 	.word	0x000132c0


	//   ....[154]....
        /*11b0*/ 	.word	0x000132d0


	//   ....[155]....
        /*11b4*/ 	.word	0x00013bd0


	//   ....[156]....
        /*11b8*/ 	.word	0x00013bf0


	//   ....[157]....
        /*11bc*/ 	.word	0x00013d50


	//   ....[158]....
        /*11c0*/ 	.word	0x00013d70


	//   ....[159]....
        /*11c4*/ 	.word	0x00013ed0


	//   ....[160]....
        /*11c8*/ 	.word	0x00013ef0


	//   ....[161]....
        /*11cc*/ 	.word	0x00014050


	//   ....[162]....
        /*11d0*/ 	.word	0x00014070


	//   ....[163]....
        /*11d4*/ 	.word	0x00016130


	//   ....[164]....
        /*11d8*/ 	.word	0x00016180


	//   ....[165]....
        /*11dc*/ 	.word	0x000161b0


	//   ....[166]....
        /*11e0*/ 	.word	0x000161d0


	//   ....[167]....
        /*11e4*/ 	.word	0x000161f0


	//   ....[168]....
        /*11e8*/ 	.word	0x00016210


	//   ....[169]....
        /*11ec*/ 	.word	0x00016230


	//   ....[170]....
        /*11f0*/ 	.word	0x00016250


	//   ....[171]....
        /*11f4*/ 	.word	0x00016280


	//   ....[172]....
        /*11f8*/ 	.word	0x000163b0


	//   ....[173]....
        /*11fc*/ 	.word	0x00016bc0


	//   ....[174]....
        /*1200*/ 	.word	0x00016be0


	//   ....[175]....
        /*1204*/ 	.word	0x00016c30


	//   ....[176]....
        /*1208*/ 	.word	0x00016c50


	//   ....[177]....
        /*120c*/ 	.word	0x00016c80


	//   ....[178]....
        /*1210*/ 	.word	0x00016ca0


	//   ....[179]....
        /*1214*/ 	.word	0x00016cd0


	//   ....[180]....
        /*1218*/ 	.word	0x00016cf0


	//   ....[181]....
        /*121c*/ 	.word	0x00016d10


	//   ....[182]....
        /*1220*/ 	.word	0x00016d50


	//   ....[183]....
        /*1224*/ 	.word	0x00017320


	//   ....[184]....
        /*1228*/ 	.word	0x00017340


	//   ....[185]....
        /*122c*/ 	.word	0x00017360


	//   ....[186]....
        /*1230*/ 	.word	0x00017380


	//   ....[187]....
        /*1234*/ 	.word	0x000173a0


	//   ....[188]....
        /*1238*/ 	.word	0x000173c0


	//   ....[189]....
        /*123c*/ 	.word	0x000173e0


	//   ....[190]....
        /*1240*/ 	.word	0x00017400


	//   ....[191]....
        /*1244*/ 	.word	0x000191b0


	//   ....[192]....
        /*1248*/ 	.word	0x000191e0


	//   ....[193]....
        /*124c*/ 	.word	0x000191f0


	//   ....[194]....
        /*1250*/ 	.word	0x00019200


	//   ....[195]....
        /*1254*/ 	.word	0x00019210


	//   ....[196]....
        /*1258*/ 	.word	0x00019240


	//   ....[197]....
        /*125c*/ 	.word	0x00019260


	//   ....[198]....
        /*1260*/ 	.word	0x00019280


	//   ....[199]....
        /*1264*/ 	.word	0x0001a490


	//   ....[200]....
        /*1268*/ 	.word	0x0001a4b0


	//   ....[201]....
        /*126c*/ 	.word	0x0001a4c0


	//   ....[202]....
        /*1270*/ 	.word	0x0001a4d0


	//   ....[203]....
        /*1274*/ 	.word	0x0001a4e0


	//   ....[204]....
        /*1278*/ 	.word	0x0001a4f0


	//   ....[205]....
        /*127c*/ 	.word	0x0001a510


	//   ....[206]....
        /*1280*/ 	.word	0x0001a580


	//   ....[207]....
        /*1284*/ 	.word	0x0001a970


	//   ....[208]....
        /*1288*/ 	.word	0x0001a990


	//   ....[209]....
        /*128c*/ 	.word	0x0001a9f0


	//   ....[210]....
        /*1290*/ 	.word	0x0001aa00


	//   ....[211]....
        /*1294*/ 	.word	0x0001aa70


	//   ....[212]....
        /*1298*/ 	.word	0x0001aa90


	//   ....[213]....
        /*129c*/ 	.word	0x0001ab00


	//   ....[214]....
        /*12a0*/ 	.word	0x0001ab10


	//   ....[215]....
        /*12a4*/ 	.word	0x0001ab80


	//   ....[216]....
        /*12a8*/ 	.word	0x0001aba0


	//   ....[217]....
        /*12ac*/ 	.word	0x0001ac10


	//   ....[218]....
        /*12b0*/ 	.word	0x0001ac20


	//   ....[219]....
        /*12b4*/ 	.word	0x0001ac90


	//   ....[220]....
        /*12b8*/ 	.word	0x0001acb0


	//   ....[221]....
        /*12bc*/ 	.word	0x0001ad20


	//   ....[222]....
        /*12c0*/ 	.word	0x0001ad30


	//   ....[223]....
        /*12c4*/ 	.word	0x0001afb0


	//   ....[224]....
        /*12c8*/ 	.word	0x0001afd0


	//   ....[225]....
        /*12cc*/ 	.word	0x0001b320


	//   ....[226]....
        /*12d0*/ 	.word	0x0001b330


	//   ....[227]....
        /*12d4*/ 	.word	0x0001b680


	//   ....[228]....
        /*12d8*/ 	.word	0x0001b6a0


	//   ....[229]....
        /*12dc*/ 	.word	0x0001ba10


	//   ....[230]....
        /*12e0*/ 	.word	0x0001ba20


	//   ....[231]....
        /*12e4*/ 	.word	0x0001c570


	//   ....[232]....
        /*12e8*/ 	.word	0x0001c590


	//   ....[233]....
        /*12ec*/ 	.word	0x0001c600


	//   ....[234]....
        /*12f0*/ 	.word	0x0001c610


	//   ....[235]....
        /*12f4*/ 	.word	0x0001c680


	//   ....[236]....
        /*12f8*/ 	.word	0x0001c6a0


	//   ....[237]....
        /*12fc*/ 	.word	0x0001c710


	//   ....[238]....
        /*1300*/ 	.word	0x0001c720


	//   ....[239]....
        /*1304*/ 	.word	0x0001c790


	//   ....[240]....
        /*1308*/ 	.word	0x0001c7b0


	//   ....[241]....
        /*130c*/ 	.word	0x0001c820


	//   ....[242]....
        /*1310*/ 	.word	0x0001c830


	//   ....[243]....
        /*1314*/ 	.word	0x0001c8a0


	//   ....[244]....
        /*1318*/ 	.word	0x0001c8c0


	//   ....[245]....
        /*131c*/ 	.word	0x0001c930


	//   ....[246]....
        /*1320*/ 	.word	0x0001c940


	//   ....[247]....
        /*1324*/ 	.word	0x0001ca90


	//   ....[248]....
        /*1328*/ 	.word	0x0001cab0


	//   ....[249]....
        /*132c*/ 	.word	0x0001cbe0


	//   ....[250]....
        /*1330*/ 	.word	0x0001cc20


	//   ....[251]....
        /*1334*/ 	.word	0x0001cc50


	//   ....[252]....
        /*1338*/ 	.word	0x0001cc80


	//   ....[253]....
        /*133c*/ 	.word	0x0001ccb0


	//   ....[254]....
        /*1340*/ 	.word	0x0001cce0


	//   ....[255]....
        /*1344*/ 	.word	0x0001ce40


	//   ....[0]....
        /*1348*/ 	.word	0x0001ce80


	//   ....[1]....
        /*134c*/ 	.word	0x0001ceb0


	//   ....[2]....
        /*1350*/ 	.word	0x0001cee0


	//   ....[3]....
        /*1354*/ 	.word	0x0001cf10


	//   ....[4]....
        /*1358*/ 	.word	0x0001cf40


	//   ....[5]....
        /*135c*/ 	.word	0x0001cfd0


	//   ....[6]....
        /*1360*/ 	.word	0x0001d030


	//   ....[7]....
        /*1364*/ 	.word	0x0001d040


	//   ....[8]....
        /*1368*/ 	.word	0x0001d0a0


	//   ....[9]....
        /*136c*/ 	.word	0x0001db00


	//   ....[10]....
        /*1370*/ 	.word	0x0001db60


	//   ....[11]....
        /*1374*/ 	.word	0x0001dbb0


	//   ....[12]....
        /*1378*/ 	.word	0x0001dc00


	//   ....[13]....
        /*137c*/ 	.word	0x0001dc50


	//   ....[14]....
        /*1380*/ 	.word	0x0001dcc0


	//   ....[15]....
        /*1384*/ 	.word	0x0001dd10


	//   ....[16]....
        /*1388*/ 	.word	0x0001dd80


	//   ....[17]....
        /*138c*/ 	.word	0x0001ddf0


	//   ....[18]....
        /*1390*/ 	.word	0x0001de60


	//   ....[19]....
        /*1394*/ 	.word	0x0001ded0


	//   ....[20]....
        /*1398*/ 	.word	0x0001df40


	//   ....[21]....
        /*139c*/ 	.word	0x0001dfb0


	//   ....[22]....
        /*13a0*/ 	.word	0x0001e010


	//   ....[23]....
        /*13a4*/ 	.word	0x0001e080


	//   ....[24]....
        /*13a8*/ 	.word	0x0001e0f0


	//   ....[25]....
        /*13ac*/ 	.word	0x0001e160


	//   ....[26]....
        /*13b0*/ 	.word	0x0001e1c0


	//   ....[27]....
        /*13b4*/ 	.word	0x0001e230


	//   ....[28]....
        /*13b8*/ 	.word	0x0001e2a0


	//   ....[29]....
        /*13bc*/ 	.word	0x0001e310


	//   ....[30]....
        /*13c0*/ 	.word	0x0001e370


	//   ....[31]....
        /*13c4*/ 	.word	0x0001e3e0


	//   ....[32]....
        /*13c8*/ 	.word	0x0001e450


	//   ....[33]....
        /*13cc*/ 	.word	0x0001e4c0


	//   ....[34]....
        /*13d0*/ 	.word	0x0001e520


	//   ....[35]....
        /*13d4*/ 	.word	0x0001e590


	//   ....[36]....
        /*13d8*/ 	.word	0x0001e600


	//   ....[37]....
        /*13dc*/ 	.word	0x0001e6d0


	//   ....[38]....
        /*13e0*/ 	.word	0x0001e730


	//   ....[39]....
        /*13e4*/ 	.word	0x0001e810


	//   ....[40]....
        /*13e8*/ 	.word	0x0001e870


	//   ....[41]....
        /*13ec*/ 	.word	0x0001e950


	//   ....[42]....
        /*13f0*/ 	.word	0x0001e9b0


	//   ....[43]....
        /*13f4*/ 	.word	0x0001ea90


	//   ....[44]....
        /*13f8*/ 	.word	0x0001eaf0


	//   ....[45]....
        /*13fc*/ 	.word	0x0001eb60


	//   ....[46]....
        /*1400*/ 	.word	0x0001ebd0


	//   ....[47]....
        /*1404*/ 	.word	0x0001eec0


	//   ....[48]....
        /*1408*/ 	.word	0x0001f1b0


	//   ....[49]....
        /*140c*/ 	.word	0x0001f950


	//   ....[50]....
        /*1410*/ 	.word	0x0001f9a0


	//   ....[51]....
        /*1414*/ 	.word	0x0001f9f0


	//   ....[52]....
        /*1418*/ 	.word	0x0001fa40


	//   ....[53]....
        /*141c*/ 	.word	0x0001fa90


	//   ....[54]....
        /*1420*/ 	.word	0x0001fae0


	//   ....[55]....
        /*1424*/ 	.word	0x0001fb30


	//   ....[56]....
        /*1428*/ 	.word	0x0001fb80


	//   ....[57]....
        /*142c*/ 	.word	0x0001fbf0


	//   ....[58]....
        /*1430*/ 	.word	0x0001fc60


	//   ....[59]....
        /*1434*/ 	.word	0x0001fd30


	//   ....[60]....
        /*1438*/ 	.word	0x0001fd90


	//   ....[61]....
        /*143c*/ 	.word	0x0001fe70


	//   ....[62]....
        /*1440*/ 	.word	0x0001fed0


	//   ....[63]....
        /*1444*/ 	.word	0x0001ffb0


	//   ....[64]....
        /*1448*/ 	.word	0x00020010


	//   ....[65]....
        /*144c*/ 	.word	0x000200f0


	//   ....[66]....
        /*1450*/ 	.word	0x00020150


	//   ....[67]....
        /*1454*/ 	.word	0x000201c0


	//   ....[68]....
        /*1458*/ 	.word	0x00020230


	//   ....[69]....
        /*145c*/ 	.word	0x00020300


	//   ....[70]....
        /*1460*/ 	.word	0x00020360


	//   ....[71]....
        /*1464*/ 	.word	0x00020440


	//   ....[72]....
        /*1468*/ 	.word	0x000204a0


	//   ....[73]....
        /*146c*/ 	.word	0x00020580


	//   ....[74]....
        /*1470*/ 	.word	0x000205e0


	//   ....[75]....
        /*1474*/ 	.word	0x000206c0


	//   ....[76]....
        /*1478*/ 	.word	0x00020720


	//   ....[77]....
        /*147c*/ 	.word	0x00020790


	//   ....[78]....
        /*1480*/ 	.word	0x00020800


	//   ....[79]....
        /*1484*/ 	.word	0x00020ae0


	//   ....[80]....
        /*1488*/ 	.word	0x00020dc0


	//   ....[81]....
        /*148c*/ 	.word	0x00021580


	//   ....[82]....
        /*1490*/ 	.word	0x000215c0


	//   ....[83]....
        /*1494*/ 	.word	0x00021610


	//   ....[84]....
        /*1498*/ 	.word	0x00021650


	//   ....[85]....
        /*149c*/ 	.word	0x000216a0


	//   ....[86]....
        /*14a0*/ 	.word	0x000216e0


	//   ....[87]....
        /*14a4*/ 	.word	0x00021730


	//   ....[88]....
        /*14a8*/ 	.word	0x00021770


	//   ....[89]....
        /*14ac*/ 	.word	0x000217d0


	//   ....[90]....
        /*14b0*/ 	.word	0x00021840


	//   ....[91]....
        /*14b4*/ 	.word	0x000218b0


	//   ....[92]....
        /*14b8*/ 	.word	0x00021990


	//   ....[93]....
        /*14bc*/ 	.word	0x000219f0


	//   ....[94]....
        /*14c0*/ 	.word	0x00021ad0


	//   ....[95]....
        /*14c4*/ 	.word	0x00021b30


	//   ....[96]....
        /*14c8*/ 	.word	0x00021c10


	//   ....[97]....
        /*14cc*/ 	.word	0x00021c70


	//   ....[98]....
        /*14d0*/ 	.word	0x00021d50


	//   ....[99]....
        /*14d4*/ 	.word	0x00021db0


	//   ....[100]....
        /*14d8*/ 	.word	0x00021e00


	//   ....[101]....
        /*14dc*/ 	.word	0x00021e40


	//   ....[102]....
        /*14e0*/ 	.word	0x00021e90


	//   ....[103]....
        /*14e4*/ 	.word	0x00021ed0


	//   ....[104]....
        /*14e8*/ 	.word	0x00021f20


	//   ....[105]....
        /*14ec*/ 	.word	0x00021f60


	//   ....[106]....
        /*14f0*/ 	.word	0x00021fb0


	//   ....[107]....
        /*14f4*/ 	.word	0x00021ff0


	//   ....[108]....
        /*14f8*/ 	.word	0x00022040


	//   ....[109]....
        /*14fc*/ 	.word	0x00022090


	//   ....[110]....
        /*1500*/ 	.word	0x000220e0


	//   ....[111]....
        /*1504*/ 	.word	0x00022130


	//   ....[112]....
        /*1508*/ 	.word	0x00022180


	//   ....[113]....
        /*150c*/ 	.word	0x000221d0


	//   ....[114]....
        /*1510*/ 	.word	0x00022220


	//   ....[115]....
        /*1514*/ 	.word	0x00022270


	//   ....[116]....
        /*1518*/ 	.word	0x000222e0


	//   ....[117]....
        /*151c*/ 	.word	0x00022350


	//   ....[118]....
        /*1520*/ 	.word	0x000223c0


	//   ....[119]....
        /*1524*/ 	.word	0x00022420


	//   ....[120]....
        /*1528*/ 	.word	0x00022490


	//   ....[121]....
        /*152c*/ 	.word	0x00022500


	//   ....[122]....
        /*1530*/ 	.word	0x00022570


	//   ....[123]....
        /*1534*/ 	.word	0x000225d0


	//   ....[124]....
        /*1538*/ 	.word	0x00022640


	//   ....[125]....
        /*153c*/ 	.word	0x000226b0


	//   ....[126]....
        /*1540*/ 	.word	0x00022720


	//   ....[127]....
        /*1544*/ 	.word	0x00022780


	//   ....[128]....
        /*1548*/ 	.word	0x000227f0


	//   ....[129]....
        /*154c*/ 	.word	0x00022860


	//   ....[130]....
        /*1550*/ 	.word	0x000228d0


	//   ....[131]....
        /*1554*/ 	.word	0x00022930


	//   ....[132]....
        /*1558*/ 	.word	0x000229a0


	//   ....[133]....
        /*155c*/ 	.word	0x00022a10


	//   ....[134]....
        /*1560*/ 	.word	0x00022a80


	//   ....[135]....
        /*1564*/ 	.word	0x00022ae0


	//   ....[136]....
        /*1568*/ 	.word	0x00022b50


	//   ....[137]....
        /*156c*/ 	.word	0x00022bc0


	//   ....[138]....
        /*1570*/ 	.word	0x00022c30


	//   ....[139]....
        /*1574*/ 	.word	0x00022c90


	//   ....[140]....
        /*1578*/ 	.word	0x00022d00


	//   ....[141]....
        /*157c*/ 	.word	0x00022d70


	//   ....[142]....
        /*1580*/ 	.word	0x00022de0


	//   ....[143]....
        /*1584*/ 	.word	0x00022e40


	//   ....[144]....
        /*1588*/ 	.word	0x00022eb0


	//   ....[145]....
        /*158c*/ 	.word	0x00022f20


	//   ....[146]....
        /*1590*/ 	.word	0x00022f90


	//   ....[147]....
        /*1594*/ 	.word	0x00022ff0


	//   ....[148]....
        /*1598*/ 	.word	0x00023060


	//   ....[149]....
        /*159c*/ 	.word	0x000230d0


	//   ....[150]....
        /*15a0*/ 	.word	0x00023140


	//   ....[151]....
        /*15a4*/ 	.word	0x000231a0


	//   ....[152]....
        /*15a8*/ 	.word	0x00023210


	//   ....[153]....
        /*15ac*/ 	.word	0x00023280


	//   ....[154]....
        /*15b0*/ 	.word	0x000232f0


	//   ....[155]....
        /*15b4*/ 	.word	0x00023350


	//   ....[156]....
        /*15b8*/ 	.word	0x000233c0


	//   ....[157]....
        /*15bc*/ 	.word	0x00023430


	//   ....[158]....
        /*15c0*/ 	.word	0x00023480


	//   ....[159]....
        /*15c4*/ 	.word	0x000234c0


	//   ....[160]....
        /*15c8*/ 	.word	0x00023510


	//   ....[161]....
        /*15cc*/ 	.word	0x00023560


	//   ....[162]....
        /*15d0*/ 	.word	0x000235b0


	//   ....[163]....
        /*15d4*/ 	.word	0x00023620


	//   ....[164]....
        /*15d8*/ 	.word	0x00023670


	//   ....[165]....
        /*15dc*/ 	.word	0x000236c0


	//   ....[166]....
        /*15e0*/ 	.word	0x00023710


	//   ....[167]....
        /*15e4*/ 	.word	0x00023760


	//   ....[168]....
        /*15e8*/ 	.word	0x000237b0


	//   ....[169]....
        /*15ec*/ 	.word	0x00023820


	//   ....[170]....
        /*15f0*/ 	.word	0x00023870


	//   ....[171]....
        /*15f4*/ 	.word	0x000238e0


	//   ....[172]....
        /*15f8*/ 	.word	0x00023940


	//   ....[173]....
        /*15fc*/ 	.word	0x000239b0


	//----- nvinfo : EIATTR_EXIT_INSTR_OFFSETS
	.align		4
.L_286:
        /*1600*/ 	.byte	0x04, 0x1c
        /*1602*/ 	.short	(.L_288 - .L_287)


	//   ....[0]....
.L_287:
        /*1604*/ 	.word	0x000010d0


	//   ....[1]....
        /*1608*/ 	.word	0x0001dac0


	//----- nvinfo : EIATTR_MAX_THREADS
	.align		4
.L_288:
        /*160c*/ 	.byte	0x04, 0x05
        /*160e*/ 	.short	(.L_290 - .L_289)
.L_289:
        /*1610*/ 	.word	0x00000080
        /*1614*/ 	.word	0x00000001
        /*1618*/ 	.word	0x00000001


	//----- nvinfo : EIATTR_CRS_STACK_SIZE
	.align		4
.L_290:
        /*161c*/ 	.byte	0x04, 0x1e
        /*161e*/ 	.short	(.L_292 - .L_291)
.L_291:
        /*1620*/ 	.word	0x00000000
.L_292:


//--------------------- .nv.callgraph             --------------------------
	.section	.nv.callgraph,"",@"SHT_CUDA_CALLGRAPH"
	.align	4
	.sectionentsize	8
	.align		4
        /*0000*/ 	.word	0x00000000
	.align		4
        /*0004*/ 	.word	0xffffffff
	.align		4
        /*0008*/ 	.word	0x00000000
	.align		4
        /*000c*/ 	.word	0xfffffffe
	.align		4
        /*0010*/ 	.word	0x00000000
	.align		4
        /*0014*/ 	.word	0xfffffffd
	.align		4
        /*0018*/ 	.word	0x00000000
	.align		4
        /*001c*/ 	.word	0xfffffffc


//--------------------- .nv.rel.action            --------------------------
	.section	.nv.rel.action,"",@"SHT_CUDA_RELOCINFO"
	.align	8
	.sectionentsize	8
        /*0000*/ 	.byte	0x73, 0x00, 0x00, 0x00, 0x00, 0x00, 0x00, 0x00, 0x00, 0x00, 0x00, 0x11, 0x25, 0x00, 0x05, 0x36


//--------------------- .nv.constant4             --------------------------
	.section	.nv.constant4,"a",@progbits
	.align	8
	.align		8
.nv.constant4:
        /*0000*/ 	.dword	_ZN77_INTERNAL_c3abf77a_41_flash_fwd_hdim64_bf16_paged_split_sm80_cu_c784774a_32664cuda3std3__45__cpo5beginE
	.align		8
        /*0008*/ 	.dword	_ZN77_INTERNAL_c3abf77a_41_flash_fwd_hdim64_bf16_paged_split_sm80_cu_c784774a_32664cuda3std3__45__cpo3endE
	.align		8
        /*0010*/ 	.dword	_ZN77_INTERNAL_c3abf77a_41_flash_fwd_hdim64_bf16_paged_split_sm80_cu_c784774a_32664cuda3std3__45__cpo6cbeginE
	.align		8
        /*0018*/ 	.dword	_ZN77_INTERNAL_c3abf77a_41_flash_fwd_hdim64_bf16_paged_split_sm80_cu_c784774a_32664cuda3std3__45__cpo4cendE
	.align		8
        /*0020*/ 	.dword	_ZN77_INTERNAL_c3abf77a_41_flash_fwd_hdim64_bf16_paged_split_sm80_cu_c784774a_32664cuda3std3__479_GLOBAL__N__c3abf77a_41_flash_fwd_hdim64_bf16_paged_split_sm80_cu_c784774a_32666ignoreE
	.align		8
        /*0028*/ 	.dword	_ZN77_INTERNAL_c3abf77a_41_flash_fwd_hdim64_bf16_paged_split_sm80_cu_c784774a_32664cuda3std3__419piecewise_constructE
	.align		8
        /*0030*/ 	.dword	_ZN77_INTERNAL_c3abf77a_41_flash_fwd_hdim64_bf16_paged_split_sm80_cu_c784774a_32664cuda3std3__48in_placeE
	.align		8
        /*0038*/ 	.dword	_ZN77_INTERNAL_c3abf77a_41_flash_fwd_hdim64_bf16_paged_split_sm80_cu_c784774a_32664cuda3std6ranges3__45__cpo4swapE
	.align		8
        /*0040*/ 	.dword	_ZN77_INTERNAL_c3abf77a_41_flash_fwd_hdim64_bf16_paged_split_sm80_cu_c784774a_32664cuda3std6ranges3__45__cpo9iter_moveE
	.align		8
        /*0048*/ 	.dword	_ZN77_INTERNAL_c3abf77a_41_flash_fwd_hdim64_bf16_paged_split_sm80_cu_c784774a_32664cute7productE
	.align		8
        /*0050*/ 	.dword	_ZN77_INTERNAL_c3abf77a_41_flash_fwd_hdim64_bf16_paged_split_sm80_cu_c784774a_32664cute1_E


//--------------------- .nv.constant0._ZN7cutlass13device_kernelIN5flash19enable_sm80_to_sm89INS1_16FlashAttnFwdSm80INS1_25CollectiveMainloopFwdSm80ILi4ELi1ELb0EN4cute5tupleIJNS5_1CILi128EEENS7_ILi112EEENS7_ILi64EEEEEELi64ENS_10bfloat16_tEfNS_4arch4Sm80ELb0ELb0ELb0ELb0ELb1ELb0ELb1ELb1EEENS1_21CollectiveEpilogueFwdINS6_IJS8_SA_S9_EEENS6_IJNS7_ILi1EEESI_SI_EEESC_SE_Li128ELb0ELb1ELb1ELb0EEENS1_19SingleTileSchedulerILb0ELb1ELb1ELi128EEEEEEEEEvNT_6ParamsE --------------------------
	.section	.nv.constant0._ZN7cutlass13device_kernelIN5flash19enable_sm80_to_sm89INS1_16FlashAttnFwdSm80INS1_25CollectiveMainloopFwdSm80ILi4ELi1ELb0EN4cute5tupleIJNS5_1CILi128EEENS7_ILi112EEENS7_ILi64EEEEEELi64ENS_10bfloat16_tEfNS_4arch4Sm80ELb0ELb0ELb0ELb0ELb1ELb0ELb1ELb1EEENS1_21CollectiveEpilogueFwdINS6_IJS8_SA_S9_EEENS6_IJNS7_ILi1EEESI_SI_EEESC_SE_Li128ELb0ELb1ELb1ELb0EEENS1_19SingleTileSchedulerILb0ELb1ELb1ELi128EEEEEEEEEvNT_6ParamsE,"a",@progbits
	.sectionflags	@""
	.align	4
.nv.constant0._ZN7cutlass13device_kernelIN5flash19enable_sm80_to_sm89INS1_16FlashAttnFwdSm80INS1_25CollectiveMainloopFwdSm80ILi4ELi1ELb0EN4cute5tupleIJNS5_1CILi128EEENS7_ILi112EEENS7_ILi64EEEEEELi64ENS_10bfloat16_tEfNS_4arch4Sm80ELb0ELb0ELb0ELb0ELb1ELb0ELb1ELb1EEENS1_21CollectiveEpilogueFwdINS6_IJS8_SA_S9_EEENS6_IJNS7_ILi1EEESI_SI_EEESC_SE_Li128ELb0ELb1ELb1ELb0EEENS1_19SingleTileSchedulerILb0ELb1ELb1ELi128EEEEEEEEEvNT_6ParamsE:
	.zero		1400


//--------------------- .nv.constant0._ZN7cutlass13device_kernelIN5flash19enable_sm80_to_sm89INS1_16FlashAttnFwdSm80INS1_25CollectiveMainloopFwdSm80ILi4ELi1ELb0EN4cute5tupleIJNS5_1CILi128EEENS7_ILi80EEENS7_ILi64EEEEEELi64ENS_10bfloat16_tEfNS_4arch4Sm80ELb0ELb0ELb0ELb1ELb1ELb0ELb1ELb1EEENS1_21CollectiveEpilogueFwdINS6_IJS8_SA_S9_EEENS6_IJNS7_ILi1EEESI_SI_EEESC_SE_Li128ELb1ELb1ELb1ELb0EEENS1_36VarlenDynamicPersistentTileSchedulerILi128ELi80ELi128ELi128ELb1ELb1ELb0ELb0ELb1ELb1EEEEEEEEEvNT_6ParamsE --------------------------
	.section	.nv.constant0._ZN7cutlass13device_kernelIN5flash19enable_sm80_to_sm89INS1_16FlashAttnFwdSm80INS1_25CollectiveMainloopFwdSm80ILi4ELi1ELb0EN4cute5tupleIJNS5_1CILi128EEENS7_ILi80EEENS7_ILi64EEEEEELi64ENS_10bfloat16_tEfNS_4arch4Sm80ELb0ELb0ELb0ELb1ELb1ELb0ELb1ELb1EEENS1_21CollectiveEpilogueFwdINS6_IJS8_SA_S9_EEENS6_IJNS7_ILi1EEESI_SI_EEESC_SE_Li128ELb1ELb1ELb1ELb0EEENS1_36VarlenDynamicPersistentTileSchedulerILi128ELi80ELi128ELi128ELb1ELb1ELb0ELb0ELb1ELb1EEEEEEEEEvNT_6ParamsE,"a",@progbits
	.sectionflags	@""
	.align	4
.nv.constant0._ZN7cutlass13device_kernelIN5flash19enable_sm80_to_sm89INS1_16FlashAttnFwdSm80INS1_25CollectiveMainloopFwdSm80ILi4ELi1ELb0EN4cute5tupleIJNS5_1CILi128EEENS7_ILi80EEENS7_ILi64EEEEEELi64ENS_10bfloat16_tEfNS_4arch4Sm80ELb0ELb0ELb0ELb1ELb1ELb0ELb1ELb1EEENS1_21CollectiveEpilogueFwdINS6_IJS8_SA_S9_EEENS6_IJNS7_ILi1EEESI_SI_EEESC_SE_Li128ELb1ELb1ELb1ELb0EEENS1_36VarlenDynamicPersistentTileSchedulerILi128ELi80ELi128ELi128ELb1ELb1ELb0ELb0ELb1ELb1EEEEEEEEEvNT_6ParamsE:
	.zero		1432


//--------------------- .nv.constant0._ZN7cutlass13device_kernelIN5flash19enable_sm80_to_sm89INS1_16FlashAttnFwdSm80INS1_25CollectiveMainloopFwdSm80ILi4ELi1ELb0EN4cute5tupleIJNS5_1CILi128EEENS7_ILi80EEENS7_ILi64EEEEEELi64ENS_10bfloat16_tEfNS_4arch4Sm80ELb0ELb0ELb0ELb1ELb1ELb1ELb1ELb1EEENS1_21CollectiveEpilogueFwdINS6_IJS8_SA_S9_EEENS6_IJNS7_ILi1EEESI_SI_EEESC_SE_Li128ELb1ELb1ELb1ELb0EEENS1_36VarlenDynamicPersistentTileSchedulerILi128ELi80ELi128ELi128ELb1ELb1ELb0ELb0ELb1ELb1EEEEEEEEEvNT_6ParamsE --------------------------
	.section	.nv.constant0._ZN7cutlass13device_kernelIN5flash19enable_sm80_to_sm89INS1_16FlashAttnFwdSm80INS1_25CollectiveMainloopFwdSm80ILi4ELi1ELb0EN4cute5tupleIJNS5_1CILi128EEENS7_ILi80EEENS7_ILi64EEEEEELi64ENS_10bfloat16_tEfNS_4arch4Sm80ELb0ELb0ELb0ELb1ELb1ELb1ELb1ELb1EEENS1_21CollectiveEpilogueFwdINS6_IJS8_SA_S9_EEENS6_IJNS7_ILi1EEESI_SI_EEESC_SE_Li128ELb1ELb1ELb1ELb0EEENS1_36VarlenDynamicPersistentTileSchedulerILi128ELi80ELi128ELi128ELb1ELb1ELb0ELb0ELb1ELb1EEEEEEEEEvNT_6ParamsE,"a",@progbits
	.sectionflags	@""
	.align	4
.nv.constant0._ZN7cutlass13device_kernelIN5flash19enable_sm80_to_sm89INS1_16FlashAttnFwdSm80INS1_25CollectiveMainloopFwdSm80ILi4ELi1ELb0EN4cute5tupleIJNS5_1CILi128EEENS7_ILi80EEENS7_ILi64EEEEEELi64ENS_10bfloat16_tEfNS_4arch4Sm80ELb0ELb0ELb0ELb1ELb1ELb1ELb1ELb1EEENS1_21CollectiveEpilogueFwdINS6_IJS8_SA_S9_EEENS6_IJNS7_ILi1EEESI_SI_EEESC_SE_Li128ELb1ELb1ELb1ELb0EEENS1_36VarlenDynamicPersistentTileSchedulerILi128ELi80ELi128ELi128ELb1ELb1ELb0ELb0ELb1ELb1EEEEEEEEEvNT_6ParamsE:
	.zero		1432


//--------------------- .nv.constant0._ZN7cutlass13device_kernelIN5flash19enable_sm80_to_sm89INS1_16FlashAttnFwdSm80INS1_25CollectiveMainloopFwdSm80ILi4ELi1ELb0EN4cute5tupleIJNS5_1CILi128EEENS7_ILi96EEENS7_ILi64EEEEEELi64ENS_10bfloat16_tEfNS_4arch4Sm80ELb0ELb1ELb0ELb0ELb1ELb0ELb1ELb1EEENS1_21CollectiveEpilogueFwdINS6_IJS8_SA_S9_EEENS6_IJNS7_ILi1EEESI_SI_EEESC_SE_Li128ELb0ELb1ELb1ELb0EEENS1_19SingleTileSchedulerILb0ELb1ELb1ELi128EEEEEEEEEvNT_6ParamsE --------------------------
	.section	.nv.constant0._ZN7cutlass13device_kernelIN5flash19enable_sm80_to_sm89INS1_16FlashAttnFwdSm80INS1_25CollectiveMainloopFwdSm80ILi4ELi1ELb0EN4cute5tupleIJNS5_1CILi128EEENS7_ILi96EEENS7_ILi64EEEEEELi64ENS_10bfloat16_tEfNS_4arch4Sm80ELb0ELb1ELb0ELb0ELb1ELb0ELb1ELb1EEENS1_21CollectiveEpilogueFwdINS6_IJS8_SA_S9_EEENS6_IJNS7_ILi1EEESI_SI_EEESC_SE_Li128ELb0ELb1ELb1ELb0EEENS1_19SingleTileSchedulerILb0ELb1ELb1ELi128EEEEEEEEEvNT_6ParamsE,"a",@progbits
	.sectionflags	@""
	.align	4
.nv.constant0._ZN7cutlass13device_kernelIN5flash19enable_sm80_to_sm89INS1_16FlashAttnFwdSm80INS1_25CollectiveMainloopFwdSm80ILi4ELi1ELb0EN4cute5tupleIJNS5_1CILi128EEENS7_ILi96EEENS7_ILi64EEEEEELi64ENS_10bfloat16_tEfNS_4arch4Sm80ELb0ELb1ELb0ELb0ELb1ELb0ELb1ELb1EEENS1_21CollectiveEpilogueFwdINS6_IJS8_SA_S9_EEENS6_IJNS7_ILi1EEESI_SI_EEESC_SE_Li128ELb0ELb1ELb1ELb0EEENS1_19SingleTileSchedulerILb0ELb1ELb1ELi128EEEEEEEEEvNT_6ParamsE:
	.zero		1400


//--------------------- .nv.constant0._ZN7cutlass13device_kernelIN5flash19enable_sm80_to_sm89INS1_16FlashAttnFwdSm80INS1_25CollectiveMainloopFwdSm80ILi4ELi1ELb0EN4cute5tupleIJNS5_1CILi128EEENS7_ILi80EEENS7_ILi64EEEEEELi64ENS_10bfloat16_tEfNS_4arch4Sm80ELb0ELb1ELb0ELb1ELb1ELb0ELb1ELb1EEENS1_21CollectiveEpilogueFwdINS6_IJS8_SA_S9_EEENS6_IJNS7_ILi1EEESI_SI_EEESC_SE_Li128ELb1ELb1ELb1ELb0EEENS1_36VarlenDynamicPersistentTileSchedulerILi128ELi80ELi128ELi128ELb1ELb1ELb0ELb1ELb0ELb1EEEEEEEEEvNT_6ParamsE --------------------------
	.section	.nv.constant0._ZN7cutlass13device_kernelIN5flash19enable_sm80_to_sm89INS1_16FlashAttnFwdSm80INS1_25CollectiveMainloopFwdSm80ILi4ELi1ELb0EN4cute5tupleIJNS5_1CILi128EEENS7_ILi80EEENS7_ILi64EEEEEELi64ENS_10bfloat16_tEfNS_4arch4Sm80ELb0ELb1ELb0ELb1ELb1ELb0ELb1ELb1EEENS1_21CollectiveEpilogueFwdINS6_IJS8_SA_S9_EEENS6_IJNS7_ILi1EEESI_SI_EEESC_SE_Li128ELb1ELb1ELb1ELb0EEENS1_36VarlenDynamicPersistentTileSchedulerILi128ELi80ELi128ELi128ELb1ELb1ELb0ELb1ELb0ELb1EEEEEEEEEvNT_6ParamsE,"a",@progbits
	.sectionflags	@""
	.align	4
.nv.constant0._ZN7cutlass13device_kernelIN5flash19enable_sm80_to_sm89INS1_16FlashAttnFwdSm80INS1_25CollectiveMainloopFwdSm80ILi4ELi1ELb0EN4cute5tupleIJNS5_1CILi128EEENS7_ILi80EEENS7_ILi64EEEEEELi64ENS_10bfloat16_tEfNS_4arch4Sm80ELb0ELb1ELb0ELb1ELb1ELb0ELb1ELb1EEENS1_21CollectiveEpilogueFwdINS6_IJS8_SA_S9_EEENS6_IJNS7_ILi1EEESI_SI_EEESC_SE_Li128ELb1ELb1ELb1ELb0EEENS1_36VarlenDynamicPersistentTileSchedulerILi128ELi80ELi128ELi128ELb1ELb1ELb0ELb1ELb0ELb1EEEEEEEEEvNT_6ParamsE:
	.zero		1432


//--------------------- .nv.constant0._ZN7cutlass13device_kernelIN5flash19enable_sm80_to_sm89INS1_16FlashAttnFwdSm80INS1_25CollectiveMainloopFwdSm80ILi4ELi1ELb0EN4cute5tupleIJNS5_1CILi128EEENS7_ILi80EEENS7_ILi64EEEEEELi64ENS_10bfloat16_tEfNS_4arch4Sm80ELb0ELb1ELb0ELb1ELb1ELb1ELb1ELb1EEENS1_21CollectiveEpilogueFwdINS6_IJS8_SA_S9_EEENS6_IJNS7_ILi1EEESI_SI_EEESC_SE_Li128ELb1ELb1ELb1ELb0EEENS1_36VarlenDynamicPersistentTileSchedulerILi128ELi80ELi128ELi128ELb1ELb1ELb0ELb1ELb0ELb1EEEEEEEEEvNT_6ParamsE --------------------------
	.section	.nv.constant0._ZN7cutlass13device_kernelIN5flash19enable_sm80_to_sm89INS1_16FlashAttnFwdSm80INS1_25CollectiveMainloopFwdSm80ILi4ELi1ELb0EN4cute5tupleIJNS5_1CILi128EEENS7_ILi80EEENS7_ILi64EEEEEELi64ENS_10bfloat16_tEfNS_4arch4Sm80ELb0ELb1ELb0ELb1ELb1ELb1ELb1ELb1EEENS1_21CollectiveEpilogueFwdINS6_IJS8_SA_S9_EEENS6_IJNS7_ILi1EEESI_SI_EEESC_SE_Li128ELb1ELb1ELb1ELb0EEENS1_36VarlenDynamicPersistentTileSchedulerILi128ELi80ELi128ELi128ELb1ELb1ELb0ELb1ELb0ELb1EEEEEEEEEvNT_6ParamsE,"a",@progbits
	.sectionflags	@""
	.align	4
.nv.constant0._ZN7cutlass13device_kernelIN5flash19enable_sm80_to_sm89INS1_16FlashAttnFwdSm80INS1_25CollectiveMainloopFwdSm80ILi4ELi1ELb0EN4cute5tupleIJNS5_1CILi128EEENS7_ILi80EEENS7_ILi64EEEEEELi64ENS_10bfloat16_tEfNS_4arch4Sm80ELb0ELb1ELb0ELb1ELb1ELb1ELb1ELb1EEENS1_21CollectiveEpilogueFwdINS6_IJS8_SA_S9_EEENS6_IJNS7_ILi1EEESI_SI_EEESC_SE_Li128ELb1ELb1ELb1ELb0EEENS1_36VarlenDynamicPersistentTileSchedulerILi128ELi80ELi128ELi128ELb1ELb1ELb0ELb1ELb0ELb1EEEEEEEEEvNT_6ParamsE:
	.zero		1432


//--------------------- .nv.constant0._ZN7cutlass13device_kernelIN5flash19enable_sm80_to_sm89INS1_16FlashAttnFwdSm80INS1_25CollectiveMainloopFwdSm80ILi4ELi1ELb0EN4cute5tupleIJNS5_1CILi128EEENS7_ILi112EEENS7_ILi64EEEEEELi64ENS_10bfloat16_tEfNS_4arch4Sm80ELb1ELb0ELb0ELb0ELb1ELb0ELb1ELb1EEENS1_21CollectiveEpilogueFwdINS6_IJS8_SA_S9_EEENS6_IJNS7_ILi1EEESI_SI_EEESC_SE_Li128ELb0ELb1ELb1ELb0EEENS1_30DynamicPersistentTileSchedulerILi128ELi128ELb1ELb1ELb0EEEEEEEEEvNT_6ParamsE --------------------------
	.section	.nv.constant0._ZN7cutlass13device_kernelIN5flash19enable_sm80_to_sm89INS1_16FlashAttnFwdSm80INS1_25CollectiveMainloopFwdSm80ILi4ELi1ELb0EN4cute5tupleIJNS5_1CILi128EEENS7_ILi112EEENS7_ILi64EEEEEELi64ENS_10bfloat16_tEfNS_4arch4Sm80ELb1ELb0ELb0ELb0ELb1ELb0ELb1ELb1EEENS1_21CollectiveEpilogueFwdINS6_IJS8_SA_S9_EEENS6_IJNS7_ILi1EEESI_SI_EEESC_SE_Li128ELb0ELb1ELb1ELb0EEENS1_30DynamicPersistentTileSchedulerILi128ELi128ELb1ELb1ELb0EEEEEEEEEvNT_6ParamsE,"a",@progbits
	.sectionflags	@""
	.align	4
.nv.constant0._ZN7cutlass13device_kernelIN5flash19enable_sm80_to_sm89INS1_16FlashAttnFwdSm80INS1_25CollectiveMainloopFwdSm80ILi4ELi1ELb0EN4cute5tupleIJNS5_1CILi128EEENS7_ILi112EEENS7_ILi64EEEEEELi64ENS_10bfloat16_tEfNS_4arch4Sm80ELb1ELb0ELb0ELb0ELb1ELb0ELb1ELb1EEENS1_21CollectiveEpilogueFwdINS6_IJS8_SA_S9_EEENS6_IJNS7_ILi1EEESI_SI_EEESC_SE_Li128ELb0ELb1ELb1ELb0EEENS1_30DynamicPersistentTileSchedulerILi128ELi128ELb1ELb1ELb0EEEEEEEEEvNT_6ParamsE:
	.zero		1416


//--------------------- .nv.constant0._ZN7cutlass13device_kernelIN5flash19enable_sm80_to_sm89INS1_16FlashAttnFwdSm80INS1_25CollectiveMainloopFwdSm80ILi4ELi1ELb0EN4cute5tupleIJNS5_1CILi128EEENS7_ILi80EEENS7_ILi64EEEEEELi64ENS_10bfloat16_tEfNS_4arch4Sm80ELb1ELb0ELb0ELb1ELb1ELb0ELb1ELb1EEENS1_21CollectiveEpilogueFwdINS6_IJS8_SA_S9_EEENS6_IJNS7_ILi1EEESI_SI_EEESC_SE_Li128ELb1ELb1ELb1ELb0EEENS1_36VarlenDynamicPersistentTileSchedulerILi128ELi80ELi128ELi128ELb1ELb1ELb0ELb1ELb1ELb1EEEEEEEEEvNT_6ParamsE --------------------------
	.section	.nv.constant0._ZN7cutlass13device_kernelIN5flash19enable_sm80_to_sm89INS1_16FlashAttnFwdSm80INS1_25CollectiveMainloopFwdSm80ILi4ELi1ELb0EN4cute5tupleIJNS5_1CILi128EEENS7_ILi80EEENS7_ILi64EEEEEELi64ENS_10bfloat16_tEfNS_4arch4Sm80ELb1ELb0ELb0ELb1ELb1ELb0ELb1ELb1EEENS1_21CollectiveEpilogueFwdINS6_IJS8_SA_S9_EEENS6_IJNS7_ILi1EEESI_SI_EEESC_SE_Li128ELb1ELb1ELb1ELb0EEENS1_36VarlenDynamicPersistentTileSchedulerILi128ELi80ELi128ELi128ELb1ELb1ELb0ELb1ELb1ELb1EEEEEEEEEvNT_6ParamsE,"a",@progbits
	.sectionflags	@""
	.align	4
.nv.constant0._ZN7cutlass13device_kernelIN5flash19enable_sm80_to_sm89INS1_16FlashAttnFwdSm80INS1_25CollectiveMainloopFwdSm80ILi4ELi1ELb0EN4cute5tupleIJNS5_1CILi128EEENS7_ILi80EEENS7_ILi64EEEEEELi64ENS_10bfloat16_tEfNS_4arch4Sm80ELb1ELb0ELb0ELb1ELb1ELb0ELb1ELb1EEENS1_21CollectiveEpilogueFwdINS6_IJS8_SA_S9_EEENS6_IJNS7_ILi1EEESI_SI_EEESC_SE_Li128ELb1ELb1ELb1ELb0EEENS1_36VarlenDynamicPersistentTileSchedulerILi128ELi80ELi128ELi128ELb1ELb1ELb0ELb1ELb1ELb1EEEEEEEEEvNT_6ParamsE:
	.zero		1432


//--------------------- .nv.constant0._ZN7cutlass13device_kernelIN5flash19enable_sm80_to_sm89INS1_16FlashAttnFwdSm80INS1_25CollectiveMainloopFwdSm80ILi4ELi1ELb0EN4cute5tupleIJNS5_1CILi128EEENS7_ILi80EEENS7_ILi64EEEEEELi64ENS_10bfloat16_tEfNS_4arch4Sm80ELb1ELb0ELb0ELb1ELb1ELb1ELb1ELb1EEENS1_21CollectiveEpilogueFwdINS6_IJS8_SA_S9_EEENS6_IJNS7_ILi1EEESI_SI_EEESC_SE_Li128ELb1ELb1ELb1ELb0EEENS1_36VarlenDynamicPersistentTileSchedulerILi128ELi80ELi128ELi128ELb1ELb1ELb0ELb1ELb1ELb1EEEEEEEEEvNT_6ParamsE --------------------------
	.section	.nv.constant0._ZN7cutlass13device_kernelIN5flash19enable_sm80_to_sm89INS1_16FlashAttnFwdSm80INS1_25CollectiveMainloopFwdSm80ILi4ELi1ELb0EN4cute5tupleIJNS5_1CILi128EEENS7_ILi80EEENS7_ILi64EEEEEELi64ENS_10bfloat16_tEfNS_4arch4Sm80ELb1ELb0ELb0ELb1ELb1ELb1ELb1ELb1EEENS1_21CollectiveEpilogueFwdINS6_IJS8_SA_S9_EEENS6_IJNS7_ILi1EEESI_SI_EEESC_SE_Li128ELb1ELb1ELb1ELb0EEENS1_36VarlenDynamicPersistentTileSchedulerILi128ELi80ELi128ELi128ELb1ELb1ELb0ELb1ELb1ELb1EEEEEEEEEvNT_6ParamsE,"a",@progbits
	.sectionflags	@""
	.align	4
.nv.constant0._ZN7cutlass13device_kernelIN5flash19enable_sm80_to_sm89INS1_16FlashAttnFwdSm80INS1_25CollectiveMainloopFwdSm80ILi4ELi1ELb0EN4cute5tupleIJNS5_1CILi128EEENS7_ILi80EEENS7_ILi64EEEEEELi64ENS_10bfloat16_tEfNS_4arch4Sm80ELb1ELb0ELb0ELb1ELb1ELb1ELb1ELb1EEENS1_21CollectiveEpilogueFwdINS6_IJS8_SA_S9_EEENS6_IJNS7_ILi1EEESI_SI_EEESC_SE_Li128ELb1ELb1ELb1ELb0EEENS1_36VarlenDynamicPersistentTileSchedulerILi128ELi80ELi128ELi128ELb1ELb1ELb0ELb1ELb1ELb1EEEEEEEEEvNT_6ParamsE:
	.zero		1432


//--------------------- .text._ZN7cutlass13device_kernelIN5flash19enable_sm80_to_sm89INS1_16FlashAttnFwdSm80INS1_25CollectiveMainloopFwdSm80ILi4ELi1ELb0EN4cute5tupleIJNS5_1CILi128EEENS7_ILi112EEENS7_ILi64EEEEEELi64ENS_10bfloat16_tEfNS_4arch4Sm80ELb0ELb0ELb0ELb0ELb1ELb0ELb1ELb1EEENS1_21CollectiveEpilogueFwdINS6_IJS8_SA_S9_EEENS6_IJNS7_ILi1EEESI_SI_EEESC_SE_Li128ELb0ELb1ELb1ELb0EEENS1_19SingleTileSchedulerILb0ELb1ELb1ELi128EEEEEEEEEvNT_6ParamsE --------------------------
	.section	.text._ZN7cutlass13device_kernelIN5flash19enable_sm80_to_sm89INS1_16FlashAttnFwdSm80INS1_25CollectiveMainloopFwdSm80ILi4ELi1ELb0EN4cute5tupleIJNS5_1CILi128EEENS7_ILi112EEENS7_ILi64EEEEEELi64ENS_10bfloat16_tEfNS_4arch4Sm80ELb0ELb0ELb0ELb0ELb1ELb0ELb1ELb1EEENS1_21CollectiveEpilogueFwdINS6_IJS8_SA_S9_EEENS6_IJNS7_ILi1EEESI_SI_EEESC_SE_Li128ELb0ELb1ELb1ELb0EEENS1_19SingleTileSchedulerILb0ELb1ELb1ELi128EEEEEEEEEvNT_6ParamsE,"ax",@progbits
	.sectioninfo	@"SHI_REGISTERS=255"
	.align	128
.text._ZN7cutlass13device_kernelIN5flash19enable_sm80_to_sm89INS1_16FlashAttnFwdSm80INS1_25CollectiveMainloopFwdSm80ILi4ELi1ELb0EN4cute5tupleIJNS5_1CILi128EEENS7_ILi112EEENS7_ILi64EEEEEELi64ENS_10bfloat16_tEfNS_4arch4Sm80ELb0ELb0ELb0ELb0ELb1ELb0ELb1ELb1EEENS1_21CollectiveEpilogueFwdINS6_IJS8_SA_S9_EEENS6_IJNS7_ILi1EEESI_SI_EEESC_SE_Li128ELb0ELb1ELb1ELb0EEENS1_19SingleTileSchedulerILb0ELb1ELb1ELi128EEEEEEEEEvNT_6ParamsE:
        .type           _ZN7cutlass13device_kernelIN5flash19enable_sm80_to_sm89INS1_16FlashAttnFwdSm80INS1_25CollectiveMainloopFwdSm80ILi4ELi1ELb0EN4cute5tupleIJNS5_1CILi128EEENS7_ILi112EEENS7_ILi64EEEEEELi64ENS_10bfloat16_tEfNS_4arch4Sm80ELb0ELb0ELb0ELb0ELb1ELb0ELb1ELb1EEENS1_21CollectiveEpilogueFwdINS6_IJS8_SA_S9_EEENS6_IJNS7_ILi1EEESI_SI_EEESC_SE_Li128ELb0ELb1ELb1ELb0EEENS1_19SingleTileSchedulerILb0ELb1ELb1ELi128EEEEEEEEEvNT_6ParamsE,@function
        .size           _ZN7cutlass13device_kernelIN5flash19enable_sm80_to_sm89INS1_16FlashAttnFwdSm80INS1_25CollectiveMainloopFwdSm80ILi4ELi1ELb0EN4cute5tupleIJNS5_1CILi128EEENS7_ILi112EEENS7_ILi64EEEEEELi64ENS_10bfloat16_tEfNS_4arch4Sm80ELb0ELb0ELb0ELb0ELb1ELb0ELb1ELb1EEENS1_21CollectiveEpilogueFwdINS6_IJS8_SA_S9_EEENS6_IJNS7_ILi1EEESI_SI_EEESC_SE_Li128ELb0ELb1ELb1ELb0EEENS1_19SingleTileSchedulerILb0ELb1ELb1ELi128EEEEEEEEEvNT_6ParamsE,(.L_x_1909 - _ZN7cutlass13device_kernelIN5flash19enable_sm80_to_sm89INS1_16FlashAttnFwdSm80INS1_25CollectiveMainloopFwdSm80ILi4ELi1ELb0EN4cute5tupleIJNS5_1CILi128EEENS7_ILi112EEENS7_ILi64EEEEEELi64ENS_10bfloat16_tEfNS_4arch4Sm80ELb0ELb0ELb0ELb0ELb1ELb0ELb1ELb1EEENS1_21CollectiveEpilogueFwdINS6_IJS8_SA_S9_EEENS6_IJNS7_ILi1EEESI_SI_EEESC_SE_Li128ELb0ELb1ELb1ELb0EEENS1_19SingleTileSchedulerILb0ELb1ELb1ELi128EEEEEEEEEvNT_6ParamsE)
        .other          _ZN7cutlass13device_kernelIN5flash19enable_sm80_to_sm89INS1_16FlashAttnFwdSm80INS1_25CollectiveMainloopFwdSm80ILi4ELi1ELb0EN4cute5tupleIJNS5_1CILi128EEENS7_ILi112EEENS7_ILi64EEEEEELi64ENS_10bfloat16_tEfNS_4arch4Sm80ELb0ELb0ELb0ELb0ELb1ELb0ELb1ELb1EEENS1_21CollectiveEpilogueFwdINS6_IJS8_SA_S9_EEENS6_IJNS7_ILi1EEESI_SI_EEESC_SE_Li128ELb0ELb1ELb1ELb0EEENS1_19SingleTileSchedulerILb0ELb1ELb1ELi128EEEEEEEEEvNT_6ParamsE,@"STO_CUDA_ENTRY STV_DEFAULT"
_ZN7cutlass13device_kernelIN5flash19enable_sm80_to_sm89INS1_16FlashAttnFwdSm80INS1_25CollectiveMainloopFwdSm80ILi4ELi1ELb0EN4cute5tupleIJNS5_1CILi128EEENS7_ILi112EEENS7_ILi64EEEEEELi64ENS_10bfloat16_tEfNS_4arch4Sm80ELb0ELb0ELb0ELb0ELb1ELb0ELb1ELb1EEENS1_21CollectiveEpilogueFwdINS6_IJS8_SA_S9_EEENS6_IJNS7_ILi1EEESI_SI_EEESC_SE_Li128ELb0ELb1ELb1ELb0EEENS1_19SingleTileSchedulerILb0ELb1ELb1ELi128EEEEEEEEEvNT_6ParamsE:
[----:B------:R-:W-:Y:S02]  /*0000*/  MOV R1, c[0x0][0x28] ;  /* 0x00000a0000017a02 */ /* 0x000fe40000000f00 */
[----:B------:R-:W1:Y:S01]  /*0010*/  S2R R224, SR_TID.X ;  /* 0x0000000000e07919 */ /* 0x000e620000002100 */
[----:B------:R-:W2:Y:S01]  /*0020*/  S2UR UR7, SR_CTAID.Y ;  /* 0x00000000000779c3 */ /* 0x000ea20000002600 */
[----:B------:R-:W-:-:S07]  /*0030*/  IADD3 R1, R1, -0x20, RZ ;  /* 0xffffffe001017810 */ /* 0x000fce0007ffe0ff */
[----:B------:R-:W3:Y:S01]  /*0040*/  S2UR UR6, SR_CTAID.Z ;  /* 0x00000000000679c3 */ /* 0x000ee20000002700 */
[----:B-1----:R-:W-:-:S06]  /*0050*/  SHF.R.U32.HI R0, RZ, 0x5, R224 ;  /* 0x00000005ff007819 */ /* 0x002fcc00000116e0 */
[----:B------:R-:W1:Y:S02]  /*0060*/  SHFL.IDX PT, R0, R0, RZ, 0x1f ;  /* 0x00001fff00007589 */ /* 0x000e6400000e0000 */
[----:B-1----:R-:W-:-:S13]  /*0070*/  ISETP.NE.AND P0, PT, R0, RZ, PT ;  /* 0x000000ff0000720c */ /* 0x002fda0003f05270 */
[----:B--23--:R-:W-:Y:S05]  /*0080*/  @!P0 BRA `(.L_x_0) ;  /* 0x0000009000008947 */ /* 0x00cfea0003800000 */
[----:B------:R-:W-:Y:S01]  /*0090*/  MOV R0, c[0x0][0x550] ;  /* 0x0001540000007a02 */ /* 0x000fe20000000f00 */
[----:B------:R-:W-:-:S03]  /*00a0*/  UMOV UR10, UR7 ;  /* 0x00000007000a7c82 */ /* 0x000fc60008000000 */
[----:B------:R-:W-:-:S13]  /*00b0*/  ISETP.NE.AND P0, PT, R0, 0x1, PT ;  /* 0x000000010000780c */ /* 0x000fda0003f05270 */
[----:B------:R-:W-:Y:S05]  /*00c0*/  @!P0 BRA `(.L_x_1) ;  /* 0x000000b000008947 */ /* 0x000fea0003800000 */
[----:B------:R-:W-:Y:S02]  /*00d0*/  ULDC UR4, c[0x0][0x554] ;  /* 0x0001550000047ab9 */ /* 0x000fe40000000800 */
[----:B------:R-:W-:Y:S02]  /*00e0*/  UIMAD.WIDE.U32 UR4, UR7, UR4, URZ ;  /* 0x00000004070472a5 */ /* 0x000fe4000f8e003f */
[----:B------:R-:W-:Y:S02]  /*00f0*/  ULDC UR10, c[0x0][0x558] ;  /* 0x00015600000a7ab9 */ /* 0x000fe40000000800 */
[----:B------:R-:W-:Y:S01]  /*0100*/  USHF.R.U32.HI UR10, URZ, UR10, UR5 ;  /* 0x0000000a3f0a7299 */ /* 0x000fe20008011605 */
[----:B------:R-:W-:Y:S05]  /*0110*/  BRA `(.L_x_1) ;  /* 0x0000006000007947 */ /* 0x000fea0003800000 */
.L_x_0:
[----:B------:R-:W-:Y:S02]  /*0120*/  ULDC.64 UR4, c[0x0][0x550] ;  /* 0x0001540000047ab9 */ /* 0x000fe40000000a00 */
[----:B------:R-:W-:Y:S02]  /*0130*/  UISETP.NE.AND UP0, UPT, UR4, 0x1, UPT ;  /* 0x000000010400788c */ /* 0x000fe4000bf05270 */
[----:B------:R-:W-:-:S02]  /*0140*/  UIMAD.WIDE.U32 UR8, UR7, UR5, URZ ;  /* 0x00000005070872a5 */ /* 0x000fc4000f8e003f */
[----:B------:R-:W-:Y:S02]  /*0150*/  ULDC UR4, c[0x0][0x558] ;  /* 0x0001560000047ab9 */ /* 0x000fe40000000800 */
[----:B------:R-:W-:-:S05]  /*0160*/  UMOV UR10, UR7 ;  /* 0x00000007000a7c82 */ /* 0x000fca0008000000 */
[----:B------:R-:W-:-:S03]  /*0170*/  @UP0 USHF.R.U32.HI UR10, URZ, UR4, UR9 ;  /* 0x000000043f0a0299 */ /* 0x000fc60008011609 */
.L_x_1:
[----:B------:R-:W-:Y:S01]  /*0180*/  ISETP.LE.AND P0, PT, RZ, UR6, PT ;  /* 0x00000006ff007c0c */ /* 0x000fe2000bf03270 */
[----:B------:R-:W-:Y:S02]  /*0190*/  UIADD3 UR4, -UR10, URZ, URZ ;  /* 0x0000003f0a047290 */ /* 0x000fe4000fffe13f */
[----:B------:R-:W-:Y:S02]  /*01a0*/  ULDC UR8, c[0x0][0x550] ;  /* 0x0001540000087ab9 */ /* 0x000fe40000000800 */
[----:B------:R-:W-:-:S08]  /*01b0*/  UIMAD UR8, UR4, UR8, UR7 ;  /* 0x00000008040872a4 */ /* 0x000fd0000f8e0207 */
[----:B------:R-:W-:Y:S05]  /*01c0*/  @!P0 EXIT ;  /* 0x000000000000894d */ /* 0x000fea0003800000 */
[----:B------:R-:W-:Y:S02]  /*01d0*/  ULDC.64 UR4, c[0x0][0x370] ;  /* 0x0000dc0000047ab9 */ /* 0x000fe40000000a00 */
[----:B------:R-:W-:Y:S02]  /*01e0*/  UISETP.NE.U32.AND UP0, UPT, URZ, UR4, UPT ;  /* 0x000000043f00728c */ /* 0x000fe4000bf05070 */
[----:B------:R-:W-:Y:S02]  /*01f0*/  ULDC.64 UR12, c[0x0][0x370] ;  /* 0x0000dc00000c7ab9 */ /* 0x000fe40000000a00 */
[----:B------:R-:W-:Y:S02]  /*0200*/  UISETP.NE.AND.EX UP0, UPT, URZ, UR5, UPT, UP0 ;  /* 0x000000053f00728c */ /* 0x000fe4000bf05300 */
[----:B------:R-:W-:-:S04]  /*0210*/  ULDC.64 UR16, c[0x0][0x118] ;  /* 0x0000460000107ab9 */ /* 0x000fc80000000a00 */
[----:B------:R-:W-:-:S05]  /*0220*/  PLOP3.LUT P0, PT, PT, PT, UP0, 0x80, 0x0 ;  /* 0x000000000000781c */ /* 0x000fca0003f0f008 */
[----:B------:R-:W-:Y:S02]  /*0230*/  @UP0 UMOV UR4, 0x4 ;  /* 0x0000000400040882 */ /* 0x000fe40000000000 */
[----:B------:R-:W-:-:S06]  /*0240*/  @UP0 UIMAD.WIDE UR4, UR6, UR4, UR12 ;  /* 0x00000004060402a5 */ /* 0x000fcc000f8e020c */
[----:B------:R-:W-:Y:S02]  /*0250*/  IMAD.U32 R2, RZ, RZ, UR4 ;  /* 0x00000004ff027e24 */ /* 0x000fe4000f8e00ff */
[----:B------:R-:W-:-:S05]  /*0260*/  IMAD.U32 R3, RZ, RZ, UR5 ;  /* 0x00000005ff037e24 */ /* 0x000fca000f8e00ff */
[----:B------:R-:W2:Y:S01]  /*0270*/  @P0 LDG.E R2, [R2.64] ;  /* 0x0000001002020981 */ /* 0x000ea2000c1e1900 */
[----:B------:R-:W-:Y:S02]  /*0280*/  ULDC UR4, c[0x0][0x2ac] ;  /* 0x0000ab0000047ab9 */ /* 0x000fe40000000800 */
[----:B------:R-:W-:Y:S02]  /*0290*/  ULDC UR15, c[0x0][0x1d0] ;  /* 0x00007400000f7ab9 */ /* 0x000fe40000000800 */
[----:B------:R-:W-:Y:S02]  /*02a0*/  UIMAD UR15, UR4, UR15, URZ ;  /* 0x0000000f040f72a4 */ /* 0x000fe4000f8e023f */
[----:B------:R-:W-:Y:S02]  /*02b0*/  UMOV UR9, URZ ;  /* 0x0000003f00097c82 */ /* 0x000fe40008000000 */
[----:B------:R-:W-:Y:S02]  /*02c0*/  UISETP.GE.AND UP0, UPT, UR15, 0x1, UPT ;  /* 0x000000010f00788c */ /* 0x000fe4000bf06270 */
[----:B------:R-:W-:-:S02]  /*02d0*/  UIADD3 UR5, UR15, 0x6f, URZ ;  /* 0x0000006f0f057890 */ /* 0x000fc4000fffe03f */
[----:B------:R-:W-:Y:S02]  /*02e0*/  UMOV UR4, URZ ;  /* 0x0000003f00047c82 */ /* 0x000fe40008000000 */
[----:B------:R-:W-:Y:S02]  /*02f0*/  UIMAD.WIDE UR4, UR5, -0x6db6db6d, UR4 ;  /* 0x92492493050478a5 */ /* 0x000fe4000f8e0204 */
[----:B------:R-:W-:Y:S02]  /*0300*/  UMOV UR19, URZ ;  /* 0x0000003f00137c82 */ /* 0x000fe40008000000 */
[----:B------:R-:W-:-:S04]  /*0310*/  USHF.R.U32.HI UR7, URZ, 0x1f, UR5 ;  /* 0x0000001f3f077899 */ /* 0x000fc80008011605 */
[----:B------:R-:W-:Y:S01]  /*0320*/  ULEA.HI.SX32 UR7, UR5, UR7, 0x1a ;  /* 0x0000000705077291 */ /* 0x000fe2000f8fd23f */
[----:B--2---:R1:W2:Y:S01]  /*0330*/  @P0 R2UR UR9, R2 ;  /* 0x00000000020903c2 */ /* 0x0042a200000e0000 */
[----:B------:R-:W-:-:S13]  /*0340*/  PLOP3.LUT P0, PT, PT, PT, UP0, 0x80, 0x0 ;  /* 0x000000000000781c */ /* 0x000fda0003f0f008 */
[----:B------:R-:W-:Y:S05]  /*0350*/  @!P0 BRA `(.L_x_2) ;  /* 0x0000023000008947 */ /* 0x000fea0003800000 */
[----:B------:R-:W-:Y:S02]  /*0360*/  USHF.R.U32.HI UR4, URZ, 0x10, UR8 ;  /* 0x000000103f047899 */ /* 0x000fe40008011608 */
[----:B------:R-:W-:Y:S02]  /*0370*/  ULDC UR5, c[0x0][0x338] ;  /* 0x0000ce0000057ab9 */ /* 0x000fe40000000800 */
[----:B------:R-:W-:Y:S02]  /*0380*/  UISETP.NE.AND UP0, UPT, UR4, URZ, UPT ;  /* 0x0000003f0400728c */ /* 0x000fe4000bf05270 */
[----:B------:R-:W-:Y:S02]  /*0390*/  UMOV UR18, URZ ;  /* 0x0000003f00127c82 */ /* 0x000fe40008000000 */
[----:B------:R-:W-:-:S04]  /*03a0*/  USEL UR5, UR4, UR5, UP0 ;  /* 0x0000000504057287 */ /* 0x000fc80008000000 */
[----:B------:R-:W-:Y:S02]  /*03b0*/  UIADD3 UR14, UR7, -0x1, UR5 ;  /* 0xffffffff070e7890 */ /* 0x000fe4000fffe005 */
[----:B------:R-:W-:-:S05]  /*03c0*/  IMAD.U32 R3, RZ, RZ, UR5 ;  /* 0x00000005ff037e24 */ /* 0x000fca000f8e00ff */
[----:B------:R-:W-:-:S04]  /*03d0*/  IABS R0, R3 ;  /* 0x0000000300007213 */ /* 0x000fc80000000000 */
[----:B------:R-:W3:Y:S02]  /*03e0*/  R2UR UR13, R0 ;  /* 0x00000000000d73c2 */ /* 0x000ee400000e0000 */
[----:B---3--:R-:W3:Y:S08]  /*03f0*/  I2F.RP R0, UR13 ;  /* 0x0000000d00007d06 */ /* 0x008ef00008209400 */
[----:B---3--:R-:W3:Y:S02]  /*0400*/  MUFU.RCP R0, R0 ;  /* 0x0000000000007308 */ /* 0x008ee40000001000 */
[----:B---3--:R-:W-:-:S06]  /*0410*/  IADD3 R0, R0, 0xffffffe, RZ ;  /* 0x0ffffffe00007810 */ /* 0x008fcc0007ffe0ff */
[----:B------:R-:W3:Y:S02]  /*0420*/  F2I.FTZ.U32.TRUNC.NTZ R0, R0 ;  /* 0x0000000000007305 */ /* 0x000ee4000021f000 */
[----:B---3--:R3:W4:Y:S02]  /*0430*/  R2UR UR19, R0 ;  /* 0x00000000001373c2 */ /* 0x00872400000e0000 */
[----:B---3--:R-:W-:Y:S01]  /*0440*/  IMAD.U32 R0, RZ, RZ, UR14 ;  /* 0x0000000eff007e24 */ /* 0x008fe2000f8e00ff */
[----:B----4-:R-:W-:Y:S02]  /*0450*/  UIADD3 UR4, URZ, -UR19, URZ ;  /* 0x800000133f047290 */ /* 0x010fe4000fffe03f */
[----:B------:R-:W-:Y:S02]  /*0460*/  ULOP3.LUT UR14, UR14, UR5, URZ, 0x3c, !UPT ;  /* 0x000000050e0e7292 */ /* 0x000fe4000f8e3c3f */
[----:B-1----:R-:W-:Y:S01]  /*0470*/  IABS R2, R0 ;  /* 0x0000000000027213 */ /* 0x002fe20000000000 */
[----:B------:R-:W-:Y:S01]  /*0480*/  UIMAD UR4, UR4, UR13, URZ ;  /* 0x0000000d040472a4 */ /* 0x000fe2000f8e023f */
[----:B------:R-:W-:-:S02]  /*0490*/  IABS R0, R3 ;  /* 0x0000000300007213 */ /* 0x000fc40000000000 */
[----:B------:R-:W1:Y:S01]  /*04a0*/  R2UR UR12, R2 ;  /* 0x00000000020c73c2 */ /* 0x000e6200000e0000 */
[----:B------:R-:W-:Y:S02]  /*04b0*/  UIMAD.WIDE.U32 UR18, UR19, UR4, UR18 ;  /* 0x00000004131272a5 */ /* 0x000fe4000f8e0012 */
[----:B------:R-:W-:-:S05]  /*04c0*/  IMAD.MOV R0, RZ, RZ, -R0 ;  /* 0x000000ffff007224 */ /* 0x000fca00078e0a00 */
[----:B------:R-:W3:Y:S01]  /*04d0*/  R2UR UR11, R0 ;  /* 0x00000000000b73c2 */ /* 0x000ee200000e0000 */
[----:B-1----:R-:W-:-:S04]  /*04e0*/  UIMAD.WIDE.U32 UR18, UR19, UR12, URZ ;  /* 0x0000000c131272a5 */ /* 0x002fc8000f8e003f */
[----:B---3--:R-:W-:-:S04]  /*04f0*/  UIMAD UR11, UR19, UR11, UR12 ;  /* 0x0000000b130b72a4 */ /* 0x008fc8000f8e020c */
[----:B------:R-:W-:-:S11]  /*0500*/  UISETP.GT.U32.AND UP0, UPT, UR13, UR11, UPT ;  /* 0x0000000b0d00728c */ /* 0x000fd6000bf04070 */
[----:B------:R-:W-:Y:S02]  /*0510*/  @!UP0 UIADD3 UR11, UR11, -UR13, URZ ;  /* 0x8000000d0b0b8290 */ /* 0x000fe4000fffe03f */
[----:B------:R-:W-:Y:S02]  /*0520*/  @!UP0 UIADD3 UR19, UR19, 0x1, URZ ;  /* 0x0000000113138890 */ /* 0x000fe4000fffe03f */
[----:B------:R-:W-:Y:S02]  /*0530*/  UISETP.GE.U32.AND UP1, UPT, UR11, UR13, UPT ;  /* 0x0000000d0b00728c */ /* 0x000fe4000bf26070 */
[----:B------:R-:W-:-:S09]  /*0540*/  UISETP.GE.AND UP0, UPT, UR14, URZ, UPT ;  /* 0x0000003f0e00728c */ /* 0x000fd2000bf06270 */
[----:B------:R-:W-:Y:S02]  /*0550*/  @UP1 UIADD3 UR19, UR19, 0x1, URZ ;  /* 0x0000000113131890 */ /* 0x000fe4000fffe03f */
[----:B------:R-:W-:Y:S02]  /*0560*/  UISETP.NE.AND UP1, UPT, UR5, URZ, UPT ;  /* 0x0000003f0500728c */ /* 0x000fe4000bf25270 */
[----:B------:R-:W-:-:S09]  /*0570*/  @!UP0 UIADD3 UR19, -UR19, URZ, URZ ;  /* 0x0000003f13138290 */ /* 0x000fd2000fffe13f */
[----:B------:R-:W-:Y:S02]  /*0580*/  @!UP1 ULOP3.LUT UR19, URZ, UR5, URZ, 0x33, !UPT ;  /* 0x000000053f139292 */ /* 0x000fe4000f8e333f */
.L_x_2:
[----:B------:R-:W-:Y:S01]  /*0590*/  ULOP3.LUT UR8, UR8, 0xffff, URZ, 0xc0, !UPT ;  /* 0x0000ffff08087892 */ /* 0x000fe2000f8ec03f */
[----:B------:R-:W-:Y:S01]  /*05a0*/  PLOP3.LUT P4, PT, PT, PT, PT, 0x80, 0x0 ;  /* 0x000000000000781c */ /* 0x000fe20003f8f070 */
[----:B------:R-:W-:Y:S01]  /*05b0*/  CS2R R22, SRZ ;  /* 0x0000000000167805 */ /* 0x000fe2000001ff00 */
[----:B------:R-:W-:Y:S01]  /*05c0*/  CS2R R20, SRZ ;  /* 0x0000000000147805 */ /* 0x000fe2000001ff00 */
[----:B------:R-:W-:Y:S01]  /*05d0*/  UIMAD UR8, UR8, UR19, URZ ;  /* 0x00000013080872a4 */ /* 0x000fe2000f8e023f */
[----:B------:R-:W-:Y:S01]  /*05e0*/  CS2R R186, SRZ ;  /* 0x0000000000ba7805 */ /* 0x000fe2000001ff00 */
[----:B------:R-:W-:Y:S01]  /*05f0*/  CS2R R184, SRZ ;  /* 0x0000000000b87805 */ /* 0x000fe2000001ff00 */
[----:B------:R-:W-:Y:S01]  /*0600*/  CS2R R130, SRZ ;  /* 0x0000000000827805 */ /* 0x000fe2000001ff00 */
[----:B------:R-:W-:Y:S01]  /*0610*/  UIADD3 UR19, UR8, UR19, URZ ;  /* 0x0000001308137290 */ /* 0x000fe2000fffe03f */
[----:B------:R-:W-:Y:S01]  /*0620*/  CS2R R128, SRZ ;  /* 0x0000000000807805 */ /* 0x000fe2000001ff00 */
[----:B------:R-:W-:Y:S01]  /*0630*/  CS2R R126, SRZ ;  /* 0x00000000007e7805 */ /* 0x000fe2000001ff00 */
[----:B------:R-:W-:Y:S01]  /*0640*/  CS2R R124, SRZ ;  /* 0x00000000007c7805 */ /* 0x000fe2000001ff00 */
[----:B------:R-:W-:Y:S01]  /*0650*/  UISETP.LT.AND UP0, UPT, UR7, UR19, UPT ;  /* 0x000000130700728c */ /* 0x000fe2000bf01270 */
[----:B------:R-:W-:Y:S01]  /*0660*/  CS2R R122, SRZ ;  /* 0x00000000007a7805 */ /* 0x000fe2000001ff00 */
[----:B------:R-:W-:Y:S01]  /*0670*/  CS2R R120, SRZ ;  /* 0x0000000000787805 */ /* 0x000fe2000001ff00 */
[----:B------:R-:W-:Y:S01]  /*0680*/  CS2R R182, SRZ ;  /* 0x0000000000b67805 */ /* 0x000fe2000001ff00 */
[----:B------:R-:W-:Y:S01]  /*0690*/  USEL UR7, UR7, UR19, UP0 ;  /* 0x0000001307077287 */ /* 0x000fe20008000000 */
[----:B------:R-:W-:Y:S01]  /*06a0*/  CS2R R180, SRZ ;  /* 0x0000000000b47805 */ /* 0x000fe2000001ff00 */
[----:B------:R-:W-:Y:S01]  /*06b0*/  CS2R R118, SRZ ;  /* 0x0000000000767805 */ /* 0x000fe2000001ff00 */
[----:B------:R-:W-:Y:S01]  /*06c0*/  CS2R R116, SRZ ;  /* 0x0000000000747805 */ /* 0x000fe2000001ff00 */
[----:B------:R-:W-:Y:S01]  /*06d0*/  UISETP.GT.AND UP0, UPT, UR7, UR8, UPT ;  /* 0x000000080700728c */ /* 0x000fe2000bf04270 */
[----:B------:R-:W-:Y:S01]  /*06e0*/  CS2R R178, SRZ ;  /* 0x0000000000b27805 */ /* 0x000fe2000001ff00 */
[----:B------:R-:W-:Y:S01]  /*06f0*/  CS2R R176, SRZ ;  /* 0x0000000000b07805 */ /* 0x000fe2000001ff00 */
[----:B------:R-:W-:Y:S01]  /*0700*/  CS2R R174, SRZ ;  /* 0x0000000000ae7805 */ /* 0x000fe2000001ff00 */
[----:B------:R-:W-:Y:S01]  /*0710*/  CS2R R172, SRZ ;  /* 0x0000000000ac7805 */ /* 0x000fe2000001ff00 */
[----:B------:R-:W-:Y:S01]  /*0720*/  CS2R R166, SRZ ;  /* 0x0000000000a67805 */ /* 0x000fe2000001ff00 */
[----:B------:R-:W-:Y:S01]  /*0730*/  PLOP3.LUT P0, PT, PT, PT, UP0, 0x80, 0x0 ;  /* 0x000000000000781c */ /* 0x000fe20003f0f008 */
[----:B------:R-:W-:Y:S01]  /*0740*/  CS2R R164, SRZ ;  /* 0x0000000000a47805 */ /* 0x000fe2000001ff00 */
        /* <DEDUP_REMOVED lines=14> */
[----:B------:R-:W-:Y:S05]  /*0830*/  @!P0 BRA `(.L_x_3) ;  /* 0x0000acf000008947 */ /* 0x000fea0003800000 */
[----:B------:R-:W-:Y:S02]  /*0840*/  ULDC.64 UR4, c[0x0][0x340] ;  /* 0x0000d00000047ab9 */ /* 0x000fe40000000a00 */
[----:B------:R-:W-:-:S02]  /*0850*/  UISETP.NE.U32.AND UP0, UPT, URZ, UR4, UPT ;  /* 0x000000043f00728c */ /* 0x000fc4000bf05070 */
[----:B------:R-:W-:Y:S02]  /*0860*/  ULDC.64 UR12, c[0x0][0x340] ;  /* 0x0000d000000c7ab9 */ /* 0x000fe40000000a00 */
[----:B------:R-:W-:-:S06]  /*0870*/  UISETP.NE.AND.EX UP0, UPT, URZ, UR5, UPT, UP0 ;  /* 0x000000053f00728c */ /* 0x000fcc000bf05300 */
[----:B------:R-:W-:-:S05]  /*0880*/  PLOP3.LUT P0, PT, PT, PT, UP0, 0x80, 0x0 ;  /* 0x000000000000781c */ /* 0x000fca0003f0f008 */
[----:B------:R-:W-:Y:S02]  /*0890*/  @UP0 UMOV UR4, 0x4 ;  /* 0x0000000400040882 */ /* 0x000fe40000000000 */
[----:B------:R-:W-:-:S06]  /*08a0*/  @UP0 UIMAD.WIDE UR4, UR6, UR4, UR12 ;  /* 0x00000004060402a5 */ /* 0x000fcc000f8e020c */
[----:B-1----:R-:W-:Y:S02]  /*08b0*/  IMAD.U32 R2, RZ, RZ, UR4 ;  /* 0x00000004ff027e24 */ /* 0x002fe4000f8e00ff */
[----:B------:R-:W-:Y:S01]  /*08c0*/  IMAD.U32 R3, RZ, RZ, UR5 ;  /* 0x00000005ff037e24 */ /* 0x000fe2000f8e00ff */
[----:B------:R-:W1:Y:S01]  /*08d0*/  S2R R11, SR_CTAID.X ;  /* 0x00000000000b7919 */ /* 0x000e620000002500 */
[----:B------:R-:W-:Y:S01]  /*08e0*/  SHF.R.S32.HI R21, RZ, 0x1f, R224 ;  /* 0x0000001fff157819 */ /* 0x000fe200000114e0 */
[----:B------:R-:W-:Y:S02]  /*08f0*/  USHF.R.S32.HI UR11, URZ, 0x1f, UR10 ;  /* 0x0000001f3f0b7899 */ /* 0x000fe4000801140a */
[----:B------:R3:W4:Y:S01]  /*0900*/  @P0 LDG.E R7, [R2.64] ;  /* 0x0000001002070981 */ /* 0x000722000c1e1900 */
[----:B------:R-:W-:Y:S01]  /*0910*/  ULDC.64 UR4, c[0x0][0x1b8] ;  /* 0x00006e0000047ab9 */ /* 0x000fe20000000a00 */
[CC--:B------:R-:W-:Y:S01]  /*0920*/  LEA.HI R20, R21.reuse, R224.reuse, RZ, 0x4 ;  /* 0x000000e015147211 */ /* 0x0c0fe200078f20ff */
[----:B------:R-:W-:Y:S01]  /*0930*/  UIMAD UR11, UR11, UR4, URZ ;  /* 0x000000040b0b72a4 */ /* 0x000fe2000f8e023f */
[----:B------:R-:W-:Y:S01]  /*0940*/  LEA.HI R9, R21, R224, RZ, 0x6 ;  /* 0x000000e015097211 */ /* 0x000fe200078f30ff */
[----:B------:R-:W-:Y:S01]  /*0950*/  UIMAD.WIDE.U32 UR18, UR10, UR4, URZ ;  /* 0x000000040a1272a5 */ /* 0x000fe2000f8e003f */
[----:B------:R-:W-:Y:S01]  /*0960*/  BSSY B0, `(.L_x_4) ;  /* 0x000004a000007945 */ /* 0x000fe20003800000 */
[----:B------:R-:W-:-:S02]  /*0970*/  UIMAD UR11, UR10, UR5, UR11 ;  /* 0x000000050a0b72a4 */ /* 0x000fc4000f8e020b */
[----:B------:R-:W-:Y:S02]  /*0980*/  USHF.R.S32.HI UR12, URZ, 0x1f, UR6 ;  /* 0x0000001f3f0c7899 */ /* 0x000fe40008011406 */
[----:B------:R-:W-:Y:S02]  /*0990*/  ULDC.64 UR4, c[0x0][0x1c0] ;  /* 0x0000700000047ab9 */ /* 0x000fe40000000a00 */
[----:B------:R-:W-:Y:S02]  /*09a0*/  UIADD3 UR19, UR19, UR11, URZ ;  /* 0x0000000b13137290 */ /* 0x000fe4000fffe03f */
[----:B------:R-:W-:Y:S02]  /*09b0*/  UIMAD UR12, UR12, UR4, URZ ;  /* 0x000000040c0c72a4 */ /* 0x000fe4000f8e023f */
[----:B------:R-:W-:Y:S02]  /*09c0*/  UIMAD.WIDE.U32 UR18, UR6, UR4, UR18 ;  /* 0x00000004061272a5 */ /* 0x000fe4000f8e0012 */
[----:B------:R-:W-:-:S02]  /*09d0*/  UIMAD UR5, UR6, UR5, UR12 ;  /* 0x00000005060572a4 */ /* 0x000fc4000f8e020c */
[----:B------:R-:W-:Y:S02]  /*09e0*/  ULDC UR4, c[0x0][0x2c4] ;  /* 0x0000b10000047ab9 */ /* 0x000fe40000000800 */
[----:B------:R-:W-:Y:S01]  /*09f0*/  UIADD3 UR5, UR19, UR5, URZ ;  /* 0x0000000513057290 */ /* 0x000fe2000fffe03f */
[----:B---3--:R-:W-:Y:S01]  /*0a00*/  LEA.HI R2, R21, R224, RZ, 0x3 ;  /* 0x000000e015027211 */ /* 0x008fe200078f18ff */
[----:B------:R-:W-:Y:S01]  /*0a10*/  IMAD.MOV.U32 R3, RZ, RZ, c[0x0][0x2c4] ;  /* 0x0000b100ff037624 */ /* 0x000fe200078e00ff */
[----:B------:R-:W-:Y:S02]  /*0a20*/  ULDC UR11, c[0x0][0x168] ;  /* 0x00005a00000b7ab9 */ /* 0x000fe40000000800 */
[----:B------:R-:W-:Y:S01]  /*0a30*/  LOP3.LUT R0, R2, 0xfffffff8, RZ, 0xc0, !PT ;  /* 0xfffffff802007812 */ /* 0x000fe200078ec0ff */
[----:B------:R-:W-:Y:S01]  /*0a40*/  UIMAD UR11, UR4, UR11, URZ ;  /* 0x0000000b040b72a4 */ /* 0x000fe2000f8e023f */
[----:B------:R-:W-:Y:S01]  /*0a50*/  ISETP.NE.AND P1, PT, R3, 0x1, PT ;  /* 0x000000010300780c */ /* 0x000fe20003f25270 */
[----:B------:R-:W-:Y:S01]  /*0a60*/  IMAD.U32 R3, RZ, RZ, UR19 ;  /* 0x00000013ff037e24 */ /* 0x000fe2000f8e00ff */
[----:B------:R-:W-:Y:S01]  /*0a70*/  SHF.R.S32.HI R16, RZ, 0x3, R2 ;  /* 0x00000003ff107819 */ /* 0x000fe20000011402 */
[----:B------:R-:W-:Y:S01]  /*0a80*/  IMAD.IADD R29, R224, 0x1, -R0 ;  /* 0x00000001e01d7824 */ /* 0x000fe200078e0a00 */
[----:B------:R-:W-:Y:S01]  /*0a90*/  MOV R3, UR5 ;  /* 0x0000000500037c02 */ /* 0x000fe20008000f00 */
[----:B------:R-:W-:-:S02]  /*0aa0*/  IMAD.U32 R2, RZ, RZ, UR18 ;  /* 0x00000012ff027e24 */ /* 0x000fc4000f8e00ff */
[C---:B------:R-:W-:Y:S02]  /*0ab0*/  IMAD R225, R29.reuse, 0x10, R16 ;  /* 0x000000101de17824 */ /* 0x040fe400078e0210 */
[----:B------:R-:W-:Y:S02]  /*0ac0*/  IMAD.SHL.U32 R28, R29, 0x8, RZ ;  /* 0x000000081d1c7824 */ /* 0x000fe400078e00ff */
[C---:B-1----:R-:W-:Y:S01]  /*0ad0*/  IMAD R5, R11.reuse, 0x80, R225 ;  /* 0x000000800b057824 */ /* 0x042fe200078e02e1 */
[----:B------:R1:W-:Y:S01]  /*0ae0*/  STL [R1+0x8], R225 ;  /* 0x000008e101007387 */ /* 0x0003e20000100800 */
[----:B------:R-:W-:Y:S02]  /*0af0*/  LEA R11, R11, R16, 0x7 ;  /* 0x000000100b0b7211 */ /* 0x000fe400078e38ff */
[----:B------:R-:W-:Y:S01]  /*0b00*/  @P1 IMAD.HI.U32 R0, R5, c[0x0][0x2c8], RZ ;  /* 0x0000b20005001a27 */ /* 0x000fe200078e00ff */
[----:B------:R-:W-:Y:S02]  /*0b10*/  SHF.R.S32.HI R245, RZ, 0x1f, R28 ;  /* 0x0000001ffff57819 */ /* 0x000fe4000001141c */
[----:B------:R-:W-:Y:S01]  /*0b20*/  ISETP.GE.AND P3, PT, R11, UR11, PT ;  /* 0x0000000b0b007c0c */ /* 0x000fe2000bf66270 */
[----:B------:R-:W-:Y:S01]  /*0b30*/  IMAD.MOV.U32 R4, RZ, RZ, R5 ;  /* 0x000000ffff047224 */ /* 0x000fe200078e0005 */
[----:B------:R-:W-:-:S04]  /*0b40*/  @P1 SHF.R.U32.HI R4, RZ, c[0x0][0x2cc], R0 ;  /* 0x0000b300ff041a19 */ /* 0x000fc80000011600 */
[--C-:B------:R-:W-:Y:S01]  /*0b50*/  SHF.R.S32.HI R6, RZ, 0x1f, R4.reuse ;  /* 0x0000001fff067819 */ /* 0x100fe20000011404 */
[----:B------:R-:W-:Y:S02]  /*0b60*/  IMAD.MOV R0, RZ, RZ, -R4 ;  /* 0x000000ffff007224 */ /* 0x000fe400078e0a04 */
[----:B------:R-:W-:-:S04]  /*0b70*/  IMAD.WIDE.U32 R2, R4, c[0x0][0x1b0], R2 ;  /* 0x00006c0004027a25 */ /* 0x000fc800078e0002 */
[----:B------:R-:W-:Y:S02]  /*0b80*/  IMAD R5, R0, c[0x0][0x2c4], R5 ;  /* 0x0000b10000057a24 */ /* 0x000fe400078e0205 */
[----:B------:R-:W-:-:S03]  /*0b90*/  IMAD R6, R6, c[0x0][0x1b0], RZ ;  /* 0x00006c0006067a24 */ /* 0x000fc600078e02ff */
[----:B------:R-:W-:Y:S01]  /*0ba0*/  SHF.R.S32.HI R0, RZ, 0x1f, R5 ;  /* 0x0000001fff007819 */ /* 0x000fe20000011405 */
[----:B------:R-:W-:-:S04]  /*0bb0*/  IMAD R4, R4, c[0x0][0x1b4], R6 ;  /* 0x00006d0004047a24 */ /* 0x000fc800078e0206 */
[----:B------:R-:W-:Y:S02]  /*0bc0*/  IMAD R0, R0, c[0x0][0x1a8], RZ ;  /* 0x00006a0000007a24 */ /* 0x000fe400078e02ff */
[----:B------:R-:W-:Y:S02]  /*0bd0*/  IMAD.IADD R3, R3, 0x1, R4 ;  /* 0x0000000103037824 */ /* 0x000fe400078e0204 */
[C---:B------:R-:W-:Y:S01]  /*0be0*/  IMAD R4, R5.reuse, c[0x0][0x1ac], R0 ;  /* 0x00006b0005047a24 */ /* 0x040fe200078e0200 */
[----:B------:R-:W-:Y:S01]  /*0bf0*/  LOP3.LUT R0, R20, 0xfffffff0, RZ, 0xc0, !PT ;  /* 0xfffffff014007812 */ /* 0x000fe200078ec0ff */
[----:B------:R-:W-:-:S04]  /*0c00*/  IMAD.WIDE.U32 R2, R5, c[0x0][0x1a8], R2 ;  /* 0x00006a0005027a25 */ /* 0x000fc800078e0002 */
[----:B------:R-:W-:Y:S01]  /*0c10*/  IMAD.IADD R4, R3, 0x1, R4 ;  /* 0x0000000103047824 */ /* 0x000fe200078e0204 */
[----:B------:R-:W-:Y:S01]  /*0c20*/  LEA R8, P1, R2, c[0x0][0x160], 0x1 ;  /* 0x0000580002087a11 */ /* 0x000fe200078208ff */
[----:B------:R-:W-:Y:S02]  /*0c30*/  IMAD.IADD R3, R224, 0x1, -R0 ;  /* 0x00000001e0037824 */ /* 0x000fe400078e0a00 */
[----:B------:R-:W-:Y:S01]  /*0c40*/  IMAD.SHL.U32 R0, R16, 0x40, RZ ;  /* 0x0000004010007824 */ /* 0x000fe200078e00ff */
[----:B------:R-:W-:Y:S01]  /*0c50*/  LEA.HI.X R5, R2, c[0x0][0x164], R4, 0x1, P1 ;  /* 0x0000590002057a11 */ /* 0x000fe200008f0c04 */
[----:B------:R1:W3:Y:S01]  /*0c60*/  SHFL.IDX PT, R6, R8, RZ, 0x181f ;  /* 0x00181fff08067589 */ /* 0x0002e200000e0000 */
[----:B------:R-:W-:Y:S02]  /*0c70*/  SHF.R.S32.HI R2, RZ, 0x1f, R3 ;  /* 0x0000001fff027819 */ /* 0x000fe40000011403 */
[----:B------:R-:W-:Y:S02]  /*0c80*/  LOP3.LUT R0, R0, 0x1c0, RZ, 0xc0, !PT ;  /* 0x000001c000007812 */ /* 0x000fe400078ec0ff */
[----:B------:R-:W-:-:S02]  /*0c90*/  LEA.HI R19, R2, R3, RZ, 0x3 ;  /* 0x0000000302137211 */ /* 0x000fc400078f18ff */
[----:B------:R-:W-:Y:S02]  /*0ca0*/  LOP3.LUT R2, R0, 0x38, R28, 0xf8, !PT ;  /* 0x0000003800027812 */ /* 0x000fe400078ef81c */
[----:B------:R-:W-:Y:S02]  /*0cb0*/  LOP3.LUT R4, R19, 0xfffffff8, RZ, 0xc0, !PT ;  /* 0xfffffff813047812 */ /* 0x000fe400078ec0ff */
[----:B------:R-:W-:-:S03]  /*0cc0*/  SHF.R.U32.HI R0, RZ, 0x3, R0 ;  /* 0x00000003ff007819 */ /* 0x000fc60000011600 */
[----:B------:R-:W-:Y:S01]  /*0cd0*/  IMAD.IADD R18, R3, 0x1, -R4 ;  /* 0x0000000103127824 */ /* 0x000fe200078e0a04 */
[----:B------:R-:W-:Y:S01]  /*0ce0*/  LOP3.LUT R2, R2, R0, RZ, 0x3c, !PT ;  /* 0x0000000002027212 */ /* 0x000fe200078e3cff */
[----:B------:R-:W-:Y:S02]  /*0cf0*/  IMAD.SHL.U32 R0, R9, 0x8, RZ ;  /* 0x0000000809007824 */ /* 0x000fe400078e00ff */
[----:B------:R-:W-:Y:S02]  /*0d00*/  IMAD.MOV.U32 R3, RZ, RZ, 0x10 ;  /* 0x00000010ff037424 */ /* 0x000fe400078e00ff */
[----:B------:R-:W-:Y:S01]  /*0d10*/  IMAD.MOV.U32 R4, RZ, RZ, 0x20 ;  /* 0x00000020ff047424 */ /* 0x000fe200078e00ff */
[----:B------:R-:W-:Y:S01]  /*0d20*/  LOP3.LUT R10, R2, 0xfffffe00, R0, 0xf8, !PT ;  /* 0xfffffe00020a7812 */ /* 0x000fe200078ef800 */
[----:B----4-:R4:W5:Y:S01]  /*0d30*/  @P0 R2UR UR14, R7 ;  /* 0x00000000070e03c2 */ /* 0x01096200000e0000 */
[----:B------:R-:W-:Y:S01]  /*0d40*/  ISETP.GE.AND P0, PT, R28, c[0x0][0x198], PT ;  /* 0x000066001c007a0c */ /* 0x000fe20003f06270 */
[----:B-----5:R-:W-:-:S03]  /*0d50*/  @!UP0 UMOV UR14, UR6 ;  /* 0x00000006000e8c82 */ /* 0x020fc60008000000 */
[----:B------:R-:W-:-:S05]  /*0d60*/  R2P PR, R18, 0x6 ;  /* 0x0000000612007804 */ /* 0x000fca0000000000 */
[----:B------:R-:W-:Y:S02]  /*0d70*/  SEL R3, R3, 0xfffffff0, !P1 ;  /* 0xfffffff003037807 */ /* 0x000fe40004800000 */
[----:B------:R-:W-:Y:S01]  /*0d80*/  SEL R4, R4, 0xffffffe0, !P2 ;  /* 0xffffffe004047807 */ /* 0x000fe20005000000 */
[----:B----4-:R1:W4:Y:S01]  /*0d90*/  SHFL.IDX PT, R7, R5, RZ, 0x181f ;  /* 0x00181fff05077589 */ /* 0x01032200000e0000 */
[----:B------:R-:W-:Y:S05]  /*0da0*/  @P3 BRA `(.L_x_5) ;  /* 0x0000005000003947 */ /* 0x000fea0003800000 */
[----:B---3--:R-:W-:Y:S01]  /*0db0*/  LEA R6, P1, R28, R6, 0x1 ;  /* 0x000000061c067211 */ /* 0x008fe200078208ff */
[----:B------:R-:W-:-:S03]  /*0dc0*/  IMAD.SHL.U32 R0, R10, 0x2, RZ ;  /* 0x000000020a007824 */ /* 0x000fc600078e00ff */
[----:B----4-:R-:W-:-:S05]  /*0dd0*/  LEA.HI.X R7, R28, R7, R245, 0x1, P1 ;  /* 0x000000071c077211 */ /* 0x010fca00008f0cf5 */
[----:B------:R-:W-:Y:S01]  /*0de0*/  @!PT LDS RZ, [RZ] ;  /* 0x00000000fffff984 */ /* 0x000fe20000000800 */
[----:B------:R3:W-:Y:S04]  /*0df0*/  LDGSTS.E.BYPASS.LTC128B.128 [R0+0x7100], [R6.64], !P0 ;  /* 0x0710000006007fae */ /* 0x0007e8000c101d50 */
.L_x_5:
[----:B---3--:R-:W-:Y:S05]  /*0e00*/  BSYNC B0 ;  /* 0x0000000000007941 */ /* 0x008fea0003800000 */
.L_x_4:
[----:B------:R-:W-:Y:S01]  /*0e10*/  IADD3 R2, R11, 0x10, RZ ;  /* 0x000000100b027810 */ /* 0x000fe20007ffe0ff */
[----:B------:R3:W1:Y:S01]  /*0e20*/  SHFL.IDX PT, R0, R5, 0x1, 0x181f ;  /* 0x00381f0005007f89 */ /* 0x00066200000e0000 */
[----:B------:R-:W-:Y:S02]  /*0e30*/  BSSY B0, `(.L_x_6) ;  /* 0x0000009000007945 */ /* 0x000fe40003800000 */
[----:B------:R-:W-:Y:S01]  /*0e40*/  ISETP.GE.AND P1, PT, R2, UR11, PT ;  /* 0x0000000b02007c0c */ /* 0x000fe2000bf26270 */
[----:B------:R3:W4:-:S12]  /*0e50*/  SHFL.IDX PT, R6, R8, 0x1, 0x181f ;  /* 0x00381f0008067f89 */ /* 0x00071800000e0000 */
[----:B------:R-:W-:Y:S05]  /*0e60*/  @P1 BRA `(.L_x_7) ;  /* 0x0000005000001947 */ /* 0x000fea0003800000 */
[----:B----4-:R-:W-:-:S04]  /*0e70*/  LEA R6, P1, R28, R6, 0x1 ;  /* 0x000000061c067211 */ /* 0x010fc800078208ff */
[----:B-1----:R-:W-:Y:S01]  /*0e80*/  LEA.HI.X R7, R28, R0, R245, 0x1, P1 ;  /* 0x000000001c077211 */ /* 0x002fe200008f0cf5 */
[----:B------:R-:W-:-:S05]  /*0e90*/  IMAD.SHL.U32 R0, R10, 0x2, RZ ;  /* 0x000000020a007824 */ /* 0x000fca00078e00ff */
[----:B------:R-:W-:Y:S01]  /*0ea0*/  @!PT LDS RZ, [RZ] ;  /* 0x00000000fffff984 */ /* 0x000fe20000000800 */
[----:B------:R1:W-:Y:S03]  /*0eb0*/  LDGSTS.E.BYPASS.LTC128B.128 [R0+0x7900], [R6.64], !P0 ;  /* 0x0790000006007fae */ /* 0x0003e6000c101d50 */
.L_x_7:
[----:B------:R-:W-:Y:S05]  /*0ec0*/  BSYNC B0 ;  /* 0x0000000000007941 */ /* 0x000fea0003800000 */
.L_x_6:
[----:B------:R-:W-:Y:S01]  /*0ed0*/  IADD3 R2, R11, 0x20, RZ ;  /* 0x000000200b027810 */ /* 0x000fe20007ffe0ff */
[----:B-1----:R1:W3:Y:S01]  /*0ee0*/  SHFL.IDX PT, R0, R5, 0x2, 0x181f ;  /* 0x00581f0005007f89 */ /* 0x0022e200000e0000 */
[----:B------:R-:W-:Y:S02]  /*0ef0*/  BSSY B0, `(.L_x_8) ;  /* 0x0000009000007945 */ /* 0x000fe40003800000 */
[----:B------:R-:W-:Y:S01]  /*0f00*/  ISETP.GE.AND P1, PT, R2, UR11, PT ;  /* 0x0000000b02007c0c */ /* 0x000fe2000bf26270 */
[----:B----4-:R1:W4:-:S12]  /*0f10*/  SHFL.IDX PT, R6, R8, 0x2, 0x181f ;  /* 0x00581f0008067f89 */ /* 0x01031800000e0000 */
[----:B------:R-:W-:Y:S05]  /*0f20*/  @P1 BRA `(.L_x_9) ;  /* 0x0000005000001947 */ /* 0x000fea0003800000 */
[----:B----4-:R-:W-:-:S04]  /*0f30*/  LEA R6, P1, R28, R6, 0x1 ;  /* 0x000000061c067211 */ /* 0x010fc800078208ff */
[----:B---3--:R-:W-:Y:S01]  /*0f40*/  LEA.HI.X R7, R28, R0, R245, 0x1, P1 ;  /* 0x000000001c077211 */ /* 0x008fe200008f0cf5 */
[----:B------:R-:W-:-:S05]  /*0f50*/  IMAD.SHL.U32 R0, R10, 0x2, RZ ;  /* 0x000000020a007824 */ /* 0x000fca00078e00ff */
[----:B------:R-:W-:Y:S01]  /*0f60*/  @!PT LDS RZ, [RZ] ;  /* 0x00000000fffff984 */ /* 0x000fe20000000800 */
[----:B------:R3:W-:Y:S03]  /*0f70*/  LDGSTS.E.BYPASS.LTC128B.128 [R0+0x8100], [R6.64], !P0 ;  /* 0x0810000006007fae */ /* 0x0007e6000c101d50 */
.L_x_9:
[----:B------:R-:W-:Y:S05]  /*0f80*/  BSYNC B0 ;  /* 0x0000000000007941 */ /* 0x000fea0003800000 */
.L_x_8:
[----:B------:R-:W-:Y:S01]  /*0f90*/  IADD3 R2, R11, 0x30, RZ ;  /* 0x000000300b027810 */ /* 0x000fe20007ffe0ff */
[----:B---3--:R3:W1:Y:S01]  /*0fa0*/  SHFL.IDX PT, R0, R5, 0x3, 0x181f ;  /* 0x00781f0005007f89 */ /* 0x00866200000e0000 */
[----:B------:R-:W-:Y:S02]  /*0fb0*/  BSSY B0, `(.L_x_10) ;  /* 0x0000009000007945 */ /* 0x000fe40003800000 */
[----:B------:R-:W-:Y:S01]  /*0fc0*/  ISETP.GE.AND P1, PT, R2, UR11, PT ;  /* 0x0000000b02007c0c */ /* 0x000fe2000bf26270 */
[----:B----4-:R3:W4:-:S12]  /*0fd0*/  SHFL.IDX PT, R6, R8, 0x3, 0x181f ;  /* 0x00781f0008067f89 */ /* 0x01071800000e0000 */
[----:B------:R-:W-:Y:S05]  /*0fe0*/  @P1 BRA `(.L_x_11) ;  /* 0x0000005000001947 */ /* 0x000fea0003800000 */
[----:B----4-:R-:W-:-:S04]  /*0ff0*/  LEA R6, P1, R28, R6, 0x1 ;  /* 0x000000061c067211 */ /* 0x010fc800078208ff */
[----:B-1----:R-:W-:Y:S01]  /*1000*/  LEA.HI.X R7, R28, R0, R245, 0x1, P1 ;  /* 0x000000001c077211 */ /* 0x002fe200008f0cf5 */
[----:B------:R-:W-:-:S05]  /*1010*/  IMAD.SHL.U32 R0, R10, 0x2, RZ ;  /* 0x000000020a007824 */ /* 0x000fca00078e00ff */
[----:B------:R-:W-:Y:S01]  /*1020*/  @!PT LDS RZ, [RZ] ;  /* 0x00000000fffff984 */ /* 0x000fe20000000800 */
[----:B------:R1:W-:Y:S03]  /*1030*/  LDGSTS.E.BYPASS.LTC128B.128 [R0+0x8900], [R6.64], !P0 ;  /* 0x0890000006007fae */ /* 0x0003e6000c101d50 */
.L_x_11:
[----:B------:R-:W-:Y:S05]  /*1040*/  BSYNC B0 ;  /* 0x0000000000007941 */ /* 0x000fea0003800000 */
.L_x_10:
        /* <DEDUP_REMOVED lines=11> */
.L_x_13:
[----:B------:R-:W-:Y:S05]  /*1100*/  BSYNC B0 ;  /* 0x0000000000007941 */ /* 0x000fea0003800000 */
.L_x_12:
        /* <DEDUP_REMOVED lines=11> */
.L_x_15:
[----:B------:R-:W-:Y:S05]  /*11c0*/  BSYNC B0 ;  /* 0x0000000000007941 */ /* 0x000fea0003800000 */
.L_x_14:
        /* <DEDUP_REMOVED lines=11> */
.L_x_17:
[----:B------:R-:W-:Y:S05]  /*1280*/  BSYNC B0 ;  /* 0x0000000000007941 */ /* 0x000fea0003800000 */
.L_x_16:
[----:B-1-3--:R-:W1:Y:S01]  /*1290*/  SHFL.IDX PT, R8, R8, 0x7, 0x181f ;  /* 0x00f81f0008087f89 */ /* 0x00ae6200000e0000 */
[----:B------:R-:W-:Y:S01]  /*12a0*/  UMOV UR6, 0x70 ;  /* 0x0000007000067882 */ /* 0x000fe20000000000 */
[----:B------:R-:W-:Y:S01]  /*12b0*/  IMAD.MOV.U32 R0, RZ, RZ, c[0x0][0x2b8] ;  /* 0x0000ae00ff007624 */ /* 0x000fe200078e00ff */
[----:B------:R-:W-:Y:S01]  /*12c0*/  UIMAD UR6, UR7, UR6, -0x70 ;  /* 0xffffff90070674a4 */ /* 0x000fe2000f8e0206 */
[----:B------:R3:W5:Y:S01]  /*12d0*/  SHFL.IDX PT, R9, R5, 0x7, 0x181f ;  /* 0x00f81f0005097f89 */ /* 0x00076200000e0000 */
[----:B------:R-:W-:Y:S01]  /*12e0*/  IMAD.SHL.U32 R248, R10, 0x2, RZ ;  /* 0x000000020af87824 */ /* 0x000fe200078e00ff */
[----:B------:R-:W-:Y:S01]  /*12f0*/  USHF.R.S32.HI UR18, URZ, 0x1f, UR14 ;  /* 0x0000001f3f127899 */ /* 0x000fe2000801140e */
[----:B------:R-:W-:Y:S01]  /*1300*/  ISETP.NE.AND P5, PT, R0, 0x1, PT ;  /* 0x000000010000780c */ /* 0x000fe20003fa5270 */
[----:B------:R-:W-:Y:S01]  /*1310*/  ULDC.64 UR4, c[0x0][0x2b0] ;  /* 0x0000ac0000047ab9 */ /* 0x000fe20000000a00 */
[----:B------:R-:W-:Y:S01]  /*1320*/  IADD3 R0, R225, UR6, RZ ;  /* 0x00000006e1007c10 */ /* 0x000fe2000fffe0ff */
[----:B------:R-:W-:Y:S01]  /*1330*/  UIMAD UR18, UR18, UR4, URZ ;  /* 0x00000004121272a4 */ /* 0x000fe2000f8e023f */
[----:B------:R-:W-:Y:S01]  /*1340*/  IMAD.MOV.U32 R247, RZ, RZ, RZ ;  /* 0x000000fffff77224 */ /* 0x000fe200078e00ff */
[----:B------:R-:W-:Y:S01]  /*1350*/  UIMAD.WIDE.U32 UR12, UR14, UR4, URZ ;  /* 0x000000040e0c72a5 */ /* 0x000fe2000f8e003f */
[C---:B------:R-:W-:Y:S01]  /*1360*/  ISETP.GE.AND P4, PT, R0.reuse, UR15, PT ;  /* 0x0000000f00007c0c */ /* 0x040fe2000bf86270 */
[----:B------:R-:W-:Y:S01]  /*1370*/  UIMAD UR14, UR14, UR5, UR18 ;  /* 0x000000050e0e72a4 */ /* 0x000fe2000f8e0212 */
[----:B--2---:R-:W-:-:S02]  /*1380*/  IADD3 R2, R0, UR9, RZ ;  /* 0x0000000900027c10 */ /* 0x004fc4000fffe0ff */
[----:B------:R-:W-:Y:S01]  /*1390*/  ISETP.GT.OR P4, PT, R225, 0x6f, P4 ;  /* 0x0000006fe100780c */ /* 0x000fe20002784670 */
[----:B------:R-:W-:Y:S02]  /*13a0*/  UIADD3 UR14, UR13, UR14, URZ ;  /* 0x0000000e0d0e7290 */ /* 0x000fe4000fffe03f */
[----:B------:R-:W-:Y:S01]  /*13b0*/  IMAD.MOV.U32 R0, RZ, RZ, R2 ;  /* 0x000000ffff007224 */ /* 0x000fe200078e0002 */
[----:B------:R-:W-:Y:S01]  /*13c0*/  ULDC.64 UR4, c[0x0][0x1e8] ;  /* 0x00007a0000047ab9 */ /* 0x000fe20000000a00 */
[----:B---3--:R-:W-:-:S04]  /*13d0*/  IADD3 R5, R11, 0x70, RZ ;  /* 0x000000700b057810 */ /* 0x008fc80007ffe0ff */
[----:B------:R-:W-:Y:S01]  /*13e0*/  ISETP.GE.AND P3, PT, R5, UR11, PT ;  /* 0x0000000b05007c0c */ /* 0x000fe2000bf66270 */
[----:B------:R-:W-:-:S05]  /*13f0*/  @P5 IMAD.HI.U32 R5, R2, c[0x0][0x2bc], RZ ;  /* 0x0000af0002055a27 */ /* 0x000fca00078e00ff */
[----:B------:R-:W-:-:S04]  /*1400*/  @P5 SHF.R.U32.HI R0, RZ, c[0x0][0x2c0], R5 ;  /* 0x0000b000ff005a19 */ /* 0x000fc80000011605 */
[----:B------:R-:W-:-:S03]  /*1410*/  @!P4 IADD3 R5, P1, R0, UR12, RZ ;  /* 0x0000000c0005cc10 */ /* 0x000fc6000ff3e0ff */
[----:B-1----:R-:W-:Y:S02]  /*1420*/  @!P3 LEA R8, P2, R28, R8, 0x1 ;  /* 0x000000081c08b211 */ /* 0x002fe400078408ff */
[----:B------:R-:W-:Y:S02]  /*1430*/  @!P4 LEA.HI.X.SX32 R7, R0, UR14, 0x1, P1 ;  /* 0x0000000e0007cc11 */ /* 0x000fe400088f0eff */
[----:B-----5:R-:W-:Y:S02]  /*1440*/  @!P3 LEA.HI.X R9, R28, R9, R245, 0x1, P2 ;  /* 0x000000091c09b211 */ /* 0x020fe400010f0cf5 */
[----:B----4-:R-:W-:-:S03]  /*1450*/  @!P4 LEA R6, P1, R5, c[0x0][0x2a0], 0x2 ;  /* 0x0000a8000506ca11 */ /* 0x010fc600078210ff */
[----:B------:R-:W-:Y:S01]  /*1460*/  @!PT LDS RZ, [RZ] ;  /* 0x00000000fffff984 */ /* 0x000fe20000000800 */
[----:B------:R1:W-:Y:S01]  /*1470*/  @!P3 LDGSTS.E.BYPASS.LTC128B.128 [R248+0xa900], [R8.64], !P0 ;  /* 0x0a90000008f8bfae */ /* 0x0003e2000c101d50 */
[----:B------:R-:W-:-:S03]  /*1480*/  @!P4 LEA.HI.X R7, R5, c[0x0][0x2a4], R7, 0x2, P1 ;  /* 0x0000a9000507ca11 */ /* 0x000fc600008f1407 */
[----:B------:R-:W0:Y:S04]  /*1490*/  LDGDEPBAR ;  /* 0x00000000000079af */ /* 0x000e280000000000 */
[----:B------:R-:W-:Y:S06]  /*14a0*/  BAR.SYNC.DEFER_BLOCKING 0x0 ;  /* 0x0000000000007b1d */ /* 0x000fec0000010000 */
[----:B------:R2:W3:Y:S01]  /*14b0*/  @!P4 LDG.E R247, [R6.64] ;  /* 0x0000001006f7c981 */ /* 0x0004e2000c1e1900 */
[----:B------:R-:W-:Y:S01]  /*14c0*/  IMAD.MOV R0, RZ, RZ, -R0 ;  /* 0x000000ffff007224 */ /* 0x000fe200078e0a00 */
[----:B------:R-:W-:Y:S01]  /*14d0*/  USHF.R.S32.HI UR11, URZ, 0x1f, UR10 ;  /* 0x0000001f3f0b7899 */ /* 0x000fe2000801140a */
[----:B------:R-:W-:Y:S01]  /*14e0*/  ISETP.GE.AND P6, PT, R28, c[0x0][0x1d4], PT ;  /* 0x000075001c007a0c */ /* 0x000fe20003fc6270 */
[----:B------:R-:W-:Y:S01]  /*14f0*/  UIMAD.WIDE.U32 UR20, UR10, UR4, URZ ;  /* 0x000000040a1472a5 */ /* 0x000fe2000f8e003f */
[----:B------:R-:W-:Y:S01]  /*1500*/  IMAD R249, R0, c[0x0][0x2b8], R2 ;  /* 0x0000ae0000f97a24 */ /* 0x000fe200078e0202 */
[----:B------:R-:W-:Y:S01]  /*1510*/  UIMAD UR18, UR11, UR4, URZ ;  /* 0x000000040b1272a4 */ /* 0x000fe2000f8e023f */
[----:B------:R-:W-:Y:S01]  /*1520*/  LEA.HI R138, R21, R224, RZ, 0x5 ;  /* 0x000000e0158a7211 */ /* 0x000fe200078f28ff */
[----:B------:R-:W-:Y:S01]  /*1530*/  UIADD3 UR19, UR7, -0x1, URZ ;  /* 0xffffffff07137890 */ /* 0x000fe2000fffe03f */
[----:B------:R-:W-:Y:S01]  /*1540*/  IMAD R5, R249, c[0x0][0x1e0], RZ ;  /* 0x00007800f9057a24 */ /* 0x000fe200078e02ff */
[----:B------:R-:W-:Y:S01]  /*1550*/  SHF.R.S32.HI R31, RZ, 0x1f, R249 ;  /* 0x0000001fff1f7819 */ /* 0x000fe200000114f9 */
[----:B------:R-:W-:Y:S01]  /*1560*/  UIMAD UR18, UR10, UR5, UR18 ;  /* 0x000000050a1272a4 */ /* 0x000fe2000f8e0212 */
[----:B------:R-:W-:Y:S01]  /*1570*/  IMAD.SHL.U32 R246, R28, 0x2, RZ ;  /* 0x000000021cf67824 */ /* 0x000fe200078e00ff */
[----:B------:R-:W-:Y:S01]  /*1580*/  UIMAD UR15, UR19, -0x70, UR15 ;  /* 0xffffff90130f78a4 */ /* 0x000fe2000f8e020f */
[----:B------:R-:W-:Y:S01]  /*1590*/  IADD3 R250, R248, 0x100, RZ ;  /* 0x00000100f8fa7810 */ /* 0x000fe20007ffe0ff */
[----:B------:R-:W-:Y:S01]  /*15a0*/  IMAD R0, R31, c[0x0][0x1e0], RZ ;  /* 0x000078001f007a24 */ /* 0x000fe200078e02ff */
[----:B------:R-:W-:-:S02]  /*15b0*/  UIADD3 UR18, UR21, UR18, URZ ;  /* 0x0000001215127290 */ /* 0x000fc4000fffe03f */
[----:B------:R-:W-:Y:S01]  /*15c0*/  ULDC.64 UR4, c[0x0][0x210] ;  /* 0x0000840000047ab9 */ /* 0x000fe20000000a00 */
[C---:B------:R-:W-:Y:S01]  /*15d0*/  IMAD R0, R249.reuse, c[0x0][0x1e4], R0 ;  /* 0x00007900f9007a24 */ /* 0x040fe200078e0200 */
[----:B------:R-:W-:Y:S01]  /*15e0*/  IADD3 R30, -R16, UR15, RZ ;  /* 0x0000000f101e7c10 */ /* 0x000fe2000fffe1ff */
[----:B------:R-:W-:Y:S02]  /*15f0*/  UIMAD UR11, UR11, UR4, URZ ;  /* 0x000000040b0b72a4 */ /* 0x000fe4000f8e023f */
[----:B------:R-:W-:Y:S01]  /*1600*/  UIMAD.WIDE.U32 UR22, UR10, UR4, URZ ;  /* 0x000000040a1672a5 */ /* 0x000fe2000f8e003f */
[C---:B------:R-:W-:Y:S01]  /*1610*/  ISETP.GE.AND P1, PT, R30.reuse, 0x1, PT ;  /* 0x000000011e00780c */ /* 0x040fe20003f26270 */
[----:B--2---:R-:W-:Y:S01]  /*1620*/  IMAD.WIDE.U32 R6, R249, c[0x0][0x1e0], RZ ;  /* 0x00007800f9067a25 */ /* 0x004fe200078e00ff */
[C---:B------:R-:W-:Y:S01]  /*1630*/  ISETP.GE.AND P3, PT, R30.reuse, 0x11, PT ;  /* 0x000000111e00780c */ /* 0x040fe20003f66270 */
[----:B------:R-:W-:Y:S01]  /*1640*/  UIMAD UR4, UR10, UR5, UR11 ;  /* 0x000000050a0472a4 */ /* 0x000fe2000f8e020b */
[----:B------:R-:W-:Y:S01]  /*1650*/  ISETP.GE.AND P2, PT, R30, 0x21, PT ;  /* 0x000000211e00780c */ /* 0x000fe20003f46270 */
[----:B------:R-:W-:Y:S01]  /*1660*/  IMAD.IADD R7, R7, 0x1, R0 ;  /* 0x0000000107077824 */ /* 0x000fe200078e0200 */
[----:B------:R-:W-:-:S02]  /*1670*/  UISETP.GT.AND UP0, UPT, UR19, UR8, UPT ;  /* 0x000000081300728c */ /* 0x000fc4000bf04270 */
[----:B------:R-:W-:Y:S01]  /*1680*/  UIADD3 UR4, UR23, UR4, URZ ;  /* 0x0000000417047290 */ /* 0x000fe2000fffe03f */
[----:B---3--:R-:W-:Y:S01]  /*1690*/  SHF.R.S32.HI R56, RZ, 0x1f, R247 ;  /* 0x0000001fff387819 */ /* 0x008fe200000114f7 */
[----:B------:R-:W-:-:S04]  /*16a0*/  IMAD.WIDE.U32 R6, R247, c[0x0][0x1f0], R6 ;  /* 0x00007c00f7067a25 */ /* 0x000fc800078e0006 */
[----:B------:R-:W-:Y:S01]  /*16b0*/  IMAD R2, R56, c[0x0][0x1f0], RZ ;  /* 0x00007c0038027a24 */ /* 0x000fe200078e02ff */
[----:B------:R-:W-:Y:S01]  /*16c0*/  IADD3 R0, P0, R6, UR20, RZ ;  /* 0x0000001406007c10 */ /* 0x000fe2000ff1e0ff */
[C---:B------:R-:W-:Y:S02]  /*16d0*/  IMAD R5, R247.reuse, c[0x0][0x1f0], R5 ;  /* 0x00007c00f7057a24 */ /* 0x040fe400078e0205 */
[----:B------:R-:W-:-:S05]  /*16e0*/  IMAD R2, R247, c[0x0][0x1f4], R2 ;  /* 0x00007d00f7027a24 */ /* 0x000fca00078e0202 */
[----:B------:R-:W-:Y:S02]  /*16f0*/  IADD3.X R6, R7, UR18, R2, P0, !PT ;  /* 0x0000001207067c10 */ /* 0x000fe400087fe402 */
[----:B------:R-:W-:-:S04]  /*1700*/  LEA R2, P0, R0, c[0x0][0x1c8], 0x1 ;  /* 0x0000720000027a11 */ /* 0x000fc800078008ff */
[----:B------:R-:W-:Y:S01]  /*1710*/  LEA.HI.X R0, R0, c[0x0][0x1cc], R6, 0x1, P0 ;  /* 0x0000730000007a11 */ /* 0x000fe200000f0c06 */
[----:B------:R-:W2:Y:S01]  /*1720*/  SHFL.IDX PT, R7, R2, RZ, 0x181f ;  /* 0x00181fff02077589 */ /* 0x000ea200000e0000 */
[----:B------:R-:W-:-:S03]  /*1730*/  IMAD.U32 R6, RZ, RZ, UR10 ;  /* 0x0000000aff067e24 */ /* 0x000fc6000f8e00ff */
[----:B-1----:R-:W1:Y:S01]  /*1740*/  SHFL.IDX PT, R8, R0, RZ, 0x181f ;  /* 0x00181fff00087589 */ /* 0x002e6200000e0000 */
[----:B------:R-:W-:-:S03]  /*1750*/  IMAD R5, R6, c[0x0][0x1e8], R5 ;  /* 0x00007a0006057a24 */ /* 0x000fc600078e0205 */
[----:B------:R-:W-:Y:S02]  /*1760*/  SHFL.IDX PT, R9, R2, 0x1, 0x181f ;  /* 0x00381f0002097f89 */ /* 0x000fe400000e0000 */
[----:B------:R-:W-:Y:S02]  /*1770*/  LEA R5, R5, c[0x0][0x1c8], 0x1 ;  /* 0x0000720005057a11 */ /* 0x000fe400078e08ff */
[----:B------:R-:W3:Y:S04]  /*1780*/  SHFL.IDX PT, R12, R2, 0x2, 0x181f ;  /* 0x00581f00020c7f89 */ /* 0x000ee800000e0000 */
[----:B------:R-:W-:Y:S04]  /*1790*/  SHFL.IDX PT, R13, R0, 0x1, 0x181f ;  /* 0x00381f00000d7f89 */ /* 0x000fe800000e0000 */
[----:B------:R-:W4:Y:S01]  /*17a0*/  SHFL.IDX PT, R17, R0, 0x2, 0x181f ;  /* 0x00581f0000117f89 */ /* 0x000f2200000e0000 */
[----:B--2---:R-:W-:-:S03]  /*17b0*/  @P1 LEA R6, P0, R28, R7, 0x1 ;  /* 0x000000071c061211 */ /* 0x004fc600078008ff */
[----:B------:R-:W2:Y:S01]  /*17c0*/  SHFL.IDX PT, R11, R2, 0x3, 0x181f ;  /* 0x00781f00020b7f89 */ /* 0x000ea200000e0000 */
[----:B-1----:R-:W-:-:S03]  /*17d0*/  @P1 LEA.HI.X R7, R28, R8, R245, 0x1, P0 ;  /* 0x000000081c071211 */ /* 0x002fc600000f0cf5 */
[----:B------:R-:W1:Y:S04]  /*17e0*/  SHFL.IDX PT, R14, R0, 0x3, 0x181f ;  /* 0x00781f00000e7f89 */ /* 0x000e6800000e0000 */
[----:B------:R-:W5:Y:S01]  /*17f0*/  SHFL.IDX PT, R10, R2, 0x4, 0x181f ;  /* 0x00981f00020a7f89 */ /* 0x000f6200000e0000 */
[----:B---3--:R-:W-:-:S03]  /*1800*/  @P2 LEA R8, P0, R28, R12, 0x1 ;  /* 0x0000000c1c082211 */ /* 0x008fc600078008ff */
[----:B------:R3:W-:Y:S01]  /*1810*/  @P1 LDGSTS.E.BYPASS.LTC128B.128 [R248+0x3900], [R6.64], !P6 ;  /* 0x0390000006f81fae */ /* 0x0007e2000f101d50 */
[----:B------:R-:W-:-:S03]  /*1820*/  ISETP.GE.AND P1, PT, R30, 0x31, PT ;  /* 0x000000311e00780c */ /* 0x000fc60003f26270 */
[----:B------:R-:W-:Y:S04]  /*1830*/  SHFL.IDX PT, R15, R5, 0x6, 0x181f ;  /* 0x00d81f00050f7f89 */ /* 0x000fe800000e0000 */
[----:B------:R-:W1:Y:S04]  /*1840*/  SHFL.IDX PT, R2, R2, 0x5, 0x181f ;  /* 0x00b81f0002027f89 */ /* 0x000e6800000e0000 */
[----:B------:R-:W1:Y:S04]  /*1850*/  SHFL.IDX PT, R5, R0, 0x4, 0x181f ;  /* 0x00981f0000057f89 */ /* 0x000e6800000e0000 */
[----:B------:R-:W1:Y:S01]  /*1860*/  SHFL.IDX PT, R12, R0, 0x5, 0x181f ;  /* 0x00b81f00000c7f89 */ /* 0x000e6200000e0000 */
[----:B---3--:R-:W-:-:S02]  /*1870*/  @P3 LEA R6, P4, R28, R9, 0x1 ;  /* 0x000000091c063211 */ /* 0x008fc400078808ff */
[C-C-:B----4-:R-:W-:Y:S02]  /*1880*/  @P2 LEA.HI.X R9, R28.reuse, R17, R245.reuse, 0x1, P0 ;  /* 0x000000111c092211 */ /* 0x150fe400000f0cf5 */
[----:B------:R-:W-:Y:S02]  /*1890*/  @P3 LEA.HI.X R7, R28, R13, R245, 0x1, P4 ;  /* 0x0000000d1c073211 */ /* 0x000fe400020f0cf5 */
[----:B------:R3:W4:Y:S01]  /*18a0*/  SHFL.IDX PT, R13, R0, 0x6, 0x181f ;  /* 0x00d81f00000d7f89 */ /* 0x00072200000e0000 */
[C---:B------:R-:W-:Y:S02]  /*18b0*/  ISETP.GE.AND P4, PT, R30.reuse, 0x41, PT ;  /* 0x000000411e00780c */ /* 0x040fe40003f86270 */
[----:B------:R-:W-:Y:S01]  /*18c0*/  SHF.R.S32.HI R17, RZ, 0x4, R20 ;  /* 0x00000004ff117819 */ /* 0x000fe20000011414 */
[----:B------:R2:W-:Y:S01]  /*18d0*/  @P3 LDGSTS.E.BYPASS.LTC128B.128 [R248+0x4100], [R6.64], !P6 ;  /* 0x0410000006f83fae */ /* 0x0005e2000f101d50 */
[----:B------:R-:W-:-:S03]  /*18e0*/  ISETP.GE.AND P3, PT, R30, 0x51, PT ;  /* 0x000000511e00780c */ /* 0x000fc60003f66270 */
[----:B------:R1:W-:Y:S01]  /*18f0*/  @P2 LDGSTS.E.BYPASS.LTC128B.128 [R248+0x4900], [R8.64], !P6 ;  /* 0x0490000008f82fae */ /* 0x0003e2000f101d50 */
[----:B------:R-:W-:Y:S02]  /*1900*/  ISETP.GE.AND P2, PT, R30, 0x61, PT ;  /* 0x000000611e00780c */ /* 0x000fe40003f46270 */
[----:B---3--:R-:W-:-:S04]  /*1910*/  LEA.HI R0, R20, R17, RZ, 0x1 ;  /* 0x0000001114007211 */ /* 0x008fc800078f08ff */
[----:B------:R-:W-:Y:S02]  /*1920*/  LOP3.LUT R0, R0, 0xfffffffe, RZ, 0xc0, !PT ;  /* 0xfffffffe00007812 */ /* 0x000fe400078ec0ff */
[----:B--2---:R-:W-:-:S04]  /*1930*/  @P1 LEA R6, P0, R28, R11, 0x1 ;  /* 0x0000000b1c061211 */ /* 0x004fc800078008ff */
[C---:B-1----:R-:W-:Y:S02]  /*1940*/  @P1 LEA.HI.X R7, R28.reuse, R14, R245, 0x1, P0 ;  /* 0x0000000e1c071211 */ /* 0x042fe400000f0cf5 */
[----:B-----5:R-:W-:-:S03]  /*1950*/  @P4 LEA R10, P0, R28, R10, 0x1 ;  /* 0x0000000a1c0a4211 */ /* 0x020fc600078008ff */
[----:B------:R1:W-:Y:S01]  /*1960*/  @P1 LDGSTS.E.BYPASS.LTC128B.128 [R248+0x5100], [R6.64], !P6 ;  /* 0x0510000006f81fae */ /* 0x0003e2000f101d50 */
[----:B------:R-:W-:Y:S01]  /*1970*/  @P3 LEA R8, P1, R28, R2, 0x1 ;  /* 0x000000021c083211 */ /* 0x000fe200078208ff */
[----:B------:R-:W-:Y:S01]  /*1980*/  IMAD.SHL.U32 R2, R18, 0x40, RZ ;  /* 0x0000004012027824 */ /* 0x000fe200078e00ff */
[C-C-:B------:R-:W-:Y:S02]  /*1990*/  @P4 LEA.HI.X R11, R28.reuse, R5, R245.reuse, 0x1, P0 ;  /* 0x000000051c0b4211 */ /* 0x140fe400000f0cf5 */
[----:B------:R-:W-:Y:S01]  /*19a0*/  @P3 LEA.HI.X R9, R28, R12, R245, 0x1, P1 ;  /* 0x0000000c1c093211 */ /* 0x000fe200008f0cf5 */
[----:B------:R-:W-:Y:S01]  /*19b0*/  IMAD.IADD R12, R17, 0x1, -R0 ;  /* 0x00000001110c7824 */ /* 0x000fe200078e0a00 */
[----:B------:R-:W-:Y:S01]  /*19c0*/  LOP3.LUT R2, R2, 0x1c0, RZ, 0xc0, !PT ;  /* 0x000001c002027812 */ /* 0x000fe200078ec0ff */
[----:B------:R2:W-:Y:S01]  /*19d0*/  @P4 LDGSTS.E.BYPASS.LTC128B.128 [R248+0x5900], [R10.64], !P6 ;  /* 0x059000000af84fae */ /* 0x0005e2000f101d50 */
[----:B------:R-:W-:Y:S02]  /*19e0*/  IMAD.SHL.U32 R0, R29, 0x40, RZ ;  /* 0x000000401d007824 */ /* 0x000fe400078e00ff */
[----:B------:R-:W-:Y:S01]  /*19f0*/  IMAD.SHL.U32 R5, R12, 0x8, RZ ;  /* 0x000000080c057824 */ /* 0x000fe200078e00ff */
[----:B------:R3:W-:Y:S02]  /*1a00*/  @P3 LDGSTS.E.BYPASS.LTC128B.128 [R248+0x6100], [R8.64], !P6 ;  /* 0x0610000008f83fae */ /* 0x0007e4000f101d50 */
[----:B------:R-:W-:-:S02]  /*1a10*/  LOP3.LUT R0, R0, 0x1c0, RZ, 0xc0, !PT ;  /* 0x000001c000007812 */ /* 0x000fc400078ec0ff */
[----:B-1----:R-:W-:-:S04]  /*1a20*/  @P2 LEA R6, P0, R28, R15, 0x1 ;  /* 0x0000000f1c062211 */ /* 0x002fc800078008ff */
[C-C-:B----4-:R-:W-:Y:S02]  /*1a30*/  @P2 LEA.HI.X R7, R28.reuse, R13, R245.reuse, 0x1, P0 ;  /* 0x0000000d1c072211 */ /* 0x150fe400000f0cf5 */
[----:B------:R-:W-:Y:S02]  /*1a40*/  LOP3.LUT P0, RZ, R29, 0x2, RZ, 0xc0, !PT ;  /* 0x000000021dff7812 */ /* 0x000fe4000780c0ff */
[C---:B------:R-:W-:Y:S01]  /*1a50*/  SHF.L.U64.HI R245, R28.reuse, 0x1, R245 ;  /* 0x000000011cf57819 */ /* 0x040fe200000102f5 */
[----:B------:R1:W-:Y:S01]  /*1a60*/  @P2 LDGSTS.E.BYPASS.LTC128B.128 [R248+0x6900], [R6.64], !P6 ;  /* 0x0690000006f82fae */ /* 0x0003e2000f101d50 */
[----:B------:R-:W-:Y:S01]  /*1a70*/  ISETP.GE.AND P2, PT, R28, c[0x0][0x1d4], PT ;  /* 0x000075001c007a0c */ /* 0x000fe20003f46270 */
[----:B---3--:R-:W-:Y:S02]  /*1a80*/  IMAD.SHL.U32 R8, R16, 0x8, RZ ;  /* 0x0000000810087824 */ /* 0x008fe400078e00ff */
[----:B------:R-:W0:Y:S01]  /*1a90*/  LDGDEPBAR ;  /* 0x00000000000079af */ /* 0x000e220000000000 */
[----:B------:R-:W-:-:S02]  /*1aa0*/  ISETP.LT.OR P4, PT, R30, 0x1, P2 ;  /* 0x000000011e00780c */ /* 0x000fc40001781670 */
[----:B------:R-:W-:Y:S02]  /*1ab0*/  ISETP.LT.OR P1, PT, R30, 0x11, P2 ;  /* 0x000000111e00780c */ /* 0x000fe40001721670 */
[----:B------:R-:W-:Y:S02]  /*1ac0*/  LOP3.LUT R8, R0, 0x8, R8, 0xf8, !PT ;  /* 0x0000000800087812 */ /* 0x000fe400078ef808 */
[----:B-1----:R-:W-:Y:S01]  /*1ad0*/  SHF.R.U32.HI R6, RZ, 0x3, R0 ;  /* 0x00000003ff067819 */ /* 0x002fe20000011600 */
[----:B------:R-:W-:-:S04]  /*1ae0*/  DEPBAR.LE SB0, 0x1 ;  /* 0x000080400000791a */ /* 0x000fc80000000000 */
[----:B------:R-:W-:-:S04]  /*1af0*/  DEPBAR.LE SB0, 0x0 ;  /* 0x000080000000791a */ /* 0x000fc80000000000 */
[----:B------:R-:W-:Y:S01]  /*1b00*/  LOP3.LUT R7, R2, 0x8, R5, 0xf8, !PT ;  /* 0x0000000802077812 */ /* 0x000fe200078ef805 */
[----:B------:R-:W-:Y:S01]  /*1b10*/  IMAD.SHL.U32 R5, R19, 0x40, RZ ;  /* 0x0000004013057824 */ /* 0x000fe200078e00ff */
[----:B------:R-:W-:Y:S01]  /*1b20*/  SHF.R.U32.HI R2, RZ, 0x3, R2 ;  /* 0x00000003ff027819 */ /* 0x000fe20000011602 */
[----:B------:R-:W-:Y:S01]  /*1b30*/  IMAD.SHL.U32 R0, R138, 0x20, RZ ;  /* 0x000000208a007824 */ /* 0x000fe200078e00ff */
[----:B------:R-:W-:Y:S02]  /*1b40*/  LOP3.LUT R6, R8, R6, RZ, 0x3c, !PT ;  /* 0x0000000608067212 */ /* 0x000fe400078e3cff */
[----:B------:R-:W-:Y:S02]  /*1b50*/  LOP3.LUT R137, R7, R2, RZ, 0x3c, !PT ;  /* 0x0000000207897212 */ /* 0x000fe400078e3cff */
[----:B------:R-:W-:Y:S02]  /*1b60*/  LOP3.LUT R136, R5, 0xfffffe00, RZ, 0xc0, !PT ;  /* 0xfffffe0005887812 */ /* 0x000fe400078ec0ff */
[----:B------:R-:W-:Y:S01]  /*1b70*/  LOP3.LUT R2, R0, 0x7ffffc00, RZ, 0xc0, !PT ;  /* 0x7ffffc0000027812 */ /* 0x000fe200078ec0ff */
[----:B------:R-:W-:-:S02]  /*1b80*/  IMAD R0, R12, 0x200, R6 ;  /* 0x000002000c007824 */ /* 0x000fc400078e0206 */
[----:B------:R-:W-:Y:S01]  /*1b90*/  IMAD.WIDE.U32 R6, R249, c[0x0][0x208], RZ ;  /* 0x00008200f9067a25 */ /* 0x000fe200078e00ff */
[----:B------:R-:W-:-:S03]  /*1ba0*/  IADD3 R2, R137, R136, R2 ;  /* 0x0000008889027210 */ /* 0x000fc60007ffe002 */
[----:B------:R-:W-:Y:S01]  /*1bb0*/  IMAD.SHL.U32 R139, R0, 0x2, RZ ;  /* 0x00000002008b7824 */ /* 0x000fe200078e00ff */
[----:B------:R-:W-:Y:S01]  /*1bc0*/  BAR.SYNC.DEFER_BLOCKING 0x0 ;  /* 0x0000000000007b1d */ /* 0x000fe20000010000 */
[----:B------:R-:W-:Y:S02]  /*1bd0*/  IMAD.SHL.U32 R234, R2, 0x2, RZ ;  /* 0x0000000202ea7824 */ /* 0x000fe400078e00ff */
[----:B------:R-:W-:Y:S01]  /*1be0*/  IMAD R2, R56, c[0x0][0x218], RZ ;  /* 0x0000860038027a24 */ /* 0x000fe200078e02ff */
[----:B------:R-:W-:Y:S01]  /*1bf0*/  IADD3 R0, R139, 0x3900, RZ ;  /* 0x000039008b007810 */ /* 0x000fe20007ffe0ff */
[----:B------:R-:W-:Y:S01]  /*1c00*/  IMAD R237, R3, 0x2, R234 ;  /* 0x0000000203ed7824 */ /* 0x000fe200078e02ea */
[----:B------:R-:W-:Y:S01]  /*1c10*/  IADD3 R238, R139, 0x3920, RZ ;  /* 0x000039208bee7810 */ /* 0x000fe20007ffe0ff */
[----:B------:R-:W-:Y:S01]  /*1c20*/  IMAD R2, R247, c[0x0][0x21c], R2 ;  /* 0x00008700f7027a24 */ /* 0x000fe200078e0202 */
[----:B------:R-:W-:Y:S01]  /*1c30*/  @P0 IADD3 R238, R0, -0x20, RZ ;  /* 0xffffffe000ee0810 */ /* 0x000fe20007ffe0ff */
[----:B------:R-:W-:-:S02]  /*1c40*/  IMAD R0, R31, c[0x0][0x208], RZ ;  /* 0x000082001f007a24 */ /* 0x000fc400078e02ff */
[----:B------:R-:W-:Y:S01]  /*1c50*/  IMAD R235, R4, 0x2, R234 ;  /* 0x0000000204eb7824 */ /* 0x000fe200078e02ea */
[C---:B------:R-:W-:Y:S01]  /*1c60*/  IADD3 R244, R238.reuse, 0x800, RZ ;  /* 0x00000800eef47810 */ /* 0x040fe20007ffe0ff */
[----:B------:R-:W-:Y:S01]  /*1c70*/  IMAD R0, R249, c[0x0][0x20c], R0 ;  /* 0x00008300f9007a24 */ /* 0x000fe200078e0200 */
[C---:B------:R-:W-:Y:S01]  /*1c80*/  IADD3 R243, R238.reuse, 0x1000, RZ ;  /* 0x00001000eef37810 */ /* 0x040fe20007ffe0ff */
[----:B------:R-:W-:Y:S01]  /*1c90*/  IMAD R236, R3, 0x2, R235 ;  /* 0x0000000203ec7824 */ /* 0x000fe200078e02eb */
[C---:B------:R-:W-:Y:S01]  /*1ca0*/  IADD3 R242, R238.reuse, 0x1800, RZ ;  /* 0x00001800eef27810 */ /* 0x040fe20007ffe0ff */
[----:B------:R-:W-:Y:S01]  /*1cb0*/  IMAD.IADD R7, R7, 0x1, R0 ;  /* 0x0000000107077824 */ /* 0x000fe200078e0200 */
[C---:B------:R-:W-:Y:S02]  /*1cc0*/  IADD3 R241, R238.reuse, 0x2000, RZ ;  /* 0x00002000eef17810 */ /* 0x040fe40007ffe0ff */
[C---:B------:R-:W-:Y:S01]  /*1cd0*/  IADD3 R240, R238.reuse, 0x2800, RZ ;  /* 0x00002800eef07810 */ /* 0x040fe20007ffe0ff */
[----:B------:R-:W-:Y:S01]  /*1ce0*/  IMAD.WIDE.U32 R6, R247, c[0x0][0x218], R6 ;  /* 0x00008600f7067a25 */ /* 0x000fe200078e0006 */
[----:B------:R-:W-:Y:S01]  /*1cf0*/  IADD3 R239, R238, 0x3000, RZ ;  /* 0x00003000eeef7810 */ /* 0x000fe20007ffe0ff */
[----:B--2---:R-:W-:Y:S03]  /*1d00*/  LDSM.16.M88.4 R8, [R234+0x9100] ;  /* 0x00910000ea08783b */ /* 0x004fe60000000200 */
[----:B------:R-:W-:Y:S01]  /*1d10*/  IADD3 R0, P0, R6, UR22, RZ ;  /* 0x0000001606007c10 */ /* 0x000fe2000ff1e0ff */
[----:B------:R-:W1:Y:S03]  /*1d20*/  LDSM.16.M88.4 R32, [R139+0x3900] ;  /* 0x003900008b20783b */ /* 0x000e660000000200 */
[----:B------:R-:W-:Y:S01]  /*1d30*/  IADD3.X R6, R7, UR4, R2, P0, !PT ;  /* 0x0000000407067c10 */ /* 0x000fe200087fe402 */
[----:B------:R-:W2:Y:S01]  /*1d40*/  LDSM.16.M88.4 R24, [R139+0x4100] ;  /* 0x004100008b18783b */ /* 0x000ea20000000200 */
[----:B------:R-:W-:-:S03]  /*1d50*/  LEA R2, P0, R0, c[0x0][0x1f8], 0x1 ;  /* 0x00007e0000027a11 */ /* 0x000fc600078008ff */
[----:B------:R-:W3:Y:S01]  /*1d60*/  LDSM.16.M88.4 R20, [R139+0x4900] ;  /* 0x004900008b14783b */ /* 0x000ee20000000200 */
[----:B------:R-:W-:-:S03]  /*1d70*/  LEA.HI.X R0, R0, c[0x0][0x1fc], R6, 0x1, P0 ;  /* 0x00007f0000007a11 */ /* 0x000fc600000f0c06 */
[----:B------:R-:W4:Y:S04]  /*1d80*/  LDSM.16.M88.4 R16, [R139+0x5100] ;  /* 0x005100008b10783b */ /* 0x000f280000000200 */
[----:B------:R-:W5:Y:S04]  /*1d90*/  LDSM.16.M88.4 R36, [R139+0x5900] ;  /* 0x005900008b24783b */ /* 0x000f680000000200 */
[----:B------:R-:W4:Y:S04]  /*1da0*/  LDSM.16.M88.4 R40, [R139+0x6100] ;  /* 0x006100008b28783b */ /* 0x000f280000000200 */
[----:B------:R-:W4:Y:S04]  /*1db0*/  LDSM.16.M88.4 R44, [R139+0x6900] ;  /* 0x006900008b2c783b */ /* 0x000f280000000200 */
[----:B------:R-:W5:Y:S04]  /*1dc0*/  LDSM.16.M88.4 R12, [R234+0x7100] ;  /* 0x00710000ea0c783b */ /* 0x000f680000000200 */
[----:B------:R-:W3:Y:S04]  /*1dd0*/  SHFL.IDX PT, R5, R2, RZ, 0x181f ;  /* 0x00181fff02057589 */ /* 0x000ee800000e0000 */
[----:B------:R-:W-:Y:S01]  /*1de0*/  SHFL.IDX PT, R6, R2, 0x1, 0x181f ;  /* 0x00381f0002067f89 */ /* 0x000fe200000e0000 */
[C---:B-1----:R-:W-:Y:S03]  /*1df0*/  HMMA.16816.F32.BF16 R52, R8.reuse, R32, RZ ;  /* 0x000000200834723c */ /* 0x042fe600000418ff */
[----:B------:R-:W-:Y:S04]  /*1e00*/  SHFL.IDX PT, R7, R2, 0x2, 0x181f ;  /* 0x00581f0002077f89 */ /* 0x000fe800000e0000 */
[----:B------:R-:W-:Y:S01]  /*1e10*/  LDSM.16.M88.4 R76, [R238+0x1000] ;  /* 0x00100000ee4c783b */ /* 0x000fe20000000200 */
[C---:B--2---:R-:W-:Y:S03]  /*1e20*/  HMMA.16816.F32.BF16 R60, R8.reuse, R24, RZ ;  /* 0x00000018083c723c */ /* 0x044fe600000418ff */
[----:B------:R-:W-:Y:S04]  /*1e30*/  LDSM.16.M88.4 R48, [R238+0x1800] ;  /* 0x00180000ee30783b */ /* 0x000fe80000000200 */
[----:B------:R-:W-:Y:S01]  /*1e40*/  LDSM.16.M88.4 R80, [R238+0x800] ;  /* 0x00080000ee50783b */ /* 0x000fe20000000200 */
[C---:B---3--:R-:W-:Y:S03]  /*1e50*/  HMMA.16816.F32.BF16 R64, R8.reuse, R20, RZ ;  /* 0x000000140840723c */ /* 0x048fe600000418ff */
[----:B------:R-:W-:Y:S05]  /*1e60*/  LDSM.16.M88.4 R84, [R238] ;  /* 0x00000000ee54783b */ /* 0x000fea0000000200 */
[C---:B----4-:R-:W-:Y:S08]  /*1e70*/  HMMA.16816.F32.BF16 R68, R8.reuse, R16, RZ ;  /* 0x000000100844723c */ /* 0x050ff000000418ff */
[C---:B-----5:R-:W-:Y:S08]  /*1e80*/  HMMA.16816.F32.BF16 R96, R8.reuse, R36, RZ ;  /* 0x000000240860723c */ /* 0x060ff000000418ff */
[C---:B------:R-:W-:Y:S08]  /*1e90*/  HMMA.16816.F32.BF16 R92, R8.reuse, R40, RZ ;  /* 0x00000028085c723c */ /* 0x040ff000000418ff */
[C---:B------:R-:W-:Y:S08]  /*1ea0*/  HMMA.16816.F32.BF16 R72, R8.reuse, R44, RZ ;  /* 0x0000002c0848723c */ /* 0x040ff000000418ff */
[C---:B------:R-:W-:Y:S08]  /*1eb0*/  HMMA.16816.F32.BF16 R104, R8.reuse, R34, RZ ;  /* 0x000000220868723c */ /* 0x040ff000000418ff */
[C---:B------:R-:W-:Y:S08]  /*1ec0*/  HMMA.16816.F32.BF16 R88, R8.reuse, R26, RZ ;  /* 0x0000001a0858723c */ /* 0x040ff000000418ff */
[C---:B------:R-:W-:Y:S08]  /*1ed0*/  HMMA.16816.F32.BF16 R100, R8.reuse, R22, RZ ;  /* 0x000000160864723c */ /* 0x040ff000000418ff */
[C---:B------:R-:W-:Y:S08]  /*1ee0*/  HMMA.16816.F32.BF16 R116, R8.reuse, R18, RZ ;  /* 0x000000120874723c */ /* 0x040ff000000418ff */
[C---:B------:R-:W-:Y:S08]  /*1ef0*/  HMMA.16816.F32.BF16 R112, R8.reuse, R38, RZ ;  /* 0x000000260870723c */ /* 0x040ff000000418ff */
[C---:B------:R-:W-:Y:S08]  /*1f00*/  HMMA.16816.F32.BF16 R108, R8.reuse, R42, RZ ;  /* 0x0000002a086c723c */ /* 0x040ff000000418ff */
[----:B------:R-:W-:Y:S01]  /*1f10*/  HMMA.16816.F32.BF16 R120, R8, R46, RZ ;  /* 0x0000002e0878723c */ /* 0x000fe200000418ff */
[----:B------:R-:W1:Y:S04]  /*1f20*/  SHFL.IDX PT, R8, R0, RZ, 0x181f ;  /* 0x00181fff00087589 */ /* 0x000e6800000e0000 */
[----:B------:R-:W-:Y:S03]  /*1f30*/  SHFL.IDX PT, R10, R0, 0x1, 0x181f ;  /* 0x00381f00000a7f89 */ /* 0x000fe600000e0000 */
[C---:B------:R-:W-:Y:S01]  /*1f40*/  HMMA.16816.F32.BF16 R168, R12.reuse, R32, RZ ;  /* 0x000000200ca8723c */ /* 0x040fe200000418ff */
[----:B------:R-:W-:Y:S04]  /*1f50*/  SHFL.IDX PT, R9, R2, 0x3, 0x181f ;  /* 0x00781f0002097f89 */ /* 0x000fe800000e0000 */
[----:B------:R-:W-:Y:S03]  /*1f60*/  SHFL.IDX PT, R11, R2, 0x4, 0x181f ;  /* 0x00981f00020b7f89 */ /* 0x000fe600000e0000 */
[C---:B------:R-:W-:Y:S01]  /*1f70*/  HMMA.16816.F32.BF16 R220, R12.reuse, R34, RZ ;  /* 0x000000220cdc723c */ /* 0x040fe200000418ff */
[----:B------:R-:W-:Y:S07]  /*1f80*/  LDSM.16.M88.4 R32, [R238+0x3000] ;  /* 0x00300000ee20783b */ /* 0x000fee0000000200 */
[C---:B------:R-:W-:Y:S01]  /*1f90*/  HMMA.16816.F32.BF16 R184, R12.reuse, R24, RZ ;  /* 0x000000180cb8723c */ /* 0x040fe200000418ff */
[----:B------:R-:W-:Y:S07]  /*1fa0*/  SHFL.IDX PT, R25, R0, 0x4, 0x181f ;  /* 0x00981f0000197f89 */ /* 0x000fee00000e0000 */
[C---:B------:R-:W-:Y:S01]  /*1fb0*/  HMMA.16816.F32.BF16 R216, R12.reuse, R26, RZ ;  /* 0x0000001a0cd8723c */ /* 0x040fe200000418ff */
[----:B------:R-:W-:Y:S07]  /*1fc0*/  SHFL.IDX PT, R26, R0, 0x5, 0x181f ;  /* 0x00b81f00001a7f89 */ /* 0x000fee00000e0000 */
[C---:B------:R-:W-:Y:S07]  /*1fd0*/  HMMA.16816.F32.BF16 R164, R12.reuse, R20, RZ ;  /* 0x000000140ca4723c */ /* 0x040fee00000418ff */
[-C--:B------:R-:W-:Y:S01]  /*1fe0*/  IADD3 R20, P3, R5, R246.reuse, RZ ;  /* 0x000000f605147210 */ /* 0x080fe20007f7e0ff */
[C---:B------:R-:W-:Y:S01]  /*1ff0*/  HMMA.16816.F32.BF16 R212, R12.reuse, R22, RZ ;  /* 0x000000160cd4723c */ /* 0x040fe200000418ff */
[----:B------:R-:W-:Y:S03]  /*2000*/  SHFL.IDX PT, R23, R0, 0x3, 0x181f ;  /* 0x00781f0000177f89 */ /* 0x000fe600000e0000 */
[----:B-1----:R-:W-:Y:S01]  /*2010*/  IMAD.X R21, R8, 0x1, R245, P3 ;  /* 0x0000000108157824 */ /* 0x002fe200018e06f5 */
[----:B------:R-:W-:Y:S03]  /*2020*/  SHFL.IDX PT, R22, R2, 0x5, 0x181f ;  /* 0x00b81f0002167f89 */ /* 0x000fe600000e0000 */
[C---:B------:R-:W-:Y:S01]  /*2030*/  HMMA.16816.F32.BF16 R160, R12.reuse, R16, RZ ;  /* 0x000000100ca0723c */ /* 0x040fe200000418ff */
[----:B------:R-:W-:Y:S04]  /*2040*/  SHFL.IDX PT, R2, R2, 0x6, 0x181f ;  /* 0x00d81f0002027f89 */ /* 0x000fe800000e0000 */
[----:B------:R-:W-:Y:S03]  /*2050*/  SHFL.IDX PT, R5, R0, 0x6, 0x181f ;  /* 0x00d81f0000057f89 */ /* 0x000fe600000e0000 */
[C---:B------:R-:W-:Y:S01]  /*2060*/  HMMA.16816.F32.BF16 R176, R12.reuse, R18, RZ ;  /* 0x000000120cb0723c */ /* 0x040fe200000418ff */
[----:B------:R-:W1:Y:S07]  /*2070*/  LDSM.16.M88.4 R16, [R237+0x9100] ;  /* 0x00910000ed10783b */ /* 0x000e6e0000000200 */
[C---:B------:R-:W-:Y:S08]  /*2080*/  HMMA.16816.F32.BF16 R156, R12.reuse, R36, RZ ;  /* 0x000000240c9c723c */ /* 0x040ff000000418ff */
[C---:B------:R-:W-:Y:S01]  /*2090*/  HMMA.16816.F32.BF16 R172, R12.reuse, R38, RZ ;  /* 0x000000260cac723c */ /* 0x040fe200000418ff */
[----:B------:R-:W-:Y:S07]  /*20a0*/  LDSM.16.M88.4 R36, [R238+0x2800] ;  /* 0x00280000ee24783b */ /* 0x000fee0000000200 */
[C---:B------:R-:W-:Y:S08]  /*20b0*/  HMMA.16816.F32.BF16 R152, R12.reuse, R40, RZ ;  /* 0x000000280c98723c */ /* 0x040ff000000418ff */
[C---:B------:R-:W-:Y:S01]  /*20c0*/  HMMA.16816.F32.BF16 R180, R12.reuse, R42, RZ ;  /* 0x0000002a0cb4723c */ /* 0x040fe200000418ff */
[----:B------:R-:W-:Y:S07]  /*20d0*/  LDSM.16.M88.4 R40, [R238+0x2000] ;  /* 0x00200000ee28783b */ /* 0x000fee0000000200 */
[C---:B------:R-:W-:Y:S08]  /*20e0*/  HMMA.16816.F32.BF16 R144, R12.reuse, R44, RZ ;  /* 0x0000002c0c90723c */ /* 0x040ff000000418ff */
[----:B------:R-:W-:Y:S01]  /*20f0*/  HMMA.16816.F32.BF16 R148, R12, R46, RZ ;  /* 0x0000002e0c94723c */ /* 0x000fe200000418ff */
[----:B------:R-:W2:Y:S06]  /*2100*/  SHFL.IDX PT, R13, R0, 0x2, 0x181f ;  /* 0x00581f00000d7f89 */ /* 0x000eac00000e0000 */
[-C--:B------:R-:W-:Y:S01]  /*2110*/  IADD3 R14, P0, R6, R246.reuse, RZ ;  /* 0x000000f6060e7210 */ /* 0x080fe20007f1e0ff */
[----:B-1----:R-:W-:Y:S01]  /*2120*/  HMMA.16816.F32.BF16 R128, R16, R76, R64 ;  /* 0x0000004c1080723c */ /* 0x002fe20000041840 */
[----:B------:R-:W-:-:S03]  /*2130*/  IADD3 R12, P3, R7, R246, RZ ;  /* 0x000000f6070c7210 */ /* 0x000fc60007f7e0ff */
[----:B------:R-:W-:Y:S01]  /*2140*/  IMAD.X R15, R10, 0x1, R245, P0 ;  /* 0x000000010a0f7824 */ /* 0x000fe200000e06f5 */
[----:B------:R-:W-:-:S03]  /*2150*/  IADD3 R6, P0, R9, R246, RZ ;  /* 0x000000f609067210 */ /* 0x000fc60007f1e0ff */
[----:B------:R-:W-:Y:S02]  /*2160*/  HMMA.16816.F32.BF16 R124, R16, R48, R68 ;  /* 0x00000030107c723c */ /* 0x000fe40000041844 */
[----:B------:R-:W-:Y:S01]  /*2170*/  IMAD.X R7, R23, 0x1, R245, P0 ;  /* 0x0000000117077824 */ /* 0x000fe200000e06f5 */
[----:B------:R-:W-:-:S05]  /*2180*/  IADD3 R22, P0, R22, R246, RZ ;  /* 0x000000f616167210 */ /* 0x000fca0007f1e0ff */
[--C-:B------:R-:W-:Y:S01]  /*2190*/  IMAD.X R23, R26, 0x1, R245.reuse, P0 ;  /* 0x000000011a177824 */ /* 0x100fe200000e06f5 */
[C---:B------:R-:W-:Y:S01]  /*21a0*/  ISETP.LT.OR P0, PT, R30.reuse, 0x31, P2 ;  /* 0x000000311e00780c */ /* 0x040fe20001701670 */
[--C-:B--2---:R-:W-:Y:S01]  /*21b0*/  IMAD.X R13, R13, 0x1, R245.reuse, P3 ;  /* 0x000000010d0d7824 */ /* 0x104fe200018e06f5 */
[----:B------:R-:W-:Y:S01]  /*21c0*/  IADD3 R24, P3, R11, R246, RZ ;  /* 0x000000f60b187210 */ /* 0x000fe20007f7e0ff */
[----:B------:R-:W-:Y:S01]  /*21d0*/  IMAD.MOV.U32 R0, RZ, RZ, 0x40 ;  /* 0x00000040ff007424 */ /* 0x000fe200078e00ff */
[----:B------:R-:W1:Y:S01]  /*21e0*/  LDSM.16.M88.4 R8, [R237+0x7100] ;  /* 0x00710000ed08783b */ /* 0x000e620000000200 */
[----:B------:R-:W-:Y:S02]  /*21f0*/  HMMA.16816.F32.BF16 R44, R16, R32, R72 ;  /* 0x00000020102c723c */ /* 0x000fe40000041848 */
[----:B------:R-:W-:Y:S01]  /*2200*/  IMAD.X R25, R25, 0x1, R245, P3 ;  /* 0x0000000119197824 */ /* 0x000fe200018e06f5 */
[C---:B------:R-:W-:Y:S01]  /*2210*/  ISETP.LT.OR P3, PT, R30.reuse, 0x21, P2 ;  /* 0x000000211e00780c */ /* 0x040fe20001761670 */
[----:B------:R-:W-:Y:S01]  /*2220*/  @!PT LDS RZ, [RZ] ;  /* 0x00000000fffff984 */ /* 0x000fe20000000800 */
[----:B------:R-:W-:Y:S01]  /*2230*/  @!PT LDS RZ, [RZ] ;  /* 0x00000000fffff984 */ /* 0x000fe20000000800 */
[----:B------:R-:W-:Y:S01]  /*2240*/  @!PT LDS RZ, [RZ] ;  /* 0x00000000fffff984 */ /* 0x000fe20000000800 */
[----:B------:R2:W-:Y:S01]  /*2250*/  LDGSTS.E.BYPASS.LTC128B.128 [R248+0x100], [R20.64], !P4 ;  /* 0x0010000014f87fae */ /* 0x0005e2000e101d50 */
[----:B------:R-:W-:-:S03]  /*2260*/  ISETP.LT.OR P4, PT, R30, 0x41, P2 ;  /* 0x000000411e00780c */ /* 0x000fc60001781670 */
[----:B------:R3:W-:Y:S01]  /*2270*/  LDGSTS.E.BYPASS.LTC128B.128 [R248+0x900], [R14.64], !P1 ;  /* 0x009000000ef87fae */ /* 0x0007e2000c901d50 */
[----:B------:R-:W-:Y:S01]  /*2280*/  LOP3.LUT P1, RZ, R29, 0x4, RZ, 0xc0, !PT ;  /* 0x000000041dff7812 */ /* 0x000fe2000782c0ff */
[----:B------:R-:W-:Y:S03]  /*2290*/  HMMA.16816.F32.BF16 R204, R16, R78, R100 ;  /* 0x0000004e10cc723c */ /* 0x000fe60000041864 */
[----:B------:R-:W-:-:S03]  /*22a0*/  SEL R0, R0, 0xffffffc0, !P1 ;  /* 0xffffffc000007807 */ /* 0x000fc60004800000 */
[----:B------:R3:W-:Y:S01]  /*22b0*/  LDGSTS.E.BYPASS.LTC128B.128 [R248+0x1100], [R12.64], !P3 ;  /* 0x011000000cf87fae */ /* 0x0007e2000d901d50 */
[C---:B------:R-:W-:Y:S01]  /*22c0*/  ISETP.LT.OR P3, PT, R30.reuse, 0x51, P2 ;  /* 0x000000511e00780c */ /* 0x040fe20001761670 */
[----:B------:R-:W-:Y:S01]  /*22d0*/  IMAD.IADD R233, R139, 0x1, R0 ;  /* 0x000000018be97824 */ /* 0x000fe200078e0200 */
[----:B------:R-:W-:Y:S01]  /*22e0*/  ISETP.LT.OR P2, PT, R30, 0x61, P2 ;  /* 0x000000611e00780c */ /* 0x000fe20001741670 */
[----:B------:R4:W-:Y:S01]  /*22f0*/  LDGSTS.E.BYPASS.LTC128B.128 [R248+0x1900], [R6.64], !P0 ;  /* 0x0190000006f87fae */ /* 0x0009e2000c101d50 */
[----:B------:R-:W-:Y:S01]  /*2300*/  HMMA.16816.F32.BF16 R140, R16, R84, R52 ;  /* 0x00000054108c723c */ /* 0x000fe20000041834 */
[----:B------:R-:W-:Y:S01]  /*2310*/  IMAD.IADD R232, R0, 0x1, R238 ;  /* 0x0000000100e87824 */ /* 0x000fe200078e02ee */
[----:B------:R-:W-:Y:S01]  /*2320*/  LOP3.LUT R0, R137, R136, RZ, 0xfc, !PT ;  /* 0x0000008889007212 */ /* 0x000fe200078efcff */
[----:B------:R5:W-:Y:S01]  /*2330*/  LDGSTS.E.BYPASS.LTC128B.128 [R248+0x2100], [R24.64], !P4 ;  /* 0x0210000018f87fae */ /* 0x000be2000e101d50 */
[----:B------:R-:W-:-:S04]  /*2340*/  ISETP.GT.AND P4, PT, R225, 0x6f, PT ;  /* 0x0000006fe100780c */ /* 0x000fc80003f84270 */
[C---:B------:R-:W-:Y:S01]  /*2350*/  HMMA.16816.F32.BF16 R132, R16.reuse, R80, R60 ;  /* 0x000000501084723c */ /* 0x040fe2000004183c */
[----:B------:R2:W-:Y:S07]  /*2360*/  LDGSTS.E.BYPASS.LTC128B.128 [R248+0x2900], [R22.64], !P3 ;  /* 0x0290000016f87fae */ /* 0x0005ee000d901d50 */
[C---:B------:R-:W-:Y:S08]  /*2370*/  HMMA.16816.F32.BF16 R96, R16.reuse, R40, R96 ;  /* 0x000000281060723c */ /* 0x040ff00000041860 */
[----:B---3--:R-:W-:Y:S01]  /*2380*/  HMMA.16816.F32.BF16 R12, R16, R82, R88 ;  /* 0x00000052100c723c */ /* 0x008fe20000041858 */
[----:B----4-:R-:W-:-:S05]  /*2390*/  IADD3 R6, P0, R2, R246, RZ ;  /* 0x000000f602067210 */ /* 0x010fca0007f1e0ff */
[----:B------:R-:W-:Y:S02]  /*23a0*/  IMAD.X R7, R5, 0x1, R245, P0 ;  /* 0x0000000105077824 */ /* 0x000fe400000e06f5 */
[C---:B------:R-:W-:Y:S01]  /*23b0*/  HMMA.16816.F32.BF16 R92, R16.reuse, R36, R92 ;  /* 0x00000024105c723c */ /* 0x040fe2000004185c */
[----:B------:R-:W-:Y:S02]  /*23c0*/  PLOP3.LUT P0, PT, PT, PT, UP0, 0x80, 0x0 ;  /* 0x000000000000781c */ /* 0x000fe40003f0f008 */
[----:B------:R3:W-:Y:S04]  /*23d0*/  LDGSTS.E.BYPASS.LTC128B.128 [R248+0x3100], [R6.64], !P2 ;  /* 0x0310000006f87fae */ /* 0x0007e8000d101d50 */
[----:B--2---:R-:W-:Y:S01]  /*23e0*/  LDSM.16.M88.4 R20, [R235+0x9100] ;  /* 0x00910000eb14783b */ /* 0x004fe20000000200 */
[C---:B------:R-:W-:Y:S03]  /*23f0*/  HMMA.16816.F32.BF16 R104, R16.reuse, R86, R104 ;  /* 0x000000561068723c */ /* 0x040fe60000041868 */
[----:B------:R-:W2:Y:S04]  /*2400*/  LDSM.16.M88.4 R64, [R233+0x4900] ;  /* 0x00490000e940783b */ /* 0x000ea80000000200 */
[----:B------:R-:W4:Y:S01]  /*2410*/  LDSM.16.M88.4 R68, [R233+0x4100] ;  /* 0x00410000e944783b */ /* 0x000f220000000200 */
[C---:B------:R-:W-:Y:S03]  /*2420*/  HMMA.16816.F32.BF16 R116, R16.reuse, R50, R116 ;  /* 0x000000321074723c */ /* 0x040fe60000041874 */
[----:B------:R-:W2:Y:S04]  /*2430*/  LDSM.16.M88.4 R72, [R233+0x3900] ;  /* 0x00390000e948783b */ /* 0x000ea80000000200 */
[----:B------:R-:W2:Y:S01]  /*2440*/  LDSM.16.M88.4 R88, [R233+0x6900] ;  /* 0x00690000e958783b */ /* 0x000ea20000000200 */
[C---:B------:R-:W-:Y:S03]  /*2450*/  HMMA.16816.F32.BF16 R112, R16.reuse, R42, R112 ;  /* 0x0000002a1070723c */ /* 0x040fe60000041870 */
[----:B------:R-:W2:Y:S04]  /*2460*/  LDSM.16.M88.4 R56, [R233+0x5900] ;  /* 0x00590000e938783b */ /* 0x000ea80000000200 */
[----:B------:R-:W2:Y:S01]  /*2470*/  LDSM.16.M88.4 R52, [R233+0x6100] ;  /* 0x00610000e934783b */ /* 0x000ea20000000200 */
[C---:B------:R-:W-:Y:S03]  /*2480*/  HMMA.16816.F32.BF16 R108, R16.reuse, R38, R108 ;  /* 0x00000026106c723c */ /* 0x040fe6000004186c */
[----:B------:R-:W-:Y:S04]  /*2490*/  LDSM.16.M88.4 R60, [R233+0x5100] ;  /* 0x00510000e93c783b */ /* 0x000fe80000000200 */
[----:B------:R-:W-:Y:S01]  /*24a0*/  LDSM.16.M88.4 R28, [R232+0x2800] ;  /* 0x00280000e81c783b */ /* 0x000fe20000000200 */
[----:B------:R-:W-:Y:S03]  /*24b0*/  HMMA.16816.F32.BF16 R100, R16, R34, R120 ;  /* 0x000000221064723c */ /* 0x000fe60000041878 */
[----:B------:R-:W2:Y:S04]  /*24c0*/  LDSM.16.M88.4 R16, [R235+0x7100] ;  /* 0x00710000eb10783b */ /* 0x000ea80000000200 */
[----:B-----5:R-:W-:Y:S01]  /*24d0*/  LDSM.16.M88.4 R24, [R232+0x3000] ;  /* 0x00300000e818783b */ /* 0x020fe20000000200 */
[C---:B-1----:R-:W-:Y:S03]  /*24e0*/  HMMA.16816.F32.BF16 R120, R8.reuse, R84, R168 ;  /* 0x000000540878723c */ /* 0x042fe600000418a8 */
[----:B------:R-:W0:Y:S05]  /*24f0*/  LDGDEPBAR ;  /* 0x00000000000079af */ /* 0x000e2a0000000000 */
[C---:B------:R-:W-:Y:S08]  /*2500*/  HMMA.16816.F32.BF16 R184, R8.reuse, R80, R184 ;  /* 0x0000005008b8723c */ /* 0x040ff000000418b8 */
[C---:B------:R-:W-:Y:S08]  /*2510*/  HMMA.16816.F32.BF16 R84, R8.reuse, R86, R220 ;  /* 0x000000560854723c */ /* 0x040ff000000418dc */
[C---:B------:R-:W-:Y:S08]  /*2520*/  HMMA.16816.F32.BF16 R188, R8.reuse, R76, R164 ;  /* 0x0000004c08bc723c */ /* 0x040ff000000418a4 */
[C---:B------:R-:W-:Y:S08]  /*2530*/  HMMA.16816.F32.BF16 R196, R8.reuse, R40, R156 ;  /* 0x0000002808c4723c */ /* 0x040ff0000004189c */
[C---:B------:R-:W-:Y:S08]  /*2540*/  HMMA.16816.F32.BF16 R80, R8.reuse, R82, R216 ;  /* 0x000000520850723c */ /* 0x040ff000000418d8 */
[C---:B------:R-:W-:Y:S08]  /*2550*/  HMMA.16816.F32.BF16 R192, R8.reuse, R48, R160 ;  /* 0x0000003008c0723c */ /* 0x040ff000000418a0 */
[C---:B------:R-:W-:Y:S08]  /*2560*/  HMMA.16816.F32.BF16 R76, R8.reuse, R78, R212 ;  /* 0x0000004e084c723c */ /* 0x040ff000000418d4 */
[C---:B------:R-:W-:Y:S01]  /*2570*/  HMMA.16816.F32.BF16 R156, R8.reuse, R50, R176 ;  /* 0x00000032089c723c */ /* 0x040fe200000418b0 */
[----:B------:R-:W-:Y:S07]  /*2580*/  LDSM.16.M88.4 R48, [R232] ;  /* 0x00000000e830783b */ /* 0x000fee0000000200 */
[C---:B------:R-:W-:Y:S01]  /*2590*/  HMMA.16816.F32.BF16 R168, R8.reuse, R42, R172 ;  /* 0x0000002a08a8723c */ /* 0x040fe200000418ac */
[----:B------:R-:W-:Y:S07]  /*25a0*/  LDSM.16.M88.4 R40, [R232+0x1000] ;  /* 0x00100000e828783b */ /* 0x000fee0000000200 */
[C---:B------:R-:W-:Y:S08]  /*25b0*/  HMMA.16816.F32.BF16 R200, R8.reuse, R36, R152 ;  /* 0x0000002408c8723c */ /* 0x040ff00000041898 */
[C---:B------:R-:W-:Y:S01]  /*25c0*/  HMMA.16816.F32.BF16 R180, R8.reuse, R38, R180 ;  /* 0x0000002608b4723c */ /* 0x040fe200000418b4 */
[----:B------:R-:W-:Y:S07]  /*25d0*/  LDSM.16.M88.4 R36, [R232+0x1800] ;  /* 0x00180000e824783b */ /* 0x000fee0000000200 */
[C---:B------:R-:W-:Y:S08]  /*25e0*/  HMMA.16816.F32.BF16 R208, R8.reuse, R32, R144 ;  /* 0x0000002008d0723c */ /* 0x040ff00000041890 */
[----:B------:R-:W-:Y:S01]  /*25f0*/  HMMA.16816.F32.BF16 R176, R8, R34, R148 ;  /* 0x0000002208b0723c */ /* 0x000fe20000041894 */
[----:B------:R-:W1:Y:S04]  /*2600*/  LDSM.16.M88.4 R8, [R236+0x9100] ;  /* 0x00910000ec08783b */ /* 0x000e680000000200 */
[----:B------:R-:W-:Y:S03]  /*2610*/  LDSM.16.M88.4 R32, [R232+0x2000] ;  /* 0x00200000e820783b */ /* 0x000fe60000000200 */
[C---:B--2---:R-:W-:Y:S08]  /*2620*/  HMMA.16816.F32.BF16 R160, R20.reuse, R64, R128 ;  /* 0x0000004014a0723c */ /* 0x044ff00000041880 */
[C---:B----4-:R-:W-:Y:S01]  /*2630*/  HMMA.16816.F32.BF16 R128, R20.reuse, R70, R12 ;  /* 0x000000461480723c */ /* 0x050fe2000004180c */
[----:B------:R-:W2:Y:S07]  /*2640*/  LDSM.16.M88.4 R12, [R236+0x7100] ;  /* 0x00710000ec0c783b */ /* 0x000eae0000000200 */
[C---:B------:R-:W-:Y:S08]  /*2650*/  HMMA.16816.F32.BF16 R172, R20.reuse, R72, R140 ;  /* 0x0000004814ac723c */ /* 0x040ff0000004188c */
[----:B------:R-:W-:Y:S01]  /*2660*/  HMMA.16816.F32.BF16 R140, R20, R88, R44 ;  /* 0x00000058148c723c */ /* 0x000fe2000004182c */
[----:B------:R-:W4:Y:S01]  /*2670*/  LDSM.16.M88.4 R44, [R232+0x800] ;  /* 0x00080000e82c783b */ /* 0x000f220000000200 */
[----:B------:R-:W-:-:S06]  /*2680*/  DEPBAR.LE SB0, 0x0 ;  /* 0x000080000000791a */ /* 0x000fcc0000000000 */
[C---:B------:R-:W-:Y:S08]  /*2690*/  HMMA.16816.F32.BF16 R164, R20.reuse, R68, R132 ;  /* 0x0000004414a4723c */ /* 0x040ff00000041884 */
[C---:B------:R-:W-:Y:S08]  /*26a0*/  HMMA.16816.F32.BF16 R148, R20.reuse, R56, R96 ;  /* 0x000000381494723c */ /* 0x040ff00000041860 */
[C---:B------:R-:W-:Y:S08]  /*26b0*/  HMMA.16816.F32.BF16 R132, R20.reuse, R74, R104 ;  /* 0x0000004a1484723c */ /* 0x040ff00000041868 */
[C---:B------:R-:W-:Y:S08]  /*26c0*/  HMMA.16816.F32.BF16 R144, R20.reuse, R52, R92 ;  /* 0x000000341490723c */ /* 0x040ff0000004185c */
[----:B------:R-:W-:Y:S08]  /*26d0*/  HMMA.16816.F32.BF16 R104, R20, R90, R100 ;  /* 0x0000005a1468723c */ /* 0x000ff00000041864 */
[----:B------:R-:W-:Y:S08]  /*26e0*/  HMMA.16816.F32.BF16 R96, R16, R74, R84 ;  /* 0x0000004a1060723c */ /* 0x000ff00000041854 */
[----:B------:R-:W-:Y:S08]  /*26f0*/  HMMA.16816.F32.BF16 R152, R20, R60, R124 ;  /* 0x0000003c1498723c */ /* 0x000ff0000004187c */
[C---:B------:R-:W-:Y:S08]  /*2700*/  HMMA.16816.F32.BF16 R100, R16.reuse, R72, R120 ;  /* 0x000000481064723c */ /* 0x040ff00000041878 */
[C---:B------:R-:W-:Y:S08]  /*2710*/  HMMA.16816.F32.BF16 R92, R16.reuse, R68, R184 ;  /* 0x00000044105c723c */ /* 0x040ff000000418b8 */
[----:B------:R-:W-:Y:S08]  /*2720*/  HMMA.16816.F32.BF16 R84, R16, R70, R80 ;  /* 0x000000461054723c */ /* 0x000ff00000041850 */
[C---:B------:R-:W-:Y:S08]  /*2730*/  HMMA.16816.F32.BF16 R124, R20.reuse, R66, R204 ;  /* 0x00000042147c723c */ /* 0x040ff000000418cc */
[----:B------:R-:W-:Y:S08]  /*2740*/  HMMA.16816.F32.BF16 R116, R20, R62, R116 ;  /* 0x0000003e1474723c */ /* 0x000ff00000041874 */
[C---:B------:R-:W-:Y:S08]  /*2750*/  HMMA.16816.F32.BF16 R80, R16.reuse, R64, R188 ;  /* 0x000000401050723c */ /* 0x040ff000000418bc */
[C---:B------:R-:W-:Y:S08]  /*2760*/  HMMA.16816.F32.BF16 R76, R16.reuse, R66, R76 ;  /* 0x00000042104c723c */ /* 0x040ff0000004184c */
[C---:B------:R-:W-:Y:S08]  /*2770*/  HMMA.16816.F32.BF16 R72, R16.reuse, R60, R192 ;  /* 0x0000003c1048723c */ /* 0x040ff000000418c0 */
[----:B------:R-:W-:Y:S08]  /*2780*/  HMMA.16816.F32.BF16 R68, R16, R62, R156 ;  /* 0x0000003e1044723c */ /* 0x000ff0000004189c */
[----:B------:R-:W-:Y:S08]  /*2790*/  HMMA.16816.F32.BF16 R112, R20, R58, R112 ;  /* 0x0000003a1470723c */ /* 0x000ff00000041870 */
[C---:B------:R-:W-:Y:S08]  /*27a0*/  HMMA.16816.F32.BF16 R64, R16.reuse, R56, R196 ;  /* 0x000000381040723c */ /* 0x040ff000000418c4 */
[----:B------:R-:W-:Y:S08]  /*27b0*/  HMMA.16816.F32.BF16 R60, R16, R58, R168 ;  /* 0x0000003a103c723c */ /* 0x000ff000000418a8 */
[----:B------:R-:W-:Y:S08]  /*27c0*/  HMMA.16816.F32.BF16 R108, R20, R54, R108 ;  /* 0x00000036146c723c */ /* 0x000ff0000004186c */
[C---:B------:R-:W-:Y:S08]  /*27d0*/  HMMA.16816.F32.BF16 R56, R16.reuse, R52, R200 ;  /* 0x000000341038723c */ /* 0x040ff000000418c8 */
[C---:B------:R-:W-:Y:S08]  /*27e0*/  HMMA.16816.F32.BF16 R52, R16.reuse, R54, R180 ;  /* 0x000000361034723c */ /* 0x040ff000000418b4 */
[C---:B------:R-:W-:Y:S08]  /*27f0*/  HMMA.16816.F32.BF16 R20, R16.reuse, R88, R208 ;  /* 0x000000581014723c */ /* 0x040ff000000418d0 */
[----:B------:R-:W-:Y:S08]  /*2800*/  HMMA.16816.F32.BF16 R16, R16, R90, R176 ;  /* 0x0000005a1010723c */ /* 0x000ff000000418b0 */
[C---:B-1----:R-:W-:Y:S08]  /*2810*/  HMMA.16816.F32.BF16 R144, R8.reuse, R28, R144 ;  /* 0x0000001c0890723c */ /* 0x042ff00000041890 */
[----:B------:R-:W-:Y:S08]  /*2820*/  HMMA.16816.F32.BF16 R108, R8, R30, R108 ;  /* 0x0000001e086c723c */ /* 0x000ff0000004186c */
[C---:B--2---:R-:W-:Y:S08]  /*2830*/  HMMA.16816.F32.BF16 R56, R12.reuse, R28, R56 ;  /* 0x0000001c0c38723c */ /* 0x044ff00000041838 */
[----:B------:R-:W-:Y:S08]  /*2840*/  HMMA.16816.F32.BF16 R52, R12, R30, R52 ;  /* 0x0000001e0c34723c */ /* 0x000ff00000041834 */
[C---:B------:R-:W-:Y:S08]  /*2850*/  HMMA.16816.F32.BF16 R172, R8.reuse, R48, R172 ;  /* 0x0000003008ac723c */ /* 0x040ff000000418ac */
[C---:B------:R-:W-:Y:S08]  /*2860*/  HMMA.16816.F32.BF16 R132, R8.reuse, R50, R132 ;  /* 0x000000320884723c */ /* 0x040ff00000041884 */
[C---:B------:R-:W-:Y:S08]  /*2870*/  HMMA.16816.F32.BF16 R168, R8.reuse, R36, R152 ;  /* 0x0000002408a8723c */ /* 0x040ff00000041898 */
[----:B------:R-:W-:Y:S08]  /*2880*/  HMMA.16816.F32.BF16 R176, R8, R24, R140 ;  /* 0x0000001808b0723c */ /* 0x000ff0000004188c */
[C---:B------:R-:W-:Y:S08]  /*2890*/  HMMA.16816.F32.BF16 R100, R12.reuse, R48, R100 ;  /* 0x000000300c64723c */ /* 0x040ff00000041864 */
[C---:B------:R-:W-:Y:S08]  /*28a0*/  HMMA.16816.F32.BF16 R96, R12.reuse, R50, R96 ;  /* 0x000000320c60723c */ /* 0x040ff00000041860 */
[----:B------:R-:W-:Y:S08]  /*28b0*/  HMMA.16816.F32.BF16 R28, R12, R24, R20 ;  /* 0x000000180c1c723c */ /* 0x000ff00000041814 */
[C---:B----4-:R-:W-:Y:S08]  /*28c0*/  HMMA.16816.F32.BF16 R164, R8.reuse, R44, R164 ;  /* 0x0000002c08a4723c */ /* 0x050ff000000418a4 */
[C---:B------:R-:W-:Y:S08]  /*28d0*/  HMMA.16816.F32.BF16 R128, R8.reuse, R46, R128 ;  /* 0x0000002e0880723c */ /* 0x040ff00000041880 */
[C---:B------:R-:W-:Y:S08]  /*28e0*/  HMMA.16816.F32.BF16 R160, R8.reuse, R40, R160 ;  /* 0x0000002808a0723c */ /* 0x040ff000000418a0 */
[C---:B------:R-:W-:Y:S08]  /*28f0*/  HMMA.16816.F32.BF16 R156, R8.reuse, R42, R124 ;  /* 0x0000002a089c723c */ /* 0x040ff0000004187c */
[C---:B------:R-:W-:Y:S08]  /*2900*/  HMMA.16816.F32.BF16 R152, R8.reuse, R38, R116 ;  /* 0x000000260898723c */ /* 0x040ff00000041874 */
[C---:B------:R-:W-:Y:S08]  /*2910*/  HMMA.16816.F32.BF16 R148, R8.reuse, R32, R148 ;  /* 0x000000200894723c */ /* 0x040ff00000041894 */
[C---:B------:R-:W-:Y:S08]  /*2920*/  HMMA.16816.F32.BF16 R88, R8.reuse, R34, R112 ;  /* 0x000000220858723c */ /* 0x040ff00000041870 */
[----:B------:R-:W-:Y:S08]  /*2930*/  HMMA.16816.F32.BF16 R140, R8, R26, R104 ;  /* 0x0000001a088c723c */ /* 0x000ff00000041868 */
[C---:B------:R-:W-:Y:S08]  /*2940*/  HMMA.16816.F32.BF16 R48, R12.reuse, R44, R92 ;  /* 0x0000002c0c30723c */ /* 0x040ff0000004185c */
[C---:B------:R-:W-:Y:S08]  /*2950*/  HMMA.16816.F32.BF16 R84, R12.reuse, R46, R84 ;  /* 0x0000002e0c54723c */ /* 0x040ff00000041854 */
[C---:B------:R-:W-:Y:S08]  /*2960*/  HMMA.16816.F32.BF16 R80, R12.reuse, R40, R80 ;  /* 0x000000280c50723c */ /* 0x040ff00000041850 */
[C---:B------:R-:W-:Y:S08]  /*2970*/  HMMA.16816.F32.BF16 R76, R12.reuse, R42, R76 ;  /* 0x0000002a0c4c723c */ /* 0x040ff0000004184c */
[C---:B------:R-:W-:Y:S08]  /*2980*/  HMMA.16816.F32.BF16 R72, R12.reuse, R36, R72 ;  /* 0x000000240c48723c */ /* 0x040ff00000041848 */
[C---:B------:R-:W-:Y:S08]  /*2990*/  HMMA.16816.F32.BF16 R68, R12.reuse, R38, R68 ;  /* 0x000000260c44723c */ /* 0x040ff00000041844 */
[C---:B------:R-:W-:Y:S08]  /*29a0*/  HMMA.16816.F32.BF16 R64, R12.reuse, R32, R64 ;  /* 0x000000200c40723c */ /* 0x040ff00000041840 */
[C---:B------:R-:W-:Y:S08]  /*29b0*/  HMMA.16816.F32.BF16 R60, R12.reuse, R34, R60 ;  /* 0x000000220c3c723c */ /* 0x040ff0000004183c */
[----:B------:R-:W-:Y:S01]  /*29c0*/  HMMA.16816.F32.BF16 R20, R12, R26, R16 ;  /* 0x0000001a0c14723c */ /* 0x000fe20000041810 */
[----:B------:R-:W-:Y:S06]  /*29d0*/  BAR.SYNC.DEFER_BLOCKING 0x0 ;  /* 0x0000000000007b1d */ /* 0x000fec0000010000 */
[----:B------:R-:W-:Y:S05]  /*29e0*/  @!P0 BRA `(.L_x_18) ;  /* 0x000003e000008947 */ /* 0x000fea0003800000 */
[----:B---3--:R-:W-:Y:S02]  /*29f0*/  IMAD.U32 R2, RZ, RZ, UR9 ;  /* 0x00000009ff027e24 */ /* 0x008fe4000f8e00ff */
[----:B------:R-:W-:-:S03]  /*2a00*/  IMAD.MOV.U32 R247, RZ, RZ, RZ ;  /* 0x000000fffff77224 */ /* 0x000fc600078e00ff */
[----:B------:R-:W-:-:S04]  /*2a10*/  IADD3 R2, R225, UR6, R2 ;  /* 0x00000006e1027c10 */ /* 0x000fc8000fffe002 */
[----:B------:R-:W-:-:S05]  /*2a20*/  IADD3 R5, R2, -0x70, RZ ;  /* 0xffffff9002057810 */ /* 0x000fca0007ffe0ff */
[----:B------:R-:W-:-:S04]  /*2a30*/  @P5 IMAD.HI.U32 R6, R5, c[0x0][0x2bc], RZ ;  /* 0x0000af0005065a27 */ /* 0x000fc800078e00ff */
[----:B------:R-:W-:Y:S01]  /*2a40*/  IMAD.MOV.U32 R2, RZ, RZ, R5 ;  /* 0x000000ffff027224 */ /* 0x000fe200078e0005 */
[----:B------:R-:W-:-:S04]  /*2a50*/  @P5 SHF.R.U32.HI R2, RZ, c[0x0][0x2c0], R6 ;  /* 0x0000b000ff025a19 */ /* 0x000fc80000011606 */
[----:B------:R-:W-:-:S04]  /*2a60*/  @!P4 IADD3 R7, P0, R2, UR12, RZ ;  /* 0x0000000c0207cc10 */ /* 0x000fc8000ff1e0ff */
[----:B------:R-:W-:Y:S02]  /*2a70*/  @!P4 LEA.HI.X.SX32 R8, R2, UR14, 0x1, P0 ;  /* 0x0000000e0208cc11 */ /* 0x000fe400080f0eff */
[----:B------:R-:W-:-:S04]  /*2a80*/  @!P4 LEA R6, P0, R7, c[0x0][0x2a0], 0x2 ;  /* 0x0000a8000706ca11 */ /* 0x000fc800078010ff */
[----:B------:R-:W-:-:S05]  /*2a90*/  @!P4 LEA.HI.X R7, R7, c[0x0][0x2a4], R8, 0x2, P0 ;  /* 0x0000a9000707ca11 */ /* 0x000fca00000f1408 */
[----:B------:R1:W2:Y:S01]  /*2aa0*/  @!P4 LDG.E R247, [R6.64] ;  /* 0x0000001006f7c981 */ /* 0x0002a2000c1e1900 */
[----:B------:R-:W-:-:S04]  /*2ab0*/  IMAD.MOV R2, RZ, RZ, -R2 ;  /* 0x000000ffff027224 */ /* 0x000fc800078e0a02 */
[----:B------:R-:W-:-:S05]  /*2ac0*/  IMAD R249, R2, c[0x0][0x2b8], R5 ;  /* 0x0000ae0002f97a24 */ /* 0x000fca00078e0205 */
[----:B------:R-:W-:-:S05]  /*2ad0*/  SHF.R.S32.HI R2, RZ, 0x1f, R249 ;  /* 0x0000001fff027819 */ /* 0x000fca00000114f9 */
[----:B------:R-:W-:-:S04]  /*2ae0*/  IMAD R2, R2, c[0x0][0x1e0], RZ ;  /* 0x0000780002027a24 */ /* 0x000fc800078e02ff */
[C---:B------:R-:W-:Y:S02]  /*2af0*/  IMAD R2, R249.reuse, c[0x0][0x1e4], R2 ;  /* 0x00007900f9027a24 */ /* 0x040fe400078e0202 */
[----:B-1----:R-:W-:-:S04]  /*2b00*/  IMAD.WIDE.U32 R6, R249, c[0x0][0x1e0], RZ ;  /* 0x00007800f9067a25 */ /* 0x002fc800078e00ff */
[----:B------:R-:W-:Y:S01]  /*2b10*/  IMAD.IADD R7, R7, 0x1, R2 ;  /* 0x0000000107077824 */ /* 0x000fe200078e0202 */
[----:B--2---:R-:W-:-:S03]  /*2b20*/  SHF.R.S32.HI R2, RZ, 0x1f, R247 ;  /* 0x0000001fff027819 */ /* 0x004fc600000114f7 */
[----:B------:R-:W-:-:S04]  /*2b30*/  IMAD.WIDE.U32 R6, R247, c[0x0][0x1f0], R6 ;  /* 0x00007c00f7067a25 */ /* 0x000fc800078e0006 */
[----:B------:R-:W-:Y:S01]  /*2b40*/  IMAD R5, R2, c[0x0][0x1f0], RZ ;  /* 0x00007c0002057a24 */ /* 0x000fe200078e02ff */
[----:B------:R-:W-:-:S03]  /*2b50*/  IADD3 R2, P1, R6, UR20, RZ ;  /* 0x0000001406027c10 */ /* 0x000fc6000ff3e0ff */
[----:B------:R-:W-:Y:S01]  /*2b60*/  IMAD R6, R247, c[0x0][0x1f4], R5 ;  /* 0x00007d00f7067a24 */ /* 0x000fe200078e0205 */
[----:B------:R-:W-:-:S04]  /*2b70*/  LEA R5, P0, R2, c[0x0][0x1c8], 0x1 ;  /* 0x0000720002057a11 */ /* 0x000fc800078008ff */
[----:B------:R-:W-:Y:S01]  /*2b80*/  IADD3.X R6, R7, UR18, R6, P1, !PT ;  /* 0x0000001207067c10 */ /* 0x000fe20008ffe406 */
[----:B------:R-:W-:Y:S03]  /*2b90*/  SHFL.IDX PT, R10, R5, 0x2, 0x181f ;  /* 0x00581f00050a7f89 */ /* 0x000fe600000e0000 */
[----:B------:R-:W-:Y:S01]  /*2ba0*/  LEA.HI.X R2, R2, c[0x0][0x1cc], R6, 0x1, P0 ;  /* 0x0000730002027a11 */ /* 0x000fe200000f0c06 */
[----:B------:R-:W1:Y:S04]  /*2bb0*/  SHFL.IDX PT, R7, R5, RZ, 0x181f ;  /* 0x00181fff05077589 */ /* 0x000e6800000e0000 */
[----:B------:R-:W2:Y:S04]  /*2bc0*/  SHFL.IDX PT, R6, R5, 0x1, 0x181f ;  /* 0x00381f0005067f89 */ /* 0x000ea800000e0000 */
[----:B------:R-:W3:Y:S04]  /*2bd0*/  SHFL.IDX PT, R9, R2, RZ, 0x181f ;  /* 0x00181fff02097589 */ /* 0x000ee800000e0000 */
[----:B------:R-:W4:Y:S04]  /*2be0*/  SHFL.IDX PT, R11, R2, 0x1, 0x181f ;  /* 0x00381f00020b7f89 */ /* 0x000f2800000e0000 */
[----:B------:R-:W5:Y:S04]  /*2bf0*/  SHFL.IDX PT, R12, R5, 0x3, 0x181f ;  /* 0x00781f00050c7f89 */ /* 0x000f6800000e0000 */
[----:B------:R-:W5:Y:S04]  /*2c00*/  SHFL.IDX PT, R13, R5, 0x4, 0x181f ;  /* 0x00981f00050d7f89 */ /* 0x000f6800000e0000 */
[----:B------:R-:W5:Y:S01]  /*2c10*/  SHFL.IDX PT, R15, R2, 0x2, 0x181f ;  /* 0x00581f00020f7f89 */ /* 0x000f6200000e0000 */
[----:B-1----:R-:W-:-:S03]  /*2c20*/  IADD3 R8, P1, R7, R246, RZ ;  /* 0x000000f607087210 */ /* 0x002fc60007f3e0ff */
[----:B------:R-:W-:Y:S01]  /*2c30*/  SHFL.IDX PT, R16, R5, 0x5, 0x181f ;  /* 0x00b81f0005107f89 */ /* 0x000fe200000e0000 */
[----:B--2---:R-:W-:-:S03]  /*2c40*/  IADD3 R6, P0, R6, R246, RZ ;  /* 0x000000f606067210 */ /* 0x004fc60007f1e0ff */
[----:B------:R-:W-:Y:S01]  /*2c50*/  SHFL.IDX PT, R5, R5, 0x6, 0x181f ;  /* 0x00d81f0005057f89 */ /* 0x000fe200000e0000 */
[----:B---3--:R-:W-:-:S03]  /*2c60*/  IMAD.X R9, R9, 0x1, R245, P1 ;  /* 0x0000000109097824 */ /* 0x008fc600008e06f5 */
[----:B------:R-:W1:Y:S01]  /*2c70*/  SHFL.IDX PT, R19, R2, 0x3, 0x181f ;  /* 0x00781f0002137f89 */ /* 0x000e6200000e0000 */
[----:B----4-:R-:W-:Y:S01]  /*2c80*/  IMAD.X R7, R11, 0x1, R245, P0 ;  /* 0x000000010b077824 */ /* 0x010fe200000e06f5 */
[-C--:B------:R-:W-:Y:S02]  /*2c90*/  IADD3 R14, P0, R10, R246.reuse, RZ ;  /* 0x000000f60a0e7210 */ /* 0x080fe40007f1e0ff */
[----:B------:R-:W2:Y:S01]  /*2ca0*/  SHFL.IDX PT, R18, R2, 0x4, 0x181f ;  /* 0x00981f0002127f89 */ /* 0x000ea200000e0000 */
[----:B-----5:R-:W-:-:S03]  /*2cb0*/  IADD3 R12, P3, R12, R246, RZ ;  /* 0x000000f60c0c7210 */ /* 0x020fc60007f7e0ff */
[----:B------:R-:W3:Y:S01]  /*2cc0*/  SHFL.IDX PT, R17, R2, 0x5, 0x181f ;  /* 0x00b81f0002117f89 */ /* 0x000ee200000e0000 */
[----:B------:R-:W-:-:S03]  /*2cd0*/  IADD3 R10, P2, R13, R246, RZ ;  /* 0x000000f60d0a7210 */ /* 0x000fc60007f5e0ff */
[----:B------:R-:W4:Y:S01]  /*2ce0*/  SHFL.IDX PT, R2, R2, 0x6, 0x181f ;  /* 0x00d81f0002027f89 */ /* 0x000f2200000e0000 */
[----:B------:R-:W-:-:S03]  /*2cf0*/  IMAD.X R15, R15, 0x1, R245, P0 ;  /* 0x000000010f0f7824 */ /* 0x000fc600000e06f5 */
[----:B------:R5:W-:Y:S04]  /*2d00*/  LDGSTS.E.BYPASS.LTC128B.128 [R248+0x3900], [R8.64], !P6 ;  /* 0x0390000008f87fae */ /* 0x000be8000f101d50 */
[----:B------:R3:W-:Y:S01]  /*2d10*/  LDGSTS.E.BYPASS.LTC128B.128 [R248+0x4100], [R6.64], !P6 ;  /* 0x0410000006f87fae */ /* 0x0007e2000f101d50 */
[----:B-1----:R-:W-:-:S03]  /*2d20*/  IMAD.X R13, R19, 0x1, R245, P3 ;  /* 0x00000001130d7824 */ /* 0x002fc600018e06f5 */
[----:B------:R1:W-:Y:S01]  /*2d30*/  LDGSTS.E.BYPASS.LTC128B.128 [R248+0x4900], [R14.64], !P6 ;  /* 0x049000000ef87fae */ /* 0x0003e2000f101d50 */
[----:B--2---:R-:W-:-:S03]  /*2d40*/  IMAD.X R11, R18, 0x1, R245, P2 ;  /* 0x00000001120b7824 */ /* 0x004fc600010e06f5 */
[----:B------:R1:W-:Y:S04]  /*2d50*/  LDGSTS.E.BYPASS.LTC128B.128 [R248+0x5100], [R12.64], !P6 ;  /* 0x051000000cf87fae */ /* 0x0003e8000f101d50 */
[----:B------:R1:W-:Y:S01]  /*2d60*/  LDGSTS.E.BYPASS.LTC128B.128 [R248+0x5900], [R10.64], !P6 ;  /* 0x059000000af87fae */ /* 0x0003e2000f101d50 */
[-C--:B-----5:R-:W-:Y:S02]  /*2d70*/  IADD3 R8, P1, R16, R246.reuse, RZ ;  /* 0x000000f610087210 */ /* 0x0a0fe40007f3e0ff */
[----:B---3--:R-:W-:-:S03]  /*2d80*/  IADD3 R6, P0, R5, R246, RZ ;  /* 0x000000f605067210 */ /* 0x008fc60007f1e0ff */
[--C-:B------:R-:W-:Y:S02]  /*2d90*/  IMAD.X R9, R17, 0x1, R245.reuse, P1 ;  /* 0x0000000111097824 */ /* 0x100fe400008e06f5 */
[----:B----4-:R-:W-:-:S03]  /*2da0*/  IMAD.X R7, R2, 0x1, R245, P0 ;  /* 0x0000000102077824 */ /* 0x010fc600000e06f5 */
[----:B------:R1:W-:Y:S04]  /*2db0*/  LDGSTS.E.BYPASS.LTC128B.128 [R248+0x6100], [R8.64], !P6 ;  /* 0x0610000008f87fae */ /* 0x0003e8000f101d50 */
[----:B------:R1:W-:Y:S02]  /*2dc0*/  LDGSTS.E.BYPASS.LTC128B.128 [R248+0x6900], [R6.64], !P6 ;  /* 0x0690000006f87fae */ /* 0x0003e4000f101d50 */
.L_x_18:
[----:B---3--:R-:W-:Y:S01]  /*2dd0*/  LOP3.LUT R2, R138, 0xffffffe0, RZ, 0xc0, !PT ;  /* 0xffffffe08a027812 */ /* 0x008fe200078ec0ff */
[----:B-1----:R-:W-:Y:S01]  /*2de0*/  IMAD.MOV.U32 R6, RZ, RZ, -0x2 ;  /* 0xfffffffeff067424 */ /* 0x002fe200078e00ff */
[----:B------:R-:W-:Y:S01]  /*2df0*/  STL [R1+0x1c], R235 ;  /* 0x00001ceb01007387 */ /* 0x000fe20000100800 */
[----:B------:R-:W-:Y:S02]  /*2e00*/  IMAD.SHL.U32 R228, R0, 0x2, RZ ;  /* 0x0000000200e47824 */ /* 0x000fe400078e00ff */
[----:B------:R-:W-:Y:S01]  /*2e10*/  IMAD.IADD R2, R224, 0x1, -R2 ;  /* 0x00000001e0027824 */ /* 0x000fe200078e0a02 */
[----:B------:R-:W-:Y:S01]  /*2e20*/  STL [R1+0x18], R234 ;  /* 0x000018ea01007387 */ /* 0x000fe20000100800 */
[----:B------:R-:W-:Y:S01]  /*2e30*/  IMAD R229, R4, 0x2, R228 ;  /* 0x0000000204e57824 */ /* 0x000fe200078e02e4 */
[----:B------:R-:W-:-:S02]  /*2e40*/  LEA R231, R3, R228, 0x1 ;  /* 0x000000e403e77211 */ /* 0x000fc400078e08ff */
[----:B------:R-:W-:Y:S01]  /*2e50*/  SHF.R.S32.HI R5, RZ, 0x1f, R2 ;  /* 0x0000001fff057819 */ /* 0x000fe20000011402 */
[----:B------:R-:W-:Y:S01]  /*2e60*/  STL [R1+0x14], R233 ;  /* 0x000014e901007387 */ /* 0x000fe20000100800 */
[----:B------:R-:W-:Y:S02]  /*2e70*/  IMAD R230, R3, 0x2, R229 ;  /* 0x0000000203e67824 */ /* 0x000fe400078e02e5 */
[----:B------:R-:W-:Y:S01]  /*2e80*/  LEA.HI R5, R5, R2, RZ, 0x2 ;  /* 0x0000000205057211 */ /* 0x000fe200078f10ff */
[----:B------:R1:W-:Y:S03]  /*2e90*/  STL [R1+0x10], R232 ;  /* 0x000010e801007387 */ /* 0x0003e60000100800 */
[----:B------:R-:W-:Y:S01]  /*2ea0*/  LOP3.LUT R5, R5, 0x7ffffffc, RZ, 0xc0, !PT ;  /* 0x7ffffffc05057812 */ /* 0x000fe200078ec0ff */
[----:B------:R-:W-:Y:S04]  /*2eb0*/  STL [R1+0xc], R139 ;  /* 0x00000c8b01007387 */ /* 0x000fe80000100800 */
[----:B------:R-:W-:Y:S01]  /*2ec0*/  IMAD.IADD R2, R2, 0x1, -R5 ;  /* 0x0000000102027824 */ /* 0x000fe200078e0a05 */
[----:B------:R-:W-:Y:S03]  /*2ed0*/  LDSM.16.MT88.4 R40, [R230+0x100] ;  /* 0x00010000e628783b */ /* 0x000fe60000004200 */
[----:B------:R-:W-:Y:S01]  /*2ee0*/  IMAD R2, R2, R6, UR15 ;  /* 0x0000000f02027e24 */ /* 0x000fe2000f8e0206 */
[----:B------:R-:W0:Y:S04]  /*2ef0*/  LDGDEPBAR ;  /* 0x00000000000079af */ /* 0x000e280000000000 */
[----:B------:R-:W-:-:S02]  /*2f00*/  ISETP.GT.AND P1, PT, R2, RZ, PT ;  /* 0x000000ff0200720c */ /* 0x000fc40003f24270 */
[----:B------:R-:W-:Y:S02]  /*2f10*/  ISETP.GT.AND P0, PT, R2, 0x1, PT ;  /* 0x000000010200780c */ /* 0x000fe40003f04270 */
[----:B------:R-:W-:Y:S02]  /*2f20*/  FSEL R11, R172, -INF , P1 ;  /* 0xff800000ac0b7808 */ /* 0x000fe40000800000 */
[----:B------:R-:W-:Y:S02]  /*2f30*/  FSEL R12, R173, -INF , P0 ;  /* 0xff800000ad0c7808 */ /* 0x000fe40000000000 */
[----:B------:R-:W-:Y:S02]  /*2f40*/  ISETP.GT.AND P3, PT, R2, 0x8, PT ;  /* 0x000000080200780c */ /* 0x000fe40003f64270 */
[----:B------:R-:W-:Y:S02]  /*2f50*/  FSEL R10, R100, -INF , P1 ;  /* 0xff800000640a7808 */ /* 0x000fe40000800000 */
[----:B------:R-:W-:-:S02]  /*2f60*/  FSEL R25, R101, -INF , P0 ;  /* 0xff80000065197808 */ /* 0x000fc40000000000 */
[----:B------:R-:W-:Y:S02]  /*2f70*/  ISETP.GT.AND P2, PT, R2, 0x9, PT ;  /* 0x000000090200780c */ /* 0x000fe40003f44270 */
[----:B------:R-:W-:Y:S02]  /*2f80*/  FSEL R13, R132, -INF , P3 ;  /* 0xff800000840d7808 */ /* 0x000fe40001800000 */
[----:B------:R-:W-:Y:S02]  /*2f90*/  FSEL R26, R96, -INF , P3 ;  /* 0xff800000601a7808 */ /* 0x000fe40001800000 */
[----:B------:R-:W-:Y:S02]  /*2fa0*/  FMNMX.FTZ R5, R10, R25, !PT ;  /* 0x000000190a057209 */ /* 0x000fe40007810000 */
[----:B------:R-:W-:Y:S02]  /*2fb0*/  FMNMX.FTZ R6, R11, R12, !PT ;  /* 0x0000000c0b067209 */ /* 0x000fe40007810000 */
[----:B------:R-:W-:-:S02]  /*2fc0*/  FSEL R15, R174, -INF , P1 ;  /* 0xff800000ae0f7808 */ /* 0x000fc40000800000 */
[----:B------:R-:W-:Y:S02]  /*2fd0*/  FSEL R32, R102, -INF , P1 ;  /* 0xff80000066207808 */ /* 0x000fe40000800000 */
[----:B------:R-:W-:Y:S02]  /*2fe0*/  FSEL R16, R175, -INF , P0 ;  /* 0xff800000af107808 */ /* 0x000fe40000000000 */
[----:B------:R-:W-:Y:S02]  /*2ff0*/  FSEL R33, R103, -INF , P0 ;  /* 0xff80000067217808 */ /* 0x000fe40000000000 */
[C---:B------:R-:W-:Y:S02]  /*3000*/  ISETP.GT.AND P1, PT, R2.reuse, 0x10, PT ;  /* 0x000000100200780c */ /* 0x040fe40003f24270 */
[----:B------:R-:W-:Y:S02]  /*3010*/  FSEL R14, R133, -INF , P2 ;  /* 0xff800000850e7808 */ /* 0x000fe40001000000 */
[----:B------:R-:W-:-:S02]  /*3020*/  ISETP.GT.AND P0, PT, R2, 0x11, PT ;  /* 0x000000110200780c */ /* 0x000fc40003f04270 */
[----:B------:R-:W-:Y:S02]  /*3030*/  FSEL R27, R97, -INF , P2 ;  /* 0xff800000611b7808 */ /* 0x000fe40001000000 */
[----:B------:R-:W-:Y:S02]  /*3040*/  FMNMX.FTZ R5, R26, R5, !PT ;  /* 0x000000051a057209 */ /* 0x000fe40007810000 */
[----:B------:R-:W-:Y:S02]  /*3050*/  FMNMX.FTZ R6, R13, R6, !PT ;  /* 0x000000060d067209 */ /* 0x000fe40007810000 */
[----:B------:R-:W-:Y:S02]  /*3060*/  FSEL R24, R135, -INF , P2 ;  /* 0xff80000087187808 */ /* 0x000fe40001000000 */
[----:B------:R-:W-:Y:S02]  /*3070*/  FSEL R35, R99, -INF , P2 ;  /* 0xff80000063237808 */ /* 0x000fe40001000000 */
[----:B------:R-:W-:-:S02]  /*3080*/  FSEL R17, R134, -INF , P3 ;  /* 0xff80000086117808 */ /* 0x000fc40001800000 */
[----:B------:R-:W-:Y:S02]  /*3090*/  FSEL R34, R98, -INF , P3 ;  /* 0xff80000062227808 */ /* 0x000fe40001800000 */
[----:B------:R-:W-:Y:S02]  /*30a0*/  FSEL R92, R166, -INF , P1 ;  /* 0xff800000a65c7808 */ /* 0x000fe40000800000 */
[----:B------:R-:W-:Y:S02]  /*30b0*/  FSEL R36, R164, -INF , P1 ;  /* 0xff800000a4247808 */ /* 0x000fe40000800000 */
[----:B------:R-:W-:Y:S02]  /*30c0*/  ISETP.GT.AND P2, PT, R2, 0x19, PT ;  /* 0x000000190200780c */ /* 0x000fe40003f44270 */
[----:B------:R-:W-:Y:S02]  /*30d0*/  FSEL R112, R50, -INF , P1 ;  /* 0xff80000032707808 */ /* 0x000fe40000800000 */
[----:B------:R-:W-:-:S02]  /*30e0*/  FSEL R96, R48, -INF , P1 ;  /* 0xff80000030607808 */ /* 0x000fc40000800000 */
[----:B------:R-:W-:Y:S02]  /*30f0*/  FSEL R93, R167, -INF , P0 ;  /* 0xff800000a75d7808 */ /* 0x000fe40000000000 */
[----:B------:R-:W-:Y:S02]  /*3100*/  FSEL R37, R165, -INF , P0 ;  /* 0xff800000a5257808 */ /* 0x000fe40000000000 */
[C---:B------:R-:W-:Y:S02]  /*3110*/  ISETP.GT.AND P3, PT, R2.reuse, 0x18, PT ;  /* 0x000000180200780c */ /* 0x040fe40003f64270 */
[----:B------:R-:W-:Y:S02]  /*3120*/  FSEL R113, R51, -INF , P0 ;  /* 0xff80000033717808 */ /* 0x000fe40000000000 */
[----:B------:R-:W-:Y:S02]  /*3130*/  FSEL R97, R49, -INF , P0 ;  /* 0xff80000031617808 */ /* 0x000fe40000000000 */
[----:B------:R-:W-:-:S02]  /*3140*/  ISETP.GT.AND P1, PT, R2, 0x20, PT ;  /* 0x000000200200780c */ /* 0x000fc40003f24270 */
[----:B------:R-:W-:Y:S02]  /*3150*/  FMNMX.FTZ R5, R27, R5, !PT ;  /* 0x000000051b057209 */ /* 0x000fe40007810000 */
[----:B------:R-:W-:Y:S02]  /*3160*/  FMNMX.FTZ R6, R14, R6, !PT ;  /* 0x000000060e067209 */ /* 0x000fe40007810000 */
[----:B------:R-:W-:Y:S02]  /*3170*/  ISETP.GT.AND P0, PT, R2, 0x21, PT ;  /* 0x000000210200780c */ /* 0x000fe40003f04270 */
[----:B------:R-:W-:Y:S02]  /*3180*/  FSEL R95, R131, -INF , P2 ;  /* 0xff800000835f7808 */ /* 0x000fe40001000000 */
[----:B------:R-:W-:Y:S02]  /*3190*/  FSEL R39, R129, -INF , P2 ;  /* 0xff80000081277808 */ /* 0x000fe40001000000 */
[----:B------:R-:W-:-:S02]  /*31a0*/  FSEL R115, R87, -INF , P2 ;  /* 0xff80000057737808 */ /* 0x000fc40001000000 */
[----:B------:R-:W-:Y:S02]  /*31b0*/  FSEL R105, R85, -INF , P2 ;  /* 0xff80000055697808 */ /* 0x000fe40001000000 */
[----:B------:R-:W-:Y:S02]  /*31c0*/  FSEL R94, R130, -INF , P3 ;  /* 0xff800000825e7808 */ /* 0x000fe40001800000 */
[----:B------:R-:W-:Y:S02]  /*31d0*/  FSEL R38, R128, -INF , P3 ;  /* 0xff80000080267808 */ /* 0x000fe40001800000 */
[----:B------:R-:W-:Y:S02]  /*31e0*/  FSEL R114, R86, -INF , P3 ;  /* 0xff80000056727808 */ /* 0x000fe40001800000 */
[----:B------:R-:W-:Y:S02]  /*31f0*/  FSEL R104, R84, -INF , P3 ;  /* 0xff80000054687808 */ /* 0x000fe40001800000 */
[----:B------:R-:W-:-:S02]  /*3200*/  FSEL R121, R162, -INF , P1 ;  /* 0xff800000a2797808 */ /* 0x000fc40000800000 */
[----:B------:R-:W-:Y:S02]  /*3210*/  FSEL R117, R160, -INF , P1 ;  /* 0xff800000a0757808 */ /* 0x000fe40000800000 */
[----:B------:R-:W-:Y:S02]  /*3220*/  ISETP.GT.AND P2, PT, R2, 0x29, PT ;  /* 0x000000290200780c */ /* 0x000fe40003f44270 */
[----:B------:R-:W-:Y:S02]  /*3230*/  FSEL R129, R82, -INF , P1 ;  /* 0xff80000052817808 */ /* 0x000fe40000800000 */
[----:B------:R-:W-:Y:S02]  /*3240*/  FSEL R116, R80, -INF , P1 ;  /* 0xff80000050747808 */ /* 0x000fe40000800000 */
[----:B------:R-:W-:Y:S02]  /*3250*/  FMNMX.FTZ R5, R96, R5, !PT ;  /* 0x0000000560057209 */ /* 0x000fe40007810000 */
[----:B------:R-:W-:-:S02]  /*3260*/  FMNMX.FTZ R6, R36, R6, !PT ;  /* 0x0000000624067209 */ /* 0x000fc40007810000 */
[----:B------:R-:W-:Y:S02]  /*3270*/  FSEL R122, R163, -INF , P0 ;  /* 0xff800000a37a7808 */ /* 0x000fe40000000000 */
[----:B------:R-:W-:Y:S02]  /*3280*/  FSEL R118, R161, -INF , P0 ;  /* 0xff800000a1767808 */ /* 0x000fe40000000000 */
[C---:B------:R-:W-:Y:S02]  /*3290*/  ISETP.GT.AND P3, PT, R2.reuse, 0x28, PT ;  /* 0x000000280200780c */ /* 0x040fe40003f64270 */
[----:B------:R-:W-:Y:S02]  /*32a0*/  FSEL R130, R83, -INF , P0 ;  /* 0xff80000053827808 */ /* 0x000fe40000000000 */
[----:B------:R-:W-:Y:S02]  /*32b0*/  FSEL R126, R81, -INF , P0 ;  /* 0xff800000517e7808 */ /* 0x000fe40000000000 */
[----:B------:R-:W-:-:S02]  /*32c0*/  ISETP.GT.AND P1, PT, R2, 0x30, PT ;  /* 0x000000300200780c */ /* 0x000fc40003f24270 */
[----:B------:R-:W-:Y:S02]  /*32d0*/  ISETP.GT.AND P0, PT, R2, 0x31, PT ;  /* 0x000000310200780c */ /* 0x000fe40003f04270 */
[----:B------:R-:W-:Y:S02]  /*32e0*/  FSEL R120, R157, -INF , P2 ;  /* 0xff8000009d787808 */ /* 0x000fe40001000000 */
[----:B------:R-:W-:Y:S02]  /*32f0*/  FMNMX.FTZ R5, R97, R5, !PT ;  /* 0x0000000561057209 */ /* 0x000fe40007810000 */
[----:B------:R-:W-:Y:S02]  /*3300*/  FMNMX.FTZ R6, R37, R6, !PT ;  /* 0x0000000625067209 */ /* 0x000fe40007810000 */
        /* <DEDUP_REMOVED lines=9> */
[----:B------:R-:W-:Y:S02]  /*33a0*/  FSEL R133, R73, -INF , P0 ;  /* 0xff80000049857808 */ /* 0x000fe40000000000 */
[C---:B------:R-:W-:Y:S02]  /*33b0*/  ISETP.GT.AND P1, PT, R2.reuse, 0x40, PT ;  /* 0x000000400200780c */ /* 0x040fe40003f24270 */
[----:B------:R-:W-:Y:S02]  /*33c0*/  ISETP.GT.AND P0, PT, R2, 0x41, PT ;  /* 0x000000410200780c */ /* 0x000fe40003f04270 */
[----:B------:R-:W-:Y:S02]  /*33d0*/  FMNMX.FTZ R5, R104, R5, !PT ;  /* 0x0000000568057209 */ /* 0x000fe40007810000 */
[----:B------:R-:W-:-:S02]  /*33e0*/  FMNMX.FTZ R6, R38, R6, !PT ;  /* 0x0000000626067209 */ /* 0x000fc40007810000 */
        /* <DEDUP_REMOVED lines=13> */
[C---:B------:R-:W-:Y:S02]  /*34c0*/  ISETP.GT.AND P1, PT, R2.reuse, 0x50, PT ;  /* 0x000000500200780c */ /* 0x040fe40003f24270 */
[C---:B------:R-:W-:Y:S02]  /*34d0*/  ISETP.GT.AND P0, PT, R2.reuse, 0x51, PT ;  /* 0x000000510200780c */ /* 0x040fe40003f04270 */
[----:B------:R-:W-:Y:S02]  /*34e0*/  FMNMX.FTZ R5, R105, R5, !PT ;  /* 0x0000000569057209 */ /* 0x000fe40007810000 */
[----:B------:R-:W-:Y:S02]  /*34f0*/  FMNMX.FTZ R6, R39, R6, !PT ;  /* 0x0000000627067209 */ /* 0x000fe40007810000 */
[----:B------:R-:W-:-:S02]  /*3500*/  ISETP.GT.AND P3, PT, R2, 0x38, PT ;  /* 0x000000380200780c */ /* 0x000fc40003f64270 */
[----:B------:R-:W-:Y:S02]  /*3510*/  ISETP.GT.AND P2, PT, R2, 0x39, PT ;  /* 0x000000390200780c */ /* 0x000fe40003f44270 */
[----:B------:R-:W-:Y:S02]  /*3520*/  FMNMX.FTZ R7, R15, R16, !PT ;  /* 0x000000100f077209 */ /* 0x000fe40007810000 */
[----:B------:R-:W-:Y:S02]  /*3530*/  FSEL R187, R146, -INF , P1 ;  /* 0xff80000092bb7808 */ /* 0x000fe40000800000 */
[----:B------:R-:W-:Y:S02]  /*3540*/  FSEL R212, R147, -INF , P0 ;  /* 0xff80000093d47808 */ /* 0x000fe40000000000 */
        /* <DEDUP_REMOVED lines=16> */
[----:B------:R-:W-:Y:S02]  /*3650*/  FMNMX.FTZ R7, R17, R7, !PT ;  /* 0x0000000711077209 */ /* 0x000fe40007810000 */
[C---:B------:R-:W-:Y:S02]  /*3660*/  ISETP.GT.AND P3, PT, R2.reuse, 0x48, PT ;  /* 0x000000480200780c */ /* 0x040fe40003f64270 */
[C---:B------:R-:W-:Y:S02]  /*3670*/  ISETP.GT.AND P2, PT, R2.reuse, 0x49, PT ;  /* 0x000000490200780c */ /* 0x040fe40003f44270 */
[----:B------:R-:W-:-:S02]  /*3680*/  ISETP.GT.AND P1, PT, R2, 0x58, PT ;  /* 0x000000580200780c */ /* 0x000fc40003f24270 */
[----:B------:R-:W-:Y:S02]  /*3690*/  ISETP.GT.AND P0, PT, R2, 0x59, PT ;  /* 0x000000590200780c */ /* 0x000fe40003f04270 */
[----:B------:R-:W-:Y:S02]  /*36a0*/  FMNMX.FTZ R5, R126, R5, !PT ;  /* 0x000000057e057209 */ /* 0x000fe40007810000 */
        /* <DEDUP_REMOVED lines=19> */
[C---:B------:R-:W-:Y:S02]  /*37e0*/  ISETP.GT.AND P2, PT, R2.reuse, 0x61, PT ;  /* 0x000000610200780c */ /* 0x040fe40003f44270 */
[C---:B------:R-:W-:Y:S02]  /*37f0*/  ISETP.GT.AND P1, PT, R2.reuse, 0x68, PT ;  /* 0x000000680200780c */ /* 0x040fe40003f24270 */
[----:B------:R-:W-:-:S02]  /*3800*/  ISETP.GT.AND P0, PT, R2, 0x69, PT ;  /* 0x000000690200780c */ /* 0x000fc40003f04270 */
[----:B------:R-:W-:Y:S02]  /*3810*/  FMNMX.FTZ R5, R125, R5, !PT ;  /* 0x000000057d057209 */ /* 0x000fe40007810000 */
[----:B------:R-:W-:Y:S02]  /*3820*/  FMNMX.FTZ R2, R119, R6, !PT ;  /* 0x0000000677027209 */ /* 0x000fe40007810000 */
[----:B------:R-:W-:Y:S02]  /*3830*/  FMNMX.FTZ R6, R92, R7, !PT ;  /* 0x000000075c067209 */ /* 0x000fe40007810000 */
[----:B------:R-:W-:Y:S02]  /*3840*/  FMNMX.FTZ R5, R127, R5, !PT ;  /* 0x000000057f057209 */ /* 0x000fe40007810000 */
[----:B------:R-:W-:Y:S02]  /*3850*/  FMNMX.FTZ R2, R120, R2, !PT ;  /* 0x0000000278027209 */ /* 0x000fe40007810000 */
[----:B------:R-:W-:-:S02]  /*3860*/  FMNMX.FTZ R6, R93, R6, !PT ;  /* 0x000000065d067209 */ /* 0x000fc40007810000 */
        /* <DEDUP_REMOVED lines=38> */
[----:B------:R-:W-:Y:S02]  /*3ad0*/  FSEL R189, R176, -INF , P3 ;  /* 0xff800000b0bd7808 */ /* 0x000fe40001800000 */
[----:B------:R-:W-:Y:S02]  /*3ae0*/  FSEL R198, R28, -INF , P3 ;  /* 0xff8000001cc67808 */ /* 0x000fe40001800000 */
        /* <DEDUP_REMOVED lines=11> */
[----:B-1----:R-:W-:Y:S02]  /*3ba0*/  FSEL R232, R20, -INF , P1 ;  /* 0xff80000014e87808 */ /* 0x002fe40000800000 */
        /* <DEDUP_REMOVED lines=10> */
[----:B------:R-:W-:Y:S02]  /*3c50*/  FMNMX.FTZ R137, R190, R137, !PT ;  /* 0x00000089be897209 */ /* 0x000fe40007810000 */
[----:B------:R-:W-:Y:S02]  /*3c60*/  FMNMX.FTZ R2, R235, R2, !PT ;  /* 0x00000002eb027209 */ /* 0x000fe40007810000 */
[----:B------:R-:W-:Y:S01]  /*3c70*/  FMNMX.FTZ R5, R212, R5, !PT ;  /* 0x00000005d4057209 */ /* 0x000fe20007810000 */
[----:B------:R-:W1:Y:S01]  /*3c80*/  SHFL.BFLY PT, R8, R137, 0x2, 0x1f ;  /* 0x0c401f0089087f89 */ /* 0x000e6200000e0000 */
[----:B------:R-:W-:-:S02]  /*3c90*/  FMNMX.FTZ R6, R131, R6, !PT ;  /* 0x0000000683067209 */ /* 0x000fc40007810000 */
[----:B------:R-:W-:Y:S01]  /*3ca0*/  FMNMX.FTZ R5, R209, R5, !PT ;  /* 0x00000005d1057209 */ /* 0x000fe20007810000 */
[----:B------:R-:W2:Y:S01]  /*3cb0*/  SHFL.BFLY PT, R7, R2, 0x2, 0x1f ;  /* 0x0c401f0002077f89 */ /* 0x000ea200000e0000 */
[----:B------:R-:W-:Y:S02]  /*3cc0*/  FMNMX.FTZ R6, R134, R6, !PT ;  /* 0x0000000686067209 */ /* 0x000fe40007810000 */
[----:B------:R-:W-:Y:S01]  /*3cd0*/  FSEL R213, R178, -INF , P3 ;  /* 0xff800000b2d57808 */ /* 0x000fe20001800000 */
[----:B------:R-:W-:Y:S01]  /*3ce0*/  IMAD.MOV.U32 R178, RZ, RZ, R9 ;  /* 0x000000ffffb27224 */ /* 0x000fe200078e0009 */
[----:B------:R-:W-:Y:S02]  /*3cf0*/  FMNMX.FTZ R5, R210, R5, !PT ;  /* 0x00000005d2057209 */ /* 0x000fe40007810000 */
[----:B------:R-:W-:Y:S02]  /*3d00*/  FMNMX.FTZ R6, R160, R6, !PT ;  /* 0x00000006a0067209 */ /* 0x000fe40007810000 */
[----:B------:R-:W-:-:S02]  /*3d10*/  FSEL R211, R179, -INF , P2 ;  /* 0xff800000b3d37808 */ /* 0x000fc40001000000 */
[----:B------:R-:W-:Y:S02]  /*3d20*/  FMNMX.FTZ R5, R213, R5, !PT ;  /* 0x00000005d5057209 */ /* 0x000fe40007810000 */
[----:B------:R-:W-:Y:S02]  /*3d30*/  FMNMX.FTZ R6, R164, R6, !PT ;  /* 0x00000006a4067209 */ /* 0x000fe40007810000 */
[----:B------:R-:W-:Y:S02]  /*3d40*/  FSEL R214, R142, -INF , P1 ;  /* 0xff8000008ed67808 */ /* 0x000fe40000800000 */
[----:B------:R-:W-:Y:S02]  /*3d50*/  FMNMX.FTZ R5, R211, R5, !PT ;  /* 0x00000005d3057209 */ /* 0x000fe40007810000 */
[----:B------:R-:W-:Y:S02]  /*3d60*/  FMNMX.FTZ R6, R169, R6, !PT ;  /* 0x00000006a9067209 */ /* 0x000fe40007810000 */
[----:B------:R-:W-:-:S02]  /*3d70*/  FSEL R226, R143, -INF , P0 ;  /* 0xff8000008fe27808 */ /* 0x000fc40000000000 */
[----:B------:R-:W-:Y:S02]  /*3d80*/  FMNMX.FTZ R5, R214, R5, !PT ;  /* 0x00000005d6057209 */ /* 0x000fe40007810000 */
[----:B------:R-:W-:Y:S02]  /*3d90*/  FMNMX.FTZ R6, R170, R6, !PT ;  /* 0x00000006aa067209 */ /* 0x000fe40007810000 */
[----:B------:R-:W-:Y:S02]  /*3da0*/  FMNMX.FTZ R5, R226, R5, !PT ;  /* 0x00000005e2057209 */ /* 0x000fe40007810000 */
[----:B------:R-:W-:Y:S02]  /*3db0*/  FMNMX.FTZ R6, R184, R6, !PT ;  /* 0x00000006b8067209 */ /* 0x000fe40007810000 */
[----:B-1----:R-:W-:Y:S02]  /*3dc0*/  FMNMX.FTZ R137, R137, R8, !PT ;  /* 0x0000000889897209 */ /* 0x002fe40007810000 */
[----:B--2---:R-:W-:-:S02]  /*3dd0*/  FMNMX.FTZ R2, R2, R7, !PT ;  /* 0x0000000702027209 */ /* 0x004fc40007810000 */
[----:B------:R-:W1:Y:S01]  /*3de0*/  SHFL.BFLY PT, R7, R5, 0x2, 0x1f ;  /* 0x0c401f0005077f89 */ /* 0x000e6200000e0000 */
[----:B------:R-:W-:Y:S02]  /*3df0*/  FMNMX.FTZ R6, R183, R6, !PT ;  /* 0x00000006b7067209 */ /* 0x000fe40007810000 */
[----:B------:R-:W-:Y:S01]  /*3e00*/  FSEL R225, R30, -INF , P3 ;  /* 0xff8000001ee17808 */ /* 0x000fe20001800000 */
[----:B------:R-:W2:Y:S01]  /*3e10*/  SHFL.BFLY PT, R8, R137, 0x1, 0x1f ;  /* 0x0c201f0089087f89 */ /* 0x000ea200000e0000 */
[----:B------:R-:W-:Y:S02]  /*3e20*/  FMNMX.FTZ R6, R185, R6, !PT ;  /* 0x00000006b9067209 */ /* 0x000fe40007810000 */
[----:B------:R-:W-:Y:S01]  /*3e30*/  FSEL R222, R31, -INF , P2 ;  /* 0xff8000001fde7808 */ /* 0x000fe20001000000 */
[----:B------:R-:W3:Y:S01]  /*3e40*/  SHFL.BFLY PT, R135, R2, 0x1, 0x1f ;  /* 0x0c201f0002877f89 */ /* 0x000ee200000e0000 */
[----:B------:R-:W-:Y:S02]  /*3e50*/  FMNMX.FTZ R6, R186, R6, !PT ;  /* 0x00000006ba067209 */ /* 0x000fe40007810000 */
[----:B------:R-:W-:Y:S01]  /*3e60*/  FSEL R217, R22, -INF , P1 ;  /* 0xff80000016d97808 */ /* 0x000fe20000800000 */
[----:B------:R-:W-:Y:S01]  /*3e70*/  LDSM.16.MT88.4 R28, [R229+0x100] ;  /* 0x00010000e51c783b */ /* 0x000fe20000004200 */
[----:B------:R-:W-:-:S02]  /*3e80*/  FMNMX.FTZ R6, R195, R6, !PT ;  /* 0x00000006c3067209 */ /* 0x000fc40007810000 */
[----:B------:R-:W-:Y:S02]  /*3e90*/  FSEL R215, R23, -INF , P0 ;  /* 0xff80000017d77808 */ /* 0x000fe40000000000 */
[----:B------:R-:W-:Y:S01]  /*3ea0*/  FMNMX.FTZ R6, R107, R6, !PT ;  /* 0x000000066b067209 */ /* 0x000fe20007810000 */
[----:B------:R-:W-:Y:S03]  /*3eb0*/  LDSM.16.MT88.4 R20, [R228+0x100] ;  /* 0x00010000e414783b */ /* 0x000fe60000004200 */
[----:B------:R-:W-:Y:S02]  /*3ec0*/  FMNMX.FTZ R6, R178, R6, !PT ;  /* 0x00000006b2067209 */ /* 0x000fe40007810000 */
[----:B-1----:R-:W-:Y:S02]  /*3ed0*/  FMNMX.FTZ R5, R5, R7, !PT ;  /* 0x0000000705057209 */ /* 0x002fe40007810000 */
[----:B------:R-:W-:-:S02]  /*3ee0*/  FMNMX.FTZ R6, R191, R6, !PT ;  /* 0x00000006bf067209 */ /* 0x000fc40007810000 */
[----:B--2---:R-:W-:Y:S01]  /*3ef0*/  FMNMX.FTZ R137, R137, R8, !PT ;  /* 0x0000000889897209 */ /* 0x004fe20007810000 */
[----:B------:R-:W-:Y:S01]  /*3f00*/  SHFL.BFLY PT, R9, R5, 0x1, 0x1f ;  /* 0x0c201f0005097f89 */ /* 0x000fe200000e0000 */
[----:B---3--:R-:W-:-:S03]  /*3f10*/  FMNMX.FTZ R135, R2, R135, !PT ;  /* 0x0000008702877209 */ /* 0x008fc60007810000 */
[----:B------:R-:W-:Y:S01]  /*3f20*/  FMUL.FTZ R7, R137, c[0x0][0x2d0] ;  /* 0x0000b40089077a20 */ /* 0x000fe20000410000 */
[----:B------:R-:W-:Y:S02]  /*3f30*/  FMNMX.FTZ R2, R225, R6, !PT ;  /* 0x00000006e1027209 */ /* 0x000fe40007810000 */
[----:B------:R-:W-:Y:S01]  /*3f40*/  FSETP.NEU.FTZ.AND P2, PT, R137, -INF , PT ;  /* 0xff8000008900780b */ /* 0x000fe20003f5d000 */
[----:B------:R-:W-:Y:S01]  /*3f50*/  FMUL.FTZ R6, R135, c[0x0][0x2d0] ;  /* 0x0000b40087067a20 */ /* 0x000fe20000410000 */
[----:B------:R-:W-:Y:S02]  /*3f60*/  FMNMX.FTZ R2, R222, R2, !PT ;  /* 0x00000002de027209 */ /* 0x000fe40007810000 */
[----:B------:R-:W-:Y:S02]  /*3f70*/  FSEL R7, R7, RZ, P2 ;  /* 0x000000ff07077208 */ /* 0x000fe40001000000 */
[----:B------:R-:W-:Y:S02]  /*3f80*/  FMNMX.FTZ R8, R217, R2, !PT ;  /* 0x00000002d9087209 */ /* 0x000fe40007810000 */
[----:B------:R-:W-:Y:S01]  /*3f90*/  FSETP.NEU.FTZ.AND P1, PT, R135, -INF , PT ;  /* 0xff8000008700780b */ /* 0x000fe20003f3d000 */
[----:B------:R-:W-:Y:S01]  /*3fa0*/  FFMA.FTZ R2, R10, c[0x0][0x2d0], -R7 ;  /* 0x0000b4000a027a23 */ /* 0x000fe20000010807 */
[----:B------:R-:W-:-:S02]  /*3fb0*/  FMNMX.FTZ R8, R215, R8, !PT ;  /* 0x00000008d7087209 */ /* 0x000fc40007810000 */
[----:B------:R-:W-:Y:S01]  /*3fc0*/  FSEL R6, R6, RZ, P1 ;  /* 0x000000ff06067208 */ /* 0x000fe20000800000 */
[----:B------:R1:W2:Y:S02]  /*3fd0*/  MUFU.EX2 R18, R2 ;  /* 0x0000000200127308 */ /* 0x0002a40000000800 */
[----:B------:R-:W3:Y:S02]  /*3fe0*/  SHFL.BFLY PT, R10, R8, 0x2, 0x1f ;  /* 0x0c401f00080a7f89 */ /* 0x000ee400000e0000 */
[----:B-1----:R-:W-:Y:S02]  /*3ff0*/  FFMA.FTZ R2, R11, c[0x0][0x2d0], -R6 ;  /* 0x0000b4000b027a23 */ /* 0x002fe40000010806 */
[----:B--2---:R-:W-:Y:S02]  /*4000*/  IMAD.MOV.U32 R4, RZ, RZ, R18 ;  /* 0x000000ffff047224 */ /* 0x004fe400078e0012 */
[----:B------:R1:W-:Y:S01]  /*4010*/  MUFU.EX2 R167, R2 ;  /* 0x0000000200a77308 */ /* 0x0003e20000000800 */
[----:B---3--:R-:W-:-:S02]  /*4020*/  FMNMX.FTZ R8, R8, R10, !PT ;  /* 0x0000000a08087209 */ /* 0x008fc40007810000 */
[----:B-1----:R-:W-:Y:S01]  /*4030*/  FMNMX.FTZ R2, R9, R5, !PT ;  /* 0x0000000509027209 */ /* 0x002fe20007810000 */
[--C-:B------:R-:W-:Y:S02]  /*4040*/  FFMA.FTZ R5, R12, c[0x0][0x2d0], -R6.reuse ;  /* 0x0000b4000c057a23 */ /* 0x100fe40000010806 */
[----:B------:R-:W-:Y:S01]  /*4050*/  FFMA.FTZ R9, R13, c[0x0][0x2d0], -R6 ;  /* 0x0000b4000d097a23 */ /* 0x000fe20000010806 */
[C---:B------:R-:W-:Y:S01]  /*4060*/  FSETP.NEU.FTZ.AND P0, PT, R2.reuse, -INF , PT ;  /* 0xff8000000200780b */ /* 0x040fe20003f1d000 */
[----:B------:R1:W-:Y:S08]  /*4070*/  MUFU.EX2 R165, R5 ;  /* 0x0000000500a57308 */ /* 0x0003f00000000800 */
[----:B------:R2:W-:Y:S01]  /*4080*/  MUFU.EX2 R233, R9 ;  /* 0x0000000900e97308 */ /* 0x0005e20000000800 */
[----:B-1----:R-:W-:-:S05]  /*4090*/  FMUL.FTZ R5, R2, c[0x0][0x2d0] ;  /* 0x0000b40002057a20 */ /* 0x002fca0000410000 */
[----:B------:R-:W-:Y:S01]  /*40a0*/  FSEL R5, R5, RZ, P0 ;  /* 0x000000ff05057208 */ /* 0x000fe20000000000 */
[----:B--2---:R-:W-:-:S04]  /*40b0*/  FFMA.FTZ R9, R14, c[0x0][0x2d0], -R6 ;  /* 0x0000b4000e097a23 */ /* 0x004fc80000010806 */
[--C-:B------:R-:W-:Y:S01]  /*40c0*/  FFMA.FTZ R0, R16, c[0x0][0x2d0], -R5.reuse ;  /* 0x0000b40010007a23 */ /* 0x100fe20000010805 */
[----:B------:R1:W2:Y:S08]  /*40d0*/  MUFU.EX2 R139, R9 ;  /* 0x00000009008b7308 */ /* 0x0002b00000000800 */
[----:B------:R3:W-:Y:S01]  /*40e0*/  MUFU.EX2 R163, R0 ;  /* 0x0000000000a37308 */ /* 0x0007e20000000800 */
[----:B-1----:R-:W-:Y:S01]  /*40f0*/  FFMA.FTZ R9, R15, c[0x0][0x2d0], -R5 ;  /* 0x0000b4000f097a23 */ /* 0x002fe20000010805 */
[----:B--2---:R-:W-:-:S06]  /*4100*/  F2FP.BF16.PACK_AB R10, R139, R233 ;  /* 0x000000e98b0a723e */ /* 0x004fcc00000010ff */
[----:B------:R1:W2:Y:S01]  /*4110*/  MUFU.EX2 R166, R9 ;  /* 0x0000000900a67308 */ /* 0x0002a20000000800 */
[--C-:B---3--:R-:W-:Y:S02]  /*4120*/  FFMA.FTZ R0, R17, c[0x0][0x2d0], -R5.reuse ;  /* 0x0000b40011007a23 */ /* 0x108fe40000010805 */
[----:B------:R-:W-:Y:S05]  /*4130*/  LDSM.16.MT88.4 R16, [R231+0x100] ;  /* 0x00010000e710783b */ /* 0x000fea0000004200 */
[----:B------:R3:W-:Y:S01]  /*4140*/  MUFU.EX2 R98, R0 ;  /* 0x0000000000627308 */ /* 0x0007e20000000800 */
[----:B-1----:R-:W1:Y:S01]  /*4150*/  SHFL.BFLY PT, R9, R8, 0x1, 0x1f ;  /* 0x0c201f0008097f89 */ /* 0x002e6200000e0000 */
[----:B---3--:R-:W-:-:S06]  /*4160*/  FFMA.FTZ R0, R24, c[0x0][0x2d0], -R5 ;  /* 0x0000b40018007a23 */ /* 0x008fcc0000010805 */
[----:B------:R3:W4:Y:S01]  /*4170*/  MUFU.EX2 R197, R0 ;  /* 0x0000000000c57308 */ /* 0x0007220000000800 */
[----:B-1----:R-:W-:Y:S02]  /*4180*/  FMNMX.FTZ R136, R8, R9, !PT ;  /* 0x0000000908887209 */ /* 0x002fe40007810000 */
[----:B------:R-:W-:Y:S01]  /*4190*/  F2FP.BF16.PACK_AB R8, R165, R167 ;  /* 0x000000a7a508723e */ /* 0x000fe200000010ff */
[----:B---3--:R-:W-:Y:S01]  /*41a0*/  FFMA.FTZ R0, R25, c[0x0][0x2d0], -R7 ;  /* 0x0000b40019007a23 */ /* 0x008fe20000010807 */
[C---:B------:R-:W-:Y:S01]  /*41b0*/  FSETP.NEU.FTZ.AND P0, PT, R136.reuse, -INF , PT ;  /* 0xff8000008800780b */ /* 0x040fe20003f1d000 */
[----:B------:R-:W-:Y:S01]  /*41c0*/  FMUL.FTZ R3, R136, c[0x0][0x2d0] ;  /* 0x0000b40088037a20 */ /* 0x000fe20000410000 */
[----:B--2---:R-:W-:Y:S01]  /*41d0*/  F2FP.BF16.PACK_AB R9, R163, R166 ;  /* 0x000000a6a309723e */ /* 0x004fe200000010ff */
[----:B------:R1:W2:Y:S01]  /*41e0*/  MUFU.EX2 R151, R0 ;  /* 0x0000000000977308 */ /* 0x0002a20000000800 */
[----:B----4-:R-:W-:-:S07]  /*41f0*/  F2FP.BF16.PACK_AB R11, R197, R98 ;  /* 0x00000062c50b723e */ /* 0x010fce00000010ff */
[----:B------:R-:W-:Y:S01]  /*4200*/  HMMA.16816.F32.BF16 R56, R8, R28, RZ ;  /* 0x0000001c0838723c */ /* 0x000fe200000418ff */
[----:B-1----:R-:W-:Y:S01]  /*4210*/  FFMA.FTZ R0, R26, c[0x0][0x2d0], -R7 ;  /* 0x0000b4001a007a23 */ /* 0x002fe20000010807 */
[----:B--2---:R-:W-:-:S06]  /*4220*/  F2FP.BF16.PACK_AB R12, R151, R4 ;  /* 0x00000004970c723e */ /* 0x004fcc00000010ff */
[C---:B------:R-:W-:Y:S01]  /*4230*/  HMMA.16816.F32.BF16 R72, R8.reuse, R20, RZ ;  /* 0x000000140848723c */ /* 0x040fe200000418ff */
[----:B------:R1:W-:Y:S07]  /*4240*/  MUFU.EX2 R179, R0 ;  /* 0x0000000000b37308 */ /* 0x0003ee0000000800 */
[C---:B------:R-:W-:Y:S08]  /*4250*/  HMMA.16816.F32.BF16 R68, R8.reuse, R22, RZ ;  /* 0x000000160844723c */ /* 0x040ff000000418ff */
[----:B------:R-:W-:Y:S01]  /*4260*/  HMMA.16816.F32.BF16 R64, R8, R16, RZ ;  /* 0x000000100840723c */ /* 0x000fe200000418ff */
[----:B-1----:R-:W-:Y:S01]  /*4270*/  FSEL R0, R3, RZ, P0 ;  /* 0x000000ff03007208 */ /* 0x002fe20000000000 */
[----:B------:R-:W-:-:S02]  /*4280*/  FFMA.FTZ R3, R27, c[0x0][0x2d0], -R7 ;  /* 0x0000b4001b037a23 */ /* 0x000fc40000010807 */
[----:B------:R-:W1:Y:S02]  /*4290*/  LDSM.16.MT88.4 R24, [R228+0x900] ;  /* 0x00090000e418783b */ /* 0x000e640000004200 */
[----:B------:R2:W3:Y:S02]  /*42a0*/  MUFU.EX2 R176, R3 ;  /* 0x0000000300b07308 */ /* 0x0004e40000000800 */
[C---:B------:R-:W-:Y:S08]  /*42b0*/  HMMA.16816.F32.BF16 R60, R8.reuse, R18, RZ ;  /* 0x00000012083c723c */ /* 0x040ff000000418ff */
[----:B------:R-:W-:Y:S01]  /*42c0*/  HMMA.16816.F32.BF16 R48, R8, R40, RZ ;  /* 0x000000280830723c */ /* 0x000fe200000418ff */
[----:B--2---:R-:W-:Y:S01]  /*42d0*/  FFMA.FTZ R3, R32, c[0x0][0x2d0], -R0 ;  /* 0x0000b40020037a23 */ /* 0x004fe20000010800 */
[----:B---3--:R-:W-:-:S06]  /*42e0*/  F2FP.BF16.PACK_AB R14, R176, R179 ;  /* 0x000000b3b00e723e */ /* 0x008fcc00000010ff */
[C---:B------:R-:W-:Y:S01]  /*42f0*/  HMMA.16816.F32.BF16 R52, R8.reuse, R30, RZ ;  /* 0x0000001e0834723c */ /* 0x040fe200000418ff */
[----:B------:R2:W-:Y:S07]  /*4300*/  MUFU.EX2 R224, R3 ;  /* 0x0000000300e07308 */ /* 0x0005ee0000000800 */
[----:B------:R-:W-:Y:S01]  /*4310*/  HMMA.16816.F32.BF16 R44, R8, R42, RZ ;  /* 0x0000002a082c723c */ /* 0x000fe200000418ff */
[----:B--2---:R-:W-:-:S04]  /*4320*/  FFMA.FTZ R3, R33, c[0x0][0x2d0], -R0 ;  /* 0x0000b40021037a23 */ /* 0x004fc80000010800 */
[----:B------:R2:W3:Y:S02]  /*4330*/  MUFU.EX2 R221, R3 ;  /* 0x0000000300dd7308 */ /* 0x0004e40000000800 */
[----:B--2---:R-:W-:Y:S01]  /*4340*/  FFMA.FTZ R3, R34, c[0x0][0x2d0], -R0 ;  /* 0x0000b40022037a23 */ /* 0x004fe20000010800 */
[----:B---3--:R-:W-:-:S05]  /*4350*/  F2FP.BF16.PACK_AB R13, R221, R224 ;  /* 0x000000e0dd0d723e */ /* 0x008fca00000010ff */
[----:B------:R2:W-:Y:S02]  /*4360*/  MUFU.EX2 R223, R3 ;  /* 0x0000000300df7308 */ /* 0x0005e40000000800 */
[----:B--2---:R-:W-:Y:S02]  /*4370*/  FFMA.FTZ R3, R35, c[0x0][0x2d0], -R0 ;  /* 0x0000b40023037a23 */ /* 0x004fe40000010800 */
[----:B------:R-:W-:Y:S04]  /*4380*/  LDSM.16.MT88.4 R32, [R230+0x900] ;  /* 0x00090000e620783b */ /* 0x000fe80000004200 */
[----:B------:R2:W3:Y:S02]  /*4390*/  MUFU.EX2 R177, R3 ;  /* 0x0000000300b17308 */ /* 0x0004e40000000800 */
[----:B--2---:R-:W-:Y:S01]  /*43a0*/  FFMA.FTZ R3, R36, c[0x0][0x2d0], -R6 ;  /* 0x0000b40024037a23 */ /* 0x004fe20000010806 */
[----:B---3--:R-:W-:-:S05]  /*43b0*/  F2FP.BF16.PACK_AB R15, R177, R223 ;  /* 0x000000dfb10f723e */ /* 0x008fca00000010ff */
[----:B------:R2:W-:Y:S02]  /*43c0*/  MUFU.EX2 R162, R3 ;  /* 0x0000000300a27308 */ /* 0x0005e40000000800 */
[C---:B------:R-:W-:Y:S07]  /*43d0*/  HMMA.16816.F32.BF16 R76, R12.reuse, R28, RZ ;  /* 0x0000001c0c4c723c */ /* 0x040fee00000418ff */
[----:B------:R-:W-:Y:S01]  /*43e0*/  IMAD.MOV.U32 R29, RZ, RZ, R200 ;  /* 0x000000ffff1d7224 */ /* 0x000fe200078e00c8 */
[----:B------:R-:W-:Y:S01]  /*43f0*/  HMMA.16816.F32.BF16 R84, R12, R20, RZ ;  /* 0x000000140c54723c */ /* 0x000fe200000418ff */
[----:B------:R-:W-:-:S02]  /*4400*/  IMAD.MOV.U32 R28, RZ, RZ, R190 ;  /* 0x000000ffff1c7224 */ /* 0x000fc400078e00be */
[----:B--2---:R-:W-:-:S04]  /*4410*/  FFMA.FTZ R3, R37, c[0x0][0x2d0], -R6 ;  /* 0x0000b40025037a23 */ /* 0x004fc80000010806 */
[----:B------:R2:W3:Y:S01]  /*4420*/  MUFU.EX2 R234, R3 ;  /* 0x0000000300ea7308 */ /* 0x0004e20000000800 */
[C---:B------:R-:W-:Y:S01]  /*4430*/  HMMA.16816.F32.BF16 R88, R12.reuse, R22, RZ ;  /* 0x000000160c58723c */ /* 0x040fe200000418ff */
[----:B------:R-:W4:Y:S07]  /*4440*/  LDSM.16.MT88.4 R20, [R229+0x900] ;  /* 0x00090000e514783b */ /* 0x000f2e0000004200 */
[----:B------:R-:W-:Y:S01]  /*4450*/  HMMA.16816.F32.BF16 R80, R12, R16, RZ ;  /* 0x000000100c50723c */ /* 0x000fe200000418ff */
[----:B--2---:R-:W-:-:S07]  /*4460*/  FFMA.FTZ R3, R38, c[0x0][0x2d0], -R6 ;  /* 0x0000b40026037a23 */ /* 0x004fce0000010806 */
[C---:B------:R-:W-:Y:S01]  /*4470*/  HMMA.16816.F32.BF16 R100, R12.reuse, R18, RZ ;  /* 0x000000120c64723c */ /* 0x040fe200000418ff */
[----:B---3--:R-:W-:Y:S01]  /*4480*/  F2FP.BF16.PACK_AB R8, R234, R162 ;  /* 0x000000a2ea08723e */ /* 0x008fe200000010ff */
[----:B------:R2:W-:Y:S06]  /*4490*/  MUFU.EX2 R193, R3 ;  /* 0x0000000300c17308 */ /* 0x0005ec0000000800 */
[C---:B------:R-:W-:Y:S07]  /*44a0*/  HMMA.16816.F32.BF16 R108, R12.reuse, R30, RZ ;  /* 0x0000001e0c6c723c */ /* 0x040fee00000418ff */
[----:B------:R-:W-:Y:S01]  /*44b0*/  MOV R31, R107 ;  /* 0x0000006b001f7202 */ /* 0x000fe20000000f00 */
[----:B------:R-:W-:Y:S01]  /*44c0*/  HMMA.16816.F32.BF16 R16, R12, R40, RZ ;  /* 0x000000280c10723c */ /* 0x000fe200000418ff */
[----:B------:R-:W-:-:S02]  /*44d0*/  IMAD.MOV.U32 R30, RZ, RZ, R98 ;  /* 0x000000ffff1e7224 */ /* 0x000fc400078e0062 */
[----:B--2---:R-:W-:Y:S02]  /*44e0*/  FFMA.FTZ R3, R39, c[0x0][0x2d0], -R6 ;  /* 0x0000b40027037a23 */ /* 0x004fe40000010806 */
[----:B------:R-:W2:Y:S02]  /*44f0*/  LDSM.16.MT88.4 R36, [R231+0x900] ;  /* 0x00090000e724783b */ /* 0x000ea40000004200 */
[----:B------:R3:W1:Y:S01]  /*4500*/  MUFU.EX2 R192, R3 ;  /* 0x0000000300c07308 */ /* 0x0006620000000800 */
[----:B------:R-:W-:Y:S02]  /*4510*/  IMAD.MOV.U32 R41, RZ, RZ, R106 ;  /* 0x000000ffff297224 */ /* 0x000fe400078e006a */
[----:B---3--:R-:W-:Y:S01]  /*4520*/  FFMA.FTZ R3, R92, c[0x0][0x2d0], -R5 ;  /* 0x0000b4005c037a23 */ /* 0x008fe20000010805 */
[----:B-1----:R-:W-:-:S04]  /*4530*/  F2FP.BF16.PACK_AB R10, R192, R193 ;  /* 0x000000c1c00a723e */ /* 0x002fc800000010ff */
[----:B------:R1:W-:Y:S02]  /*4540*/  MUFU.EX2 R161, R3 ;  /* 0x0000000300a17308 */ /* 0x0003e40000000800 */
[----:B-1----:R-:W-:-:S06]  /*4550*/  FFMA.FTZ R3, R93, c[0x0][0x2d0], -R5 ;  /* 0x0000b4005d037a23 */ /* 0x002fcc0000010805 */
[----:B------:R1:W3:Y:S02]  /*4560*/  MUFU.EX2 R252, R3 ;  /* 0x0000000300fc7308 */ /* 0x0002e40000000800 */
[----:B-1----:R-:W-:Y:S01]  /*4570*/  FFMA.FTZ R3, R94, c[0x0][0x2d0], -R5 ;  /* 0x0000b4005e037a23 */ /* 0x002fe20000010805 */
[----:B---3--:R-:W-:-:S05]  /*4580*/  F2FP.BF16.PACK_AB R9, R252, R161 ;  /* 0x000000a1fc09723e */ /* 0x008fca00000010ff */
[----:B------:R1:W-:Y:S02]  /*4590*/  MUFU.EX2 R200, R3 ;  /* 0x0000000300c87308 */ /* 0x0003e40000000800 */
[----:B-1----:R-:W-:-:S06]  /*45a0*/  FFMA.FTZ R3, R95, c[0x0][0x2d0], -R5 ;  /* 0x0000b4005f037a23 */ /* 0x002fcc0000010805 */
[----:B------:R1:W3:Y:S02]  /*45b0*/  MUFU.EX2 R190, R3 ;  /* 0x0000000300be7308 */ /* 0x0002e40000000800 */
[----:B-1----:R-:W-:Y:S01]  /*45c0*/  FFMA.FTZ R3, R96, c[0x0][0x2d0], -R7 ;  /* 0x0000b40060037a23 */ /* 0x002fe20000010807 */
[----:B---3--:R-:W-:-:S05]  /*45d0*/  F2FP.BF16.PACK_AB R11, R190, R200 ;  /* 0x000000c8be0b723e */ /* 0x008fca00000010ff */
[----:B------:R1:W-:Y:S02]  /*45e0*/  MUFU.EX2 R220, R3 ;  /* 0x0000000300dc7308 */ /* 0x0003e40000000800 */
[C---:B------:R-:W-:Y:S08]  /*45f0*/  HMMA.16816.F32.BF16 R140, R8.reuse, R24, R72 ;  /* 0x00000018088c723c */ /* 0x040ff00000041848 */
[----:B----4-:R-:W-:Y:S01]  /*4600*/  HMMA.16816.F32.BF16 R92, R8, R20, R56 ;  /* 0x00000014085c723c */ /* 0x010fe20000041838 */
[----:B-1----:R-:W-:-:S04]  /*4610*/  FFMA.FTZ R3, R97, c[0x0][0x2d0], -R7 ;  /* 0x0000b40061037a23 */ /* 0x002fc80000010807 */
[----:B------:R1:W3:Y:S03]  /*4620*/  MUFU.EX2 R219, R3 ;  /* 0x0000000300db7308 */ /* 0x0002e60000000800 */
[C---:B------:R-:W-:Y:S08]  /*4630*/  HMMA.16816.F32.BF16 R72, R8.reuse, R32, R48 ;  /* 0x000000200848723c */ /* 0x040ff00000041830 */
[----:B------:R-:W-:Y:S01]  /*4640*/  HMMA.16816.F32.BF16 R68, R8, R26, R68 ;  /* 0x0000001a0844723c */ /* 0x000fe20000041844 */
[----:B-1----:R-:W-:-:S07]  /*4650*/  FFMA.FTZ R3, R104, c[0x0][0x2d0], -R7 ;  /* 0x0000b40068037a23 */ /* 0x002fce0000010807 */
[----:B------:R-:W-:Y:S01]  /*4660*/  HMMA.16816.F32.BF16 R44, R8, R34, R44 ;  /* 0x00000022082c723c */ /* 0x000fe2000004182c */
[----:B------:R1:W-:Y:S07]  /*4670*/  MUFU.EX2 R216, R3 ;  /* 0x0000000300d87308 */ /* 0x0003ee0000000800 */
[----:B------:R-:W-:Y:S01]  /*4680*/  HMMA.16816.F32.BF16 R96, R12, R42, RZ ;  /* 0x0000002a0c60723c */ /* 0x000fe200000418ff */
[----:B------:R-:W-:Y:S01]  /*4690*/  LDSM.16.MT88.4 R12, [R231+0x1100] ;  /* 0x00110000e70c783b */ /* 0x000fe20000004200 */
[----:B-1----:R-:W-:-:S06]  /*46a0*/  FFMA.FTZ R3, R105, c[0x0][0x2d0], -R7 ;  /* 0x0000b40069037a23 */ /* 0x002fcc0000010807 */
[C---:B--2---:R-:W-:Y:S01]  /*46b0*/  HMMA.16816.F32.BF16 R104, R8.reuse, R36, R64 ;  /* 0x000000240868723c */ /* 0x044fe20000041840 */
[----:B------:R1:W2:Y:S07]  /*46c0*/  MUFU.EX2 R218, R3 ;  /* 0x0000000300da7308 */ /* 0x0002ae0000000800 */
[C---:B------:R-:W-:Y:S08]  /*46d0*/  HMMA.16816.F32.BF16 R64, R8.reuse, R38, R60 ;  /* 0x000000260840723c */ /* 0x040ff0000004183c */
[----:B------:R-:W-:Y:S01]  /*46e0*/  HMMA.16816.F32.BF16 R60, R8, R22, R52 ;  /* 0x00000016083c723c */ /* 0x000fe20000041834 */
[----:B-1----:R-:W-:-:S02]  /*46f0*/  FFMA.FTZ R3, R112, c[0x0][0x2d0], -R0 ;  /* 0x0000b40070037a23 */ /* 0x002fc40000010800 */
[----:B------:R-:W-:Y:S02]  /*4700*/  IMAD.MOV.U32 R112, RZ, RZ, R188 ;  /* 0x000000ffff707224 */ /* 0x000fe400078e00bc */
[----:B------:R1:W-:Y:S02]  /*4710*/  MUFU.EX2 R205, R3 ;  /* 0x0000000300cd7308 */ /* 0x0003e40000000800 */
[----:B---3--:R-:W-:Y:S02]  /*4720*/  F2FP.BF16.PACK_AB R8, R219, R220 ;  /* 0x000000dcdb08723e */ /* 0x008fe400000010ff */
[----:B--2---:R-:W-:Y:S01]  /*4730*/  F2FP.BF16.PACK_AB R10, R218, R216 ;  /* 0x000000d8da0a723e */ /* 0x004fe200000010ff */
[----:B-1----:R-:W-:Y:S02]  /*4740*/  FFMA.FTZ R3, R113, c[0x0][0x2d0], -R0 ;  /* 0x0000b40071037a23 */ /* 0x002fe40000010800 */
[----:B------:R-:W-:Y:S02]  /*4750*/  IMAD.MOV.U32 R113, RZ, RZ, R190 ;  /* 0x000000ffff717224 */ /* 0x000fe400078e00be */
[----:B------:R1:W2:Y:S02]  /*4760*/  MUFU.EX2 R207, R3 ;  /* 0x0000000300cf7308 */ /* 0x0002a40000000800 */
[----:B-1----:R-:W-:Y:S01]  /*4770*/  FFMA.FTZ R3, R114, c[0x0][0x2d0], -R0 ;  /* 0x0000b40072037a23 */ /* 0x002fe20000010800 */
[----:B--2---:R-:W-:-:S05]  /*4780*/  F2FP.BF16.PACK_AB R9, R207, R205 ;  /* 0x000000cdcf09723e */ /* 0x004fca00000010ff */
[----:B------:R1:W-:Y:S02]  /*4790*/  MUFU.EX2 R208, R3 ;  /* 0x0000000300d07308 */ /* 0x0003e40000000800 */
[----:B-1----:R-:W-:-:S06]  /*47a0*/  FFMA.FTZ R3, R115, c[0x0][0x2d0], -R0 ;  /* 0x0000b40073037a23 */ /* 0x002fcc0000010800 */
[----:B------:R1:W2:Y:S02]  /*47b0*/  MUFU.EX2 R206, R3 ;  /* 0x0000000300ce7308 */ /* 0x0002a40000000800 */
[----:B-1----:R-:W-:Y:S01]  /*47c0*/  FFMA.FTZ R3, R116, c[0x0][0x2d0], -R7 ;  /* 0x0000b40074037a23 */ /* 0x002fe20000010807 */
[----:B--2---:R-:W-:Y:S01]  /*47d0*/  F2FP.BF16.PACK_AB R11, R206, R208 ;  /* 0x000000d0ce0b723e */ /* 0x004fe200000010ff */
[----:B------:R-:W-:-:S04]  /*47e0*/  IMAD.MOV.U32 R116, RZ, RZ, R200 ;  /* 0x000000ffff747224 */ /* 0x000fc800078e00c8 */
[----:B------:R1:W-:Y:S02]  /*47f0*/  MUFU.EX2 R251, R3 ;  /* 0x0000000300fb7308 */ /* 0x0003e40000000800 */
[C---:B------:R-:W-:Y:S08]  /*4800*/  HMMA.16816.F32.BF16 R52, R8.reuse, R36, R80 ;  /* 0x000000240834723c */ /* 0x040ff00000041850 */
[----:B------:R-:W-:Y:S01]  /*4810*/  HMMA.16816.F32.BF16 R36, R8, R38, R100 ;  /* 0x000000260824723c */ /* 0x000fe20000041864 */
[----:B-1----:R-:W-:-:S02]  /*4820*/  FFMA.FTZ R3, R117, c[0x0][0x2d0], -R6 ;  /* 0x0000b40075037a23 */ /* 0x002fc40000010806 */
[----:B------:R-:W-:Y:S02]  /*4830*/  IMAD.MOV.U32 R117, RZ, RZ, R30 ;  /* 0x000000ffff757224 */ /* 0x000fe400078e001e */
[----:B------:R1:W-:Y:S02]  /*4840*/  MUFU.EX2 R203, R3 ;  /* 0x0000000300cb7308 */ /* 0x0003e40000000800 */
[----:B------:R-:W-:Y:S01]  /*4850*/  IMAD.MOV.U32 R100, RZ, RZ, R197 ;  /* 0x000000ffff647224 */ /* 0x000fe200078e00c5 */
[----:B------:R-:W-:Y:S01]  /*4860*/  HMMA.16816.F32.BF16 R56, R8, R22, R108 ;  /* 0x000000160838723c */ /* 0x000fe2000004186c */
[----:B------:R-:W-:Y:S02]  /*4870*/  IMAD.MOV.U32 R103, RZ, RZ, R196 ;  /* 0x000000ffff677224 */ /* 0x000fe400078e00c4 */
[----:B------:R-:W-:Y:S02]  /*4880*/  IMAD.MOV.U32 R101, RZ, RZ, R31 ;  /* 0x000000ffff657224 */ /* 0x000fe400078e001f */
[----:B------:R-:W-:-:S02]  /*4890*/  IMAD.MOV.U32 R102, RZ, RZ, R29 ;  /* 0x000000ffff667224 */ /* 0x000fc400078e001d */
[----:B------:R-:W-:Y:S01]  /*48a0*/  IMAD.MOV.U32 R111, RZ, RZ, R195 ;  /* 0x000000ffff6f7224 */ /* 0x000fe200078e00c3 */
[C---:B------:R-:W-:Y:S01]  /*48b0*/  HMMA.16816.F32.BF16 R48, R8.reuse, R24, R84 ;  /* 0x000000180830723c */ /* 0x040fe20000041854 */
[----:B------:R-:W-:Y:S02]  /*48c0*/  IMAD.MOV.U32 R110, RZ, RZ, R194 ;  /* 0x000000ffff6e7224 */ /* 0x000fe400078e00c2 */
[----:B------:R-:W-:Y:S02]  /*48d0*/  IMAD.MOV.U32 R109, RZ, RZ, R193 ;  /* 0x000000ffff6d7224 */ /* 0x000fe400078e00c1 */
[----:B------:R-:W-:Y:S02]  /*48e0*/  IMAD.MOV.U32 R108, RZ, RZ, R191 ;  /* 0x000000ffff6c7224 */ /* 0x000fe400078e00bf */
[--C-:B-1----:R-:W-:Y:S01]  /*48f0*/  FFMA.FTZ R3, R118, c[0x0][0x2d0], -R6.reuse ;  /* 0x0000b40076037a23 */ /* 0x102fe20000010806 */
[C---:B------:R-:W-:Y:S01]  /*4900*/  HMMA.16816.F32.BF16 R84, R8.reuse, R32, R16 ;  /* 0x000000200854723c */ /* 0x040fe20000041810 */
[----:B------:R-:W1:Y:S01]  /*4910*/  LDSM.16.MT88.4 R16, [R228+0x1100] ;  /* 0x00110000e410783b */ /* 0x000e620000004200 */
[----:B------:R-:W-:Y:S01]  /*4920*/  IMAD.MOV.U32 R118, RZ, RZ, R189 ;  /* 0x000000ffff767224 */ /* 0x000fe200078e00bd */
[----:B------:R2:W3:Y:S05]  /*4930*/  MUFU.EX2 R204, R3 ;  /* 0x0000000300cc7308 */ /* 0x0004ea0000000800 */
[C---:B------:R-:W-:Y:S08]  /*4940*/  HMMA.16816.F32.BF16 R76, R8.reuse, R20, R76 ;  /* 0x00000014084c723c */ /* 0x040ff0000004184c */
[----:B------:R-:W-:Y:S01]  /*4950*/  HMMA.16816.F32.BF16 R32, R8, R34, R96 ;  /* 0x000000220820723c */ /* 0x000fe20000041860 */
[----:B--2---:R-:W-:Y:S01]  /*4960*/  FFMA.FTZ R3, R119, c[0x0][0x2d0], -R6 ;  /* 0x0000b40077037a23 */ /* 0x004fe20000010806 */
[----:B------:R-:W-:-:S03]  /*4970*/  MOV R119, R192 ;  /* 0x000000c000777202 */ /* 0x000fc60000000f00 */
[----:B------:R2:W-:Y:S02]  /*4980*/  MUFU.EX2 R202, R3 ;  /* 0x0000000300ca7308 */ /* 0x0005e40000000800 */
[----:B------:R-:W-:Y:S02]  /*4990*/  IMAD.MOV.U32 R99, RZ, RZ, R165 ;  /* 0x000000ffff637224 */ /* 0x000fe400078e00a5 */
[----:B--2---:R-:W-:Y:S01]  /*49a0*/  FFMA.FTZ R3, R120, c[0x0][0x2d0], -R6 ;  /* 0x0000b40078037a23 */ /* 0x004fe20000010806 */
[----:B------:R-:W-:-:S03]  /*49b0*/  MOV R120, R252 ;  /* 0x000000fc00787202 */ /* 0x000fc60000000f00 */
[----:B------:R2:W4:Y:S02]  /*49c0*/  MUFU.EX2 R201, R3 ;  /* 0x0000000300c97308 */ /* 0x0005240000000800 */
[----:B--2---:R-:W-:Y:S02]  /*49d0*/  FFMA.FTZ R3, R121, c[0x0][0x2d0], -R5 ;  /* 0x0000b40079037a23 */ /* 0x004fe40000010805 */
[----:B------:R-:W-:-:S04]  /*49e0*/  IMAD.MOV.U32 R121, RZ, RZ, R41 ;  /* 0x000000ffff797224 */ /* 0x000fc800078e0029 */
[----:B------:R2:W-:Y:S01]  /*49f0*/  MUFU.EX2 R200, R3 ;  /* 0x0000000300c87308 */ /* 0x0005e20000000800 */
[----:B------:R-:W-:Y:S01]  /*4a00*/  HMMA.16816.F32.BF16 R40, R8, R26, R88 ;  /* 0x0000001a0828723c */ /* 0x000fe20000041858 */
[----:B------:R-:W1:Y:S06]  /*4a10*/  LDSM.16.MT88.4 R24, [R229+0x1100] ;  /* 0x00110000e518783b */ /* 0x000e6c0000004200 */
[----:B---3--:R-:W-:Y:S02]  /*4a20*/  F2FP.BF16.PACK_AB R8, R204, R203 ;  /* 0x000000cbcc08723e */ /* 0x008fe400000010ff */
[----:B----4-:R-:W-:Y:S01]  /*4a30*/  F2FP.BF16.PACK_AB R10, R201, R202 ;  /* 0x000000cac90a723e */ /* 0x010fe200000010ff */
[----:B--2---:R-:W-:Y:S01]  /*4a40*/  FFMA.FTZ R3, R122, c[0x0][0x2d0], -R5 ;  /* 0x0000b4007a037a23 */ /* 0x004fe20000010805 */
[----:B------:R-:W-:-:S03]  /*4a50*/  MOV R122, R199 ;  /* 0x000000c7007a7202 */ /* 0x000fc60000000f00 */
[----:B------:R2:W3:Y:S01]  /*4a60*/  MUFU.EX2 R199, R3 ;  /* 0x0000000300c77308 */ /* 0x0004e20000000800 */
[----:B------:R-:W-:Y:S01]  /*4a70*/  MOV R98, R122 ;  /* 0x0000007a00627202 */ /* 0x000fe20000000f00 */
[----:B------:R-:W-:-:S04]  /*4a80*/  IMAD.MOV.U32 R122, RZ, RZ, R161 ;  /* 0x000000ffff7a7224 */ /* 0x000fc800078e00a1 */
[----:B------:R-:W-:Y:S02]  /*4a90*/  IMAD.MOV.U32 R96, RZ, RZ, R98 ;  /* 0x000000ffff607224 */ /* 0x000fe400078e0062 */
[----:B--2---:R-:W-:Y:S01]  /*4aa0*/  FFMA.FTZ R3, R123, c[0x0][0x2d0], -R5 ;  /* 0x0000b4007b037a23 */ /* 0x004fe20000010805 */
[----:B---3--:R-:W-:Y:S01]  /*4ab0*/  F2FP.BF16.PACK_AB R9, R199, R200 ;  /* 0x000000c8c709723e */ /* 0x008fe200000010ff */
[----:B------:R-:W-:Y:S02]  /*4ac0*/  IMAD.MOV.U32 R123, RZ, RZ, R178 ;  /* 0x000000ffff7b7224 */ /* 0x000fe400078e00b2 */
[----:B------:R-:W-:Y:S02]  /*4ad0*/  IMAD.MOV.U32 R178, RZ, RZ, R198 ;  /* 0x000000ffffb27224 */ /* 0x000fe400078e00c6 */
[----:B------:R2:W-:Y:S01]  /*4ae0*/  MUFU.EX2 R198, R3 ;  /* 0x0000000300c67308 */ /* 0x0005e20000000800 */
[----:B------:R-:W-:Y:S01]  /*4af0*/  IMAD.MOV.U32 R97, RZ, RZ, R123 ;  /* 0x000000ffff617224 */ /* 0x000fe200078e007b */
[----:B------:R-:W-:Y:S01]  /*4b00*/  MOV R123, R162 ;  /* 0x000000a2007b7202 */ /* 0x000fe20000000f00 */
[----:B--2---:R-:W-:-:S02]  /*4b10*/  FFMA.FTZ R3, R124, c[0x0][0x2d0], -R5 ;  /* 0x0000b4007c037a23 */ /* 0x004fc40000010805 */
[----:B------:R-:W-:-:S03]  /*4b20*/  IMAD.MOV.U32 R124, RZ, RZ, R28 ;  /* 0x000000ffff7c7224 */ /* 0x000fc600078e001c */
[----:B------:R2:W3:Y:S01]  /*4b30*/  MUFU.EX2 R197, R3 ;  /* 0x0000000300c57308 */ /* 0x0004e20000000800 */
[----:B------:R-:W4:Y:S01]  /*4b40*/  LDSM.16.MT88.4 R28, [R230+0x1100] ;  /* 0x00110000e61c783b */ /* 0x000f220000004200 */
[----:B--2---:R-:W-:Y:S01]  /*4b50*/  FFMA.FTZ R3, R126, c[0x0][0x2d0], -R7 ;  /* 0x0000b4007e037a23 */ /* 0x004fe20000010807 */
[----:B---3--:R-:W-:Y:S01]  /*4b60*/  F2FP.BF16.PACK_AB R11, R197, R198 ;  /* 0x000000c6c50b723e */ /* 0x008fe200000010ff */
[----:B------:R-:W-:-:S04]  /*4b70*/  IMAD.MOV.U32 R126, RZ, RZ, R167 ;  /* 0x000000ffff7e7224 */ /* 0x000fc800078e00a7 */
[----:B------:R2:W3:Y:S01]  /*4b80*/  MUFU.EX2 R196, R3 ;  /* 0x0000000300c47308 */ /* 0x0004e20000000800 */
[----:B------:R-:W-:Y:S01]  /*4b90*/  IMAD.MOV.U32 R98, RZ, RZ, R126 ;  /* 0x000000ffff627224 */ /* 0x000fe200078e007e */
[C---:B-1----:R-:W-:Y:S08]  /*4ba0*/  HMMA.16816.F32.BF16 R80, R8.reuse, R18, R68 ;  /* 0x000000120850723c */ /* 0x042ff00000041844 */
[----:B------:R-:W-:Y:S01]  /*4bb0*/  HMMA.16816.F32.BF16 R68, R8, R14, R64 ;  /* 0x0000000e0844723c */ /* 0x000fe20000041840 */
[----:B--2---:R-:W-:-:S02]  /*4bc0*/  FFMA.FTZ R3, R125, c[0x0][0x2d0], -R7 ;  /* 0x0000b4007d037a23 */ /* 0x004fc40000010807 */
[----:B------:R-:W-:Y:S02]  /*4bd0*/  IMAD.MOV.U32 R125, RZ, RZ, R163 ;  /* 0x000000ffff7d7224 */ /* 0x000fe400078e00a3 */
[----:B------:R1:W-:Y:S03]  /*4be0*/  MUFU.EX2 R195, R3 ;  /* 0x0000000300c37308 */ /* 0x0003e60000000800 */
[C---:B------:R-:W-:Y:S08]  /*4bf0*/  HMMA.16816.F32.BF16 R64, R8.reuse, R26, R60 ;  /* 0x0000001a0840723c */ /* 0x040ff0000004183c */
[----:B------:R-:W-:Y:S01]  /*4c00*/  HMMA.16816.F32.BF16 R140, R8, R16, R140 ;  /* 0x00000010088c723c */ /* 0x000fe2000004188c */
[----:B-1----:R-:W-:-:S07]  /*4c10*/  FFMA.FTZ R3, R127, c[0x0][0x2d0], -R7 ;  /* 0x0000b4007f037a23 */ /* 0x002fce0000010807 */
[C---:B------:R-:W-:Y:S01]  /*4c20*/  HMMA.16816.F32.BF16 R104, R8.reuse, R12, R104 ;  /* 0x0000000c0868723c */ /* 0x040fe20000041868 */
[----:B------:R-:W-:Y:S01]  /*4c30*/  IMAD.MOV.U32 R127, RZ, RZ, R109 ;  /* 0x000000ffff7f7224 */ /* 0x000fe200078e006d */
[----:B------:R1:W2:Y:S06]  /*4c40*/  MUFU.EX2 R194, R3 ;  /* 0x0000000300c27308 */ /* 0x0002ac0000000800 */
[C---:B------:R-:W-:Y:S08]  /*4c50*/  HMMA.16816.F32.BF16 R92, R8.reuse, R24, R92 ;  /* 0x00000018085c723c */ /* 0x040ff0000004185c */
[----:B----4-:R-:W-:Y:S01]  /*4c60*/  HMMA.16816.F32.BF16 R88, R8, R28, R72 ;  /* 0x0000001c0858723c */ /* 0x010fe20000041848 */
[----:B-1----:R-:W-:-:S02]  /*4c70*/  FFMA.FTZ R3, R128, c[0x0][0x2d0], -R7 ;  /* 0x0000b40080037a23 */ /* 0x002fc40000010807 */
[----:B------:R-:W-:Y:S02]  /*4c80*/  IMAD.MOV.U32 R128, RZ, RZ, R176 ;  /* 0x000000ffff807224 */ /* 0x000fe400078e00b0 */
[----:B------:R1:W-:Y:S03]  /*4c90*/  MUFU.EX2 R193, R3 ;  /* 0x0000000300c17308 */ /* 0x0003e60000000800 */
[----:B------:R-:W-:Y:S07]  /*4ca0*/  HMMA.16816.F32.BF16 R60, R8, R30, R44 ;  /* 0x0000001e083c723c */ /* 0x000fee000004182c */
[----:B---3--:R-:W-:-:S02]  /*4cb0*/  F2FP.BF16.PACK_AB R8, R196, R251 ;  /* 0x000000fbc408723e */ /* 0x008fc400000010ff */
[----:B--2---:R-:W-:Y:S01]  /*4cc0*/  F2FP.BF16.PACK_AB R10, R194, R195 ;  /* 0x000000c3c20a723e */ /* 0x004fe200000010ff */
[--C-:B-1----:R-:W-:Y:S02]  /*4cd0*/  FFMA.FTZ R3, R129, c[0x0][0x2d0], -R0.reuse ;  /* 0x0000b40081037a23 */ /* 0x102fe40000010800 */
[----:B------:R-:W-:Y:S02]  /*4ce0*/  IMAD.MOV.U32 R129, RZ, RZ, R177 ;  /* 0x000000ffff817224 */ /* 0x000fe400078e00b1 */
[----:B------:R1:W-:Y:S02]  /*4cf0*/  MUFU.EX2 R252, R3 ;  /* 0x0000000300fc7308 */ /* 0x0003e40000000800 */
[----:B-1----:R-:W-:Y:S02]  /*4d00*/  FFMA.FTZ R3, R130, c[0x0][0x2d0], -R0 ;  /* 0x0000b40082037a23 */ /* 0x002fe40000010800 */
[----:B------:R-:W-:-:S04]  /*4d10*/  IMAD.MOV.U32 R130, RZ, RZ, R124 ;  /* 0x000000ffff827224 */ /* 0x000fc800078e007c */
[----:B------:R1:W2:Y:S01]  /*4d20*/  MUFU.EX2 R192, R3 ;  /* 0x0000000300c07308 */ /* 0x0002a20000000800 */
[----:B------:R-:W-:Y:S02]  /*4d30*/  IMAD.MOV.U32 R124, RZ, RZ, R166 ;  /* 0x000000ffff7c7224 */ /* 0x000fe400078e00a6 */
[----:B-1----:R-:W-:Y:S01]  /*4d40*/  FFMA.FTZ R3, R131, c[0x0][0x2d0], -R0 ;  /* 0x0000b40083037a23 */ /* 0x002fe20000010800 */
[----:B--2---:R-:W-:Y:S01]  /*4d50*/  F2FP.BF16.PACK_AB R9, R192, R252 ;  /* 0x000000fcc009723e */ /* 0x004fe200000010ff */
[----:B------:R-:W-:-:S03]  /*4d60*/  IMAD.MOV.U32 R131, RZ, RZ, R101 ;  /* 0x000000ffff837224 */ /* 0x000fc600078e0065 */
[----:B------:R1:W-:Y:S01]  /*4d70*/  MUFU.EX2 R191, R3 ;  /* 0x0000000300bf7308 */ /* 0x0003e20000000800 */
[----:B------:R-:W-:-:S04]  /*4d80*/  IMAD.MOV.U32 R101, RZ, RZ, R151 ;  /* 0x000000ffff657224 */ /* 0x000fc800078e0097 */
[----:B------:R-:W-:Y:S01]  /*4d90*/  IMAD.MOV.U32 R126, RZ, RZ, R101 ;  /* 0x000000ffff7e7224 */ /* 0x000fe200078e0065 */
[----:B------:R-:W-:Y:S01]  /*4da0*/  MOV R101, R179 ;  /* 0x000000b300657202 */ /* 0x000fe20000000f00 */
[----:B-1----:R-:W-:-:S04]  /*4db0*/  FFMA.FTZ R3, R134, c[0x0][0x2d0], -R0 ;  /* 0x0000b40086037a23 */ /* 0x002fc80000010800 */
[----:B------:R1:W2:Y:S02]  /*4dc0*/  MUFU.EX2 R189, R3 ;  /* 0x0000000300bd7308 */ /* 0x0002a40000000800 */
[----:B-1----:R-:W-:Y:S01]  /*4dd0*/  FFMA.FTZ R3, R133, c[0x0][0x2d0], -R7 ;  /* 0x0000b40085037a23 */ /* 0x002fe20000010807 */
[----:B--2---:R-:W-:-:S05]  /*4de0*/  F2FP.BF16.PACK_AB R11, R189, R191 ;  /* 0x000000bfbd0b723e */ /* 0x004fca00000010ff */
[----:B------:R1:W-:Y:S02]  /*4df0*/  MUFU.EX2 R190, R3 ;  /* 0x0000000300be7308 */ /* 0x0003e40000000800 */
[C---:B------:R-:W-:Y:S08]  /*4e00*/  HMMA.16816.F32.BF16 R20, R8.reuse, R12, R52 ;  /* 0x0000000c0814723c */ /* 0x040ff00000041834 */
[----:B------:R-:W-:Y:S01]  /*4e10*/  HMMA.16816.F32.BF16 R36, R8, R14, R36 ;  /* 0x0000000e0824723c */ /* 0x000fe20000041824 */
[----:B------:R-:W-:Y:S01]  /*4e20*/  LDSM.16.MT88.4 R12, [R231+0x1900] ;  /* 0x00190000e70c783b */ /* 0x000fe20000004200 */
[----:B-1----:R-:W-:-:S04]  /*4e30*/  FFMA.FTZ R3, R132, c[0x0][0x2d0], -R7 ;  /* 0x0000b40084037a23 */ /* 0x002fc80000010807 */
[----:B------:R1:W-:Y:S02]  /*4e40*/  MUFU.EX2 R188, R3 ;  /* 0x0000000300bc7308 */ /* 0x0003e40000000800 */
[C---:B------:R-:W-:Y:S08]  /*4e50*/  HMMA.16816.F32.BF16 R44, R8.reuse, R18, R40 ;  /* 0x00000012082c723c */ /* 0x040ff00000041828 */
[----:B------:R-:W-:Y:S01]  /*4e60*/  HMMA.16816.F32.BF16 R48, R8, R16, R48 ;  /* 0x000000100830723c */ /* 0x000fe20000041830 */
[----:B------:R-:W2:Y:S01]  /*4e70*/  LDSM.16.MT88.4 R16, [R228+0x1900] ;  /* 0x00190000e410783b */ /* 0x000ea20000004200 */
[----:B-1----:R-:W-:-:S06]  /*4e80*/  FFMA.FTZ R3, R138, c[0x0][0x2d0], -R6 ;  /* 0x0000b4008a037a23 */ /* 0x002fcc0000010806 */
[C---:B------:R-:W-:Y:S01]  /*4e90*/  HMMA.16816.F32.BF16 R40, R8.reuse, R24, R76 ;  /* 0x000000180828723c */ /* 0x040fe2000004184c */
[----:B------:R1:W-:Y:S07]  /*4ea0*/  MUFU.EX2 R138, R3 ;  /* 0x00000003008a7308 */ /* 0x0003ee0000000800 */
[C---:B------:R-:W-:Y:S01]  /*4eb0*/  HMMA.16816.F32.BF16 R56, R8.reuse, R26, R56 ;  /* 0x0000001a0838723c */ /* 0x040fe20000041838 */
[----:B------:R-:W-:Y:S07]  /*4ec0*/  LDSM.16.MT88.4 R24, [R229+0x1900] ;  /* 0x00190000e518783b */ /* 0x000fee0000004200 */
[----:B------:R-:W-:Y:S01]  /*4ed0*/  HMMA.16816.F32.BF16 R84, R8, R28, R84 ;  /* 0x0000001c0854723c */ /* 0x000fe20000041854 */
[----:B-1----:R-:W-:Y:S01]  /*4ee0*/  FFMA.FTZ R3, R156, c[0x0][0x2d0], -R6 ;  /* 0x0000b4009c037a23 */ /* 0x002fe20000010806 */
[----:B------:R-:W-:-:S03]  /*4ef0*/  MOV R156, R110 ;  /* 0x0000006e009c7202 */ /* 0x000fc60000000f00 */
[----:B------:R1:W3:Y:S03]  /*4f00*/  MUFU.EX2 R134, R3 ;  /* 0x0000000300867308 */ /* 0x0002e60000000800 */
[----:B------:R-:W-:Y:S01]  /*4f10*/  HMMA.16816.F32.BF16 R72, R8, R30, R32 ;  /* 0x0000001e0848723c */ /* 0x000fe20000041820 */
[----:B------:R-:W4:Y:S04]  /*4f20*/  LDSM.16.MT88.4 R32, [R230+0x1900] ;  /* 0x00190000e620783b */ /* 0x000f280000004200 */
[----:B------:R-:W-:Y:S01]  /*4f30*/  LDSM.16.MT88.4 R28, [R230+0x2100] ;  /* 0x00210000e61c783b */ /* 0x000fe20000004200 */
[----:B-1----:R-:W-:Y:S01]  /*4f40*/  FFMA.FTZ R3, R152, c[0x0][0x2d0], -R6 ;  /* 0x0000b40098037a23 */ /* 0x002fe20000010806 */
[----:B---3--:R-:W-:Y:S01]  /*4f50*/  F2FP.BF16.PACK_AB R8, R134, R138 ;  /* 0x0000008a8608723e */ /* 0x008fe200000010ff */
[----:B------:R-:W-:-:S02]  /*4f60*/  IMAD.MOV.U32 R152, RZ, RZ, R111 ;  /* 0x000000ffff987224 */ /* 0x000fc400078e006f */
[----:B------:R1:W-:Y:S02]  /*4f70*/  MUFU.EX2 R133, R3 ;  /* 0x0000000300857308 */ /* 0x0003e40000000800 */
[----:B-1----:R-:W-:Y:S01]  /*4f80*/  FFMA.FTZ R3, R153, c[0x0][0x2d0], -R6 ;  /* 0x0000b40099037a23 */ /* 0x002fe20000010806 */
[----:B------:R-:W-:-:S05]  /*4f90*/  MOV R153, R101 ;  /* 0x0000006500997202 */ /* 0x000fca0000000f00 */
[----:B------:R1:W3:Y:S02]  /*4fa0*/  MUFU.EX2 R132, R3 ;  /* 0x0000000300847308 */ /* 0x0002e40000000800 */
[----:B-1----:R-:W-:Y:S01]  /*4fb0*/  FFMA.FTZ R3, R157, c[0x0][0x2d0], -R5 ;  /* 0x0000b4009d037a23 */ /* 0x002fe20000010805 */
[----:B---3--:R-:W-:-:S05]  /*4fc0*/  F2FP.BF16.PACK_AB R10, R132, R133 ;  /* 0x00000085840a723e */ /* 0x008fca00000010ff */
[----:B------:R1:W-:Y:S02]  /*4fd0*/  MUFU.EX2 R115, R3 ;  /* 0x0000000300737308 */ /* 0x0003e40000000800 */
[----:B-1----:R-:W-:Y:S02]  /*4fe0*/  FFMA.FTZ R3, R158, c[0x0][0x2d0], -R5 ;  /* 0x0000b4009e037a23 */ /* 0x002fe40000010805 */
[----:B------:R-:W-:-:S04]  /*4ff0*/  IMAD.MOV.U32 R158, RZ, RZ, R98 ;  /* 0x000000ffff9e7224 */ /* 0x000fc800078e0062 */
[----:B------:R1:W3:Y:S02]  /*5000*/  MUFU.EX2 R114, R3 ;  /* 0x0000000300727308 */ /* 0x0002e40000000800 */
[----:B-1----:R-:W-:Y:S01]  /*5010*/  FFMA.FTZ R3, R154, c[0x0][0x2d0], -R5 ;  /* 0x0000b4009a037a23 */ /* 0x002fe20000010805 */
[----:B------:R-:W-:Y:S02]  /*5020*/  MOV R154, R112 ;  /* 0x00000070009a7202 */ /* 0x000fe40000000f00 */
[----:B---3--:R-:W-:-:S03]  /*5030*/  F2FP.BF16.PACK_AB R9, R114, R115 ;  /* 0x000000737209723e */ /* 0x008fc600000010ff */
[----:B------:R1:W-:Y:S02]  /*5040*/  MUFU.EX2 R112, R3 ;  /* 0x0000000300707308 */ /* 0x0003e40000000800 */
[----:B-1----:R-:W-:Y:S02]  /*5050*/  FFMA.FTZ R3, R155, c[0x0][0x2d0], -R5 ;  /* 0x0000b4009b037a23 */ /* 0x002fe40000010805 */
[----:B------:R-:W-:Y:S02]  /*5060*/  IMAD.MOV.U32 R155, RZ, RZ, R118 ;  /* 0x000000ffff9b7224 */ /* 0x000fe400078e0076 */
[----:B------:R-:W-:Y:S02]  /*5070*/  IMAD.MOV.U32 R118, RZ, RZ, R113 ;  /* 0x000000ffff767224 */ /* 0x000fe400078e0071 */
[----:B------:R1:W3:Y:S02]  /*5080*/  MUFU.EX2 R113, R3 ;  /* 0x0000000300717308 */ /* 0x0002e40000000800 */
[----:B-1----:R-:W-:Y:S01]  /*5090*/  FFMA.FTZ R3, R159, c[0x0][0x2d0], -R7 ;  /* 0x0000b4009f037a23 */ /* 0x002fe20000010807 */
[----:B---3--:R-:W-:Y:S01]  /*50a0*/  F2FP.BF16.PACK_AB R11, R113, R112 ;  /* 0x00000070710b723e */ /* 0x008fe200000010ff */
[----:B------:R-:W-:-:S04]  /*50b0*/  IMAD.MOV.U32 R159, RZ, RZ, R108 ;  /* 0x000000ffff9f7224 */ /* 0x000fc800078e006c */
[----:B------:R1:W-:Y:S02]  /*50c0*/  MUFU.EX2 R111, R3 ;  /* 0x00000003006f7308 */ /* 0x0003e40000000800 */
[C---:B--2---:R-:W-:Y:S08]  /*50d0*/  HMMA.16816.F32.BF16 R140, R8.reuse, R16, R140 ;  /* 0x00000010088c723c */ /* 0x044ff0000004188c */
[----:B----4-:R-:W-:Y:S01]  /*50e0*/  HMMA.16816.F32.BF16 R76, R8, R32, R88 ;  /* 0x00000020084c723c */ /* 0x010fe20000041858 */
[----:B-1----:R-:W-:-:S04]  /*50f0*/  FFMA.FTZ R3, R148, c[0x0][0x2d0], -R7 ;  /* 0x0000b40094037a23 */ /* 0x002fc80000010807 */
[----:B------:R1:W-:Y:S02]  /*5100*/  MUFU.EX2 R110, R3 ;  /* 0x00000003006e7308 */ /* 0x0003e40000000800 */
[----:B-1----:R-:W-:-:S06]  /*5110*/  FFMA.FTZ R3, R150, c[0x0][0x2d0], -R7 ;  /* 0x0000b40096037a23 */ /* 0x002fcc0000010807 */
[----:B------:R1:W-:Y:S02]  /*5120*/  MUFU.EX2 R109, R3 ;  /* 0x00000003006d7308 */ /* 0x0003e40000000800 */
[----:B-1----:R-:W-:Y:S02]  /*5130*/  FFMA.FTZ R3, R149, c[0x0][0x2d0], -R7 ;  /* 0x0000b40095037a23 */ /* 0x002fe40000010807 */
[C---:B------:R-:W-:Y:S04]  /*5140*/  HMMA.16816.F32.BF16 R148, R8.reuse, R18, R80 ;  /* 0x000000120894723c */ /* 0x040fe80000041850 */
[----:B------:R1:W-:Y:S04]  /*5150*/  MUFU.EX2 R108, R3 ;  /* 0x00000003006c7308 */ /* 0x0003e80000000800 */
[----:B------:R-:W-:Y:S01]  /*5160*/  HMMA.16816.F32.BF16 R80, R8, R26, R64 ;  /* 0x0000001a0850723c */ /* 0x000fe20000041840 */
[----:B-1----:R-:W-:-:S07]  /*5170*/  FFMA.FTZ R3, R160, c[0x0][0x2d0], -R0 ;  /* 0x0000b400a0037a23 */ /* 0x002fce0000010800 */
[----:B------:R-:W-:Y:S01]  /*5180*/  HMMA.16816.F32.BF16 R160, R8, R12, R104 ;  /* 0x0000000c08a0723c */ /* 0x000fe20000041868 */
[----:B------:R1:W-:Y:S02]  /*5190*/  MUFU.EX2 R106, R3 ;  /* 0x00000003006a7308 */ /* 0x0003e40000000800 */
[----:B-1----:R-:W-:-:S05]  /*51a0*/  FFMA.FTZ R3, R164, c[0x0][0x2d0], -R0 ;  /* 0x0000b400a4037a23 */ /* 0x002fca0000010800 */
[C---:B------:R-:W-:Y:S01]  /*51b0*/  HMMA.16816.F32.BF16 R164, R8.reuse, R14, R68 ;  /* 0x0000000e08a4723c */ /* 0x040fe20000041844 */
[----:B------:R1:W2:Y:S07]  /*51c0*/  MUFU.EX2 R105, R3 ;  /* 0x0000000300697308 */ /* 0x0002ae0000000800 */
[----:B------:R-:W-:Y:S01]  /*51d0*/  HMMA.16816.F32.BF16 R68, R8, R34, R60 ;  /* 0x000000220844723c */ /* 0x000fe2000004183c */
[----:B-1----:R-:W-:Y:S02]  /*51e0*/  FFMA.FTZ R3, R169, c[0x0][0x2d0], -R0 ;  /* 0x0000b400a9037a23 */ /* 0x002fe40000010800 */
[----:B------:R-:W-:Y:S01]  /*51f0*/  IMAD.MOV.U32 R169, RZ, RZ, R97 ;  /* 0x000000ffffa97224 */ /* 0x000fe200078e0061 */
[----:B------:R-:W-:Y:S01]  /*5200*/  MOV R97, R99 ;  /* 0x0000006300617202 */ /* 0x000fe20000000f00 */
[----:B------:R1:W-:Y:S01]  /*5210*/  MUFU.EX2 R104, R3 ;  /* 0x0000000300687308 */ /* 0x0003e20000000800 */
[----:B------:R-:W-:-:S02]  /*5220*/  IMAD.MOV.U32 R99, RZ, RZ, R124 ;  /* 0x000000ffff637224 */ /* 0x000fc400078e007c */
[----:B------:R-:W-:Y:S02]  /*5230*/  IMAD.MOV.U32 R124, RZ, RZ, R4 ;  /* 0x000000ffff7c7224 */ /* 0x000fe400078e0004 */
[----:B------:R-:W-:Y:S02]  /*5240*/  IMAD.MOV.U32 R157, RZ, RZ, R99 ;  /* 0x000000ffff9d7224 */ /* 0x000fe400078e0063 */
[----:B------:R-:W-:Y:S02]  /*5250*/  IMAD.MOV.U32 R4, RZ, RZ, R178 ;  /* 0x000000ffff047224 */ /* 0x000fe400078e00b2 */
[----:B------:R-:W-:Y:S01]  /*5260*/  HMMA.16816.F32.BF16 R176, R8, R24, R92 ;  /* 0x0000001808b0723c */ /* 0x000fe2000004185c */
[----:B-1----:R-:W-:-:S06]  /*5270*/  FFMA.FTZ R3, R170, c[0x0][0x2d0], -R0 ;  /* 0x0000b400aa037a23 */ /* 0x002fcc0000010800 */
[----:B------:R-:W-:Y:S01]  /*5280*/  F2FP.BF16.PACK_AB R8, R190, R193 ;  /* 0x000000c1be08723e */ /* 0x000fe200000010ff */
[----:B------:R-:W-:Y:S01]  /*5290*/  IMAD.MOV.U32 R170, RZ, RZ, R131 ;  /* 0x000000ffffaa7224 */ /* 0x000fe200078e0083 */
[----:B------:R-:W-:Y:S01]  /*52a0*/  MOV R131, R130 ;  /* 0x0000008200837202 */ /* 0x000fe20000000f00 */
[----:B------:R-:W-:Y:S01]  /*52b0*/  IMAD.MOV.U32 R130, RZ, RZ, R100 ;  /* 0x000000ffff827224 */ /* 0x000fe200078e0064 */
[----:B--2---:R-:W-:Y:S01]  /*52c0*/  F2FP.BF16.PACK_AB R9, R105, R106 ;  /* 0x0000006a6909723e */ /* 0x004fe200000010ff */
[----:B------:R-:W-:Y:S01]  /*52d0*/  IMAD.MOV.U32 R100, RZ, RZ, R103 ;  /* 0x000000ffff647224 */ /* 0x000fe200078e0067 */
[----:B------:R-:W-:Y:S01]  /*52e0*/  F2FP.BF16.PACK_AB R10, R111, R188 ;  /* 0x000000bc6f0a723e */ /* 0x000fe200000010ff */
[----:B------:R1:W2:Y:S02]  /*52f0*/  MUFU.EX2 R103, R3 ;  /* 0x0000000300677308 */ /* 0x0002a40000000800 */
[----:B-1----:R-:W-:Y:S01]  /*5300*/  FFMA.FTZ R3, R168, c[0x0][0x2d0], -R7 ;  /* 0x0000b400a8037a23 */ /* 0x002fe20000010807 */
[----:B--2---:R-:W-:Y:S01]  /*5310*/  F2FP.BF16.PACK_AB R11, R103, R104 ;  /* 0x00000068670b723e */ /* 0x004fe200000010ff */
[----:B------:R-:W-:-:S04]  /*5320*/  IMAD.MOV.U32 R168, RZ, RZ, R152 ;  /* 0x000000ffffa87224 */ /* 0x000fc800078e0098 */
[----:B------:R1:W-:Y:S01]  /*5330*/  MUFU.EX2 R107, R3 ;  /* 0x00000003006b7308 */ /* 0x0003e20000000800 */
[----:B------:R-:W-:Y:S01]  /*5340*/  IMAD.MOV.U32 R152, RZ, RZ, R156 ;  /* 0x000000ffff987224 */ /* 0x000fe200078e009c */
[----:B------:R-:W-:Y:S01]  /*5350*/  MOV R156, R127 ;  /* 0x0000007f009c7202 */ /* 0x000fe20000000f00 */
[----:B------:R-:W-:Y:S01]  /*5360*/  IMAD.MOV.U32 R127, RZ, RZ, R97 ;  /* 0x000000ffff7f7224 */ /* 0x000fe200078e0061 */
[C---:B------:R-:W-:Y:S08]  /*5370*/  HMMA.16816.F32.BF16 R64, R8.reuse, R16, R48 ;  /* 0x000000100840723c */ /* 0x040ff00000041830 */
[----:B------:R-:W-:Y:S01]  /*5380*/  HMMA.16816.F32.BF16 R60, R8, R18, R44 ;  /* 0x00000012083c723c */ /* 0x000fe2000004182c */
[----:B------:R-:W-:Y:S01]  /*5390*/  LDSM.16.MT88.4 R16, [R231+0x2100] ;  /* 0x00210000e710783b */ /* 0x000fe20000004200 */
[----:B-1----:R-:W-:-:S02]  /*53a0*/  FFMA.FTZ R3, R171, c[0x0][0x2d0], -R6 ;  /* 0x0000b400ab037a23 */ /* 0x002fc40000010806 */
[----:B------:R-:W-:Y:S02]  /*53b0*/  IMAD.MOV.U32 R171, RZ, RZ, R96 ;  /* 0x000000ffffab7224 */ /* 0x000fe400078e0060 */
[----:B------:R1:W-:Y:S02]  /*53c0*/  MUFU.EX2 R101, R3 ;  /* 0x0000000300657308 */ /* 0x0003e40000000800 */
[C---:B------:R-:W-:Y:S01]  /*53d0*/  HMMA.16816.F32.BF16 R52, R8.reuse, R12, R20 ;  /* 0x0000000c0834723c */ /* 0x040fe20000041814 */
[----:B------:R-:W2:Y:S07]  /*53e0*/  LDSM.16.MT88.4 R20, [R228+0x2100] ;  /* 0x00210000e414783b */ /* 0x000eae0000004200 */
[----:B------:R-:W-:Y:S01]  /*53f0*/  HMMA.16816.F32.BF16 R48, R8, R14, R36 ;  /* 0x0000000e0830723c */ /* 0x000fe20000041824 */
[----:B------:R-:W3:Y:S01]  /*5400*/  LDSM.16.MT88.4 R12, [R229+0x2100] ;  /* 0x00210000e50c783b */ /* 0x000ee20000004200 */
[----:B-1----:R-:W-:-:S06]  /*5410*/  FFMA.FTZ R3, R173, c[0x0][0x2d0], -R6 ;  /* 0x0000b400ad037a23 */ /* 0x002fcc0000010806 */
[C---:B------:R-:W-:Y:S01]  /*5420*/  HMMA.16816.F32.BF16 R44, R8.reuse, R32, R84 ;  /* 0x00000020082c723c */ /* 0x040fe20000041854 */
[----:B------:R-:W-:Y:S02]  /*5430*/  IMAD.MOV.U32 R173, RZ, RZ, R102 ;  /* 0x000000ffffad7224 */ /* 0x000fe400078e0066 */
[----:B------:R1:W4:Y:S05]  /*5440*/  MUFU.EX2 R102, R3 ;  /* 0x0000000300667308 */ /* 0x00032a0000000800 */
[C---:B------:R-:W-:Y:S08]  /*5450*/  HMMA.16816.F32.BF16 R36, R8.reuse, R24, R40 ;  /* 0x000000180824723c */ /* 0x040ff00000041828 */
[----:B------:R-:W-:Y:S01]  /*5460*/  HMMA.16816.F32.BF16 R40, R8, R26, R56 ;  /* 0x0000001a0828723c */ /* 0x000fe20000041838 */
[----:B------:R-:W2:Y:S01]  /*5470*/  LDSM.16.MT88.4 R24, [R228+0x2900] ;  /* 0x00290000e418783b */ /* 0x000ea20000004200 */
[----:B-1----:R-:W-:-:S02]  /*5480*/  FFMA.FTZ R3, R172, c[0x0][0x2d0], -R6 ;  /* 0x0000b400ac037a23 */ /* 0x002fc40000010806 */
[----:B------:R-:W-:Y:S02]  /*5490*/  IMAD.MOV.U32 R172, RZ, RZ, R100 ;  /* 0x000000ffffac7224 */ /* 0x000fe400078e0064 */
[----:B------:R1:W-:Y:S02]  /*54a0*/  MUFU.EX2 R100, R3 ;  /* 0x0000000300647308 */ /* 0x0003e40000000800 */
[----:B------:R-:W-:Y:S07]  /*54b0*/  HMMA.16816.F32.BF16 R32, R8, R34, R72 ;  /* 0x000000220820723c */ /* 0x000fee0000041848 */
[----:B----4-:R-:W-:Y:S01]  /*54c0*/  F2FP.BF16.PACK_AB R8, R102, R101 ;  /* 0x000000656608723e */ /* 0x010fe200000010ff */
[----:B-1----:R-:W-:-:S04]  /*54d0*/  FFMA.FTZ R3, R174, c[0x0][0x2d0], -R6 ;  /* 0x0000b400ae037a23 */ /* 0x002fc80000010806 */
[----:B------:R1:W4:Y:S02]  /*54e0*/  MUFU.EX2 R99, R3 ;  /* 0x0000000300637308 */ /* 0x0003240000000800 */
[----:B-1----:R-:W-:Y:S01]  /*54f0*/  FFMA.FTZ R3, R175, c[0x0][0x2d0], -R5 ;  /* 0x0000b400af037a23 */ /* 0x002fe20000010805 */
[----:B----4-:R-:W-:-:S05]  /*5500*/  F2FP.BF16.PACK_AB R10, R99, R100 ;  /* 0x00000064630a723e */ /* 0x010fca00000010ff */
[----:B------:R1:W-:Y:S02]  /*5510*/  MUFU.EX2 R98, R3 ;  /* 0x0000000300627308 */ /* 0x0003e40000000800 */
[----:B-1----:R-:W-:-:S06]  /*5520*/  FFMA.FTZ R3, R181, c[0x0][0x2d0], -R5 ;  /* 0x0000b400b5037a23 */ /* 0x002fcc0000010805 */
        /* <DEDUP_REMOVED lines=9> */
[C---:B--2---:R-:W-:Y:S08]  /*55c0*/  HMMA.16816.F32.BF16 R140, R8.reuse, R20, R140 ;  /* 0x00000014088c723c */ /* 0x044ff0000004188c */
[----:B------:R-:W-:Y:S01]  /*55d0*/  HMMA.16816.F32.BF16 R148, R8, R22, R148 ;  /* 0x000000160894723c */ /* 0x000fe20000041894 */
[----:B-1----:R-:W-:-:S04]  /*55e0*/  FFMA.FTZ R3, R183, c[0x0][0x2d0], -R0 ;  /* 0x0000b400b7037a23 */ /* 0x002fc80000010800 */
[----:B------:R1:W2:Y:S03]  /*55f0*/  MUFU.EX2 R93, R3 ;  /* 0x00000003005d7308 */ /* 0x0002a60000000800 */
[C---:B------:R-:W-:Y:S08]  /*5600*/  HMMA.16816.F32.BF16 R160, R8.reuse, R16, R160 ;  /* 0x0000001008a0723c */ /* 0x040ff000000418a0 */
[----:B------:R-:W-:Y:S01]  /*5610*/  HMMA.16816.F32.BF16 R164, R8, R18, R164 ;  /* 0x0000001208a4723c */ /* 0x000fe200000418a4 */
[----:B-1----:R-:W-:-:S07]  /*5620*/  FFMA.FTZ R3, R185, c[0x0][0x2d0], -R0 ;  /* 0x0000b400b9037a23 */ /* 0x002fce0000010800 */
[C---:B---3--:R-:W-:Y:S01]  /*5630*/  HMMA.16816.F32.BF16 R176, R8.reuse, R12, R176 ;  /* 0x0000000c08b0723c */ /* 0x048fe200000418b0 */
[----:B------:R1:W-:Y:S07]  /*5640*/  MUFU.EX2 R92, R3 ;  /* 0x00000003005c7308 */ /* 0x0003ee0000000800 */
[C---:B------:R-:W-:Y:S08]  /*5650*/  HMMA.16816.F32.BF16 R80, R8.reuse, R14, R80 ;  /* 0x0000000e0850723c */ /* 0x040ff00000041850 */
[----:B------:R-:W-:Y:S01]  /*5660*/  HMMA.16816.F32.BF16 R76, R8, R28, R76 ;  /* 0x0000001c084c723c */ /* 0x000fe2000004184c */
[----:B-1----:R-:W-:-:S04]  /*5670*/  FFMA.FTZ R3, R186, c[0x0][0x2d0], -R0 ;  /* 0x0000b400ba037a23 */ /* 0x002fc80000010800 */
[----:B------:R1:W3:Y:S03]  /*5680*/  MUFU.EX2 R91, R3 ;  /* 0x00000003005b7308 */ /* 0x0002e60000000800 */
[----:B------:R-:W-:Y:S07]  /*5690*/  HMMA.16816.F32.BF16 R68, R8, R30, R68 ;  /* 0x0000001e0844723c */ /* 0x000fee0000041844 */
[----:B------:R-:W-:-:S02]  /*56a0*/  F2FP.BF16.PACK_AB R8, R109, R110 ;  /* 0x0000006e6d08723e */ /* 0x000fc400000010ff */
[----:B--2---:R-:W-:Y:S02]  /*56b0*/  F2FP.BF16.PACK_AB R9, R93, R94 ;  /* 0x0000005e5d09723e */ /* 0x004fe400000010ff */
[----:B------:R-:W-:Y:S01]  /*56c0*/  F2FP.BF16.PACK_AB R10, R107, R108 ;  /* 0x0000006c6b0a723e */ /* 0x000fe200000010ff */
[----:B-1----:R-:W-:Y:S01]  /*56d0*/  FFMA.FTZ R3, R146, c[0x0][0x2d0], -R6 ;  /* 0x0000b40092037a23 */ /* 0x002fe20000010806 */
[----:B---3--:R-:W-:-:S03]  /*56e0*/  F2FP.BF16.PACK_AB R11, R91, R92 ;  /* 0x0000005c5b0b723e */ /* 0x008fc600000010ff */
[----:B------:R1:W-:Y:S04]  /*56f0*/  MUFU.EX2 R90, R3 ;  /* 0x00000003005a7308 */ /* 0x0003e80000000800 */
[C---:B------:R-:W-:Y:S08]  /*5700*/  HMMA.16816.F32.BF16 R64, R8.reuse, R20, R64 ;  /* 0x000000140840723c */ /* 0x040ff00000041840 */
[----:B------:R-:W-:Y:S01]  /*5710*/  HMMA.16816.F32.BF16 R60, R8, R22, R60 ;  /* 0x00000016083c723c */ /* 0x000fe2000004183c */
[----:B------:R-:W2:Y:S01]  /*5720*/  LDSM.16.MT88.4 R20, [R231+0x2900] ;  /* 0x00290000e714783b */ /* 0x000ea20000004200 */
[----:B-1----:R-:W-:-:S04]  /*5730*/  FFMA.FTZ R3, R147, c[0x0][0x2d0], -R6 ;  /* 0x0000b40093037a23 */ /* 0x002fc80000010806 */
[----:B------:R1:W3:Y:S02]  /*5740*/  MUFU.EX2 R89, R3 ;  /* 0x0000000300597308 */ /* 0x0002e40000000800 */
[C---:B------:R-:W-:Y:S08]  /*5750*/  HMMA.16816.F32.BF16 R52, R8.reuse, R16, R52 ;  /* 0x000000100834723c */ /* 0x040ff00000041834 */
[----:B------:R-:W-:Y:S01]  /*5760*/  HMMA.16816.F32.BF16 R48, R8, R18, R48 ;  /* 0x000000120830723c */ /* 0x000fe20000041830 */
[----:B------:R-:W4:Y:S01]  /*5770*/  LDSM.16.MT88.4 R16, [R229+0x2900] ;  /* 0x00290000e510783b */ /* 0x000f220000004200 */
[----:B-1----:R-:W-:-:S06]  /*5780*/  FFMA.FTZ R3, R144, c[0x0][0x2d0], -R6 ;  /* 0x0000b40090037a23 */ /* 0x002fcc0000010806 */
[C---:B------:R-:W-:Y:S01]  /*5790*/  HMMA.16816.F32.BF16 R36, R8.reuse, R12, R36 ;  /* 0x0000000c0824723c */ /* 0x040fe20000041824 */
[----:B------:R1:W-:Y:S07]  /*57a0*/  MUFU.EX2 R88, R3 ;  /* 0x0000000300587308 */ /* 0x0003ee0000000800 */
[C---:B------:R-:W-:Y:S01]  /*57b0*/  HMMA.16816.F32.BF16 R40, R8.reuse, R14, R40 ;  /* 0x0000000e0828723c */ /* 0x040fe20000041828 */
[----:B------:R-:W2:Y:S07]  /*57c0*/  LDSM.16.MT88.4 R12, [R230+0x2900] ;  /* 0x00290000e60c783b */ /* 0x000eae0000004200 */
[----:B------:R-:W-:Y:S01]  /*57d0*/  HMMA.16816.F32.BF16 R32, R8, R30, R32 ;  /* 0x0000001e0820723c */ /* 0x000fe20000041820 */
[----:B-1----:R-:W-:-:S04]  /*57e0*/  FFMA.FTZ R3, R145, c[0x0][0x2d0], -R6 ;  /* 0x0000b40091037a23 */ /* 0x002fc80000010806 */
[----:B------:R1:W-:Y:S03]  /*57f0*/  MUFU.EX2 R87, R3 ;  /* 0x0000000300577308 */ /* 0x0003e60000000800 */
[----:B------:R-:W-:Y:S01]  /*5800*/  HMMA.16816.F32.BF16 R44, R8, R28, R44 ;  /* 0x0000001c082c723c */ /* 0x000fe2000004182c */
[----:B-1----:R-:W-:-:S04]  /*5810*/  FFMA.FTZ R3, R187, c[0x0][0x2d0], -R5 ;  /* 0x0000b400bb037a23 */ /* 0x002fc80000010805 */
[----:B------:R1:W-:Y:S02]  /*5820*/  MUFU.EX2 R86, R3 ;  /* 0x0000000300567308 */ /* 0x0003e40000000800 */
[----:B-1----:R-:W-:-:S06]  /*5830*/  FFMA.FTZ R3, R212, c[0x0][0x2d0], -R5 ;  /* 0x0000b400d4037a23 */ /* 0x002fcc0000010805 */
[----:B------:R1:W1:Y:S02]  /*5840*/  MUFU.EX2 R85, R3 ;  /* 0x0000000300557308 */ /* 0x0002640000000800 */
[----:B-1----:R-:W-:-:S06]  /*5850*/  FFMA.FTZ R3, R209, c[0x0][0x2d0], -R5 ;  /* 0x0000b400d1037a23 */ /* 0x002fcc0000010805 */
[----:B------:R1:W-:Y:S02]  /*5860*/  MUFU.EX2 R75, R3 ;  /* 0x00000003004b7308 */ /* 0x0003e40000000800 */
[----:B-1----:R-:W-:-:S06]  /*5870*/  FFMA.FTZ R3, R210, c[0x0][0x2d0], -R5 ;  /* 0x0000b400d2037a23 */ /* 0x002fcc0000010805 */
[----:B------:R1:W1:Y:S02]  /*5880*/  MUFU.EX2 R84, R3 ;  /* 0x0000000300547308 */ /* 0x0002640000000800 */
[----:B-1----:R-:W-:Y:S02]  /*5890*/  FFMA.FTZ R3, R172, c[0x0][0x2d0], -R7 ;  /* 0x0000b400ac037a23 */ /* 0x002fe40000010807 */
[----:B------:R-:W-:-:S04]  /*58a0*/  IMAD.MOV.U32 R172, RZ, RZ, R173 ;  /* 0x000000ffffac7224 */ /* 0x000fc800078e00ad */
[----:B------:R1:W-:Y:S01]  /*58b0*/  MUFU.EX2 R74, R3 ;  /* 0x00000003004a7308 */ /* 0x0003e20000000800 */
[----:B------:R-:W-:Y:S01]  /*58c0*/  IMAD.MOV.U32 R173, RZ, RZ, R171 ;  /* 0x000000ffffad7224 */ /* 0x000fe200078e00ab */
[----:B------:R-:W-:Y:S01]  /*58d0*/  MOV R171, R168 ;  /* 0x000000a800ab7202 */ /* 0x000fe20000000f00 */
[----:B------:R-:W-:Y:S02]  /*58e0*/  IMAD.MOV.U32 R168, RZ, RZ, R170 ;  /* 0x000000ffffa87224 */ /* 0x000fe400078e00aa */
[----:B------:R-:W-:Y:S02]  /*58f0*/  IMAD.MOV.U32 R170, RZ, RZ, R169 ;  /* 0x000000ffffaa7224 */ /* 0x000fe400078e00a9 */
[----:B------:R-:W-:Y:S02]  /*5900*/  IMAD.MOV.U32 R169, RZ, RZ, R159 ;  /* 0x000000ffffa97224 */ /* 0x000fe400078e009f */
[----:B------:R-:W-:Y:S01]  /*5910*/  IMAD.MOV.U32 R159, RZ, RZ, R155 ;  /* 0x000000ffff9f7224 */ /* 0x000fe200078e009b */
[----:B------:R-:W-:Y:S01]  /*5920*/  MOV R155, R154 ;  /* 0x0000009a009b7202 */ /* 0x000fe20000000f00 */
[----:B------:R-:W-:-:S02]  /*5930*/  IMAD.MOV.U32 R154, RZ, RZ, R121 ;  /* 0x000000ffff9a7224 */ /* 0x000fc400078e0079 */
[----:B------:R-:W-:Y:S01]  /*5940*/  IMAD.MOV.U32 R121, RZ, RZ, R235 ;  /* 0x000000ffff797224 */ /* 0x000fe200078e00eb */
[----:B---3--:R-:W-:Y:S01]  /*5950*/  F2FP.BF16.PACK_AB R8, R89, R90 ;  /* 0x0000005a5908723e */ /* 0x008fe200000010ff */
[--C-:B------:R-:W-:Y:S01]  /*5960*/  FFMA.FTZ R4, R4, c[0x0][0x2d0], -R7.reuse ;  /* 0x0000b40004047a23 */ /* 0x100fe20000010807 */
[----:B------:R-:W-:Y:S01]  /*5970*/  F2FP.BF16.PACK_AB R9, R85, R86 ;  /* 0x000000565509723e */ /* 0x000fe200000010ff */
[----:B-1----:R-:W-:Y:S01]  /*5980*/  FFMA.FTZ R3, R172, c[0x0][0x2d0], -R7 ;  /* 0x0000b400ac037a23 */ /* 0x002fe20000010807 */
[----:B------:R-:W-:Y:S01]  /*5990*/  F2FP.BF16.PACK_AB R10, R87, R88 ;  /* 0x00000058570a723e */ /* 0x000fe200000010ff */
[----:B------:R-:W-:Y:S01]  /*59a0*/  IMAD.MOV.U32 R172, RZ, RZ, R173 ;  /* 0x000000ffffac7224 */ /* 0x000fe200078e00ad */
[----:B------:R-:W-:Y:S01]  /*59b0*/  F2FP.BF16.PACK_AB R11, R84, R75 ;  /* 0x0000004b540b723e */ /* 0x000fe200000010ff */
[----:B------:R1:W3:Y:S01]  /*59c0*/  MUFU.EX2 R73, R3 ;  /* 0x0000000300497308 */ /* 0x0002e20000000800 */
[----:B------:R-:W-:Y:S01]  /*59d0*/  IMAD.MOV.U32 R173, RZ, RZ, R171 ;  /* 0x000000ffffad7224 */ /* 0x000fe200078e00ab */
[----:B------:R-:W-:Y:S01]  /*59e0*/  MOV R171, R168 ;  /* 0x000000a800ab7202 */ /* 0x000fe20000000f00 */
[----:B------:R-:W-:Y:S01]  /*59f0*/  IMAD.MOV.U32 R168, RZ, RZ, R170 ;  /* 0x000000ffffa87224 */ /* 0x000fe200078e00aa */
[----:B------:R2:W5:Y:S01]  /*5a00*/  LDL.LU R235, [R1+0x1c] ;  /* 0x00001c0001eb7983 */ /* 0x0005620000300800 */
[----:B------:R-:W-:-:S02]  /*5a10*/  IMAD.MOV.U32 R170, RZ, RZ, R169 ;  /* 0x000000ffffaa7224 */ /* 0x000fc400078e00a9 */
[----:B------:R-:W-:Y:S02]  /*5a20*/  IMAD.MOV.U32 R169, RZ, RZ, R159 ;  /* 0x000000ffffa97224 */ /* 0x000fe400078e009f */
[----:B------:R-:W-:Y:S01]  /*5a30*/  IMAD.MOV.U32 R159, RZ, RZ, R155 ;  /* 0x000000ffff9f7224 */ /* 0x000fe200078e009b */
[----:B------:R-:W-:Y:S01]  /*5a40*/  MOV R155, R154 ;  /* 0x0000009a009b7202 */ /* 0x000fe20000000f00 */
[----:B------:R-:W-:Y:S01]  /*5a50*/  IMAD.MOV.U32 R154, RZ, RZ, R121 ;  /* 0x000000ffff9a7224 */ /* 0x000fe200078e0079 */
[----:B------:R-:W-:Y:S01]  /*5a60*/  HMMA.16816.F32.BF16 R140, R8, R24, R140 ;  /* 0x00000018088c723c */ /* 0x000fe2000004188c */
[----:B------:R-:W-:Y:S02]  /*5a70*/  IMAD.MOV.U32 R174, RZ, RZ, R129 ;  /* 0x000000ffffae7224 */ /* 0x000fe400078e0081 */
[----:B------:R-:W-:Y:S02]  /*5a80*/  IMAD.MOV.U32 R121, RZ, RZ, R234 ;  /* 0x000000ffff797224 */ /* 0x000fe400078e00ea */
[----:B-1----:R-:W-:-:S03]  /*5a90*/  FFMA.FTZ R3, R227, c[0x0][0x2d0], -R7 ;  /* 0x0000b400e3037a23 */ /* 0x002fc60000010807 */
[C---:B------:R-:W-:Y:S01]  /*5aa0*/  HMMA.16816.F32.BF16 R148, R8.reuse, R26, R148 ;  /* 0x0000001a0894723c */ /* 0x040fe20000041894 */
[----:B------:R1:W-:Y:S07]  /*5ab0*/  MUFU.EX2 R72, R3 ;  /* 0x0000000300487308 */ /* 0x0003ee0000000800 */
[C---:B--2---:R-:W-:Y:S08]  /*5ac0*/  HMMA.16816.F32.BF16 R160, R8.reuse, R20, R160 ;  /* 0x0000001408a0723c */ /* 0x044ff000000418a0 */
[----:B------:R-:W-:Y:S01]  /*5ad0*/  HMMA.16816.F32.BF16 R164, R8, R22, R164 ;  /* 0x0000001608a4723c */ /* 0x000fe200000418a4 */
[----:B-1----:R-:W-:-:S07]  /*5ae0*/  FFMA.FTZ R3, R172, c[0x0][0x2d0], -R7 ;  /* 0x0000b400ac037a23 */ /* 0x002fce0000010807 */
[----:B----4-:R-:W-:Y:S01]  /*5af0*/  HMMA.16816.F32.BF16 R176, R8, R16, R176 ;  /* 0x0000001008b0723c */ /* 0x010fe200000418b0 */
[----:B------:R-:W-:-:S07]  /*5b00*/  IMAD.MOV.U32 R172, RZ, RZ, R173 ;  /* 0x000000ffffac7224 */ /* 0x000fce00078e00ad */
[----:B------:R-:W-:Y:S01]  /*5b10*/  HMMA.16816.F32.BF16 R180, R8, R18, R80 ;  /* 0x0000001208b4723c */ /* 0x000fe20000041850 */
[----:B------:R-:W-:Y:S01]  /*5b20*/  IMAD.MOV.U32 R173, RZ, RZ, R171 ;  /* 0x000000ffffad7224 */ /* 0x000fe200078e00ab */
[----:B------:R-:W-:Y:S01]  /*5b30*/  MOV R171, R168 ;  /* 0x000000a800ab7202 */ /* 0x000fe20000000f00 */
[----:B------:R1:W-:Y:S01]  /*5b40*/  MUFU.EX2 R59, R3 ;  /* 0x00000003003b7308 */ /* 0x0003e20000000800 */
[----:B------:R-:W-:-:S04]  /*5b50*/  IMAD.MOV.U32 R168, RZ, RZ, R170 ;  /* 0x000000ffffa87224 */ /* 0x000fc800078e00aa */
[C---:B------:R-:W-:Y:S08]  /*5b60*/  HMMA.16816.F32.BF16 R76, R8.reuse, R12, R76 ;  /* 0x0000000c084c723c */ /* 0x040ff0000004184c */
[----:B------:R-:W-:Y:S01]  /*5b70*/  HMMA.16816.F32.BF16 R68, R8, R14, R68 ;  /* 0x0000000e0844723c */ /* 0x000fe20000041844 */
[----:B------:R-:W-:Y:S01]  /*5b80*/  MOV R129, R118 ;  /* 0x0000007600817202 */ /* 0x000fe20000000f00 */
[----:B------:R2:W5:Y:S01]  /*5b90*/  LDL.LU R234, [R1+0x18] ;  /* 0x0000180001ea7983 */ /* 0x0005620000300800 */
[----:B-1----:R-:W-:Y:S01]  /*5ba0*/  FFMA.FTZ R3, R172, c[0x0][0x2d0], -R0 ;  /* 0x0000b400ac037a23 */ /* 0x002fe20000010800 */
[----:B------:R-:W-:Y:S01]  /*5bb0*/  MOV R172, R173 ;  /* 0x000000ad00ac7202 */ /* 0x000fe20000000f00 */
[----:B------:R-:W-:-:S02]  /*5bc0*/  IMAD.MOV.U32 R173, RZ, RZ, R171 ;  /* 0x000000ffffad7224 */ /* 0x000fc400078e00ab */
[----:B------:R1:W-:Y:S01]  /*5bd0*/  MUFU.EX2 R58, R3 ;  /* 0x00000003003a7308 */ /* 0x0003e20000000800 */
[----:B------:R-:W-:Y:S02]  /*5be0*/  IMAD.MOV.U32 R171, RZ, RZ, R168 ;  /* 0x000000ffffab7224 */ /* 0x000fe400078e00a8 */
[----:B------:R-:W-:Y:S02]  /*5bf0*/  IMAD.MOV.U32 R170, RZ, RZ, R169 ;  /* 0x000000ffffaa7224 */ /* 0x000fe400078e00a9 */
[----:B------:R-:W-:Y:S02]  /*5c00*/  IMAD.MOV.U32 R169, RZ, RZ, R159 ;  /* 0x000000ffffa97224 */ /* 0x000fe400078e009f */
[----:B------:R-:W-:Y:S02]  /*5c10*/  IMAD.MOV.U32 R168, RZ, RZ, R170 ;  /* 0x000000ffffa87224 */ /* 0x000fe400078e00aa */
[----:B------:R-:W-:Y:S01]  /*5c20*/  IMAD.MOV.U32 R159, RZ, RZ, R155 ;  /* 0x000000ffff9f7224 */ /* 0x000fe200078e009b */
[----:B------:R-:W-:Y:S01]  /*5c30*/  MOV R155, R154 ;  /* 0x0000009a009b7202 */ /* 0x000fe20000000f00 */
[----:B-1----:R-:W-:-:S02]  /*5c40*/  FFMA.FTZ R3, R172, c[0x0][0x2d0], -R0 ;  /* 0x0000b400ac037a23 */ /* 0x002fc40000010800 */
[----:B------:R-:W-:Y:S02]  /*5c50*/  IMAD.MOV.U32 R172, RZ, RZ, R173 ;  /* 0x000000ffffac7224 */ /* 0x000fe400078e00ad */
[----:B------:R1:W4:Y:S01]  /*5c60*/  MUFU.EX2 R57, R3 ;  /* 0x0000000300397308 */ /* 0x0003220000000800 */
[----:B------:R-:W-:Y:S01]  /*5c70*/  IMAD.MOV.U32 R173, RZ, RZ, R171 ;  /* 0x000000ffffad7224 */ /* 0x000fe200078e00ab */
[----:B------:R-:W-:Y:S01]  /*5c80*/  MOV R171, R168 ;  /* 0x000000a800ab7202 */ /* 0x000fe20000000f00 */
[----:B------:R-:W-:Y:S01]  /*5c90*/  IMAD.MOV.U32 R170, RZ, RZ, R169 ;  /* 0x000000ffffaa7224 */ /* 0x000fe200078e00a9 */
[----:B------:R-:W-:Y:S01]  /*5ca0*/  MOV R169, R159 ;  /* 0x0000009f00a97202 */ /* 0x000fe20000000f00 */
[----:B------:R-:W-:Y:S02]  /*5cb0*/  IMAD.MOV.U32 R154, RZ, RZ, R158 ;  /* 0x000000ffff9a7224 */ /* 0x000fe400078e009e */
[----:B-1----:R-:W-:Y:S02]  /*5cc0*/  FFMA.FTZ R3, R172, c[0x0][0x2d0], -R0 ;  /* 0x0000b400ac037a23 */ /* 0x002fe40000010800 */
[----:B------:R-:W-:-:S02]  /*5cd0*/  IMAD.MOV.U32 R168, RZ, RZ, R169 ;  /* 0x000000ffffa87224 */ /* 0x000fc400078e00a9 */
[----:B------:R1:W-:Y:S01]  /*5ce0*/  MUFU.EX2 R56, R3 ;  /* 0x0000000300387308 */ /* 0x0003e20000000800 */
[----:B------:R-:W-:Y:S01]  /*5cf0*/  IMAD.MOV.U32 R159, RZ, RZ, R155 ;  /* 0x000000ffff9f7224 */ /* 0x000fe200078e009b */
[----:B---3--:R-:W-:Y:S01]  /*5d00*/  F2FP.BF16.PACK_AB R8, R73, R74 ;  /* 0x0000004a4908723e */ /* 0x008fe200000010ff */
[----:B------:R-:W-:Y:S02]  /*5d10*/  IMAD.MOV.U32 R158, RZ, RZ, R157 ;  /* 0x000000ffff9e7224 */ /* 0x000fe400078e009d */
[----:B-1----:R-:W-:Y:S01]  /*5d20*/  FFMA.FTZ R3, R173, c[0x0][0x2d0], -R0 ;  /* 0x0000b400ad037a23 */ /* 0x002fe20000010800 */
[----:B----4-:R-:W-:Y:S01]  /*5d30*/  F2FP.BF16.PACK_AB R9, R57, R58 ;  /* 0x0000003a3909723e */ /* 0x010fe200000010ff */
[----:B------:R-:W-:Y:S02]  /*5d40*/  IMAD.MOV.U32 R169, RZ, RZ, R159 ;  /* 0x000000ffffa97224 */ /* 0x000fe400078e009f */
[----:B------:R1:W3:Y:S01]  /*5d50*/  MUFU.EX2 R31, R3 ;  /* 0x00000003001f7308 */ /* 0x0002e20000000800 */
[----:B------:R-:W-:Y:S01]  /*5d60*/  F2FP.BF16.PACK_AB R10, R59, R72 ;  /* 0x000000483b0a723e */ /* 0x000fe200000010ff */
[----:B------:R-:W-:-:S02]  /*5d70*/  IMAD.MOV.U32 R157, RZ, RZ, R153 ;  /* 0x000000ffff9d7224 */ /* 0x000fc400078e0099 */
[----:B------:R-:W-:Y:S02]  /*5d80*/  IMAD.MOV.U32 R153, RZ, RZ, R233 ;  /* 0x000000ffff997224 */ /* 0x000fe400078e00e9 */
[----:B------:R-:W-:Y:S01]  /*5d90*/  IMAD.MOV.U32 R155, RZ, RZ, R154 ;  /* 0x000000ffff9b7224 */ /* 0x000fe200078e009a */
[----:B------:R-:W-:Y:S01]  /*5da0*/  MOV R81, R174 ;  /* 0x000000ae00517202 */ /* 0x000fe20000000f00 */
[----:B-1----:R-:W-:Y:S01]  /*5db0*/  FFMA.FTZ R3, R171, c[0x0][0x2d0], -R6 ;  /* 0x0000b400ab037a23 */ /* 0x002fe20000010806 */
[----:B---3--:R-:W-:Y:S01]  /*5dc0*/  F2FP.BF16.PACK_AB R11, R31, R56 ;  /* 0x000000381f0b723e */ /* 0x008fe200000010ff */
[----:B------:R-:W-:Y:S01]  /*5dd0*/  IMAD.MOV.U32 R172, RZ, RZ, R128 ;  /* 0x000000ffffac7224 */ /* 0x000fe200078e0080 */
[----:B------:R-:W-:Y:S01]  /*5de0*/  MOV R227, R156 ;  /* 0x0000009c00e37202 */ /* 0x000fe20000000f00 */
[----:B------:R1:W-:Y:S01]  /*5df0*/  MUFU.EX2 R29, R3 ;  /* 0x00000003001d7308 */ /* 0x0003e20000000800 */
[----:B------:R-:W-:Y:S01]  /*5e00*/  IMAD.MOV.U32 R212, RZ, RZ, R129 ;  /* 0x000000ffffd47224 */ /* 0x000fe200078e0081 */
[----:B------:R-:W-:Y:S01]  /*5e10*/  UIADD3 UR6, UR7, -0x2, URZ ;  /* 0xfffffffe07067890 */ /* 0x000fe2000fffe03f */
[----:B------:R2:W5:Y:S01]  /*5e20*/  LDL.LU R233, [R1+0x14] ;  /* 0x0000140001e97983 */ /* 0x0005620000300800 */
[----:B------:R-:W-:Y:S01]  /*5e30*/  IMAD.MOV.U32 R154, RZ, RZ, R158 ;  /* 0x000000ffff9a7224 */ /* 0x000fe200078e009e */
[----:B------:R-:W-:Y:S01]  /*5e40*/  HMMA.16816.F32.BF16 R64, R8, R24, R64 ;  /* 0x000000180840723c */ /* 0x000fe20000041840 */
[----:B------:R-:W-:Y:S01]  /*5e50*/  IMAD.MOV.U32 R158, RZ, RZ, R157 ;  /* 0x000000ffff9e7224 */ /* 0x000fe200078e009d */
[----:B------:R-:W-:Y:S01]  /*5e60*/  MOV R157, R153 ;  /* 0x00000099009d7202 */ /* 0x000fe20000000f00 */
[----:B------:R-:W-:-:S02]  /*5e70*/  IMAD.MOV.U32 R153, RZ, RZ, R152 ;  /* 0x000000ffff997224 */ /* 0x000fc400078e0098 */
[----:B------:R-:W-:Y:S02]  /*5e80*/  IMAD.MOV.U32 R152, RZ, RZ, R232 ;  /* 0x000000ffff987224 */ /* 0x000fe400078e00e8 */
[----:B------:R-:W-:Y:S01]  /*5e90*/  IMAD.MOV.U32 R159, RZ, RZ, R155 ;  /* 0x000000ffff9f7224 */ /* 0x000fe200078e009b */
[----:B------:R-:W-:Y:S01]  /*5ea0*/  HMMA.16816.F32.BF16 R48, R8, R22, R48 ;  /* 0x000000160830723c */ /* 0x000fe20000041830 */
[----:B-1----:R-:W-:Y:S01]  /*5eb0*/  FFMA.FTZ R3, R168, c[0x0][0x2d0], -R6 ;  /* 0x0000b400a8037a23 */ /* 0x002fe20000010806 */
[----:B------:R2:W5:Y:S01]  /*5ec0*/  LDL.LU R232, [R1+0x10] ;  /* 0x0000100001e87983 */ /* 0x0005620000300800 */
[----:B------:R-:W-:Y:S01]  /*5ed0*/  IMAD.MOV.U32 R155, RZ, RZ, R154 ;  /* 0x000000ffff9b7224 */ /* 0x000fe200078e009a */
[----:B------:R-:W-:Y:S01]  /*5ee0*/  MOV R154, R153 ;  /* 0x00000099009a7202 */ /* 0x000fe20000000f00 */
[----:B------:R1:W-:Y:S01]  /*5ef0*/  MUFU.EX2 R30, R3 ;  /* 0x00000003001e7308 */ /* 0x0003e20000000800 */
[----:B------:R-:W-:Y:S01]  /*5f00*/  IMAD.MOV.U32 R153, RZ, RZ, R152 ;  /* 0x000000ffff997224 */ /* 0x000fe200078e0098 */
[----:B------:R-:W-:Y:S01]  /*5f10*/  MOV R173, R159 ;  /* 0x0000009f00ad7202 */ /* 0x000fe20000000f00 */
[----:B------:R-:W-:-:S02]  /*5f20*/  IMAD.MOV.U32 R152, RZ, RZ, R131 ;  /* 0x000000ffff987224 */ /* 0x000fc400078e0083 */
[----:B-1----:R-:W-:Y:S02]  /*5f30*/  FFMA.FTZ R3, R170, c[0x0][0x2d0], -R6 ;  /* 0x0000b400aa037a23 */ /* 0x002fe40000010806 */
[----:B------:R-:W-:Y:S02]  /*5f40*/  IMAD.MOV.U32 R186, RZ, RZ, R153 ;  /* 0x000000ffffba7224 */ /* 0x000fe400078e0099 */
[----:B------:R1:W-:Y:S01]  /*5f50*/  MUFU.EX2 R28, R3 ;  /* 0x00000003001c7308 */ /* 0x0003e20000000800 */
[----:B------:R-:W-:Y:S01]  /*5f60*/  IMAD.MOV.U32 R146, RZ, RZ, R154 ;  /* 0x000000ffff927224 */ /* 0x000fe200078e009a */
[----:B------:R-:W-:Y:S01]  /*5f70*/  HMMA.16816.F32.BF16 R52, R8, R20, R52 ;  /* 0x000000140834723c */ /* 0x000fe20000041834 */
[----:B------:R-:W-:Y:S02]  /*5f80*/  IMAD.MOV.U32 R131, RZ, RZ, R130 ;  /* 0x000000ffff837224 */ /* 0x000fe400078e0082 */
[----:B------:R-:W-:Y:S02]  /*5f90*/  IMAD.MOV.U32 R80, RZ, RZ, R172 ;  /* 0x000000ffff507224 */ /* 0x000fe400078e00ac */
[----:B------:R-:W-:-:S02]  /*5fa0*/  IMAD.MOV.U32 R130, RZ, RZ, R139 ;  /* 0x000000ffff827224 */ /* 0x000fc400078e008b */
[----:B-1----:R-:W-:Y:S01]  /*5fb0*/  FFMA.FTZ R3, R169, c[0x0][0x2d0], -R6 ;  /* 0x0000b400a9037a23 */ /* 0x002fe20000010806 */
[C---:B------:R-:W-:Y:S01]  /*5fc0*/  HMMA.16816.F32.BF16 R44, R8.reuse, R12, R44 ;  /* 0x0000000c082c723c */ /* 0x040fe2000004182c */
[----:B------:R-:W-:Y:S01]  /*5fd0*/  MUFU.EX2 R20, R4 ;  /* 0x0000000400147308 */ /* 0x000fe20000000800 */
[----:B------:R-:W-:Y:S02]  /*5fe0*/  IMAD.MOV.U32 R185, RZ, RZ, R152 ;  /* 0x000000ffffb97224 */ /* 0x000fe400078e0098 */
[----:B------:R-:W-:Y:S02]  /*5ff0*/  IMAD.MOV.U32 R174, RZ, RZ, R127 ;  /* 0x000000ffffae7224 */ /* 0x000fe400078e007f */
[----:B------:R-:W-:Y:S02]  /*6000*/  IMAD.MOV.U32 R159, RZ, RZ, R155 ;  /* 0x000000ffff9f7224 */ /* 0x000fe400078e009b */
[----:B------:R-:W-:Y:S01]  /*6010*/  HMMA.16816.F32.BF16 R60, R8, R26, R60 ;  /* 0x0000001a083c723c */ /* 0x000fe2000004183c */
[----:B------:R1:W3:Y:S01]  /*6020*/  MUFU.EX2 R25, R3 ;  /* 0x0000000300197308 */ /* 0x0002e20000000800 */
[--C-:B------:R-:W-:Y:S01]  /*6030*/  FFMA.FTZ R12, R217, c[0x0][0x2d0], -R0.reuse ;  /* 0x0000b400d90c7a23 */ /* 0x100fe20000010800 */
[----:B------:R-:W-:Y:S01]  /*6040*/  MOV R184, R131 ;  /* 0x0000008300b87202 */ /* 0x000fe20000000f00 */
[----:B------:R-:W-:Y:S01]  /*6050*/  FFMA.FTZ R6, R222, c[0x0][0x2d0], -R0 ;  /* 0x0000b400de067a23 */ /* 0x000fe20000010800 */
[----:B------:R-:W4:Y:S01]  /*6060*/  LDSM.16.MT88.4 R152, [R228+0x3100] ;  /* 0x00310000e498783b */ /* 0x000f220000004200 */
[----:B------:R-:W-:-:S02]  /*6070*/  IMAD.MOV.U32 R172, RZ, RZ, R173 ;  /* 0x000000ffffac7224 */ /* 0x000fc400078e00ad */
[C---:B------:R-:W-:Y:S01]  /*6080*/  HMMA.16816.F32.BF16 R36, R8.reuse, R16, R36 ;  /* 0x000000100824723c */ /* 0x040fe20000041824 */
[----:B------:R-:W-:Y:S01]  /*6090*/  IMAD.MOV.U32 R175, RZ, RZ, R130 ;  /* 0x000000ffffaf7224 */ /* 0x000fe200078e0082 */
[----:B------:R-:W2:Y:S06]  /*60a0*/  LDSM.16.MT88.4 R168, [R231+0x3100] ;  /* 0x00310000e7a8783b */ /* 0x000eac0000004200 */
[C---:B------:R-:W-:Y:S01]  /*60b0*/  HMMA.16816.F32.BF16 R40, R8.reuse, R18, R40 ;  /* 0x000000120828723c */ /* 0x040fe20000041828 */
[----:B-1----:R-:W-:Y:S01]  /*60c0*/  FFMA.FTZ R3, R213, c[0x0][0x2d0], -R5 ;  /* 0x0000b400d5037a23 */ /* 0x002fe20000010805 */
[----:B------:R-:W-:Y:S03]  /*60d0*/  LDSM.16.MT88.4 R16, [R230+0x3100] ;  /* 0x00310000e610783b */ /* 0x000fe60000004200 */
[----:B------:R1:W-:Y:S01]  /*60e0*/  MUFU.EX2 R24, R3 ;  /* 0x0000000300187308 */ /* 0x0003e20000000800 */
[----:B------:R-:W-:Y:S01]  /*60f0*/  FFMA.FTZ R4, R186, c[0x0][0x2d0], -R7 ;  /* 0x0000b400ba047a23 */ /* 0x000fe20000010807 */
[----:B------:R2:W5:Y:S01]  /*6100*/  LDL.LU R139, [R1+0xc] ;  /* 0x00000c00018b7983 */ /* 0x0005620000300800 */
[----:B------:R-:W-:Y:S01]  /*6110*/  HMMA.16816.F32.BF16 R32, R8, R14, R32 ;  /* 0x0000000e0820723c */ /* 0x000fe20000041820 */
[----:B------:R-:W-:Y:S01]  /*6120*/  IMAD.MOV.U32 R173, RZ, RZ, R125 ;  /* 0x000000ffffad7224 */ /* 0x000fe200078e007d */
[----:B------:R-:W-:Y:S01]  /*6130*/  UISETP.GE.AND UP0, UPT, UR6, UR8, UPT ;  /* 0x000000080600728c */ /* 0x000fe2000bf06270 */
[----:B------:R-:W-:Y:S01]  /*6140*/  IMAD.MOV.U32 R130, RZ, RZ, R117 ;  /* 0x000000ffff827224 */ /* 0x000fe200078e0075 */
[----:B---3--:R-:W-:Y:S01]  /*6150*/  F2FP.BF16.PACK_AB R186, R25, R28 ;  /* 0x0000001c19ba723e */ /* 0x008fe200000010ff */
[----:B------:R3:W-:Y:S01]  /*6160*/  MUFU.EX2 R14, R4 ;  /* 0x00000004000e7308 */ /* 0x0007e20000000800 */
[----:B------:R-:W-:-:S02]  /*6170*/  IMAD.MOV.U32 R82, RZ, RZ, R175 ;  /* 0x000000ffff527224 */ /* 0x000fc400078e00af */
[----:B------:R-:W-:Y:S01]  /*6180*/  IMAD.MOV.U32 R83, RZ, RZ, R184 ;  /* 0x000000ffff537224 */ /* 0x000fe200078e00b8 */
[----:B------:R-:W-:Y:S01]  /*6190*/  PLOP3.LUT P0, PT, PT, PT, UP0, 0x80, 0x0 ;  /* 0x000000000000781c */ /* 0x000fe20003f0f008 */
[----:B------:R-:W-:Y:S01]  /*61a0*/  IMAD.MOV.U32 R131, RZ, RZ, R116 ;  /* 0x000000ffff837224 */ /* 0x000fe200078e0074 */
[----:B------:R-:W-:Y:S01]  /*61b0*/  F2FP.BF16.PACK_AB R184, R30, R29 ;  /* 0x0000001d1eb8723e */ /* 0x000fe200000010ff */
[----:B------:R-:W-:Y:S01]  /*61c0*/  IMAD.MOV.U32 R128, RZ, RZ, R119 ;  /* 0x000000ffff807224 */ /* 0x000fe200078e0077 */
[----:B------:R-:W-:Y:S01]  /*61d0*/  MUFU.EX2 R11, R12 ;  /* 0x0000000c000b7308 */ /* 0x000fe20000000800 */
[----:B-1----:R-:W-:Y:S01]  /*61e0*/  FFMA.FTZ R3, R211, c[0x0][0x2d0], -R5 ;  /* 0x0000b400d3037a23 */ /* 0x002fe20000010805 */
[----:B------:R-:W1:Y:S01]  /*61f0*/  LDSM.16.MT88.4 R116, [R229+0x3100] ;  /* 0x00310000e574783b */ /* 0x000e620000004200 */
[----:B------:R-:W-:Y:S02]  /*6200*/  IMAD.MOV.U32 R210, RZ, RZ, R131 ;  /* 0x000000ffffd27224 */ /* 0x000fe400078e0083 */
[----:B------:R-:W-:-:S03]  /*6210*/  IMAD.MOV.U32 R209, RZ, RZ, R128 ;  /* 0x000000ffffd17224 */ /* 0x000fc600078e0080 */
[----:B------:R2:W1:Y:S01]  /*6220*/  MUFU.EX2 R23, R3 ;  /* 0x0000000300177308 */ /* 0x0004620000000800 */
[----:B---3--:R-:W-:-:S07]  /*6230*/  FADD.FTZ R4, R224, R221 ;  /* 0x000000dde0047221 */ /* 0x008fce0000010000 */
[----:B------:R-:W-:Y:S01]  /*6240*/  MUFU.EX2 R10, R6 ;  /* 0x00000006000a7308 */ /* 0x000fe20000000800 */
[----:B--2---:R-:W-:-:S07]  /*6250*/  FFMA.FTZ R3, R214, c[0x0][0x2d0], -R5 ;  /* 0x0000b400d6037a23 */ /* 0x004fce0000010805 */
[----:B------:R2:W-:Y:S02]  /*6260*/  MUFU.EX2 R22, R3 ;  /* 0x0000000300167308 */ /* 0x0005e40000000800 */
[----:B--2---:R-:W-:Y:S02]  /*6270*/  FFMA.FTZ R3, R226, c[0x0][0x2d0], -R5 ;  /* 0x0000b400e2037a23 */ /* 0x004fe40000010805 */
[----:B------:R-:W-:-:S04]  /*6280*/  FFMA.FTZ R5, R225, c[0x0][0x2d0], -R0 ;  /* 0x0000b400e1057a23 */ /* 0x000fc80000010800 */
[----:B------:R2:W3:Y:S01]  /*6290*/  MUFU.EX2 R21, R3 ;  /* 0x0000000300157308 */ /* 0x0004e20000000800 */
[----:B------:R-:W-:-:S07]  /*62a0*/  FFMA.FTZ R0, R215, c[0x0][0x2d0], -R0 ;  /* 0x0000b400d7007a23 */ /* 0x000fce0000010800 */
[----:B------:R4:W4:Y:S01]  /*62b0*/  MUFU.EX2 R9, R5 ;  /* 0x0000000500097308 */ /* 0x0009220000000800 */
[----:B--2---:R-:W-:-:S07]  /*62c0*/  FFMA.FTZ R3, R146, c[0x0][0x2d0], -R7 ;  /* 0x0000b40092037a23 */ /* 0x004fce0000010807 */
[----:B------:R2:W2:Y:S01]  /*62d0*/  MUFU.EX2 R12, R0 ;  /* 0x00000000000c7308 */ /* 0x0004a20000000800 */
[----:B------:R-:W-:Y:S01]  /*62e0*/  FFMA.FTZ R7, R185, c[0x0][0x2d0], -R7 ;  /* 0x0000b400b9077a23 */ /* 0x000fe20000010807 */
[----:B-1----:R-:W-:Y:S02]  /*62f0*/  F2FP.BF16.PACK_AB R185, R23, R24 ;  /* 0x0000001817b9723e */ /* 0x002fe400000010ff */
[----:B---3--:R-:W-:Y:S01]  /*6300*/  F2FP.BF16.PACK_AB R187, R21, R22 ;  /* 0x0000001615bb723e */ /* 0x008fe200000010ff */
[----:B----4-:R-:W-:-:S03]  /*6310*/  FADD.FTZ R5, R124, R126 ;  /* 0x0000007e7c057221 */ /* 0x010fc60000010000 */
[----:B------:R1:W3:Y:S01]  /*6320*/  MUFU.EX2 R15, R3 ;  /* 0x00000003000f7308 */ /* 0x0002e20000000800 */
[----:B------:R-:W-:Y:S01]  /*6330*/  F2FP.BF16.PACK_AB R129, R10, R9 ;  /* 0x000000090a81723e */ /* 0x000fe200000010ff */
[----:B------:R-:W-:Y:S01]  /*6340*/  FADD.FTZ R6, R158, R5 ;  /* 0x000000059e067221 */ /* 0x000fe20000010000 */
[C---:B------:R-:W-:Y:S01]  /*6350*/  HMMA.16816.F32.BF16 R140, R184.reuse, R152, R140 ;  /* 0x00000098b88c723c */ /* 0x040fe2000004188c */
[----:B------:R-:W-:Y:S02]  /*6360*/  FADD.FTZ R5, R223, R4 ;  /* 0x00000004df057221 */ /* 0x000fe40000010000 */
[----:B--2---:R-:W-:Y:S02]  /*6370*/  FADD.FTZ R0, R159, R173 ;  /* 0x000000ad9f007221 */ /* 0x004fe40000010000 */
[----:B------:R2:W4:Y:S01]  /*6380*/  MUFU.EX2 R13, R7 ;  /* 0x00000007000d7308 */ /* 0x0005220000000800 */
[----:B------:R-:W-:Y:S02]  /*6390*/  F2FP.BF16.PACK_AB R131, R12, R11 ;  /* 0x0000000b0c83723e */ /* 0x000fe400000010ff */
[----:B------:R-:W-:Y:S01]  /*63a0*/  HMMA.16816.F32.BF16 R148, R184, R154, R148 ;  /* 0x0000009ab894723c */ /* 0x000fe20000041894 */
[----:B-1----:R-:W-:Y:S01]  /*63b0*/  FADD.FTZ R3, R172, R174 ;  /* 0x000000aeac037221 */ /* 0x002fe20000010000 */
[----:B---3--:R-:W-:-:S03]  /*63c0*/  F2FP.BF16.PACK_AB R128, R15, R20 ;  /* 0x000000140f80723e */ /* 0x008fc600000010ff */
[----:B------:R-:W-:-:S03]  /*63d0*/  FADD.FTZ R4, R157, R3 ;  /* 0x000000039d047221 */ /* 0x000fc60000010000 */
[C---:B------:R-:W-:Y:S01]  /*63e0*/  HMMA.16816.F32.BF16 R160, R184.reuse, R168, R160 ;  /* 0x000000a8b8a0723c */ /* 0x040fe200000418a0 */
[----:B------:R-:W-:Y:S02]  /*63f0*/  FADD.FTZ R3, R80, R6 ;  /* 0x0000000650037221 */ /* 0x000fe40000010000 */
[----:B------:R-:W-:Y:S02]  /*6400*/  FADD.FTZ R4, R82, R4 ;  /* 0x0000000452047221 */ /* 0x000fe40000010000 */
[----:B--2---:R-:W-:Y:S01]  /*6410*/  FADD.FTZ R7, R130, R0 ;  /* 0x0000000082077221 */ /* 0x004fe20000010000 */
[----:B----4-:R-:W-:Y:S01]  /*6420*/  F2FP.BF16.PACK_AB R130, R13, R14 ;  /* 0x0000000e0d82723e */ /* 0x010fe200000010ff */
[----:B------:R-:W-:Y:S01]  /*6430*/  FADD.FTZ R0, R81, R5 ;  /* 0x0000000551007221 */ /* 0x000fe20000010000 */
[----:B------:R-:W-:Y:S01]  /*6440*/  HMMA.16816.F32.BF16 R164, R184, R170, R164 ;  /* 0x000000aab8a4723c */ /* 0x000fe200000418a4 */
[----:B------:R-:W-:Y:S02]  /*6450*/  FADD.FTZ R7, R83, R7 ;  /* 0x0000000753077221 */ /* 0x000fe40000010000 */
[----:B------:R-:W-:-:S02]  /*6460*/  FADD.FTZ R6, R220, R3 ;  /* 0x00000003dc067221 */ /* 0x000fc40000010000 */
[----:B------:R-:W-:Y:S02]  /*6470*/  FADD.FTZ R5, R205, R0 ;  /* 0x00000000cd057221 */ /* 0x000fe40000010000 */
[----:B------:R-:W-:Y:S01]  /*6480*/  FADD.FTZ R4, R123, R4 ;  /* 0x000000047b047221 */ /* 0x000fe20000010000 */
[C---:B------:R-:W-:Y:S01]  /*6490*/  HMMA.16816.F32.BF16 R176, R184.reuse, R116, R176 ;  /* 0x00000074b8b0723c */ /* 0x040fe200000418b0 */
[----:B------:R-:W-:Y:S02]  /*64a0*/  FADD.FTZ R3, R122, R7 ;  /* 0x000000077a037221 */ /* 0x000fe40000010000 */
[----:B------:R-:W-:Y:S02]  /*64b0*/  FADD.FTZ R0, R219, R6 ;  /* 0x00000006db007221 */ /* 0x000fe40000010000 */
[----:B------:R-:W-:Y:S02]  /*64c0*/  FADD.FTZ R8, R207, R5 ;  /* 0x00000005cf087221 */ /* 0x000fe40000010000 */
[----:B------:R-:W-:Y:S01]  /*64d0*/  FADD.FTZ R7, R121, R4 ;  /* 0x0000000479077221 */ /* 0x000fe20000010000 */
[----:B------:R-:W-:Y:S01]  /*64e0*/  HMMA.16816.F32.BF16 R180, R184, R118, R180 ;  /* 0x00000076b8b4723c */ /* 0x000fe200000418b4 */
[----:B------:R-:W-:-:S02]  /*64f0*/  FADD.FTZ R6, R120, R3 ;  /* 0x0000000378067221 */ /* 0x000fc40000010000 */
[----:B------:R-:W-:Y:S02]  /*6500*/  FADD.FTZ R5, R216, R0 ;  /* 0x00000000d8057221 */ /* 0x000fe40000010000 */
[----:B------:R-:W-:Y:S02]  /*6510*/  FADD.FTZ R4, R208, R8 ;  /* 0x00000008d0047221 */ /* 0x000fe40000010000 */
[----:B------:R-:W-:Y:S01]  /*6520*/  FADD.FTZ R3, R227, R7 ;  /* 0x00000007e3037221 */ /* 0x000fe20000010000 */
[----:B------:R-:W-:Y:S01]  /*6530*/  HMMA.16816.F32.BF16 R144, R128, R152, R64 ;  /* 0x000000988090723c */ /* 0x000fe20000041840 */
[----:B------:R-:W-:Y:S02]  /*6540*/  FADD.FTZ R0, R210, R6 ;  /* 0x00000006d2007221 */ /* 0x000fe40000010000 */
[----:B------:R-:W-:Y:S02]  /*6550*/  FADD.FTZ R6, R218, R5 ;  /* 0x00000005da067221 */ /* 0x000fe40000010000 */
[----:B------:R-:W-:-:S02]  /*6560*/  FADD.FTZ R5, R206, R4 ;  /* 0x00000004ce057221 */ /* 0x000fc40000010000 */
        /* <DEDUP_REMOVED lines=31> */
[----:B------:R-:W-:Y:S01]  /*6760*/  HMMA.16816.F32.BF16 R120, R128, R16, R44 ;  /* 0x000000108078723c */ /* 0x000fe2000004182c */
        /* <DEDUP_REMOVED lines=13> */
[----:B------:R-:W-:Y:S02]  /*6840*/  FADD.FTZ R251, R190, R251 ;  /* 0x000000fbbefb7221 */ /* 0x000fe40000010000 */
[----:B------:R-:W-:Y:S02]  /*6850*/  FADD.FTZ R252, R105, R252 ;  /* 0x000000fc69fc7221 */ /* 0x000fe40000010000 */
[----:B------:R-:W-:Y:S02]  /*6860*/  FADD.FTZ R0, R90, R0 ;  /* 0x000000005a007221 */ /* 0x000fe40000010000 */
        /* <DEDUP_REMOVED lines=30> */
[----:B------:R-:W-:Y:S01]  /*6a50*/  FADD.FTZ R252, R57, R252 ;  /* 0x000000fc39fc7221 */ /* 0x000fe20000010000 */
[----:B------:R1:W-:Y:S01]  /*6a60*/  STL [R1+0x4], R0 ;  /* 0x0000040001007387 */ /* 0x0003e20000100800 */
[----:B------:R-:W-:Y:S02]  /*6a70*/  FADD.FTZ R251, R72, R251 ;  /* 0x000000fb48fb7221 */ /* 0x000fe40000010000 */
[----:B------:R-:W-:Y:S01]  /*6a80*/  FADD.FTZ R252, R56, R252 ;  /* 0x000000fc38fc7221 */ /* 0x000fe20000010000 */
[----:B------:R1:W-:Y:S01]  /*6a90*/  STL [R1], R4 ;  /* 0x0000000401007387 */ /* 0x0003e20000100800 */
        /* <DEDUP_REMOVED lines=9> */
[----:B------:R-:W-:Y:S01]  /*6b30*/  FADD.FTZ R252, R12, R252 ;  /* 0x000000fc0cfc7221 */ /* 0x000fe20000010000 */
[----:B------:R-:W-:Y:S05]  /*6b40*/  @!P0 BRA `(.L_x_19) ;  /* 0x0000427000008947 */ /* 0x000fea0003800000 */
[----:B------:R-:W-:Y:S01]  /*6b50*/  IMAD.MOV.U32 R3, RZ, RZ, R136 ;  /* 0x000000ffff037224 */ /* 0x000fe200078e0088 */
[----:B------:R-:W-:Y:S01]  /*6b60*/  MOV R138, R2 ;  /* 0x00000002008a7202 */ /* 0x000fe20000000f00 */
[----:B-1----:R-:W-:Y:S01]  /*6b70*/  IMAD.MOV.U32 R0, RZ, RZ, R137 ;  /* 0x000000ffff007224 */ /* 0x002fe200078e0089 */
[----:B------:R-:W-:Y:S01]  /*6b80*/  MOV R133, R135 ;  /* 0x0000008700857202 */ /* 0x000fe20000000f00 */
[----:B------:R-:W-:Y:S05]  /*6b90*/  BRA `(.L_x_20) ;  /* 0x0000040000007947 */ /* 0x000fea0003800000 */
.L_x_22:
[----:B------:R-:W2:Y:S01]  /*6ba0*/  LDL R136, [R1+0x8] ;  /* 0x0000080001887983 */ /* 0x000ea20000100800 */
[----:B------:R-:W-:Y:S01]  /*6bb0*/  UIMAD UR5, UR6, 0x70, UR9 ;  /* 0x00000070060578a4 */ /* 0x000fe2000f8e0209 */
[----:B------:R-:W-:Y:S05]  /*6bc0*/  IMAD.MOV.U32 R247, RZ, RZ, RZ ;  /* 0x000000fffff77224 */ /* 0x000fea00078e00ff */
[----:B------:R-:W-:Y:S05]  /*6bd0*/  IMAD.U32 R132, RZ, RZ, UR5 ;  /* 0x00000005ff847e24 */ /* 0x000fea000f8e00ff */
[----:B--2---:R-:W-:Y:S05]  /*6be0*/  IADD3 R132, R132, -0x70, R136 ;  /* 0xffffff9084847810 */ /* 0x004fea0007ffe088 */
[----:B------:R-:W-:Y:S04]  /*6bf0*/  @P5 IMAD.HI.U32 R134, R132, c[0x0][0x2bc], RZ ;  /* 0x0000af0084865a27 */ /* 0x000fe800078e00ff */
[----:B------:R-:W-:Y:S01]  /*6c00*/  IMAD.MOV.U32 R2, RZ, RZ, R132 ;  /* 0x000000ffff027224 */ /* 0x000fe200078e0084 */
[----:B------:R-:W-:Y:S04]  /*6c10*/  @P5 SHF.R.U32.HI R2, RZ, c[0x0][0x2c0], R134 ;  /* 0x0000b000ff025a19 */ /* 0x000fe80000011686 */
[C---:B------:R-:W-:Y:S04]  /*6c20*/  @!P4 IADD3 R135, P0, R2.reuse, UR12, RZ ;  /* 0x0000000c0287cc10 */ /* 0x040fe8000ff1e0ff */
[----:B------:R-:W-:Y:S01]  /*6c30*/  @!P4 LEA.HI.X.SX32 R136, R2, UR14, 0x1, P0 ;  /* 0x0000000e0288cc11 */ /* 0x000fe200080f0eff */
[----:B------:R-:W-:Y:S01]  /*6c40*/  IMAD.MOV R2, RZ, RZ, -R2 ;  /* 0x000000ffff027224 */ /* 0x000fe200078e0a02 */
[C---:B------:R-:W-:Y:S03]  /*6c50*/  @!P4 LEA R134, P0, R135.reuse, c[0x0][0x2a0], 0x2 ;  /* 0x0000a8008786ca11 */ /* 0x040fe600078010ff */
[----:B------:R-:W-:Y:S01]  /*6c60*/  IMAD R249, R2, c[0x0][0x2b8], R132 ;  /* 0x0000ae0002f97a24 */ /* 0x000fe200078e0284 */
[----:B------:R-:W-:Y:S04]  /*6c70*/  @!P4 LEA.HI.X R135, R135, c[0x0][0x2a4], R136, 0x2, P0 ;  /* 0x0000a9008787ca11 */ /* 0x000fe800000f1488 */
[----:B------:R-:W-:Y:S01]  /*6c80*/  SHF.R.S32.HI R2, RZ, 0x1f, R249 ;  /* 0x0000001fff027819 */ /* 0x000fe200000114f9 */
[----:B------:R1:W2:Y:S04]  /*6c90*/  @!P4 LDG.E R247, [R134.64] ;  /* 0x0000001086f7c981 */ /* 0x0002a8000c1e1900 */
[----:B------:R-:W-:Y:S04]  /*6ca0*/  IMAD R2, R2, c[0x0][0x1e0], RZ ;  /* 0x0000780002027a24 */ /* 0x000fe800078e02ff */
[C---:B------:R-:W-:Y:S02]  /*6cb0*/  IMAD R2, R249.reuse, c[0x0][0x1e4], R2 ;  /* 0x00007900f9027a24 */ /* 0x040fe400078e0202 */
[----:B-1----:R-:W-:Y:S04]  /*6cc0*/  IMAD.WIDE.U32 R134, R249, c[0x0][0x1e0], RZ ;  /* 0x00007800f9867a25 */ /* 0x002fe800078e00ff */
[----:B------:R-:W-:Y:S01]  /*6cd0*/  IMAD.IADD R135, R135, 0x1, R2 ;  /* 0x0000000187877824 */ /* 0x000fe200078e0202 */
[----:B--2---:R-:W-:Y:S03]  /*6ce0*/  SHF.R.S32.HI R132, RZ, 0x1f, R247 ;  /* 0x0000001fff847819 */ /* 0x004fe600000114f7 */
[C---:B------:R-:W-:Y:S04]  /*6cf0*/  IMAD.WIDE.U32 R134, R247.reuse, c[0x0][0x1f0], R134 ;  /* 0x00007c00f7867a25 */ /* 0x040fe800078e0086 */
[----:B------:R-:W-:Y:S01]  /*6d00*/  IMAD R132, R132, c[0x0][0x1f0], RZ ;  /* 0x00007c0084847a24 */ /* 0x000fe200078e02ff */
[----:B------:R-:W-:Y:S03]  /*6d10*/  IADD3 R2, P1, R134, UR20, RZ ;  /* 0x0000001486027c10 */ /* 0x000fe6000ff3e0ff */
[----:B------:R-:W-:Y:S01]  /*6d20*/  IMAD R134, R247, c[0x0][0x1f4], R132 ;  /* 0x00007d00f7867a24 */ /* 0x000fe200078e0284 */
[C---:B------:R-:W-:Y:S04]  /*6d30*/  LEA R132, P0, R2.reuse, c[0x0][0x1c8], 0x1 ;  /* 0x0000720002847a11 */ /* 0x040fe800078008ff */
[----:B------:R-:W-:Y:S01]  /*6d40*/  IADD3.X R134, R135, UR18, R134, P1, !PT ;  /* 0x0000001287867c10 */ /* 0x000fe20008ffe486 */
[----:B------:R-:W1:Y:S03]  /*6d50*/  SHFL.IDX PT, R136, R132, RZ, 0x181f ;  /* 0x00181fff84887589 */ /* 0x000e6600000e0000 */
[----:B------:R-:W-:Y:S01]  /*6d60*/  LEA.HI.X R2, R2, c[0x0][0x1cc], R134, 0x1, P0 ;  /* 0x0000730002027a11 */ /* 0x000fe200000f0c86 */
[----:B------:R-:W-:Y:S04]  /*6d70*/  SHFL.IDX PT, R192, R132, 0x2, 0x181f ;  /* 0x00581f0084c07f89 */ /* 0x000fe800000e0000 */
[----:B------:R-:W2:Y:S04]  /*6d80*/  SHFL.IDX PT, R137, R2, RZ, 0x181f ;  /* 0x00181fff02897589 */ /* 0x000ea800000e0000 */
[----:B------:R-:W3:Y:S04]  /*6d90*/  SHFL.IDX PT, R134, R132, 0x1, 0x181f ;  /* 0x00381f0084867f89 */ /* 0x000ee800000e0000 */
[----:B------:R-:W4:Y:S04]  /*6da0*/  SHFL.IDX PT, R135, R2, 0x1, 0x181f ;  /* 0x00381f0002877f89 */ /* 0x000f2800000e0000 */
[----:B------:R-:W5:Y:S04]  /*6db0*/  SHFL.IDX PT, R190, R132, 0x3, 0x181f ;  /* 0x00781f0084be7f89 */ /* 0x000f6800000e0000 */
[----:B------:R-:W5:Y:S01]  /*6dc0*/  SHFL.IDX PT, R189, R2, 0x2, 0x181f ;  /* 0x00581f0002bd7f89 */ /* 0x000f6200000e0000 */
[-C--:B-1----:R-:W-:Y:S03]  /*6dd0*/  IADD3 R136, P1, R136, R246.reuse, RZ ;  /* 0x000000f688887210 */ /* 0x082fe60007f3e0ff */
[----:B------:R-:W1:Y:S04]  /*6de0*/  SHFL.IDX PT, R188, R132, 0x4, 0x181f ;  /* 0x00981f0084bc7f89 */ /* 0x000e6800000e0000 */
[----:B------:R-:W1:Y:S01]  /*6df0*/  SHFL.IDX PT, R191, R132, 0x5, 0x181f ;  /* 0x00b81f0084bf7f89 */ /* 0x000e6200000e0000 */
[--C-:B--2---:R-:W-:Y:S03]  /*6e00*/  IMAD.X R137, R137, 0x1, R245.reuse, P1 ;  /* 0x0000000189897824 */ /* 0x104fe600008e06f5 */
[----:B------:R-:W2:Y:S01]  /*6e10*/  SHFL.IDX PT, R196, R2, 0x3, 0x181f ;  /* 0x00781f0002c47f89 */ /* 0x000ea200000e0000 */
[-C--:B---3--:R-:W-:Y:S03]  /*6e20*/  IADD3 R134, P0, R134, R246.reuse, RZ ;  /* 0x000000f686867210 */ /* 0x088fe60007f1e0ff */
[----:B------:R3:W-:Y:S01]  /*6e30*/  LDGSTS.E.BYPASS.LTC128B.128 [R248+0x3900], [R136.64], !P6 ;  /* 0x0390000088f87fae */ /* 0x0007e2000f101d50 */
[-C--:B----4-:R-:W-:Y:S02]  /*6e40*/  IADD3.X R135, R135, R245.reuse, RZ, P0, !PT ;  /* 0x000000f587877210 */ /* 0x090fe400007fe4ff */
[-C--:B------:R-:W-:Y:S01]  /*6e50*/  IADD3 R192, P0, R192, R246.reuse, RZ ;  /* 0x000000f6c0c07210 */ /* 0x080fe20007f1e0ff */
[----:B------:R-:W4:Y:S01]  /*6e60*/  SHFL.IDX PT, R195, R2, 0x4, 0x181f ;  /* 0x00981f0002c37f89 */ /* 0x000f2200000e0000 */
[-C--:B-----5:R-:W-:Y:S03]  /*6e70*/  IADD3 R190, P3, R190, R246.reuse, RZ ;  /* 0x000000f6bebe7210 */ /* 0x0a0fe60007f7e0ff */
[----:B------:R5:W-:Y:S01]  /*6e80*/  LDGSTS.E.BYPASS.LTC128B.128 [R248+0x4100], [R134.64], !P6 ;  /* 0x0410000086f87fae */ /* 0x000be2000f101d50 */
[--C-:B------:R-:W-:Y:S03]  /*6e90*/  IMAD.X R193, R189, 0x1, R245.reuse, P0 ;  /* 0x00000001bdc17824 */ /* 0x100fe600000e06f5 */
[----:B------:R-:W5:Y:S01]  /*6ea0*/  SHFL.IDX PT, R132, R132, 0x6, 0x181f ;  /* 0x00d81f0084847f89 */ /* 0x000f6200000e0000 */
[-C--:B-1----:R-:W-:Y:S03]  /*6eb0*/  IADD3 R188, P2, R188, R246.reuse, RZ ;  /* 0x000000f6bcbc7210 */ /* 0x082fe60007f5e0ff */
[----:B------:R-:W1:Y:S04]  /*6ec0*/  SHFL.IDX PT, R194, R2, 0x5, 0x181f ;  /* 0x00b81f0002c27f89 */ /* 0x000e6800000e0000 */
[----:B------:R-:W1:Y:S04]  /*6ed0*/  SHFL.IDX PT, R2, R2, 0x6, 0x181f ;  /* 0x00d81f0002027f89 */ /* 0x000e6800000e0000 */
[----:B------:R1:W-:Y:S01]  /*6ee0*/  LDGSTS.E.BYPASS.LTC128B.128 [R248+0x4900], [R192.64], !P6 ;  /* 0x04900000c0f87fae */ /* 0x0003e2000f101d50 */
[-C--:B---3--:R-:W-:Y:S01]  /*6ef0*/  IADD3 R136, P1, R191, R246.reuse, RZ ;  /* 0x000000f6bf887210 */ /* 0x088fe20007f3e0ff */
[--C-:B--2---:R-:W-:Y:S02]  /*6f00*/  IMAD.X R191, R196, 0x1, R245.reuse, P3 ;  /* 0x00000001c4bf7824 */ /* 0x104fe400018e06f5 */
[--C-:B----4-:R-:W-:Y:S03]  /*6f10*/  IMAD.X R189, R195, 0x1, R245.reuse, P2 ;  /* 0x00000001c3bd7824 */ /* 0x110fe600010e06f5 */
[----:B------:R2:W-:Y:S01]  /*6f20*/  LDGSTS.E.BYPASS.LTC128B.128 [R248+0x5100], [R190.64], !P6 ;  /* 0x05100000bef87fae */ /* 0x0005e2000f101d50 */
[----:B-----5:R-:W-:Y:S03]  /*6f30*/  IADD3 R134, P0, R132, R246, RZ ;  /* 0x000000f684867210 */ /* 0x020fe60007f1e0ff */
[----:B------:R2:W-:Y:S01]  /*6f40*/  LDGSTS.E.BYPASS.LTC128B.128 [R248+0x5900], [R188.64], !P6 ;  /* 0x05900000bcf87fae */ /* 0x0005e2000f101d50 */
[----:B-1----:R-:W-:Y:S01]  /*6f50*/  IADD3.X R137, R194, R245, RZ, P1, !PT ;  /* 0x000000f5c2897210 */ /* 0x002fe20000ffe4ff */
[----:B------:R-:W-:Y:S04]  /*6f60*/  IMAD.X R135, R2, 0x1, R245, P0 ;  /* 0x0000000102877824 */ /* 0x000fe800000e06f5 */
[----:B------:R2:W-:Y:S04]  /*6f70*/  LDGSTS.E.BYPASS.LTC128B.128 [R248+0x6100], [R136.64], !P6 ;  /* 0x0610000088f87fae */ /* 0x0005e8000f101d50 */
[----:B------:R2:W-:Y:S01]  /*6f80*/  LDGSTS.E.BYPASS.LTC128B.128 [R248+0x6900], [R134.64], !P6 ;  /* 0x0690000086f87fae */ /* 0x0005e2000f101d50 */
[----:B------:R-:W-:-:S05]  /*6f90*/  BRA `(.L_x_21) ;  /* 0x00000cd000007947 */ /* 0x000fca0003800000 */
.L_x_20:
[----:B------:R-:W-:Y:S04]  /*6fa0*/  DEPBAR.LE SB0, 0x0 ;  /* 0x000080000000791a */ /* 0x000fe80000000000 */
[----:B------:R-:W-:Y:S01]  /*6fb0*/  BAR.SYNC.DEFER_BLOCKING 0x0 ;  /* 0x0000000000007b1d */ /* 0x000fe20000010000 */
[C---:B------:R-:W-:Y:S01]  /*6fc0*/  IMAD.WIDE.U32 R68, R249.reuse, c[0x0][0x208], RZ ;  /* 0x00008200f9447a25 */ /* 0x040fe200078e00ff */
[----:B------:R-:W-:Y:S01]  /*6fd0*/  SHF.R.S32.HI R2, RZ, 0x1f, R249 ;  /* 0x0000001fff027819 */ /* 0x000fe200000114f9 */
[----:B------:R-:W-:Y:S04]  /*6fe0*/  UISETP.GT.AND UP0, UPT, UR6, UR8, UPT ;  /* 0x000000080600728c */ /* 0x000fe8000bf04270 */
[----:B------:R-:W-:Y:S04]  /*6ff0*/  IMAD R2, R2, c[0x0][0x208], RZ ;  /* 0x0000820002027a24 */ /* 0x000fe800078e02ff */
[----:B------:R-:W-:Y:S01]  /*7000*/  IMAD R2, R249, c[0x0][0x20c], R2 ;  /* 0x00008300f9027a24 */ /* 0x000fe200078e0202 */
[----:B-----5:R-:W-:Y:S06]  /*7010*/  LDSM.16.M88.4 R112, [R234+0x7100] ;  /* 0x00710000ea70783b */ /* 0x020fec0000000200 */
[----:B------:R-:W1:Y:S06]  /*7020*/  LDSM.16.M88.4 R16, [R139+0x3900] ;  /* 0x003900008b10783b */ /* 0x000e6c0000000200 */
[----:B------:R-:W2:Y:S06]  /*7030*/  LDSM.16.M88.4 R108, [R234+0x9100] ;  /* 0x00910000ea6c783b */ /* 0x000eac0000000200 */
[----:B------:R-:W3:Y:S06]  /*7040*/  LDSM.16.M88.4 R32, [R139+0x4100] ;  /* 0x004100008b20783b */ /* 0x000eec0000000200 */
[----:B------:R-:W4:Y:S06]  /*7050*/  LDSM.16.M88.4 R48, [R139+0x4900] ;  /* 0x004900008b30783b */ /* 0x000f2c0000000200 */
[----:B------:R-:W3:Y:S06]  /*7060*/  LDSM.16.M88.4 R64, [R139+0x5100] ;  /* 0x005100008b40783b */ /* 0x000eec0000000200 */
[----:B------:R-:W3:Y:S06]  /*7070*/  LDSM.16.M88.4 R80, [R139+0x5900] ;  /* 0x005900008b50783b */ /* 0x000eec0000000200 */
[----:B------:R-:W-:Y:S01]  /*7080*/  LDSM.16.M88.4 R96, [R139+0x6100] ;  /* 0x006100008b60783b */ /* 0x000fe20000000200 */
[-C--:B-1----:R-:W-:Y:S05]  /*7090*/  HMMA.16816.F32.BF16 R4, R112, R16.reuse, RZ ;  /* 0x000000107004723c */ /* 0x082fea00000418ff */
[----:B------:R-:W-:Y:S03]  /*70a0*/  LDSM.16.M88.4 R188, [R139+0x6900] ;  /* 0x006900008bbc783b */ /* 0x000fe60000000200 */
[C---:B--2---:R-:W-:Y:S03]  /*70b0*/  HMMA.16816.F32.BF16 R8, R108.reuse, R16, RZ ;  /* 0x000000106c08723c */ /* 0x044fe600000418ff */
[----:B------:R-:W-:Y:S06]  /*70c0*/  LDSM.16.M88.4 R192, [R237+0x7100] ;  /* 0x00710000edc0783b */ /* 0x000fec0000000200 */
[----:B------:R-:W-:Y:S01]  /*70d0*/  LDSM.16.M88.4 R196, [R238] ;  /* 0x00000000eec4783b */ /* 0x000fe20000000200 */
[-C--:B------:R-:W-:Y:S05]  /*70e0*/  HMMA.16816.F32.BF16 R12, R108, R18.reuse, RZ ;  /* 0x000000126c0c723c */ /* 0x080fea00000418ff */
[----:B------:R-:W-:Y:S03]  /*70f0*/  LDSM.16.M88.4 R200, [R237+0x9100] ;  /* 0x00910000edc8783b */ /* 0x000fe60000000200 */
[C---:B------:R-:W-:Y:S03]  /*7100*/  HMMA.16816.F32.BF16 R16, R112.reuse, R18, RZ ;  /* 0x000000127010723c */ /* 0x040fe600000418ff */
[----:B------:R-:W-:Y:S05]  /*7110*/  LDSM.16.M88.4 R204, [R244] ;  /* 0x00000000f4cc783b */ /* 0x000fea0000000200 */
[-C--:B---3--:R-:W-:Y:S01]  /*7120*/  HMMA.16816.F32.BF16 R20, R112, R32.reuse, RZ ;  /* 0x000000207014723c */ /* 0x088fe200000418ff */
[----:B------:R-:W-:Y:S06]  /*7130*/  LDSM.16.M88.4 R208, [R243] ;  /* 0x00000000f3d0783b */ /* 0x000fec0000000200 */
[----:B------:R-:W-:Y:S01]  /*7140*/  LDSM.16.M88.4 R212, [R242] ;  /* 0x00000000f2d4783b */ /* 0x000fe20000000200 */
[C---:B------:R-:W-:Y:S05]  /*7150*/  HMMA.16816.F32.BF16 R24, R108.reuse, R32, RZ ;  /* 0x000000206c18723c */ /* 0x040fea00000418ff */
[----:B------:R-:W-:Y:S03]  /*7160*/  LDSM.16.M88.4 R216, [R241] ;  /* 0x00000000f1d8783b */ /* 0x000fe60000000200 */
[-C--:B------:R-:W-:Y:S03]  /*7170*/  HMMA.16816.F32.BF16 R28, R108, R34.reuse, RZ ;  /* 0x000000226c1c723c */ /* 0x080fe600000418ff */
[----:B------:R-:W-:Y:S05]  /*7180*/  LDSM.16.M88.4 R220, [R240] ;  /* 0x00000000f0dc783b */ /* 0x000fea0000000200 */
[C---:B------:R-:W-:Y:S01]  /*7190*/  HMMA.16816.F32.BF16 R32, R112.reuse, R34, RZ ;  /* 0x000000227020723c */ /* 0x040fe200000418ff */
[----:B------:R-:W-:Y:S07]  /*71a0*/  LDSM.16.M88.4 R224, [R239] ;  /* 0x00000000efe0783b */ /* 0x000fee0000000200 */
[-C--:B----4-:R-:W-:Y:S08]  /*71b0*/  HMMA.16816.F32.BF16 R36, R112, R48.reuse, RZ ;  /* 0x000000307024723c */ /* 0x090ff000000418ff */
[C---:B------:R-:W-:Y:S08]  /*71c0*/  HMMA.16816.F32.BF16 R40, R108.reuse, R48, RZ ;  /* 0x000000306c28723c */ /* 0x040ff000000418ff */
[-C--:B------:R-:W-:Y:S08]  /*71d0*/  HMMA.16816.F32.BF16 R44, R108, R50.reuse, RZ ;  /* 0x000000326c2c723c */ /* 0x080ff000000418ff */
[C---:B------:R-:W-:Y:S08]  /*71e0*/  HMMA.16816.F32.BF16 R48, R112.reuse, R50, RZ ;  /* 0x000000327030723c */ /* 0x040ff000000418ff */
[-C--:B------:R-:W-:Y:S08]  /*71f0*/  HMMA.16816.F32.BF16 R52, R112, R64.reuse, RZ ;  /* 0x000000407034723c */ /* 0x080ff000000418ff */
[C---:B------:R-:W-:Y:S07]  /*7200*/  HMMA.16816.F32.BF16 R56, R108.reuse, R64, RZ ;  /* 0x000000406c38723c */ /* 0x040fee00000418ff */
[----:B------:R-:W-:Y:S01]  /*7210*/  IMAD.IADD R65, R69, 0x1, R2 ;  /* 0x0000000145417824 */ /* 0x000fe200078e0202 */
[-C--:B------:R-:W-:Y:S01]  /*7220*/  HMMA.16816.F32.BF16 R60, R108, R66.reuse, RZ ;  /* 0x000000426c3c723c */ /* 0x080fe200000418ff */
[----:B------:R-:W-:Y:S03]  /*7230*/  IMAD.MOV.U32 R64, RZ, RZ, R68 ;  /* 0x000000ffff407224 */ /* 0x000fe600078e0044 */
[----:B------:R-:W-:Y:S01]  /*7240*/  SHF.R.S32.HI R2, RZ, 0x1f, R247 ;  /* 0x0000001fff027819 */ /* 0x000fe200000114f7 */
[C---:B------:R-:W-:Y:S03]  /*7250*/  IMAD.WIDE.U32 R72, R247.reuse, c[0x0][0x218], R64 ;  /* 0x00008600f7487a25 */ /* 0x040fe600078e0040 */
[C---:B------:R-:W-:Y:S04]  /*7260*/  HMMA.16816.F32.BF16 R64, R112.reuse, R66, RZ ;  /* 0x000000427040723c */ /* 0x040fe800000418ff */
[----:B------:R-:W-:Y:S01]  /*7270*/  IMAD R2, R2, c[0x0][0x218], RZ ;  /* 0x0000860002027a24 */ /* 0x000fe200078e02ff */
[----:B------:R-:W-:Y:S03]  /*7280*/  IADD3 R132, P1, R72, UR22, RZ ;  /* 0x0000001648847c10 */ /* 0x000fe6000ff3e0ff */
[-C--:B------:R-:W-:Y:S01]  /*7290*/  HMMA.16816.F32.BF16 R68, R112, R80.reuse, RZ ;  /* 0x000000507044723c */ /* 0x080fe200000418ff */
[----:B------:R-:W-:Y:S03]  /*72a0*/  IMAD R72, R247, c[0x0][0x21c], R2 ;  /* 0x00008700f7487a24 */ /* 0x000fe600078e0202 */
[C---:B------:R-:W-:Y:S02]  /*72b0*/  LEA R2, P0, R132.reuse, c[0x0][0x1f8], 0x1 ;  /* 0x00007e0084027a11 */ /* 0x040fe400078008ff */
[----:B------:R-:W-:Y:S03]  /*72c0*/  IADD3.X R72, R73, UR4, R72, P1, !PT ;  /* 0x0000000449487c10 */ /* 0x000fe60008ffe448 */
[----:B------:R-:W1:Y:S03]  /*72d0*/  SHFL.IDX PT, R94, R2, RZ, 0x181f ;  /* 0x00181fff025e7589 */ /* 0x000e6600000e0000 */
[----:B------:R-:W-:Y:S02]  /*72e0*/  LEA.HI.X R132, R132, c[0x0][0x1fc], R72, 0x1, P0 ;  /* 0x00007f0084847a11 */ /* 0x000fe400000f0c48 */
[C---:B------:R-:W-:Y:S01]  /*72f0*/  HMMA.16816.F32.BF16 R72, R108.reuse, R80, RZ ;  /* 0x000000506c48723c */ /* 0x040fe200000418ff */
[----:B------:R-:W2:Y:S06]  /*7300*/  SHFL.IDX PT, R92, R2, 0x1, 0x181f ;  /* 0x00381f00025c7f89 */ /* 0x000eac00000e0000 */
[----:B------:R-:W3:Y:S01]  /*7310*/  SHFL.IDX PT, R88, R132, RZ, 0x181f ;  /* 0x00181fff84587589 */ /* 0x000ee200000e0000 */
[-C--:B------:R-:W-:Y:S05]  /*7320*/  HMMA.16816.F32.BF16 R76, R108, R82.reuse, RZ ;  /* 0x000000526c4c723c */ /* 0x080fea00000418ff */
[----:B------:R-:W4:Y:S03]  /*7330*/  SHFL.IDX PT, R89, R132, 0x1, 0x181f ;  /* 0x00381f0084597f89 */ /* 0x000f2600000e0000 */
[C---:B------:R-:W-:Y:S03]  /*7340*/  HMMA.16816.F32.BF16 R80, R112.reuse, R82, RZ ;  /* 0x000000527050723c */ /* 0x040fe600000418ff */
[----:B------:R-:W4:Y:S01]  /*7350*/  SHFL.IDX PT, R100, R2, 0x2, 0x181f ;  /* 0x00581f0002647f89 */ /* 0x000f2200000e0000 */
[-C--:B-1----:R-:W-:Y:S04]  /*7360*/  IADD3 R94, P1, R94, R246.reuse, RZ ;  /* 0x000000f65e5e7210 */ /* 0x082fe80007f3e0ff */
[-C--:B------:R-:W-:Y:S01]  /*7370*/  HMMA.16816.F32.BF16 R84, R112, R96.reuse, RZ ;  /* 0x000000607054723c */ /* 0x080fe200000418ff */
[----:B------:R-:W1:Y:S03]  /*7380*/  SHFL.IDX PT, R103, R132, 0x2, 0x181f ;  /* 0x00581f0084677f89 */ /* 0x000e6600000e0000 */
[-C--:B--2---:R-:W-:Y:S03]  /*7390*/  IADD3 R92, P0, R92, R246.reuse, RZ ;  /* 0x000000f65c5c7210 */ /* 0x084fe60007f1e0ff */
[----:B------:R-:W2:Y:S01]  /*73a0*/  SHFL.IDX PT, R101, R2, 0x3, 0x181f ;  /* 0x00781f0002657f89 */ /* 0x000ea200000e0000 */
[--C-:B---3--:R-:W-:Y:S05]  /*73b0*/  IMAD.X R95, R88, 0x1, R245.reuse, P1 ;  /* 0x00000001585f7824 */ /* 0x108fea00008e06f5 */
[----:B------:R-:W3:Y:S01]  /*73c0*/  SHFL.IDX PT, R104, R132, 0x3, 0x181f ;  /* 0x00781f0084687f89 */ /* 0x000ee200000e0000 */
[--C-:B----4-:R-:W-:Y:S02]  /*73d0*/  IMAD.X R93, R89, 0x1, R245.reuse, P0 ;  /* 0x00000001595d7824 */ /* 0x110fe400000e06f5 */
[C---:B------:R-:W-:Y:S03]  /*73e0*/  HMMA.16816.F32.BF16 R88, R108.reuse, R96, RZ ;  /* 0x000000606c58723c */ /* 0x040fe600000418ff */
[----:B------:R-:W4:Y:S04]  /*73f0*/  SHFL.IDX PT, R102, R2, 0x4, 0x181f ;  /* 0x00981f0002667f89 */ /* 0x000f2800000e0000 */
[-C--:B------:R-:W-:Y:S02]  /*7400*/  IADD3 R96, P0, R100, R246.reuse, RZ ;  /* 0x000000f664607210 */ /* 0x080fe40007f1e0ff */
[----:B------:R-:W4:Y:S03]  /*7410*/  SHFL.IDX PT, R106, R132, 0x4, 0x181f ;  /* 0x00981f00846a7f89 */ /* 0x000f2600000e0000 */
[-C--:B-1----:R-:W-:Y:S03]  /*7420*/  IADD3.X R97, R103, R245.reuse, RZ, P0, !PT ;  /* 0x000000f567617210 */ /* 0x082fe600007fe4ff */
[----:B------:R-:W1:Y:S01]  /*7430*/  SHFL.IDX PT, R105, R2, 0x5, 0x181f ;  /* 0x00b81f0002697f89 */ /* 0x000e6200000e0000 */
[-C--:B--2---:R-:W-:Y:S05]  /*7440*/  IADD3 R100, P1, R101, R246.reuse, RZ ;  /* 0x000000f665647210 */ /* 0x084fea0007f3e0ff */
[----:B------:R2:W-:Y:S01]  /*7450*/  LDGSTS.E.BYPASS.LTC128B.128 [R250], [R94.64], !P6 ;  /* 0x000000005efa7fae */ /* 0x0005e2000f101d50 */
[--C-:B---3--:R-:W-:Y:S05]  /*7460*/  IMAD.X R101, R104, 0x1, R245.reuse, P1 ;  /* 0x0000000168657824 */ /* 0x108fea00008e06f5 */
[----:B------:R-:W3:Y:S01]  /*7470*/  SHFL.IDX PT, R107, R132, 0x5, 0x181f ;  /* 0x00b81f00846b7f89 */ /* 0x000ee200000e0000 */
[-C--:B----4-:R-:W-:Y:S05]  /*7480*/  IADD3 R102, P0, R102, R246.reuse, RZ ;  /* 0x000000f666667210 */ /* 0x090fea0007f1e0ff */
[----:B------:R2:W-:Y:S01]  /*7490*/  LDGSTS.E.BYPASS.LTC128B.128 [R250+0x800], [R92.64], !P6 ;  /* 0x008000005cfa7fae */ /* 0x0005e2000f101d50 */
[--C-:B------:R-:W-:Y:S05]  /*74a0*/  IMAD.X R103, R106, 0x1, R245.reuse, P0 ;  /* 0x000000016a677824 */ /* 0x100fea00000e06f5 */
[----:B------:R4:W-:Y:S01]  /*74b0*/  LDGSTS.E.BYPASS.LTC128B.128 [R250+0x1000], [R96.64], !P6 ;  /* 0x0100000060fa7fae */ /* 0x0009e2000f101d50 */
[-C--:B-1----:R-:W-:Y:S05]  /*74c0*/  IADD3 R104, P0, R105, R246.reuse, RZ ;  /* 0x000000f669687210 */ /* 0x082fea0007f1e0ff */
[----:B------:R1:W-:Y:S06]  /*74d0*/  LDGSTS.E.BYPASS.LTC128B.128 [R250+0x1800], [R100.64], !P6 ;  /* 0x0180000064fa7fae */ /* 0x0003ec000f101d50 */
[----:B------:R1:W-:Y:S01]  /*74e0*/  LDGSTS.E.BYPASS.LTC128B.128 [R250+0x2000], [R102.64], !P6 ;  /* 0x0200000066fa7fae */ /* 0x0003e2000f101d50 */
[----:B---3--:R-:W-:Y:S05]  /*74f0*/  IADD3.X R105, R107, R245, RZ, P0, !PT ;  /* 0x000000f56b697210 */ /* 0x008fea00007fe4ff */
[----:B------:R3:W-:Y:S01]  /*7500*/  LDGSTS.E.BYPASS.LTC128B.128 [R250+0x2800], [R104.64], !P6 ;  /* 0x0280000068fa7fae */ /* 0x0007e2000f101d50 */
[-C--:B--2---:R-:W-:Y:S05]  /*7510*/  HMMA.16816.F32.BF16 R92, R108, R98.reuse, RZ ;  /* 0x000000626c5c723c */ /* 0x084fea00000418ff */
[----:B------:R-:W2:Y:S03]  /*7520*/  SHFL.IDX PT, R2, R2, 0x6, 0x181f ;  /* 0x00d81f0002027f89 */ /* 0x000ea600000e0000 */
[C---:B----4-:R-:W-:Y:S03]  /*7530*/  HMMA.16816.F32.BF16 R96, R112.reuse, R98, RZ ;  /* 0x000000627060723c */ /* 0x050fe600000418ff */
[----:B------:R-:W4:Y:S05]  /*7540*/  SHFL.IDX PT, R132, R132, 0x6, 0x181f ;  /* 0x00d81f0084847f89 */ /* 0x000f2a00000e0000 */
[-C--:B-1----:R-:W-:Y:S08]  /*7550*/  HMMA.16816.F32.BF16 R100, R112, R188.reuse, RZ ;  /* 0x000000bc7064723c */ /* 0x082ff000000418ff */
[C---:B---3--:R-:W-:Y:S04]  /*7560*/  HMMA.16816.F32.BF16 R104, R108.reuse, R188, RZ ;  /* 0x000000bc6c68723c */ /* 0x048fe800000418ff */
[----:B--2---:R-:W-:Y:S04]  /*7570*/  IADD3 R134, P0, R2, R246, RZ ;  /* 0x000000f602867210 */ /* 0x004fe80007f1e0ff */
[-C--:B------:R-:W-:Y:S01]  /*7580*/  HMMA.16816.F32.BF16 R108, R108, R190.reuse, RZ ;  /* 0x000000be6c6c723c */ /* 0x080fe200000418ff */
[----:B----4-:R-:W-:Y:S01]  /*7590*/  IMAD.X R135, R132, 0x1, R245, P0 ;  /* 0x0000000184877824 */ /* 0x010fe200000e06f5 */
[----:B------:R-:W-:Y:S04]  /*75a0*/  PLOP3.LUT P0, PT, PT, PT, UP0, 0x80, 0x0 ;  /* 0x000000000000781c */ /* 0x000fe80003f0f008 */
[----:B------:R1:W-:Y:S02]  /*75b0*/  LDGSTS.E.BYPASS.LTC128B.128 [R250+0x3000], [R134.64], !P6 ;  /* 0x0300000086fa7fae */ /* 0x0003e4000f101d50 */
[----:B------:R-:W-:Y:S04]  /*75c0*/  HMMA.16816.F32.BF16 R112, R112, R190, RZ ;  /* 0x000000be7070723c */ /* 0x000fe800000418ff */
[----:B------:R-:W-:Y:S04]  /*75d0*/  LDSM.16.M88.4 R188, [R235+0x7100] ;  /* 0x00710000ebbc783b */ /* 0x000fe80000000200 */
[-C--:B------:R-:W-:Y:S02]  /*75e0*/  HMMA.16816.F32.BF16 R4, R192, R196.reuse, R4 ;  /* 0x000000c4c004723c */ /* 0x080fe40000041804 */
[----:B------:R-:W0:Y:S06]  /*75f0*/  LDGDEPBAR ;  /* 0x00000000000079af */ /* 0x000e2c0000000000 */
[C---:B------:R-:W-:Y:S08]  /*7600*/  HMMA.16816.F32.BF16 R8, R200.reuse, R196, R8 ;  /* 0x000000c4c808723c */ /* 0x040ff00000041808 */
[-C--:B------:R-:W-:Y:S08]  /*7610*/  HMMA.16816.F32.BF16 R12, R200, R198.reuse, R12 ;  /* 0x000000c6c80c723c */ /* 0x080ff0000004180c */
[C---:B------:R-:W-:Y:S01]  /*7620*/  HMMA.16816.F32.BF16 R16, R192.reuse, R198, R16 ;  /* 0x000000c6c010723c */ /* 0x040fe20000041810 */
[----:B------:R-:W2:Y:S07]  /*7630*/  LDSM.16.M88.4 R196, [R233+0x3900] ;  /* 0x00390000e9c4783b */ /* 0x000eae0000000200 */
[-C--:B------:R-:W-:Y:S08]  /*7640*/  HMMA.16816.F32.BF16 R20, R192, R204.reuse, R20 ;  /* 0x000000ccc014723c */ /* 0x080ff00000041814 */
[C---:B------:R-:W-:Y:S08]  /*7650*/  HMMA.16816.F32.BF16 R24, R200.reuse, R204, R24 ;  /* 0x000000ccc818723c */ /* 0x040ff00000041818 */
[-C--:B------:R-:W-:Y:S08]  /*7660*/  HMMA.16816.F32.BF16 R28, R200, R206.reuse, R28 ;  /* 0x000000cec81c723c */ /* 0x080ff0000004181c */
[C---:B------:R-:W-:Y:S01]  /*7670*/  HMMA.16816.F32.BF16 R32, R192.reuse, R206, R32 ;  /* 0x000000cec020723c */ /* 0x040fe20000041820 */
[----:B------:R-:W3:Y:S07]  /*7680*/  LDSM.16.M88.4 R204, [R235+0x9100] ;  /* 0x00910000ebcc783b */ /* 0x000eee0000000200 */
[-C--:B------:R-:W-:Y:S08]  /*7690*/  HMMA.16816.F32.BF16 R36, R192, R208.reuse, R36 ;  /* 0x000000d0c024723c */ /* 0x080ff00000041824 */
[C---:B------:R-:W-:Y:S08]  /*76a0*/  HMMA.16816.F32.BF16 R40, R200.reuse, R208, R40 ;  /* 0x000000d0c828723c */ /* 0x040ff00000041828 */
[-C--:B------:R-:W-:Y:S08]  /*76b0*/  HMMA.16816.F32.BF16 R44, R200, R210.reuse, R44 ;  /* 0x000000d2c82c723c */ /* 0x080ff0000004182c */
[C---:B------:R-:W-:Y:S01]  /*76c0*/  HMMA.16816.F32.BF16 R48, R192.reuse, R210, R48 ;  /* 0x000000d2c030723c */ /* 0x040fe20000041830 */
[----:B------:R-:W4:Y:S07]  /*76d0*/  LDSM.16.M88.4 R208, [R233+0x4100] ;  /* 0x00410000e9d0783b */ /* 0x000f2e0000000200 */
[-C--:B------:R-:W-:Y:S08]  /*76e0*/  HMMA.16816.F32.BF16 R52, R192, R212.reuse, R52 ;  /* 0x000000d4c034723c */ /* 0x080ff00000041834 */
[C---:B------:R-:W-:Y:S08]  /*76f0*/  HMMA.16816.F32.BF16 R56, R200.reuse, R212, R56 ;  /* 0x000000d4c838723c */ /* 0x040ff00000041838 */
[-C--:B------:R-:W-:Y:S08]  /*7700*/  HMMA.16816.F32.BF16 R60, R200, R214.reuse, R60 ;  /* 0x000000d6c83c723c */ /* 0x080ff0000004183c */
[C---:B------:R-:W-:Y:S01]  /*7710*/  HMMA.16816.F32.BF16 R64, R192.reuse, R214, R64 ;  /* 0x000000d6c040723c */ /* 0x040fe20000041840 */
[----:B------:R-:W1:Y:S07]  /*7720*/  LDSM.16.M88.4 R212, [R233+0x4900] ;  /* 0x00490000e9d4783b */ /* 0x000e6e0000000200 */
        /* <DEDUP_REMOVED lines=9> */
[----:B------:R-:W-:Y:S07]  /*77c0*/  LDSM.16.M88.4 R220, [R232+0x1000] ;  /* 0x00100000e8dc783b */ /* 0x000fee0000000200 */
[-C--:B------:R-:W-:Y:S08]  /*77d0*/  HMMA.16816.F32.BF16 R100, R192, R224.reuse, R100 ;  /* 0x000000e0c064723c */ /* 0x080ff00000041864 */
[C---:B------:R-:W-:Y:S08]  /*77e0*/  HMMA.16816.F32.BF16 R104, R200.reuse, R224, R104 ;  /* 0x000000e0c868723c */ /* 0x040ff00000041868 */
[-C--:B------:R-:W-:Y:S01]  /*77f0*/  HMMA.16816.F32.BF16 R108, R200, R226.reuse, R108 ;  /* 0x000000e2c86c723c */ /* 0x080fe2000004186c */
[----:B------:R-:W1:Y:S07]  /*7800*/  LDSM.16.M88.4 R200, [R233+0x5900] ;  /* 0x00590000e9c8783b */ /* 0x000e6e0000000200 */
[----:B------:R-:W-:Y:S01]  /*7810*/  HMMA.16816.F32.BF16 R112, R192, R226, R112 ;  /* 0x000000e2c070723c */ /* 0x000fe20000041870 */
[----:B------:R-:W1:Y:S06]  /*7820*/  LDSM.16.M88.4 R192, [R233+0x6100] ;  /* 0x00610000e9c0783b */ /* 0x000e6c0000000200 */
[----:B------:R-:W-:Y:S01]  /*7830*/  LDSM.16.M88.4 R224, [R232+0x1800] ;  /* 0x00180000e8e0783b */ /* 0x000fe20000000200 */
[-C--:B--2---:R-:W-:Y:S08]  /*7840*/  HMMA.16816.F32.BF16 R4, R188, R196.reuse, R4 ;  /* 0x000000c4bc04723c */ /* 0x084ff00000041804 */
[C---:B---3--:R-:W-:Y:S08]  /*7850*/  HMMA.16816.F32.BF16 R8, R204.reuse, R196, R8 ;  /* 0x000000c4cc08723c */ /* 0x048ff00000041808 */
[-C--:B------:R-:W-:Y:S08]  /*7860*/  HMMA.16816.F32.BF16 R12, R204, R198.reuse, R12 ;  /* 0x000000c6cc0c723c */ /* 0x080ff0000004180c */
[C---:B------:R-:W-:Y:S01]  /*7870*/  HMMA.16816.F32.BF16 R16, R188.reuse, R198, R16 ;  /* 0x000000c6bc10723c */ /* 0x040fe20000041810 */
[----:B------:R-:W2:Y:S07]  /*7880*/  LDSM.16.M88.4 R196, [R233+0x6900] ;  /* 0x00690000e9c4783b */ /* 0x000eae0000000200 */
[-C--:B----4-:R-:W-:Y:S08]  /*7890*/  HMMA.16816.F32.BF16 R20, R188, R208.reuse, R20 ;  /* 0x000000d0bc14723c */ /* 0x090ff00000041814 */
[C---:B------:R-:W-:Y:S08]  /*78a0*/  HMMA.16816.F32.BF16 R24, R204.reuse, R208, R24 ;  /* 0x000000d0cc18723c */ /* 0x040ff00000041818 */
[-C--:B------:R-:W-:Y:S08]  /*78b0*/  HMMA.16816.F32.BF16 R28, R204, R210.reuse, R28 ;  /* 0x000000d2cc1c723c */ /* 0x080ff0000004181c */
[C---:B------:R-:W-:Y:S01]  /*78c0*/  HMMA.16816.F32.BF16 R32, R188.reuse, R210, R32 ;  /* 0x000000d2bc20723c */ /* 0x040fe20000041820 */
[----:B------:R-:W-:Y:S07]  /*78d0*/  LDSM.16.M88.4 R208, [R232] ;  /* 0x00000000e8d0783b */ /* 0x000fee0000000200 */
[-C--:B-1----:R-:W-:Y:S08]  /*78e0*/  HMMA.16816.F32.BF16 R36, R188, R212.reuse, R36 ;  /* 0x000000d4bc24723c */ /* 0x082ff00000041824 */
[C---:B------:R-:W-:Y:S08]  /*78f0*/  HMMA.16816.F32.BF16 R40, R204.reuse, R212, R40 ;  /* 0x000000d4cc28723c */ /* 0x040ff00000041828 */
[-C--:B------:R-:W-:Y:S08]  /*7900*/  HMMA.16816.F32.BF16 R44, R204, R214.reuse, R44 ;  /* 0x000000d6cc2c723c */ /* 0x080ff0000004182c */
[C---:B------:R-:W-:Y:S01]  /*7910*/  HMMA.16816.F32.BF16 R48, R188.reuse, R214, R48 ;  /* 0x000000d6bc30723c */ /* 0x040fe20000041830 */
[----:B------:R-:W-:Y:S07]  /*7920*/  LDSM.16.M88.4 R212, [R236+0x9100] ;  /* 0x00910000ecd4783b */ /* 0x000fee0000000200 */
[-C--:B------:R-:W-:Y:S08]  /*7930*/  HMMA.16816.F32.BF16 R52, R188, R216.reuse, R52 ;  /* 0x000000d8bc34723c */ /* 0x080ff00000041834 */
        /* <DEDUP_REMOVED lines=13> */
[----:B------:R-:W3:Y:S07]  /*7a10*/  LDSM.16.M88.4 R192, [R232+0x2000] ;  /* 0x00200000e8c0783b */ /* 0x000eee0000000200 */
[-C--:B--2---:R-:W-:Y:S08]  /*7a20*/  HMMA.16816.F32.BF16 R100, R188, R196.reuse, R100 ;  /* 0x000000c4bc64723c */ /* 0x084ff00000041864 */
[C---:B------:R-:W-:Y:S08]  /*7a30*/  HMMA.16816.F32.BF16 R104, R204.reuse, R196, R104 ;  /* 0x000000c4cc68723c */ /* 0x040ff00000041868 */
[-C--:B------:R-:W-:Y:S01]  /*7a40*/  HMMA.16816.F32.BF16 R108, R204, R198.reuse, R108 ;  /* 0x000000c6cc6c723c */ /* 0x080fe2000004186c */
[----:B------:R-:W2:Y:S07]  /*7a50*/  LDSM.16.M88.4 R204, [R232+0x2800] ;  /* 0x00280000e8cc783b */ /* 0x000eae0000000200 */
[----:B------:R-:W-:Y:S01]  /*7a60*/  HMMA.16816.F32.BF16 R112, R188, R198, R112 ;  /* 0x000000c6bc70723c */ /* 0x000fe20000041870 */
[----:B------:R-:W4:Y:S01]  /*7a70*/  LDSM.16.M88.4 R188, [R232+0x3000] ;  /* 0x00300000e8bc783b */ /* 0x000f220000000200 */
[----:B------:R-:W-:Y:S05]  /*7a80*/  DEPBAR.LE SB0, 0x0 ;  /* 0x000080000000791a */ /* 0x000fea0000000000 */
[----:B------:R-:W-:Y:S01]  /*7a90*/  BAR.SYNC.DEFER_BLOCKING 0x0 ;  /* 0x0000000000007b1d */ /* 0x000fe20000010000 */
[-C--:B-1----:R-:W-:Y:S08]  /*7aa0*/  HMMA.16816.F32.BF16 R4, R200, R208.reuse, R4 ;  /* 0x000000d0c804723c */ /* 0x082ff00000041804 */
[C---:B------:R-:W-:Y:S08]  /*7ab0*/  HMMA.16816.F32.BF16 R8, R212.reuse, R208, R8 ;  /* 0x000000d0d408723c */ /* 0x040ff00000041808 */
[-C--:B------:R-:W-:Y:S08]  /*7ac0*/  HMMA.16816.F32.BF16 R12, R212, R210.reuse, R12 ;  /* 0x000000d2d40c723c */ /* 0x080ff0000004180c */
        /* <DEDUP_REMOVED lines=13> */
[-C--:B---3--:R-:W-:Y:S08]  /*7ba0*/  HMMA.16816.F32.BF16 R68, R200, R192.reuse, R68 ;  /* 0x000000c0c844723c */ /* 0x088ff00000041844 */
[C---:B------:R-:W-:Y:S08]  /*7bb0*/  HMMA.16816.F32.BF16 R72, R212.reuse, R192, R72 ;  /* 0x000000c0d448723c */ /* 0x040ff00000041848 */
[-C--:B------:R-:W-:Y:S08]  /*7bc0*/  HMMA.16816.F32.BF16 R76, R212, R194.reuse, R76 ;  /* 0x000000c2d44c723c */ /* 0x080ff0000004184c */
[C---:B------:R-:W-:Y:S08]  /*7bd0*/  HMMA.16816.F32.BF16 R80, R200.reuse, R194, R80 ;  /* 0x000000c2c850723c */ /* 0x040ff00000041850 */
[-C--:B--2---:R-:W-:Y:S08]  /*7be0*/  HMMA.16816.F32.BF16 R84, R200, R204.reuse, R84 ;  /* 0x000000ccc854723c */ /* 0x084ff00000041854 */
[C---:B------:R-:W-:Y:S08]  /*7bf0*/  HMMA.16816.F32.BF16 R88, R212.reuse, R204, R88 ;  /* 0x000000ccd458723c */ /* 0x040ff00000041858 */
[-C--:B------:R-:W-:Y:S08]  /*7c00*/  HMMA.16816.F32.BF16 R92, R212, R206.reuse, R92 ;  /* 0x000000ced45c723c */ /* 0x080ff0000004185c */
[C---:B------:R-:W-:Y:S08]  /*7c10*/  HMMA.16816.F32.BF16 R96, R200.reuse, R206, R96 ;  /* 0x000000cec860723c */ /* 0x040ff00000041860 */
[-C--:B----4-:R-:W-:Y:S08]  /*7c20*/  HMMA.16816.F32.BF16 R100, R200, R188.reuse, R100 ;  /* 0x000000bcc864723c */ /* 0x090ff00000041864 */
[C---:B------:R-:W-:Y:S08]  /*7c30*/  HMMA.16816.F32.BF16 R104, R212.reuse, R188, R104 ;  /* 0x000000bcd468723c */ /* 0x040ff00000041868 */
[-C--:B------:R-:W-:Y:S08]  /*7c40*/  HMMA.16816.F32.BF16 R108, R212, R190.reuse, R108 ;  /* 0x000000bed46c723c */ /* 0x080ff0000004186c */
[----:B------:R-:W-:Y:S01]  /*7c50*/  HMMA.16816.F32.BF16 R112, R200, R190, R112 ;  /* 0x000000bec870723c */ /* 0x000fe20000041870 */
[----:B------:R-:W-:-:S07]  /*7c60*/  @P0 BRA `(.L_x_22) ;  /* 0xffffef3000000947 */ /* 0x000fce000383ffff */
.L_x_21:
[----:B------:R-:W-:Y:S01]  /*7c70*/  FMNMX.FTZ R2, R4, R0, !PT ;  /* 0x0000000004027209 */ /* 0x000fe20007810000 */
[----:B------:R-:W0:Y:S01]  /*7c80*/  LDGDEPBAR ;  /* 0x00000000000079af */ /* 0x000e220000000000 */
[----:B--2---:R-:W-:Y:S01]  /*7c90*/  FMNMX.FTZ R134, R6, R3, !PT ;  /* 0x0000000306867209 */ /* 0x004fe20007810000 */
[----:B------:R-:W-:Y:S01]  /*7ca0*/  UISETP.GT.AND UP0, UPT, UR6, UR8, UPT ;  /* 0x000000080600728c */ /* 0x000fe2000bf04270 */
[----:B------:R-:W-:Y:S01]  /*7cb0*/  FMNMX.FTZ R2, R5, R2, !PT ;  /* 0x0000000205027209 */ /* 0x000fe20007810000 */
[----:B------:R-:W-:Y:S01]  /*7cc0*/  UIADD3 UR6, UR6, -0x1, URZ ;  /* 0xffffffff06067890 */ /* 0x000fe2000fffe03f */
[----:B------:R-:W-:Y:S02]  /*7cd0*/  FMNMX.FTZ R134, R7, R134, !PT ;  /* 0x0000008607867209 */ /* 0x000fe40007810000 */
        /* <DEDUP_REMOVED lines=76> */
[----:B------:R-:W-:Y:S01]  /*81a0*/  FMNMX.FTZ R134, R103, R134, !PT ;  /* 0x0000008667867209 */ /* 0x000fe20007810000 */
[----:B------:R-:W1:Y:S01]  /*81b0*/  SHFL.BFLY PT, R188, R2, 0x2, 0x1f ;  /* 0x0c401f0002bc7f89 */ /* 0x000e6200000e0000 */
[----:B------:R-:W-:Y:S02]  /*81c0*/  FMNMX.FTZ R132, R76, R132, !PT ;  /* 0x000000844c847209 */ /* 0x000fe40007810000 */
[----:B------:R-:W-:Y:S02]  /*81d0*/  FMNMX.FTZ R135, R43, R135, !PT ;  /* 0x000000872b877209 */ /* 0x000fe40007810000 */
[----:B------:R-:W-:Y:S02]  /*81e0*/  FMNMX.FTZ R134, R114, R134, !PT ;  /* 0x0000008672867209 */ /* 0x000fe40007810000 */
[----:B------:R-:W-:Y:S02]  /*81f0*/  FMNMX.FTZ R132, R77, R132, !PT ;  /* 0x000000844d847209 */ /* 0x000fe40007810000 */
[----:B------:R-:W-:Y:S02]  /*8200*/  FMNMX.FTZ R134, R115, R134, !PT ;  /* 0x0000008673867209 */ /* 0x000fe40007810000 */
[----:B------:R-:W-:Y:S02]  /*8210*/  FMNMX.FTZ R135, R46, R135, !PT ;  /* 0x000000872e877209 */ /* 0x000fe40007810000 */
[----:B------:R-:W-:Y:S01]  /*8220*/  FMNMX.FTZ R132, R88, R132, !PT ;  /* 0x0000008458847209 */ /* 0x000fe20007810000 */
[----:B------:R-:W2:Y:S01]  /*8230*/  SHFL.BFLY PT, R137, R134, 0x2, 0x1f ;  /* 0x0c401f0086897f89 */ /* 0x000ea200000e0000 */
        /* <DEDUP_REMOVED lines=12> */
[----:B-1----:R-:W-:Y:S02]  /*8300*/  FMNMX.FTZ R2, R2, R188, !PT ;  /* 0x000000bc02027209 */ /* 0x002fe40007810000 */
[----:B------:R-:W-:Y:S02]  /*8310*/  FMNMX.FTZ R135, R75, R135, !PT ;  /* 0x000000874b877209 */ /* 0x000fe40007810000 */
[----:B--2---:R-:W-:Y:S01]  /*8320*/  FMNMX.FTZ R134, R134, R137, !PT ;  /* 0x0000008986867209 */ /* 0x004fe20007810000 */
[----:B------:R-:W1:Y:S01]  /*8330*/  SHFL.BFLY PT, R189, R2, 0x1, 0x1f ;  /* 0x0c201f0002bd7f89 */ /* 0x000e6200000e0000 */
[----:B------:R-:W-:Y:S02]  /*8340*/  FMNMX.FTZ R132, R109, R132, !PT ;  /* 0x000000846d847209 */ /* 0x000fe40007810000 */
[----:B------:R-:W-:Y:S02]  /*8350*/  FMNMX.FTZ R135, R78, R135, !PT ;  /* 0x000000874e877209 */ /* 0x000fe40007810000 */
[----:B------:R-:W-:Y:S02]  /*8360*/  PLOP3.LUT P0, PT, PT, PT, UP0, 0x80, 0x0 ;  /* 0x000000000000781c */ /* 0x000fe40003f0f008 */
[----:B------:R-:W-:Y:S01]  /*8370*/  FMNMX.FTZ R135, R79, R135, !PT ;  /* 0x000000874f877209 */ /* 0x000fe20007810000 */
[----:B------:R-:W-:Y:S03]  /*8380*/  SHFL.BFLY PT, R188, R134, 0x1, 0x1f ;  /* 0x0c201f0086bc7f89 */ /* 0x000fe600000e0000 */
[----:B------:R-:W-:Y:S04]  /*8390*/  FMNMX.FTZ R135, R90, R135, !PT ;  /* 0x000000875a877209 */ /* 0x000fe80007810000 */
[----:B------:R-:W-:Y:S01]  /*83a0*/  FMNMX.FTZ R135, R91, R135, !PT ;  /* 0x000000875b877209 */ /* 0x000fe20007810000 */
[----:B------:R-:W2:Y:S03]  /*83b0*/  SHFL.BFLY PT, R136, R132, 0x2, 0x1f ;  /* 0x0c401f0084887f89 */ /* 0x000ea600000e0000 */
[----:B------:R-:W-:Y:S02]  /*83c0*/  FMNMX.FTZ R135, R94, R135, !PT ;  /* 0x000000875e877209 */ /* 0x000fe40007810000 */
[----:B-1----:R-:W-:Y:S02]  /*83d0*/  FMNMX.FTZ R137, R2, R189, !PT ;  /* 0x000000bd02897209 */ /* 0x002fe40007810000 */
[----:B------:R-:W-:Y:S03]  /*83e0*/  FMNMX.FTZ R2, R95, R135, !PT ;  /* 0x000000875f027209 */ /* 0x000fe60007810000 */
[C---:B------:R-:W-:Y:S01]  /*83f0*/  FMUL.FTZ R193, R137.reuse, c[0x0][0x2d0] ;  /* 0x0000b40089c17a20 */ /* 0x040fe20000410000 */
[----:B------:R-:W-:Y:S01]  /*8400*/  FMNMX.FTZ R135, R106, R2, !PT ;  /* 0x000000026a877209 */ /* 0x000fe20007810000 */
[----:B------:R-:W-:Y:S02]  /*8410*/  FADD.FTZ R0, -R137, R0 ;  /* 0x0000000089007221 */ /* 0x000fe40000010100 */
[--C-:B------:R-:W-:Y:S02]  /*8420*/  FFMA.FTZ R20, R20, c[0x0][0x2d0], -R193.reuse ;  /* 0x0000b40014147a23 */ /* 0x100fe400000108c1 */
[--C-:B------:R-:W-:Y:S02]  /*8430*/  FFMA.FTZ R21, R21, c[0x0][0x2d0], -R193.reuse ;  /* 0x0000b40015157a23 */ /* 0x100fe400000108c1 */
[----:B------:R-:W-:Y:S01]  /*8440*/  MUFU.EX2 R196, R20 ;  /* 0x0000001400c47308 */ /* 0x000fe20000000800 */
[--C-:B------:R-:W-:Y:S02]  /*8450*/  FFMA.FTZ R52, R52, c[0x0][0x2d0], -R193.reuse ;  /* 0x0000b40034347a23 */ /* 0x100fe400000108c1 */
[--C-:B------:R-:W-:Y:S01]  /*8460*/  FFMA.FTZ R53, R53, c[0x0][0x2d0], -R193.reuse ;  /* 0x0000b40035357a23 */ /* 0x100fe200000108c1 */
[----:B--2---:R-:W-:Y:S01]  /*8470*/  FMNMX.FTZ R132, R132, R136, !PT ;  /* 0x0000008884847209 */ /* 0x004fe20007810000 */
[--C-:B------:R-:W-:Y:S01]  /*8480*/  FFMA.FTZ R64, R64, c[0x0][0x2d0], -R193.reuse ;  /* 0x0000b40040407a23 */ /* 0x100fe200000108c1 */
[----:B------:R-:W-:Y:S01]  /*8490*/  FMNMX.FTZ R136, R134, R188, !PT ;  /* 0x000000bc86887209 */ /* 0x000fe20007810000 */
[--C-:B------:R-:W-:Y:S02]  /*84a0*/  FFMA.FTZ R65, R65, c[0x0][0x2d0], -R193.reuse ;  /* 0x0000b40041417a23 */ /* 0x100fe400000108c1 */
[----:B------:R-:W1:Y:S01]  /*84b0*/  SHFL.BFLY PT, R190, R132, 0x1, 0x1f ;  /* 0x0c201f0084be7f89 */ /* 0x000e6200000e0000 */
[----:B------:R-:W-:Y:S01]  /*84c0*/  MUFU.EX2 R195, R21 ;  /* 0x0000001500c37308 */ /* 0x000fe20000000800 */
[--C-:B------:R-:W-:Y:S02]  /*84d0*/  FFMA.FTZ R68, R68, c[0x0][0x2d0], -R193.reuse ;  /* 0x0000b40044447a23 */ /* 0x100fe400000108c1 */
[--C-:B------:R-:W-:Y:S02]  /*84e0*/  FFMA.FTZ R69, R69, c[0x0][0x2d0], -R193.reuse ;  /* 0x0000b40045457a23 */ /* 0x100fe400000108c1 */
[----:B------:R-:W-:Y:S02]  /*84f0*/  FMUL.FTZ R192, R136, c[0x0][0x2d0] ;  /* 0x0000b40088c07a20 */ /* 0x000fe40000410000 */
[--C-:B------:R-:W-:Y:S02]  /*8500*/  FFMA.FTZ R16, R16, c[0x0][0x2d0], -R193.reuse ;  /* 0x0000b40010107a23 */ /* 0x100fe400000108c1 */
[--C-:B------:R-:W-:Y:S02]  /*8510*/  FFMA.FTZ R22, R22, c[0x0][0x2d0], -R192.reuse ;  /* 0x0000b40016167a23 */ /* 0x100fe400000108c0 */
[----:B------:R-:W-:Y:S01]  /*8520*/  MUFU.EX2 R221, R16 ;  /* 0x0000001000dd7308 */ /* 0x000fe20000000800 */
[--C-:B------:R-:W-:Y:S02]  /*8530*/  FFMA.FTZ R23, R23, c[0x0][0x2d0], -R192.reuse ;  /* 0x0000b40017177a23 */ /* 0x100fe400000108c0 */
[--C-:B------:R-:W-:Y:S02]  /*8540*/  FFMA.FTZ R54, R54, c[0x0][0x2d0], -R192.reuse ;  /* 0x0000b40036367a23 */ /* 0x100fe400000108c0 */
[--C-:B------:R-:W-:Y:S02]  /*8550*/  FFMA.FTZ R55, R55, c[0x0][0x2d0], -R192.reuse ;  /* 0x0000b40037377a23 */ /* 0x100fe400000108c0 */
[--C-:B------:R-:W-:Y:S02]  /*8560*/  FFMA.FTZ R66, R66, c[0x0][0x2d0], -R192.reuse ;  /* 0x0000b40042427a23 */ /* 0x100fe400000108c0 */
[--C-:B------:R-:W-:Y:S01]  /*8570*/  FFMA.FTZ R67, R67, c[0x0][0x2d0], -R192.reuse ;  /* 0x0000b40043437a23 */ /* 0x100fe200000108c0 */
[----:B------:R-:W-:Y:S01]  /*8580*/  MUFU.EX2 R209, R22 ;  /* 0x0000001600d17308 */ /* 0x000fe20000000800 */
[----:B------:R-:W-:Y:S01]  /*8590*/  FMUL.FTZ R2, R0, c[0x0][0x2d0] ;  /* 0x0000b40000027a20 */ /* 0x000fe20000410000 */
[----:B------:R-:W-:Y:S01]  /*85a0*/  FMNMX.FTZ R0, R107, R135, !PT ;  /* 0x000000876b007209 */ /* 0x000fe20007810000 */
[--C-:B------:R-:W-:Y:S01]  /*85b0*/  FFMA.FTZ R70, R70, c[0x0][0x2d0], -R192.reuse ;  /* 0x0000b40046467a23 */ /* 0x100fe200000108c0 */
[----:B-1----:R-:W-:Y:S01]  /*85c0*/  FMNMX.FTZ R135, R132, R190, !PT ;  /* 0x000000be84877209 */ /* 0x002fe20007810000 */
[--C-:B------:R-:W-:Y:S01]  /*85d0*/  FFMA.FTZ R71, R71, c[0x0][0x2d0], -R192.reuse ;  /* 0x0000b40047477a23 */ /* 0x100fe200000108c0 */
[----:B------:R-:W-:Y:S01]  /*85e0*/  LDSM.16.MT88.4 R188, [R231+0x100] ;  /* 0x00010000e7bc783b */ /* 0x000fe20000004200 */
[--C-:B------:R-:W-:Y:S01]  /*85f0*/  FFMA.FTZ R17, R17, c[0x0][0x2d0], -R193.reuse ;  /* 0x0000b40011117a23 */ /* 0x100fe200000108c1 */
[----:B------:R-:W-:Y:S01]  /*8600*/  FMNMX.FTZ R0, R110, R0, !PT ;  /* 0x000000006e007209 */ /* 0x000fe20007810000 */
[--C-:B------:R-:W-:Y:S01]  /*8610*/  FFMA.FTZ R18, R18, c[0x0][0x2d0], -R192.reuse ;  /* 0x0000b40012127a23 */ /* 0x100fe200000108c0 */
[----:B------:R1:W2:Y:S01]  /*8620*/  MUFU.EX2 R134, R2 ;  /* 0x0000000200867308 */ /* 0x0002a20000000800 */
[--C-:B------:R-:W-:Y:S01]  /*8630*/  FFMA.FTZ R19, R19, c[0x0][0x2d0], -R192.reuse ;  /* 0x0000b40013137a23 */ /* 0x100fe200000108c0 */
[----:B------:R-:W-:Y:S01]  /*8640*/  FMNMX.FTZ R0, R111, R0, !PT ;  /* 0x000000006f007209 */ /* 0x000fe20007810000 */
[--C-:B------:R-:W-:Y:S02]  /*8650*/  FFMA.FTZ R4, R4, c[0x0][0x2d0], -R193.reuse ;  /* 0x0000b40004047a23 */ /* 0x100fe400000108c1 */
[--C-:B------:R-:W-:Y:S02]  /*8660*/  FFMA.FTZ R5, R5, c[0x0][0x2d0], -R193.reuse ;  /* 0x0000b40005057a23 */ /* 0x100fe400000108c1 */
[--C-:B------:R-:W-:Y:S02]  /*8670*/  FFMA.FTZ R6, R6, c[0x0][0x2d0], -R192.reuse ;  /* 0x0000b40006067a23 */ /* 0x100fe400000108c0 */
[--C-:B------:R-:W-:Y:S01]  /*8680*/  FFMA.FTZ R36, R36, c[0x0][0x2d0], -R193.reuse ;  /* 0x0000b40024247a23 */ /* 0x100fe200000108c1 */
[----:B------:R3:W-:Y:S01]  /*8690*/  MUFU.EX2 R194, R23 ;  /* 0x0000001700c27308 */ /* 0x0007e20000000800 */
[--C-:B------:R-:W-:Y:S02]  /*86a0*/  FFMA.FTZ R32, R32, c[0x0][0x2d0], -R193.reuse ;  /* 0x0000b40020207a23 */ /* 0x100fe400000108c1 */
[--C-:B------:R-:W-:Y:S02]  /*86b0*/  FFMA.FTZ R33, R33, c[0x0][0x2d0], -R193.reuse ;  /* 0x0000b40021217a23 */ /* 0x100fe400000108c1 */
[--C-:B------:R-:W-:Y:S02]  /*86c0*/  FFMA.FTZ R37, R37, c[0x0][0x2d0], -R193.reuse ;  /* 0x0000b40025257a23 */ /* 0x100fe400000108c1 */
[--C-:B------:R-:W-:Y:S02]  /*86d0*/  FFMA.FTZ R38, R38, c[0x0][0x2d0], -R192.reuse ;  /* 0x0000b40026267a23 */ /* 0x100fe400000108c0 */
[--C-:B------:R-:W-:Y:S01]  /*86e0*/  FFMA.FTZ R39, R39, c[0x0][0x2d0], -R192.reuse ;  /* 0x0000b40027277a23 */ /* 0x100fe200000108c0 */
[----:B------:R4:W-:Y:S01]  /*86f0*/  MUFU.EX2 R203, R4 ;  /* 0x0000000400cb7308 */ /* 0x0009e20000000800 */
[--C-:B------:R-:W-:Y:S02]  /*8700*/  FFMA.FTZ R48, R48, c[0x0][0x2d0], -R193.reuse ;  /* 0x0000b40030307a23 */ /* 0x100fe400000108c1 */
[----:B------:R-:W-:Y:S02]  /*8710*/  FFMA.FTZ R49, R49, c[0x0][0x2d0], -R193 ;  /* 0x0000b40031317a23 */ /* 0x000fe400000108c1 */
[----:B-1----:R-:W-:Y:S02]  /*8720*/  FADD.FTZ R2, -R136, R3 ;  /* 0x0000000388027221 */ /* 0x002fe40000010100 */
[C---:B--2---:R-:W-:Y:S01]  /*8730*/  FMUL.FTZ R16, R134.reuse, R152 ;  /* 0x0000009886107220 */ /* 0x044fe20000410000 */
[----:B------:R-:W1:Y:S01]  /*8740*/  SHFL.BFLY PT, R3, R0, 0x2, 0x1f ;  /* 0x0c401f0000037f89 */ /* 0x000e6200000e0000 */
[----:B------:R-:W-:Y:S01]  /*8750*/  FMUL.FTZ R116, R134, R116 ;  /* 0x0000007486747220 */ /* 0x000fe20000410000 */
[----:B------:R-:W2:Y:S01]  /*8760*/  MUFU.EX2 R218, R5 ;  /* 0x0000000500da7308 */ /* 0x000ea20000000800 */
[----:B------:R-:W-:Y:S02]  /*8770*/  FMUL.FTZ R2, R2, c[0x0][0x2d0] ;  /* 0x0000b40002027a20 */ /* 0x000fe40000410000 */
[C---:B------:R-:W-:Y:S02]  /*8780*/  FMUL.FTZ R117, R134.reuse, R117 ;  /* 0x0000007586757220 */ /* 0x040fe40000410000 */
[C---:B------:R-:W-:Y:S01]  /*8790*/  FMUL.FTZ R120, R134.reuse, R120 ;  /* 0x0000007886787220 */ /* 0x040fe20000410000 */
[----:B---3--:R-:W-:Y:S01]  /*87a0*/  LDSM.16.MT88.4 R20, [R228+0x100] ;  /* 0x00010000e414783b */ /* 0x008fe20000004200 */
[C---:B------:R-:W-:Y:S02]  /*87b0*/  FMUL.FTZ R121, R134.reuse, R121 ;  /* 0x0000007986797220 */ /* 0x040fe40000410000 */
[C---:B------:R-:W-:Y:S01]  /*87c0*/  FMUL.FTZ R128, R134.reuse, R128 ;  /* 0x0000008086807220 */ /* 0x040fe20000410000 */
[----:B------:R3:W5:Y:S01]  /*87d0*/  MUFU.EX2 R132, R2 ;  /* 0x0000000200847308 */ /* 0x0007620000000800 */
[----:B------:R-:W-:Y:S02]  /*87e0*/  FMUL.FTZ R129, R134, R129 ;  /* 0x0000008186817220 */ /* 0x000fe40000410000 */
[--C-:B------:R-:W-:Y:S02]  /*87f0*/  FFMA.FTZ R50, R50, c[0x0][0x2d0], -R192.reuse ;  /* 0x0000b40032327a23 */ /* 0x100fe400000108c0 */
[----:B----4-:R-:W-:Y:S02]  /*8800*/  FMUL.FTZ R4, R134, R144 ;  /* 0x0000009086047220 */ /* 0x010fe40000410000 */
[--C-:B------:R-:W-:Y:S02]  /*8810*/  FFMA.FTZ R51, R51, c[0x0][0x2d0], -R192.reuse ;  /* 0x0000b40033337a23 */ /* 0x100fe400000108c0 */
[--C-:B------:R-:W-:Y:S01]  /*8820*/  FFMA.FTZ R80, R80, c[0x0][0x2d0], -R193.reuse ;  /* 0x0000b40050507a23 */ /* 0x100fe200000108c1 */
[----:B------:R4:W4:Y:S01]  /*8830*/  MUFU.EX2 R207, R17 ;  /* 0x0000001100cf7308 */ /* 0x0009220000000800 */
[--C-:B------:R-:W-:Y:S01]  /*8840*/  FFMA.FTZ R81, R81, c[0x0][0x2d0], -R193.reuse ;  /* 0x0000b40051517a23 */ /* 0x100fe200000108c1 */
[----:B-1----:R-:W-:Y:S01]  /*8850*/  FMNMX.FTZ R0, R0, R3, !PT ;  /* 0x0000000300007209 */ /* 0x002fe20007810000 */
[--C-:B------:R-:W-:Y:S01]  /*8860*/  FFMA.FTZ R84, R84, c[0x0][0x2d0], -R193.reuse ;  /* 0x0000b40054547a23 */ /* 0x100fe200000108c1 */
[----:B--2---:R-:W-:Y:S01]  /*8870*/  F2FP.BF16.PACK_AB R144, R218, R203 ;  /* 0x000000cbda90723e */ /* 0x004fe200000010ff */
[----:B------:R-:W-:Y:S02]  /*8880*/  FMUL.FTZ R5, R134, R145 ;  /* 0x0000009186057220 */ /* 0x000fe40000410000 */
[--C-:B------:R-:W-:Y:S02]  /*8890*/  FFMA.FTZ R85, R85, c[0x0][0x2d0], -R193.reuse ;  /* 0x0000b40055557a23 */ /* 0x100fe400000108c1 */
[--C-:B------:R-:W-:Y:S01]  /*88a0*/  FFMA.FTZ R96, R96, c[0x0][0x2d0], -R193.reuse ;  /* 0x0000b40060607a23 */ /* 0x100fe200000108c1 */
[----:B------:R1:W-:Y:S01]  /*88b0*/  MUFU.EX2 R202, R6 ;  /* 0x0000000600ca7308 */ /* 0x0003e20000000800 */
[--C-:B------:R-:W-:Y:S02]  /*88c0*/  FFMA.FTZ R97, R97, c[0x0][0x2d0], -R193.reuse ;  /* 0x0000b40061617a23 */ /* 0x100fe400000108c1 */
[----:B------:R-:W-:Y:S02]  /*88d0*/  FFMA.FTZ R100, R100, c[0x0][0x2d0], -R193 ;  /* 0x0000b40064647a23 */ /* 0x000fe400000108c1 */
[----:B---3--:R-:W-:Y:S02]  /*88e0*/  FADD.FTZ R2, -R135, R133 ;  /* 0x0000008587027221 */ /* 0x008fe40000010100 */
[----:B-----5:R-:W-:Y:S02]  /*88f0*/  FMUL.FTZ R118, R132, R118 ;  /* 0x0000007684767220 */ /* 0x020fe40000410000 */
[----:B------:R-:W-:Y:S01]  /*8900*/  FMUL.FTZ R2, R2, c[0x0][0x2d0] ;  /* 0x0000b40002027a20 */ /* 0x000fe20000410000 */
[----:B------:R2:W-:Y:S01]  /*8910*/  MUFU.EX2 R220, R18 ;  /* 0x0000001200dc7308 */ /* 0x0005e20000000800 */
[C---:B------:R-:W-:Y:S02]  /*8920*/  FMUL.FTZ R119, R132.reuse, R119 ;  /* 0x0000007784777220 */ /* 0x040fe40000410000 */
[----:B------:R-:W-:Y:S02]  /*8930*/  FMUL.FTZ R122, R132, R122 ;  /* 0x0000007a847a7220 */ /* 0x000fe40000410000 */
[----:B----4-:R-:W-:Y:S02]  /*8940*/  FMUL.FTZ R17, R134, R153 ;  /* 0x0000009986117220 */ /* 0x010fe40000410000 */
[C---:B------:R-:W-:Y:S02]  /*8950*/  FMUL.FTZ R123, R132.reuse, R123 ;  /* 0x0000007b847b7220 */ /* 0x040fe40000410000 */
[C---:B------:R-:W-:Y:S01]  /*8960*/  FMUL.FTZ R130, R132.reuse, R130 ;  /* 0x0000008284827220 */ /* 0x040fe20000410000 */
[----:B------:R3:W4:Y:S01]  /*8970*/  MUFU.EX2 R133, R2 ;  /* 0x0000000200857308 */ /* 0x0007220000000800 */
[C---:B------:R-:W-:Y:S02]  /*8980*/  FMUL.FTZ R131, R132.reuse, R131 ;  /* 0x0000008384837220 */ /* 0x040fe40000410000 */
[--C-:B------:R-:W-:Y:S02]  /*8990*/  FFMA.FTZ R101, R101, c[0x0][0x2d0], -R193.reuse ;  /* 0x0000b40065657a23 */ /* 0x100fe400000108c1 */
[----:B-1----:R-:W-:Y:S01]  /*89a0*/  FMUL.FTZ R6, R132, R146 ;  /* 0x0000009284067220 */ /* 0x002fe20000410000 */
[----:B------:R-:W-:Y:S01]  /*89b0*/  F2FP.BF16.PACK_AB R146, R207, R221 ;  /* 0x000000ddcf92723e */ /* 0x000fe200000010ff */
[--C-:B------:R-:W-:Y:S02]  /*89c0*/  FFMA.FTZ R112, R112, c[0x0][0x2d0], -R193.reuse ;  /* 0x0000b40070707a23 */ /* 0x100fe400000108c1 */
[----:B------:R-:W-:Y:S01]  /*89d0*/  FFMA.FTZ R113, R113, c[0x0][0x2d0], -R193 ;  /* 0x0000b40071717a23 */ /* 0x000fe200000108c1 */
[----:B------:R1:W-:Y:S01]  /*89e0*/  MUFU.EX2 R206, R19 ;  /* 0x0000001300ce7308 */ /* 0x0003e20000000800 */
[--C-:B------:R-:W-:Y:S02]  /*89f0*/  FFMA.FTZ R7, R7, c[0x0][0x2d0], -R192.reuse ;  /* 0x0000b40007077a23 */ /* 0x100fe400000108c0 */
[--C-:B------:R-:W-:Y:S02]  /*8a00*/  FFMA.FTZ R34, R34, c[0x0][0x2d0], -R192.reuse ;  /* 0x0000b40022227a23 */ /* 0x100fe400000108c0 */
[----:B--2---:R-:W-:Y:S02]  /*8a10*/  FMUL.FTZ R18, R132, R154 ;  /* 0x0000009a84127220 */ /* 0x004fe40000410000 */
[--C-:B------:R-:W-:Y:S02]  /*8a20*/  FFMA.FTZ R35, R35, c[0x0][0x2d0], -R192.reuse ;  /* 0x0000b40023237a23 */ /* 0x100fe400000108c0 */
[--C-:B------:R-:W-:Y:S01]  /*8a30*/  FFMA.FTZ R82, R82, c[0x0][0x2d0], -R192.reuse ;  /* 0x0000b40052527a23 */ /* 0x100fe200000108c0 */
[----:B------:R-:W2:Y:S01]  /*8a40*/  MUFU.EX2 R216, R7 ;  /* 0x0000000700d87308 */ /* 0x000ea20000000800 */
[--C-:B------:R-:W-:Y:S02]  /*8a50*/  FFMA.FTZ R83, R83, c[0x0][0x2d0], -R192.reuse ;  /* 0x0000b40053537a23 */ /* 0x100fe400000108c0 */
[--C-:B------:R-:W-:Y:S01]  /*8a60*/  FFMA.FTZ R86, R86, c[0x0][0x2d0], -R192.reuse ;  /* 0x0000b40056567a23 */ /* 0x100fe200000108c0 */
[----:B---3--:R-:W3:Y:S01]  /*8a70*/  SHFL.BFLY PT, R2, R0, 0x1, 0x1f ;  /* 0x0c201f0000027f89 */ /* 0x008ee200000e0000 */
[C---:B----4-:R-:W-:Y:S02]  /*8a80*/  FMUL.FTZ R124, R133.reuse, R124 ;  /* 0x0000007c857c7220 */ /* 0x050fe40000410000 */
[----:B------:R-:W-:Y:S02]  /*8a90*/  FMUL.FTZ R125, R133, R125 ;  /* 0x0000007d857d7220 */ /* 0x000fe40000410000 */
[--C-:B------:R-:W-:Y:S01]  /*8aa0*/  FFMA.FTZ R87, R87, c[0x0][0x2d0], -R192.reuse ;  /* 0x0000b40057577a23 */ /* 0x100fe200000108c0 */
[----:B------:R-:W-:Y:S01]  /*8ab0*/  MUFU.EX2 R222, R32 ;  /* 0x0000002000de7308 */ /* 0x000fe20000000800 */
[--C-:B------:R-:W-:Y:S02]  /*8ac0*/  FFMA.FTZ R98, R98, c[0x0][0x2d0], -R192.reuse ;  /* 0x0000b40062627a23 */ /* 0x100fe400000108c0 */
[--C-:B------:R-:W-:Y:S02]  /*8ad0*/  FFMA.FTZ R99, R99, c[0x0][0x2d0], -R192.reuse ;  /* 0x0000b40063637a23 */ /* 0x100fe400000108c0 */
[----:B-1----:R-:W-:Y:S02]  /*8ae0*/  FMUL.FTZ R19, R132, R155 ;  /* 0x0000009b84137220 */ /* 0x002fe40000410000 */
[----:B------:R-:W-:Y:S01]  /*8af0*/  LDSM.16.MT88.4 R152, [R230+0x100] ;  /* 0x00010000e698783b */ /* 0x000fe20000004200 */
[--C-:B------:R-:W-:Y:S02]  /*8b00*/  FFMA.FTZ R102, R102, c[0x0][0x2d0], -R192.reuse ;  /* 0x0000b40066667a23 */ /* 0x100fe400000108c0 */
[----:B------:R-:W-:Y:S01]  /*8b10*/  MUFU.EX2 R197, R33 ;  /* 0x0000002100c57308 */ /* 0x000fe20000000800 */
[--C-:B------:R-:W-:Y:S02]  /*8b20*/  FFMA.FTZ R103, R103, c[0x0][0x2d0], -R192.reuse ;  /* 0x0000b40067677a23 */ /* 0x100fe400000108c0 */
[--C-:B------:R-:W-:Y:S01]  /*8b30*/  FFMA.FTZ R114, R114, c[0x0][0x2d0], -R192.reuse ;  /* 0x0000b40072727a23 */ /* 0x100fe200000108c0 */
[----:B--2---:R-:W-:Y:S01]  /*8b40*/  F2FP.BF16.PACK_AB R145, R216, R202 ;  /* 0x000000cad891723e */ /* 0x004fe200000010ff */
[----:B------:R-:W-:Y:S01]  /*8b50*/  FMUL.FTZ R7, R132, R147 ;  /* 0x0000009384077220 */ /* 0x000fe20000410000 */
[----:B------:R-:W-:Y:S01]  /*8b60*/  F2FP.BF16.PACK_AB R147, R206, R220 ;  /* 0x000000dcce93723e */ /* 0x000fe200000010ff */
[----:B------:R-:W-:Y:S01]  /*8b70*/  FFMA.FTZ R115, R115, c[0x0][0x2d0], -R192 ;  /* 0x0000b40073737a23 */ /* 0x000fe200000108c0 */
[----:B---3--:R-:W-:Y:S02]  /*8b80*/  FMNMX.FTZ R2, R2, R0, !PT ;  /* 0x0000000002027209 */ /* 0x008fe40007810000 */
[----:B------:R-:W-:Y:S03]  /*8b90*/  MUFU.EX2 R32, R34 ;  /* 0x0000002200207308 */ /* 0x000fe60000000800 */
[C---:B------:R-:W-:Y:S01]  /*8ba0*/  FADD.FTZ R0, -R2.reuse, R138 ;  /* 0x0000008a02007221 */ /* 0x040fe20000010100 */
[-C--:B------:R-:W-:Y:S05]  /*8bb0*/  HMMA.16816.F32.BF16 R4, R144, R20.reuse, R4 ;  /* 0x000000149004723c */ /* 0x080fea0000041804 */
[----:B------:R-:W-:Y:S01]  /*8bc0*/  FMUL.FTZ R138, R135, c[0x0][0x2d0] ;  /* 0x0000b400878a7a20 */ /* 0x000fe20000410000 */
[----:B------:R-:W-:Y:S01]  /*8bd0*/  MUFU.EX2 R33, R35 ;  /* 0x0000002300217308 */ /* 0x000fe20000000800 */
[----:B------:R-:W-:Y:S02]  /*8be0*/  FMUL.FTZ R3, R2, c[0x0][0x2d0] ;  /* 0x0000b40002037a20 */ /* 0x000fe40000410000 */
[----:B------:R-:W-:Y:S03]  /*8bf0*/  FMUL.FTZ R0, R0, c[0x0][0x2d0] ;  /* 0x0000b40000007a20 */ /* 0x000fe60000410000 */
[--C-:B------:R-:W-:Y:S02]  /*8c00*/  FFMA.FTZ R12, R12, c[0x0][0x2d0], -R138.reuse ;  /* 0x0000b4000c0c7a23 */ /* 0x100fe4000001088a */
[--C-:B------:R-:W-:Y:S02]  /*8c10*/  FFMA.FTZ R13, R13, c[0x0][0x2d0], -R138.reuse ;  /* 0x0000b4000d0d7a23 */ /* 0x100fe4000001088a */
[----:B------:R-:W1:Y:S01]  /*8c20*/  MUFU.EX2 R0, R0 ;  /* 0x0000000000007308 */ /* 0x000e620000000800 */
[--C-:B------:R-:W-:Y:S02]  /*8c30*/  FFMA.FTZ R14, R14, c[0x0][0x2d0], -R3.reuse ;  /* 0x0000b4000e0e7a23 */ /* 0x100fe40000010803 */
        /* <DEDUP_REMOVED lines=10> */
[----:B------:R-:W3:Y:S01]  /*8ce0*/  MUFU.EX2 R213, R9 ;  /* 0x0000000900d57308 */ /* 0x000ee20000000800 */
[--C-:B------:R-:W-:Y:S02]  /*8cf0*/  FFMA.FTZ R72, R72, c[0x0][0x2d0], -R138.reuse ;  /* 0x0000b40048487a23 */ /* 0x100fe4000001088a */
[--C-:B------:R-:W-:Y:S02]  /*8d00*/  FFMA.FTZ R73, R73, c[0x0][0x2d0], -R138.reuse ;  /* 0x0000b40049497a23 */ /* 0x100fe4000001088a */
[--C-:B------:R-:W-:Y:S02]  /*8d10*/  FFMA.FTZ R74, R74, c[0x0][0x2d0], -R3.reuse ;  /* 0x0000b4004a4a7a23 */ /* 0x100fe40000010803 */
[--C-:B------:R-:W-:Y:S02]  /*8d20*/  FFMA.FTZ R75, R75, c[0x0][0x2d0], -R3.reuse ;  /* 0x0000b4004b4b7a23 */ /* 0x100fe40000010803 */
[C---:B-1----:R-:W-:Y:S01]  /*8d30*/  FMUL.FTZ R126, R0.reuse, R126 ;  /* 0x0000007e007e7220 */ /* 0x042fe20000410000 */
[----:B------:R1:W-:Y:S01]  /*8d40*/  MUFU.EX2 R219, R12 ;  /* 0x0000000c00db7308 */ /* 0x0003e20000000800 */
[----:B------:R-:W-:Y:S02]  /*8d50*/  FMUL.FTZ R127, R0, R127 ;  /* 0x0000007f007f7220 */ /* 0x000fe40000410000 */
[--C-:B------:R-:W-:Y:S02]  /*8d60*/  FFMA.FTZ R60, R60, c[0x0][0x2d0], -R138.reuse ;  /* 0x0000b4003c3c7a23 */ /* 0x100fe4000001088a */
[----:B--2---:R-:W-:Y:S02]  /*8d70*/  FMUL.FTZ R8, R133, R140 ;  /* 0x0000008c85087220 */ /* 0x004fe40000410000 */
[--C-:B------:R-:W-:Y:S02]  /*8d80*/  FFMA.FTZ R61, R61, c[0x0][0x2d0], -R138.reuse ;  /* 0x0000b4003d3d7a23 */ /* 0x100fe4000001088a */
[--C-:B------:R-:W-:Y:S01]  /*8d90*/  FFMA.FTZ R62, R62, c[0x0][0x2d0], -R3.reuse ;  /* 0x0000b4003e3e7a23 */ /* 0x100fe20000010803 */
[----:B------:R2:W4:Y:S01]  /*8da0*/  MUFU.EX2 R205, R13 ;  /* 0x0000000d00cd7308 */ /* 0x0005220000000800 */
[--C-:B------:R-:W-:Y:S02]  /*8db0*/  FFMA.FTZ R63, R63, c[0x0][0x2d0], -R3.reuse ;  /* 0x0000b4003f3f7a23 */ /* 0x100fe40000010803 */
[--C-:B------:R-:W-:Y:S01]  /*8dc0*/  FFMA.FTZ R79, R79, c[0x0][0x2d0], -R3.reuse ;  /* 0x0000b4004f4f7a23 */ /* 0x100fe20000010803 */
[----:B---3--:R-:W-:Y:S01]  /*8dd0*/  F2FP.BF16.PACK_AB R140, R213, R201 ;  /* 0x000000c9d58c723e */ /* 0x008fe200000010ff */
[----:B------:R-:W-:Y:S02]  /*8de0*/  FMUL.FTZ R9, R133, R141 ;  /* 0x0000008d85097220 */ /* 0x000fe40000410000 */
[--C-:B------:R-:W-:Y:S02]  /*8df0*/  FFMA.FTZ R24, R24, c[0x0][0x2d0], -R138.reuse ;  /* 0x0000b40018187a23 */ /* 0x100fe4000001088a */
[--C-:B------:R-:W-:Y:S01]  /*8e00*/  FFMA.FTZ R26, R26, c[0x0][0x2d0], -R3.reuse ;  /* 0x0000b4001a1a7a23 */ /* 0x100fe20000010803 */
[----:B------:R3:W-:Y:S01]  /*8e10*/  MUFU.EX2 R200, R10 ;  /* 0x0000000a00c87308 */ /* 0x0007e20000000800 */
[--C-:B------:R-:W-:Y:S02]  /*8e20*/  FFMA.FTZ R27, R27, c[0x0][0x2d0], -R3.reuse ;  /* 0x0000b4001b1b7a23 */ /* 0x100fe40000010803 */
[--C-:B------:R-:W-:Y:S02]  /*8e30*/  FFMA.FTZ R28, R28, c[0x0][0x2d0], -R138.reuse ;  /* 0x0000b4001c1c7a23 */ /* 0x100fe4000001088a */
[----:B-1----:R-:W-:Y:S02]  /*8e40*/  FMUL.FTZ R12, R133, R148 ;  /* 0x00000094850c7220 */ /* 0x002fe40000410000 */
[--C-:B------:R-:W-:Y:S02]  /*8e50*/  FFMA.FTZ R29, R29, c[0x0][0x2d0], -R138.reuse ;  /* 0x0000b4001d1d7a23 */ /* 0x100fe4000001088a */
[--C-:B------:R-:W-:Y:S01]  /*8e60*/  FFMA.FTZ R30, R30, c[0x0][0x2d0], -R3.reuse ;  /* 0x0000b4001e1e7a23 */ /* 0x100fe20000010803 */
[----:B------:R-:W1:Y:S01]  /*8e70*/  MUFU.EX2 R212, R11 ;  /* 0x0000000b00d47308 */ /* 0x000e620000000800 */
[--C-:B------:R-:W-:Y:S02]  /*8e80*/  FFMA.FTZ R31, R31, c[0x0][0x2d0], -R3.reuse ;  /* 0x0000b4001f1f7a23 */ /* 0x100fe40000010803 */
[--C-:B------:R-:W-:Y:S02]  /*8e90*/  FFMA.FTZ R40, R40, c[0x0][0x2d0], -R138.reuse ;  /* 0x0000b40028287a23 */ /* 0x100fe4000001088a */
[----:B--2---:R-:W-:Y:S02]  /*8ea0*/  FMUL.FTZ R13, R133, R149 ;  /* 0x00000095850d7220 */ /* 0x004fe40000410000 */
[--C-:B------:R-:W-:Y:S02]  /*8eb0*/  FFMA.FTZ R41, R41, c[0x0][0x2d0], -R138.reuse ;  /* 0x0000b40029297a23 */ /* 0x100fe4000001088a */
[--C-:B------:R-:W-:Y:S01]  /*8ec0*/  FFMA.FTZ R42, R42, c[0x0][0x2d0], -R3.reuse ;  /* 0x0000b4002a2a7a23 */ /* 0x100fe20000010803 */
[----:B------:R2:W-:Y:S01]  /*8ed0*/  MUFU.EX2 R215, R14 ;  /* 0x0000000e00d77308 */ /* 0x0005e20000000800 */
[--C-:B------:R-:W-:Y:S02]  /*8ee0*/  FFMA.FTZ R43, R43, c[0x0][0x2d0], -R3.reuse ;  /* 0x0000b4002b2b7a23 */ /* 0x100fe40000010803 */
[--C-:B------:R-:W-:Y:S02]  /*8ef0*/  FFMA.FTZ R44, R44, c[0x0][0x2d0], -R138.reuse ;  /* 0x0000b4002c2c7a23 */ /* 0x100fe4000001088a */
[----:B---3--:R-:W-:Y:S01]  /*8f00*/  FMUL.FTZ R10, R0, R142 ;  /* 0x0000008e000a7220 */ /* 0x008fe20000410000 */
[----:B----4-:R-:W-:Y:S01]  /*8f10*/  F2FP.BF16.PACK_AB R142, R205, R219 ;  /* 0x000000dbcd8e723e */ /* 0x010fe200000010ff */
[--C-:B------:R-:W-:Y:S02]  /*8f20*/  FFMA.FTZ R45, R45, c[0x0][0x2d0], -R138.reuse ;  /* 0x0000b4002d2d7a23 */ /* 0x100fe4000001088a */
[--C-:B------:R-:W-:Y:S01]  /*8f30*/  FFMA.FTZ R46, R46, c[0x0][0x2d0], -R3.reuse ;  /* 0x0000b4002e2e7a23 */ /* 0x100fe20000010803 */
[----:B------:R-:W3:Y:S01]  /*8f40*/  MUFU.EX2 R204, R15 ;  /* 0x0000000f00cc7308 */ /* 0x000ee20000000800 */
[--C-:B------:R-:W-:Y:S02]  /*8f50*/  FFMA.FTZ R25, R25, c[0x0][0x2d0], -R138.reuse ;  /* 0x0000b40019197a23 */ /* 0x100fe4000001088a */
[--C-:B------:R-:W-:Y:S01]  /*8f60*/  FFMA.FTZ R47, R47, c[0x0][0x2d0], -R3.reuse ;  /* 0x0000b4002f2f7a23 */ /* 0x100fe20000010803 */
[----:B-1----:R-:W-:Y:S01]  /*8f70*/  F2FP.BF16.PACK_AB R141, R212, R200 ;  /* 0x000000c8d48d723e */ /* 0x002fe200000010ff */
[----:B------:R-:W-:Y:S02]  /*8f80*/  FMUL.FTZ R11, R0, R143 ;  /* 0x0000008f000b7220 */ /* 0x000fe40000410000 */
[--C-:B------:R-:W-:Y:S02]  /*8f90*/  FFMA.FTZ R76, R76, c[0x0][0x2d0], -R138.reuse ;  /* 0x0000b4004c4c7a23 */ /* 0x100fe4000001088a */
[--C-:B------:R-:W-:Y:S01]  /*8fa0*/  FFMA.FTZ R77, R77, c[0x0][0x2d0], -R138.reuse ;  /* 0x0000b4004d4d7a23 */ /* 0x100fe2000001088a */
        /* <DEDUP_REMOVED lines=9> */
[----:B---3--:R-:W-:Y:S01]  /*9040*/  F2FP.BF16.PACK_AB R143, R204, R215 ;  /* 0x000000d7cc8f723e */ /* 0x008fe200000010ff */
[----:B------:R-:W-:Y:S02]  /*9050*/  FMUL.FTZ R15, R0, R151 ;  /* 0x00000097000f7220 */ /* 0x000fe40000410000 */
[----:B------:R-:W3:Y:S01]  /*9060*/  LDSM.16.MT88.4 R148, [R229+0x100] ;  /* 0x00010000e594783b */ /* 0x000ee20000004200 */
[--C-:B------:R-:W-:Y:S02]  /*9070*/  FFMA.FTZ R93, R93, c[0x0][0x2d0], -R138.reuse ;  /* 0x0000b4005d5d7a23 */ /* 0x100fe4000001088a */
[----:B------:R4:W-:Y:S01]  /*9080*/  MUFU.EX2 R208, R38 ;  /* 0x0000002600d07308 */ /* 0x0009e20000000800 */
[C---:B------:R-:W-:Y:S04]  /*9090*/  HMMA.16816.F32.BF16 R8, R140.reuse, R20, R8 ;  /* 0x000000148c08723c */ /* 0x040fe80000041808 */
[----:B-1----:R-:W-:Y:S02]  /*90a0*/  FMUL.FTZ R24, R133, R160 ;  /* 0x000000a085187220 */ /* 0x002fe40000410000 */
[--C-:B------:R-:W-:Y:S02]  /*90b0*/  FFMA.FTZ R94, R94, c[0x0][0x2d0], -R3.reuse ;  /* 0x0000b4005e5e7a23 */ /* 0x100fe40000010803 */
[-C--:B------:R-:W-:Y:S01]  /*90c0*/  HMMA.16816.F32.BF16 R12, R140, R22.reuse, R12 ;  /* 0x000000168c0c723c */ /* 0x080fe2000004180c */
[----:B------:R1:W-:Y:S03]  /*90d0*/  MUFU.EX2 R226, R26 ;  /* 0x0000001a00e27308 */ /* 0x0003e60000000800 */
[C---:B------:R-:W-:Y:S01]  /*90e0*/  FMUL.FTZ R20, R134.reuse, R156 ;  /* 0x0000009c86147220 */ /* 0x040fe20000410000 */
[----:B------:R-:W-:Y:S01]  /*90f0*/  MOV R156, R32 ;  /* 0x00000020009c7202 */ /* 0x000fe20000000f00 */
[C---:B------:R-:W-:Y:S01]  /*9100*/  FMUL.FTZ R32, R134.reuse, R168 ;  /* 0x000000a886207220 */ /* 0x040fe20000410000 */
[----:B------:R-:W-:Y:S01]  /*9110*/  MOV R168, R207 ;  /* 0x000000cf00a87202 */ /* 0x000fe20000000f00 */
[C---:B------:R-:W-:Y:S03]  /*9120*/  HMMA.16816.F32.BF16 R16, R144.reuse, R22, R16 ;  /* 0x000000169010723c */ /* 0x040fe60000041810 */
[----:B------:R-:W5:Y:S01]  /*9130*/  MUFU.EX2 R217, R27 ;  /* 0x0000001b00d97308 */ /* 0x000f620000000800 */
[----:B------:R-:W-:Y:S01]  /*9140*/  FMUL.FTZ R21, R134, R157 ;  /* 0x0000009d86157220 */ /* 0x000fe20000410000 */
[----:B------:R-:W-:Y:S01]  /*9150*/  MOV R157, R222 ;  /* 0x000000de009d7202 */ /* 0x000fe20000000f00 */
[--C-:B------:R-:W-:Y:S02]  /*9160*/  FFMA.FTZ R95, R95, c[0x0][0x2d0], -R3.reuse ;  /* 0x0000b4005f5f7a23 */ /* 0x100fe40000010803 */
[C---:B------:R-:W-:Y:S04]  /*9170*/  FMUL.FTZ R22, R132.reuse, R158 ;  /* 0x0000009e84167220 */ /* 0x040fe80000410000 */
[C---:B------:R-:W-:Y:S01]  /*9180*/  FMUL.FTZ R23, R132.reuse, R159 ;  /* 0x0000009f84177220 */ /* 0x040fe20000410000 */
[----:B------:R-:W3:Y:S01]  /*9190*/  MUFU.EX2 R25, R36 ;  /* 0x0000002400197308 */ /* 0x000ee20000000800 */
[----:B----4-:R-:W-:Y:S01]  /*91a0*/  FMUL.FTZ R38, R132, R174 ;  /* 0x000000ae84267220 */ /* 0x010fe20000410000 */
[----:B--2---:R-:W-:Y:S01]  /*91b0*/  MOV R159, R214 ;  /* 0x000000d6009f7202 */ /* 0x004fe20000000f00 */
[--C-:B------:R-:W-:Y:S02]  /*91c0*/  FFMA.FTZ R106, R106, c[0x0][0x2d0], -R3.reuse ;  /* 0x0000b4006a6a7a23 */ /* 0x100fe40000010803 */
[----:B-1----:R-:W-:Y:S01]  /*91d0*/  FMUL.FTZ R26, R0, R162 ;  /* 0x000000a2001a7220 */ /* 0x002fe20000410000 */
[-C--:B------:R-:W-:Y:S03]  /*91e0*/  HMMA.16816.F32.BF16 R20, R144, R188.reuse, R20 ;  /* 0x000000bc9014723c */ /* 0x080fe60000041814 */
[--C-:B------:R-:W-:Y:S01]  /*91f0*/  FFMA.FTZ R107, R107, c[0x0][0x2d0], -R3.reuse ;  /* 0x0000b4006b6b7a23 */ /* 0x100fe20000010803 */
[----:B------:R1:W-:Y:S01]  /*9200*/  MUFU.EX2 R199, R28 ;  /* 0x0000001c00c77308 */ /* 0x0003e20000000800 */
[--C-:B------:R-:W-:Y:S02]  /*9210*/  FFMA.FTZ R110, R110, c[0x0][0x2d0], -R3.reuse ;  /* 0x0000b4006e6e7a23 */ /* 0x100fe40000010803 */
[----:B------:R-:W-:Y:S01]  /*9220*/  FFMA.FTZ R3, R111, c[0x0][0x2d0], -R3 ;  /* 0x0000b4006f037a23 */ /* 0x000fe20000010803 */
[----:B-----5:R-:W-:Y:S01]  /*9230*/  MOV R158, R217 ;  /* 0x000000d9009e7202 */ /* 0x020fe20000000f00 */
[----:B------:R-:W-:Y:S03]  /*9240*/  FMUL.FTZ R27, R0, R163 ;  /* 0x000000a3001b7220 */ /* 0x000fe60000410000 */
[----:B------:R-:W-:Y:S01]  /*9250*/  MOV R163, R33 ;  /* 0x0000002100a37202 */ /* 0x000fe20000000f00 */
[----:B------:R-:W-:Y:S01]  /*9260*/  FMUL.FTZ R33, R134, R169 ;  /* 0x000000a986217220 */ /* 0x000fe20000410000 */
[----:B------:R2:W4:Y:S01]  /*9270*/  MUFU.EX2 R34, R29 ;  /* 0x0000001d00227308 */ /* 0x0005220000000800 */
[----:B------:R-:W-:Y:S01]  /*9280*/  MOV R169, R206 ;  /* 0x000000ce00a97202 */ /* 0x000fe20000000f00 */
[--C-:B------:R-:W-:Y:S01]  /*9290*/  FFMA.FTZ R104, R104, c[0x0][0x2d0], -R138.reuse ;  /* 0x0000b40068687a23 */ /* 0x100fe2000001088a */
[----:B---3--:R-:W-:Y:S01]  /*92a0*/  MOV R160, R25 ;  /* 0x0000001900a07202 */ /* 0x008fe20000000f00 */
[----:B------:R-:W-:Y:S02]  /*92b0*/  FMUL.FTZ R25, R133, R161 ;  /* 0x000000a185197220 */ /* 0x000fe40000410000 */
[----:B------:R-:W-:Y:S02]  /*92c0*/  FMUL.FTZ R36, R134, R172 ;  /* 0x000000ac86247220 */ /* 0x000fe40000410000 */
[--C-:B------:R-:W-:Y:S02]  /*92d0*/  FFMA.FTZ R105, R105, c[0x0][0x2d0], -R138.reuse ;  /* 0x0000b40069697a23 */ /* 0x100fe4000001088a */
[----:B------:R3:W-:Y:S01]  /*92e0*/  MUFU.EX2 R198, R30 ;  /* 0x0000001e00c67308 */ /* 0x0007e20000000800 */
[--C-:B------:R-:W-:Y:S01]  /*92f0*/  FFMA.FTZ R108, R108, c[0x0][0x2d0], -R138.reuse ;  /* 0x0000b4006c6c7a23 */ /* 0x100fe2000001088a */
[C---:B------:R-:W-:Y:S04]  /*9300*/  HMMA.16816.F32.BF16 R24, R140.reuse, R188, R24 ;  /* 0x000000bc8c18723c */ /* 0x040fe80000041818 */
[----:B-1----:R-:W-:Y:S02]  /*9310*/  FMUL.FTZ R28, R133, R164 ;  /* 0x000000a4851c7220 */ /* 0x002fe40000410000 */
[----:B------:R-:W-:Y:S02]  /*9320*/  FFMA.FTZ R138, R109, c[0x0][0x2d0], -R138 ;  /* 0x0000b4006d8a7a23 */ /* 0x000fe4000001088a */
[----:B------:R1:W5:Y:S01]  /*9330*/  MUFU.EX2 R35, R31 ;  /* 0x0000001f00237308 */ /* 0x0003620000000800 */
[C---:B--2---:R-:W-:Y:S03]  /*9340*/  FMUL.FTZ R29, R133.reuse, R165 ;  /* 0x000000a5851d7220 */ /* 0x044fe60000410000 */
[----:B----4-:R-:W-:Y:S01]  /*9350*/  MOV R162, R34 ;  /* 0x0000002200a27202 */ /* 0x010fe20000000f00 */
[----:B------:R-:W-:Y:S01]  /*9360*/  FMUL.FTZ R34, R132, R170 ;  /* 0x000000aa84227220 */ /* 0x000fe20000410000 */
[----:B------:R-:W-:Y:S04]  /*9370*/  MOV R170, R205 ;  /* 0x000000cd00aa7202 */ /* 0x000fe80000000f00 */
[----:B------:R2:W4:Y:S01]  /*9380*/  MUFU.EX2 R211, R37 ;  /* 0x0000002500d37308 */ /* 0x0005220000000800 */
[C---:B---3--:R-:W-:Y:S09]  /*9390*/  FMUL.FTZ R30, R0.reuse, R166 ;  /* 0x000000a6001e7220 */ /* 0x048ff20000410000 */
[----:B------:R3:W3:Y:S01]  /*93a0*/  MUFU.EX2 R210, R39 ;  /* 0x0000002700d27308 */ /* 0x0006e20000000800 */
[----:B-1----:R-:W-:Y:S01]  /*93b0*/  FMUL.FTZ R31, R0, R167 ;  /* 0x000000a7001f7220 */ /* 0x002fe20000410000 */
[----:B-----5:R-:W-:Y:S01]  /*93c0*/  MOV R161, R35 ;  /* 0x0000002300a17202 */ /* 0x020fe20000000f00 */
[----:B------:R-:W-:Y:S01]  /*93d0*/  FMUL.FTZ R35, R132, R171 ;  /* 0x000000ab84237220 */ /* 0x000fe20000410000 */
[----:B------:R-:W-:Y:S06]  /*93e0*/  MOV R171, R204 ;  /* 0x000000cc00ab7202 */ /* 0x000fec0000000f00 */
[----:B------:R1:W-:Y:S01]  /*93f0*/  MUFU.EX2 R225, R48 ;  /* 0x0000003000e17308 */ /* 0x0003e20000000800 */
[-C--:B------:R-:W-:Y:S03]  /*9400*/  HMMA.16816.F32.BF16 R28, R140, R190.reuse, R28 ;  /* 0x000000be8c1c723c */ /* 0x080fe6000004181c */
[C---:B--2---:R-:W-:Y:S01]  /*9410*/  FMUL.FTZ R37, R134.reuse, R173 ;  /* 0x000000ad86257220 */ /* 0x044fe20000410000 */
[----:B----4-:R-:W-:Y:S01]  /*9420*/  MOV R189, R211 ;  /* 0x000000d300bd7202 */ /* 0x010fe20000000f00 */
[----:B------:R-:W-:Y:S03]  /*9430*/  FFMA.FTZ R134, R134, R251, R203 ;  /* 0x000000fb86867223 */ /* 0x000fe600000100cb */
[C---:B------:R-:W-:Y:S01]  /*9440*/  HMMA.16816.F32.BF16 R32, R144.reuse, R190, R32 ;  /* 0x000000be9020723c */ /* 0x040fe20000041820 */
[----:B------:R2:W4:Y:S03]  /*9450*/  MUFU.EX2 R224, R49 ;  /* 0x0000003100e07308 */ /* 0x0005260000000800 */
[C---:B---3--:R-:W-:Y:S01]  /*9460*/  FMUL.FTZ R39, R132.reuse, R175 ;  /* 0x000000af84277220 */ /* 0x048fe20000410000 */
[----:B------:R-:W-:Y:S01]  /*9470*/  MOV R188, R210 ;  /* 0x000000d200bc7202 */ /* 0x000fe20000000f00 */
[----:B------:R-:W-:Y:S05]  /*9480*/  FFMA.FTZ R132, R132, R252, R202 ;  /* 0x000000fc84847223 */ /* 0x000fea00000100ca */
[----:B------:R3:W-:Y:S01]  /*9490*/  MUFU.EX2 R223, R50 ;  /* 0x0000003200df7308 */ /* 0x0007e20000000800 */
[-C--:B------:R-:W-:Y:S03]  /*94a0*/  HMMA.16816.F32.BF16 R36, R144, R148.reuse, R36 ;  /* 0x000000949024723c */ /* 0x080fe60000041824 */
[C---:B-1----:R-:W-:Y:S06]  /*94b0*/  FMUL.FTZ R48, R133.reuse, R176 ;  /* 0x000000b085307220 */ /* 0x042fec0000410000 */
[----:B------:R1:W2:Y:S03]  /*94c0*/  MUFU.EX2 R222, R51 ;  /* 0x0000003300de7308 */ /* 0x0002a60000000800 */
[C---:B--2---:R-:W-:Y:S07]  /*94d0*/  FMUL.FTZ R49, R133.reuse, R177 ;  /* 0x000000b185317220 */ /* 0x044fee0000410000 */
[----:B------:R2:W-:Y:S01]  /*94e0*/  MUFU.EX2 R167, R40 ;  /* 0x0000002800a77308 */ /* 0x0005e20000000800 */
[C---:B---3--:R-:W-:Y:S09]  /*94f0*/  FMUL.FTZ R50, R0.reuse, R178 ;  /* 0x000000b200327220 */ /* 0x048ff20000410000 */
[----:B------:R3:W3:Y:S01]  /*9500*/  MUFU.EX2 R166, R41 ;  /* 0x0000002900a67308 */ /* 0x0006e20000000800 */
[C---:B-1----:R-:W-:Y:S09]  /*9510*/  FMUL.FTZ R51, R0.reuse, R179 ;  /* 0x000000b300337220 */ /* 0x042ff20000410000 */
[----:B------:R1:W-:Y:S01]  /*9520*/  MUFU.EX2 R165, R42 ;  /* 0x0000002a00a57308 */ /* 0x0003e20000000800 */
[C---:B------:R-:W-:Y:S04]  /*9530*/  HMMA.16816.F32.BF16 R48, R140.reuse, R148, R48 ;  /* 0x000000948c30723c */ /* 0x040fe80000041830 */
[C---:B--2---:R-:W-:Y:S05]  /*9540*/  FMUL.FTZ R40, R133.reuse, R180 ;  /* 0x000000b485287220 */ /* 0x044fea0000410000 */
[----:B------:R2:W2:Y:S03]  /*9550*/  MUFU.EX2 R164, R43 ;  /* 0x0000002b00a47308 */ /* 0x0004a60000000800 */
[C---:B---3--:R-:W-:Y:S07]  /*9560*/  FMUL.FTZ R41, R133.reuse, R181 ;  /* 0x000000b585297220 */ /* 0x048fee0000410000 */
[----:B------:R3:W-:Y:S01]  /*9570*/  MUFU.EX2 R217, R44 ;  /* 0x0000002c00d97308 */ /* 0x0007e20000000800 */
[C---:B-1----:R-:W-:Y:S09]  /*9580*/  FMUL.FTZ R42, R0.reuse, R182 ;  /* 0x000000b6002a7220 */ /* 0x042ff20000410000 */
[----:B------:R1:W1:Y:S01]  /*9590*/  MUFU.EX2 R214, R45 ;  /* 0x0000002d00d67308 */ /* 0x0002620000000800 */
[C---:B--2---:R-:W-:Y:S09]  /*95a0*/  FMUL.FTZ R43, R0.reuse, R183 ;  /* 0x000000b7002b7220 */ /* 0x044ff20000410000 */
[----:B------:R-:W-:Y:S01]  /*95b0*/  MUFU.EX2 R175, R54 ;  /* 0x0000003600af7308 */ /* 0x000fe20000000800 */
[-C--:B------:R-:W-:Y:S03]  /*95c0*/  HMMA.16816.F32.BF16 R40, R140, R150.reuse, R40 ;  /* 0x000000968c28723c */ /* 0x080fe60000041828 */
[C---:B---3--:R-:W-:Y:S01]  /*95d0*/  FMUL.FTZ R44, R133.reuse, R184 ;  /* 0x000000b8852c7220 */ /* 0x048fe20000410000 */
[----:B------:R-:W-:Y:S04]  /*95e0*/  MOV R184, R188 ;  /* 0x000000bc00b87202 */ /* 0x000fe80000000f00 */
[C---:B------:R-:W-:Y:S01]  /*95f0*/  HMMA.16816.F32.BF16 R116, R144.reuse, R150, R116 ;  /* 0x000000969074723c */ /* 0x040fe20000041874 */
[----:B------:R2:W-:Y:S01]  /*9600*/  MUFU.EX2 R211, R46 ;  /* 0x0000002e00d37308 */ /* 0x0005e20000000800 */
[----:B------:R-:W3:Y:S02]  /*9610*/  LDSM.16.MT88.4 R148, [R228+0x900] ;  /* 0x00090000e494783b */ /* 0x000ee40000004200 */
[----:B------:R-:W-:Y:S01]  /*9620*/  MOV R193, R184 ;  /* 0x000000b800c17202 */ /* 0x000fe20000000f00 */
[----:B-1----:R-:W-:Y:S01]  /*9630*/  FMUL.FTZ R45, R133, R185 ;  /* 0x000000b9852d7220 */ /* 0x002fe20000410000 */
[----:B------:R-:W-:Y:S02]  /*9640*/  MOV R185, R189 ;  /* 0x000000bd00b97202 */ /* 0x000fe40000000f00 */
[-C--:B------:R-:W-:Y:S03]  /*9650*/  HMMA.16816.F32.BF16 R120, R144, R152.reuse, R120 ;  /* 0x000000989078723c */ /* 0x080fe60000041878 */
[----:B------:R1:W1:Y:S01]  /*9660*/  MUFU.EX2 R210, R47 ;  /* 0x0000002f00d27308 */ /* 0x0002620000000800 */
[----:B------:R-:W-:Y:S04]  /*9670*/  MOV R192, R185 ;  /* 0x000000b900c07202 */ /* 0x000fe80000000f00 */
[C---:B------:R-:W-:Y:S05]  /*9680*/  HMMA.16816.F32.BF16 R124, R140.reuse, R152, R124 ;  /* 0x000000988c7c723c */ /* 0x040fea000004187c */
[----:B------:R-:W-:Y:S01]  /*9690*/  MUFU.EX2 R174, R55 ;  /* 0x0000003700ae7308 */ /* 0x000fe20000000800 */
[C---:B--2---:R-:W-:Y:S01]  /*96a0*/  FMUL.FTZ R46, R0.reuse, R186 ;  /* 0x000000ba002e7220 */ /* 0x044fe20000410000 */
[----:B------:R-:W-:Y:S08]  /*96b0*/  MOV R186, R209 ;  /* 0x000000d100ba7202 */ /* 0x000ff00000000f00 */
[----:B------:R-:W-:Y:S01]  /*96c0*/  MUFU.EX2 R209, R52 ;  /* 0x0000003400d17308 */ /* 0x000fe20000000800 */
[----:B-1----:R-:W-:Y:S01]  /*96d0*/  FMUL.FTZ R47, R0, R187 ;  /* 0x000000bb002f7220 */ /* 0x002fe20000410000 */
[----:B------:R-:W-:Y:S04]  /*96e0*/  MOV R187, R208 ;  /* 0x000000d000bb7202 */ /* 0x000fe80000000f00 */
[----:B------:R-:W-:Y:S04]  /*96f0*/  MOV R109, R187 ;  /* 0x000000bb006d7202 */ /* 0x000fe80000000f00 */
[----:B------:R1:W-:Y:S01]  /*9700*/  MUFU.EX2 R208, R53 ;  /* 0x0000003500d07308 */ /* 0x0003e20000000800 */
[-C--:B------:R-:W-:Y:S07]  /*9710*/  HMMA.16816.F32.BF16 R44, R140, R154.reuse, R44 ;  /* 0x0000009a8c2c723c */ /* 0x080fee000004182c */
[----:B------:R-:W-:Y:S01]  /*9720*/  F2FP.BF16.PACK_AB R140, R195, R196 ;  /* 0x000000c4c38c723e */ /* 0x000fe200000010ff */
[----:B------:R-:W-:Y:S01]  /*9730*/  HMMA.16816.F32.BF16 R128, R144, R154, R128 ;  /* 0x0000009a9080723c */ /* 0x000fe20000041880 */
[----:B------:R-:W2:Y:S01]  /*9740*/  LDSM.16.MT88.4 R152, [R231+0x900] ;  /* 0x00090000e798783b */ /* 0x000ea20000004200 */
[----:B------:R-:W-:Y:S02]  /*9750*/  MUFU.EX2 R207, R64 ;  /* 0x0000004000cf7308 */ /* 0x000fe40000000800 */
[----:B------:R-:W-:Y:S02]  /*9760*/  F2FP.BF16.PACK_AB R141, R194, R186 ;  /* 0x000000bac28d723e */ /* 0x000fe400000010ff */
[----:B------:R-:W-:Y:S02]  /*9770*/  F2FP.BF16.PACK_AB R142, R197, R157 ;  /* 0x0000009dc58e723e */ /* 0x000fe400000010ff */
[----:B------:R-:W-:Y:S04]  /*9780*/  F2FP.BF16.PACK_AB R143, R163, R156 ;  /* 0x0000009ca38f723e */ /* 0x000fe800000010ff */
[----:B------:R-:W-:Y:S01]  /*9790*/  MUFU.EX2 R206, R65 ;  /* 0x0000004100ce7308 */ /* 0x000fe20000000800 */
[----:B------:R-:W-:Y:S02]  /*97a0*/  F2FP.BF16.PACK_AB R144, R159, R227 ;  /* 0x000000e39f90723e */ /* 0x000fe400000010ff */
[-C--:B---3--:R-:W-:Y:S01]  /*97b0*/  HMMA.16816.F32.BF16 R4, R140, R148.reuse, R4 ;  /* 0x000000948c04723c */ /* 0x088fe20000041804 */
[----:B-1----:R-:W1:Y:S04]  /*97c0*/  LDSM.16.MT88.4 R52, [R229+0x900] ;  /* 0x00090000e534783b */ /* 0x002e680000004200 */
[----:B------:R-:W-:Y:S02]  /*97d0*/  F2FP.BF16.PACK_AB R145, R158, R226 ;  /* 0x000000e29e91723e */ /* 0x000fe400000010ff */
[----:B------:R-:W-:Y:S01]  /*97e0*/  F2FP.BF16.PACK_AB R146, R162, R199 ;  /* 0x000000c7a292723e */ /* 0x000fe200000010ff */
[----:B------:R-:W-:Y:S01]  /*97f0*/  MUFU.EX2 R204, R66 ;  /* 0x0000004200cc7308 */ /* 0x000fe20000000800 */
[----:B------:R-:W-:Y:S07]  /*9800*/  F2FP.BF16.PACK_AB R147, R161, R198 ;  /* 0x000000c6a193723e */ /* 0x000fee00000010ff */
[C---:B------:R-:W-:Y:S02]  /*9810*/  HMMA.16816.F32.BF16 R8, R144.reuse, R148, R8 ;  /* 0x000000949008723c */ /* 0x040fe40000041808 */
[----:B------:R3:W-:Y:S05]  /*9820*/  MUFU.EX2 R205, R67 ;  /* 0x0000004300cd7308 */ /* 0x0007ea0000000800 */
[----:B------:R-:W-:Y:S01]  /*9830*/  MOV R148, R197 ;  /* 0x000000c500947202 */ /* 0x000fe20000000f00 */
[-C--:B------:R-:W-:Y:S04]  /*9840*/  HMMA.16816.F32.BF16 R12, R144, R150.reuse, R12 ;  /* 0x00000096900c723c */ /* 0x080fe8000004180c */
[----:B------:R-:W-:Y:S01]  /*9850*/  MUFU.EX2 R173, R56 ;  /* 0x0000003800ad7308 */ /* 0x000fe20000000800 */
[----:B------:R-:W-:Y:S02]  /*9860*/  MOV R149, R196 ;  /* 0x000000c400957202 */ /* 0x000fe40000000f00 */
[----:B------:R-:W-:Y:S01]  /*9870*/  MOV R111, R148 ;  /* 0x00000094006f7202 */ /* 0x000fe20000000f00 */
[C---:B------:R-:W-:Y:S06]  /*9880*/  HMMA.16816.F32.BF16 R16, R140.reuse, R150, R16 ;  /* 0x000000968c10723c */ /* 0x040fec0000041810 */
[----:B------:R-:W1:Y:S01]  /*9890*/  MUFU.EX2 R179, R57 ;  /* 0x0000003900b37308 */ /* 0x000e620000000800 */
[----:B------:R-:W-:Y:S01]  /*98a0*/  MOV R150, R199 ;  /* 0x000000c700967202 */ /* 0x000fe20000000f00 */
[-C--:B--2---:R-:W-:Y:S01]  /*98b0*/  HMMA.16816.F32.BF16 R20, R140, R152.reuse, R20 ;  /* 0x000000988c14723c */ /* 0x084fe20000041814 */
[----:B---3--:R-:W2:Y:S03]  /*98c0*/  LDSM.16.MT88.4 R64, [R230+0x900] ;  /* 0x00090000e640783b */ /* 0x008ea60000004200 */
[----:B------:R-:W-:Y:S02]  /*98d0*/  MOV R151, R198 ;  /* 0x000000c600977202 */ /* 0x000fe40000000f00 */
[----:B------:R-:W-:Y:S02]  /*98e0*/  MOV R251, R150 ;  /* 0x0000009600fb7202 */ /* 0x000fe40000000f00 */
[C---:B------:R-:W-:Y:S01]  /*98f0*/  HMMA.16816.F32.BF16 R24, R144.reuse, R152, R24 ;  /* 0x000000989018723c */ /* 0x040fe20000041818 */
[----:B------:R-:W-:Y:S03]  /*9900*/  MUFU.EX2 R172, R58 ;  /* 0x0000003a00ac7308 */ /* 0x000fe60000000800 */
[----:B------:R-:W-:Y:S03]  /*9910*/  MOV R203, R151 ;  /* 0x0000009700cb7202 */ /* 0x000fe60000000f00 */
[----:B------:R-:W-:Y:S01]  /*9920*/  MOV R153, R195 ;  /* 0x000000c300997202 */ /* 0x000fe20000000f00 */
[-C--:B------:R-:W-:Y:S03]  /*9930*/  HMMA.16816.F32.BF16 R28, R144, R154.reuse, R28 ;  /* 0x0000009a901c723c */ /* 0x080fe6000004181c */
[----:B------:R3:W2:Y:S01]  /*9940*/  MUFU.EX2 R178, R59 ;  /* 0x0000003b00b27308 */ /* 0x0006a20000000800 */
[----:B------:R-:W-:Y:S02]  /*9950*/  MOV R152, R194 ;  /* 0x000000c200987202 */ /* 0x000fe40000000f00 */
[----:B------:R-:W-:Y:S02]  /*9960*/  MOV R252, R153 ;  /* 0x0000009900fc7202 */ /* 0x000fe40000000f00 */
[C---:B------:R-:W-:Y:S01]  /*9970*/  HMMA.16816.F32.BF16 R32, R140.reuse, R154, R32 ;  /* 0x0000009a8c20723c */ /* 0x040fe20000041820 */
[----:B------:R-:W5:Y:S03]  /*9980*/  LDL.LU R154, [R1] ;  /* 0x00000000019a7983 */ /* 0x000f660000300800 */
[----:B------:R-:W-:Y:S01]  /*9990*/  MOV R202, R152 ;  /* 0x0000009800ca7202 */ /* 0x000fe20000000f00 */
[----:B------:R-:W5:Y:S01]  /*99a0*/  LDL.LU R155, [R1+0x4] ;  /* 0x00000400019b7983 */ /* 0x000f620000300800 */
[----:B------:R-:W-:Y:S02]  /*99b0*/  MUFU.EX2 R183, R68 ;  /* 0x0000004400b77308 */ /* 0x000fe40000000800 */
[-C--:B-1----:R-:W-:Y:S08]  /*99c0*/  HMMA.16816.F32.BF16 R36, R140, R52.reuse, R36 ;  /* 0x000000348c24723c */ /* 0x082ff00000041824 */
[C---:B------:R-:W-:Y:S01]  /*99d0*/  HMMA.16816.F32.BF16 R48, R144.reuse, R52, R48 ;  /* 0x000000349030723c */ /* 0x040fe20000041830 */
[----:B------:R-:W-:Y:S01]  /*99e0*/  MUFU.EX2 R197, R69 ;  /* 0x0000004500c57308 */ /* 0x000fe20000000800 */
[----:B---3--:R-:W1:Y:S05]  /*99f0*/  LDSM.16.MT88.4 R56, [R228+0x1100] ;  /* 0x00110000e438783b */ /* 0x008e6a0000004200 */
[----:B------:R-:W-:Y:S01]  /*9a00*/  F2FP.BF16.PACK_AB R52, R185, R160 ;  /* 0x000000a0b934723e */ /* 0x000fe200000010ff */
[-C--:B------:R-:W-:Y:S03]  /*9a10*/  HMMA.16816.F32.BF16 R40, R144, R54.reuse, R40 ;  /* 0x000000369028723c */ /* 0x080fe60000041828 */
[----:B------:R-:W-:Y:S01]  /*9a20*/  MUFU.EX2 R182, R70 ;  /* 0x0000004600b67308 */ /* 0x000fe20000000800 */
[----:B------:R-:W-:Y:S04]  /*9a30*/  F2FP.BF16.PACK_AB R53, R184, R187 ;  /* 0x000000bbb835723e */ /* 0x000fe800000010ff */
[C---:B------:R-:W-:Y:S05]  /*9a40*/  HMMA.16816.F32.BF16 R116, R140.reuse, R54, R116 ;  /* 0x000000368c74723c */ /* 0x040fea0000041874 */
[----:B------:R3:W-:Y:S02]  /*9a50*/  MUFU.EX2 R196, R71 ;  /* 0x0000004700c47308 */ /* 0x0007e40000000800 */
[----:B----4-:R-:W-:Y:S01]  /*9a60*/  F2FP.BF16.PACK_AB R54, R224, R225 ;  /* 0x000000e1e036723e */ /* 0x010fe200000010ff */
[-C--:B--2---:R-:W-:Y:S04]  /*9a70*/  HMMA.16816.F32.BF16 R120, R140, R64.reuse, R120 ;  /* 0x000000408c78723c */ /* 0x084fe80000041878 */
[----:B------:R-:W-:Y:S03]  /*9a80*/  F2FP.BF16.PACK_AB R55, R222, R223 ;  /* 0x000000dfde37723e */ /* 0x000fe600000010ff */
[----:B------:R-:W-:Y:S01]  /*9a90*/  MUFU.EX2 R181, R72 ;  /* 0x0000004800b57308 */ /* 0x000fe20000000800 */
[C---:B------:R-:W-:Y:S08]  /*9aa0*/  HMMA.16816.F32.BF16 R124, R144.reuse, R64, R124 ;  /* 0x00000040907c723c */ /* 0x040ff0000004187c */
[-C--:B------:R-:W-:Y:S01]  /*9ab0*/  HMMA.16816.F32.BF16 R44, R144, R66.reuse, R44 ;  /* 0x00000042902c723c */ /* 0x080fe2000004182c */
[----:B------:R2:W-:Y:S01]  /*9ac0*/  MUFU.EX2 R177, R60 ;  /* 0x0000003c00b17308 */ /* 0x0005e20000000800 */
[----:B---3--:R-:W-:Y:S05]  /*9ad0*/  LDSM.16.MT88.4 R68, [R229+0x1100] ;  /* 0x00110000e544783b */ /* 0x008fea0000004200 */
[----:B------:R-:W-:Y:S01]  /*9ae0*/  MOV R147, R171 ;  /* 0x000000ab00937202 */ /* 0x000fe20000000f00 */
[----:B------:R-:W-:Y:S03]  /*9af0*/  HMMA.16816.F32.BF16 R128, R140, R66, R128 ;  /* 0x000000428c80723c */ /* 0x000fe60000041880 */
[----:B------:R3:W4:Y:S01]  /*9b00*/  MUFU.EX2 R199, R61 ;  /* 0x0000003d00c77308 */ /* 0x0007220000000800 */
[----:B------:R-:W-:Y:S01]  /*9b10*/  MOV R146, R170 ;  /* 0x000000aa00927202 */ /* 0x000fe20000000f00 */
[----:B------:R-:W4:Y:S01]  /*9b20*/  LDSM.16.MT88.4 R64, [R231+0x1100] ;  /* 0x00110000e740783b */ /* 0x000f220000004200 */
[----:B------:R-:W-:Y:S02]  /*9b30*/  MOV R145, R169 ;  /* 0x000000a900917202 */ /* 0x000fe40000000f00 */
[-C--:B-1----:R-:W-:Y:S05]  /*9b40*/  HMMA.16816.F32.BF16 R4, R52, R56.reuse, R4 ;  /* 0x000000383404723c */ /* 0x082fea0000041804 */
[----:B------:R1:W-:Y:S01]  /*9b50*/  MUFU.EX2 R176, R62 ;  /* 0x0000003e00b07308 */ /* 0x0003e20000000800 */
[----:B------:R-:W-:Y:S02]  /*9b60*/  MOV R144, R168 ;  /* 0x000000a800907202 */ /* 0x000fe40000000f00 */
[----:B------:R-:W-:Y:S01]  /*9b70*/  LDSM.16.MT88.4 R168, [R231+0x3100] ;  /* 0x00310000e7a8783b */ /* 0x000fe20000004200 */
[----:B--2---:R-:W-:Y:S06]  /*9b80*/  F2FP.BF16.PACK_AB R60, R166, R167 ;  /* 0x000000a7a63c723e */ /* 0x004fec00000010ff */
[----:B------:R2:W2:Y:S01]  /*9b90*/  MUFU.EX2 R198, R63 ;  /* 0x0000003f00c67308 */ /* 0x0004a20000000800 */
[----:B---3--:R-:W-:Y:S09]  /*9ba0*/  F2FP.BF16.PACK_AB R61, R164, R165 ;  /* 0x000000a5a43d723e */ /* 0x008ff200000010ff */
[----:B------:R-:W3:Y:S01]  /*9bb0*/  MUFU.EX2 R189, R73 ;  /* 0x0000004900bd7308 */ /* 0x000ee20000000800 */
[----:B-1----:R-:W-:Y:S09]  /*9bc0*/  F2FP.BF16.PACK_AB R62, R214, R217 ;  /* 0x000000d9d63e723e */ /* 0x002ff200000010ff */
[----:B------:R-:W-:Y:S01]  /*9bd0*/  MUFU.EX2 R180, R74 ;  /* 0x0000004a00b47308 */ /* 0x000fe20000000800 */
[----:B--2---:R-:W-:Y:S09]  /*9be0*/  F2FP.BF16.PACK_AB R63, R210, R211 ;  /* 0x000000d3d23f723e */ /* 0x004ff200000010ff */
[----:B------:R1:W2:Y:S01]  /*9bf0*/  MUFU.EX2 R188, R75 ;  /* 0x0000004b00bc7308 */ /* 0x0002a20000000800 */
[C---:B------:R-:W-:Y:S08]  /*9c00*/  HMMA.16816.F32.BF16 R8, R60.reuse, R56, R8 ;  /* 0x000000383c08723c */ /* 0x040ff00000041808 */
[-C--:B------:R-:W-:Y:S01]  /*9c10*/  HMMA.16816.F32.BF16 R12, R60, R58.reuse, R12 ;  /* 0x0000003a3c0c723c */ /* 0x080fe2000004180c */
[----:B------:R-:W-:Y:S07]  /*9c20*/  MUFU.EX2 R138, R138 ;  /* 0x0000008a008a7308 */ /* 0x000fee0000000800 */
[C---:B------:R-:W-:Y:S01]  /*9c30*/  HMMA.16816.F32.BF16 R16, R52.reuse, R58, R16 ;  /* 0x0000003a3410723c */ /* 0x040fe20000041810 */
[----:B------:R-:W2:Y:S02]  /*9c40*/  LDSM.16.MT88.4 R56, [R230+0x1100] ;  /* 0x00110000e638783b */ /* 0x000ea40000004200 */
[----:B------:R-:W-:Y:S05]  /*9c50*/  MUFU.EX2 R195, R80 ;  /* 0x0000005000c37308 */ /* 0x000fea0000000800 */
[-C--:B----4-:R-:W-:Y:S01]  /*9c60*/  HMMA.16816.F32.BF16 R20, R52, R64.reuse, R20 ;  /* 0x000000403414723c */ /* 0x090fe20000041814 */
[----:B-1----:R-:W-:Y:S04]  /*9c70*/  LDSM.16.MT88.4 R72, [R229+0x2100] ;  /* 0x00210000e548783b */ /* 0x002fe80000004200 */
[----:B------:R-:W-:Y:S03]  /*9c80*/  MUFU.EX2 R80, R79 ;  /* 0x0000004f00507308 */ /* 0x000fe60000000800 */
[C---:B------:R-:W-:Y:S07]  /*9c90*/  HMMA.16816.F32.BF16 R24, R60.reuse, R64, R24 ;  /* 0x000000403c18723c */ /* 0x040fee0000041818 */
[----:B------:R-:W-:Y:S01]  /*9ca0*/  MUFU.EX2 R194, R81 ;  /* 0x0000005100c27308 */ /* 0x000fe20000000800 */
[-C--:B------:R-:W-:Y:S08]  /*9cb0*/  HMMA.16816.F32.BF16 R28, R60, R66.reuse, R28 ;  /* 0x000000423c1c723c */ /* 0x080ff0000004181c */
[C---:B------:R-:W-:Y:S01]  /*9cc0*/  HMMA.16816.F32.BF16 R32, R52.reuse, R66, R32 ;  /* 0x000000423420723c */ /* 0x040fe20000041820 */
[----:B------:R-:W1:Y:S01]  /*9cd0*/  LDSM.16.MT88.4 R64, [R228+0x1900] ;  /* 0x00190000e440783b */ /* 0x000e620000004200 */
[----:B------:R-:W-:Y:S06]  /*9ce0*/  MUFU.EX2 R191, R82 ;  /* 0x0000005200bf7308 */ /* 0x000fec0000000800 */
[-C--:B------:R-:W-:Y:S04]  /*9cf0*/  HMMA.16816.F32.BF16 R36, R52, R68.reuse, R36 ;  /* 0x000000443424723c */ /* 0x080fe80000041824 */
[----:B------:R-:W-:Y:S04]  /*9d00*/  MUFU.EX2 R190, R83 ;  /* 0x0000005300be7308 */ /* 0x000fe80000000800 */
[C---:B------:R-:W-:Y:S06]  /*9d10*/  HMMA.16816.F32.BF16 R48, R60.reuse, R68, R48 ;  /* 0x000000443c30723c */ /* 0x040fec0000041830 */
[----:B------:R4:W-:Y:S02]  /*9d20*/  MUFU.EX2 R82, R76 ;  /* 0x0000004c00527308 */ /* 0x0009e40000000800 */
[-C--:B------:R-:W-:Y:S08]  /*9d30*/  HMMA.16816.F32.BF16 R40, R60, R70.reuse, R40 ;  /* 0x000000463c28723c */ /* 0x080ff00000041828 */
[C---:B------:R-:W-:Y:S01]  /*9d40*/  HMMA.16816.F32.BF16 R116, R52.reuse, R70, R116 ;  /* 0x000000463474723c */ /* 0x040fe20000041874 */
[----:B------:R-:W-:Y:S01]  /*9d50*/  LDSM.16.MT88.4 R68, [R229+0x1900] ;  /* 0x00190000e544783b */ /* 0x000fe20000004200 */
[----:B------:R-:W1:Y:S06]  /*9d60*/  MUFU.EX2 R83, R77 ;  /* 0x0000004d00537308 */ /* 0x000e6c0000000800 */
[-C--:B--2---:R-:W-:Y:S04]  /*9d70*/  HMMA.16816.F32.BF16 R120, R52, R56.reuse, R120 ;  /* 0x000000383478723c */ /* 0x084fe80000041878 */
[----:B------:R-:W2:Y:S04]  /*9d80*/  MUFU.EX2 R81, R78 ;  /* 0x0000004e00517308 */ /* 0x000ea80000000800 */
[C---:B------:R-:W-:Y:S06]  /*9d90*/  HMMA.16816.F32.BF16 R124, R60.reuse, R56, R124 ;  /* 0x000000383c7c723c */ /* 0x040fec000004187c */
[----:B------:R-:W-:Y:S01]  /*9da0*/  MUFU.EX2 R84, R84 ;  /* 0x0000005400547308 */ /* 0x000fe20000000800 */
[----:B------:R-:W-:Y:S01]  /*9db0*/  F2FP.BF16.PACK_AB R56, R179, R173 ;  /* 0x000000adb338723e */ /* 0x000fe200000010ff */
[-C--:B------:R-:W-:Y:S01]  /*9dc0*/  HMMA.16816.F32.BF16 R44, R60, R58.reuse, R44 ;  /* 0x0000003a3c2c723c */ /* 0x080fe2000004182c */
[----:B------:R-:W2:Y:S03]  /*9dd0*/  LDSM.16.MT88.4 R60, [R231+0x1900] ;  /* 0x00190000e73c783b */ /* 0x000ea60000004200 */
[----:B------:R-:W-:Y:S04]  /*9de0*/  F2FP.BF16.PACK_AB R57, R178, R172 ;  /* 0x000000acb239723e */ /* 0x000fe800000010ff */
[----:B------:R-:W-:Y:S01]  /*9df0*/  HMMA.16816.F32.BF16 R128, R52, R58, R128 ;  /* 0x0000003a3480723c */ /* 0x000fe20000041880 */
[----:B------:R-:W-:Y:S06]  /*9e00*/  MUFU.EX2 R85, R85 ;  /* 0x0000005500557308 */ /* 0x000fec0000000800 */
[----:B------:R-:W-:Y:S02]  /*9e10*/  F2FP.BF16.PACK_AB R52, R208, R209 ;  /* 0x000000d1d034723e */ /* 0x000fe400000010ff */
[----:B------:R-:W-:Y:S02]  /*9e20*/  F2FP.BF16.PACK_AB R53, R174, R175 ;  /* 0x000000afae35723e */ /* 0x000fe400000010ff */
[----:B------:R-:W-:Y:S01]  /*9e30*/  MUFU.EX2 R86, R86 ;  /* 0x0000005600567308 */ /* 0x000fe20000000800 */
[----:B------:R-:W-:Y:S02]  /*9e40*/  F2FP.BF16.PACK_AB R54, R206, R207 ;  /* 0x000000cfce36723e */ /* 0x000fe400000010ff */
[----:B------:R-:W-:Y:S02]  /*9e50*/  F2FP.BF16.PACK_AB R55, R205, R204 ;  /* 0x000000cccd37723e */ /* 0x000fe400000010ff */
[----:B------:R-:W-:Y:S02]  /*9e60*/  F2FP.BF16.PACK_AB R58, R199, R177 ;  /* 0x000000b1c73a723e */ /* 0x000fe400000010ff */
[----:B------:R-:W-:Y:S03]  /*9e70*/  F2FP.BF16.PACK_AB R59, R198, R176 ;  /* 0x000000b0c63b723e */ /* 0x000fe600000010ff */
[-C--:B-1----:R-:W-:Y:S01]  /*9e80*/  HMMA.16816.F32.BF16 R4, R52, R64.reuse, R4 ;  /* 0x000000403404723c */ /* 0x082fe20000041804 */
[----:B------:R-:W-:Y:S07]  /*9e90*/  MUFU.EX2 R87, R87 ;  /* 0x0000005700577308 */ /* 0x000fee0000000800 */
[C---:B------:R-:W-:Y:S03]  /*9ea0*/  HMMA.16816.F32.BF16 R8, R56.reuse, R64, R8 ;  /* 0x000000403808723c */ /* 0x040fe60000041808 */
[----:B------:R-:W-:Y:S05]  /*9eb0*/  MUFU.EX2 R96, R96 ;  /* 0x0000006000607308 */ /* 0x000fea0000000800 */
[-C--:B------:R-:W-:Y:S05]  /*9ec0*/  HMMA.16816.F32.BF16 R12, R56, R66.reuse, R12 ;  /* 0x00000042380c723c */ /* 0x080fea000004180c */
[----:B------:R-:W-:Y:S03]  /*9ed0*/  MUFU.EX2 R97, R97 ;  /* 0x0000006100617308 */ /* 0x000fe60000000800 */
[C---:B------:R-:W-:Y:S01]  /*9ee0*/  HMMA.16816.F32.BF16 R16, R52.reuse, R66, R16 ;  /* 0x000000423410723c */ /* 0x040fe20000041810 */
[----:B------:R-:W1:Y:S06]  /*9ef0*/  LDSM.16.MT88.4 R64, [R230+0x1900] ;  /* 0x00190000e640783b */ /* 0x000e6c0000004200 */
[----:B------:R-:W-:Y:S01]  /*9f00*/  MUFU.EX2 R98, R98 ;  /* 0x0000006200627308 */ /* 0x000fe20000000800 */
[-C--:B--2---:R-:W-:Y:S08]  /*9f10*/  HMMA.16816.F32.BF16 R20, R52, R60.reuse, R20 ;  /* 0x0000003c3414723c */ /* 0x084ff00000041814 */
[C---:B------:R-:W-:Y:S01]  /*9f20*/  HMMA.16816.F32.BF16 R24, R56.reuse, R60, R24 ;  /* 0x0000003c3818723c */ /* 0x040fe20000041818 */
[----:B------:R-:W-:Y:S07]  /*9f30*/  MUFU.EX2 R99, R99 ;  /* 0x0000006300637308 */ /* 0x000fee0000000800 */
[-C--:B------:R-:W-:Y:S03]  /*9f40*/  HMMA.16816.F32.BF16 R28, R56, R62.reuse, R28 ;  /* 0x0000003e381c723c */ /* 0x080fe6000004181c */
[----:B------:R-:W-:Y:S01]  /*9f50*/  MUFU.EX2 R100, R100 ;  /* 0x0000006400647308 */ /* 0x000fe20000000800 */
[----:B-----5:R-:W-:Y:S02]  /*9f60*/  FFMA.FTZ R133, R133, R154, R201 ;  /* 0x0000009a85857223 */ /* 0x020fe400000100c9 */
[----:B------:R-:W-:Y:S02]  /*9f70*/  FFMA.FTZ R0, R0, R155, R200 ;  /* 0x0000009b00007223 */ /* 0x000fe400000100c8 */
[C---:B------:R-:W-:Y:S01]  /*9f80*/  HMMA.16816.F32.BF16 R32, R52.reuse, R62, R32 ;  /* 0x0000003e3420723c */ /* 0x040fe20000041820 */
[----:B------:R-:W2:Y:S03]  /*9f90*/  LDSM.16.MT88.4 R60, [R228+0x2100] ;  /* 0x00210000e43c783b */ /* 0x000ea60000004200 */
[----:B------:R-:W-:Y:S01]  /*9fa0*/  FADD.FTZ R0, R212, R0 ;  /* 0x00000000d4007221 */ /* 0x000fe20000010000 */
[----:B------:R-:W-:Y:S03]  /*9fb0*/  MUFU.EX2 R101, R101 ;  /* 0x0000006500657308 */ /* 0x000fe60000000800 */
[-C--:B------:R-:W-:Y:S01]  /*9fc0*/  HMMA.16816.F32.BF16 R36, R52, R68.reuse, R36 ;  /* 0x000000443424723c */ /* 0x080fe20000041824 */
[----:B------:R-:W-:Y:S03]  /*9fd0*/  LDSM.16.MT88.4 R152, [R228+0x3100] ;  /* 0x00310000e498783b */ /* 0x000fe60000004200 */
[----:B----4-:R-:W-:Y:S03]  /*9fe0*/  FADD.FTZ R76, R215, R0 ;  /* 0x00000000d74c7221 */ /* 0x010fe60000010000 */
[----:B------:R-:W-:Y:S01]  /*9ff0*/  MUFU.EX2 R102, R102 ;  /* 0x0000006600667308 */ /* 0x000fe20000000800 */
[C---:B------:R-:W-:Y:S08]  /*a000*/  HMMA.16816.F32.BF16 R48, R56.reuse, R68, R48 ;  /* 0x000000443830723c */ /* 0x040ff00000041830 */
[-C--:B------:R-:W-:Y:S01]  /*a010*/  HMMA.16816.F32.BF16 R40, R56, R70.reuse, R40 ;  /* 0x000000463828723c */ /* 0x080fe20000041828 */
[----:B------:R-:W-:Y:S07]  /*a020*/  MUFU.EX2 R103, R103 ;  /* 0x0000006700677308 */ /* 0x000fee0000000800 */
[C---:B------:R-:W-:Y:S01]  /*a030*/  HMMA.16816.F32.BF16 R116, R52.reuse, R70, R116 ;  /* 0x000000463474723c */ /* 0x040fe20000041874 */
[----:B------:R-:W4:Y:S02]  /*a040*/  LDSM.16.MT88.4 R68, [R231+0x2100] ;  /* 0x00210000e744783b */ /* 0x000f240000004200 */
[----:B------:R-:W-:Y:S05]  /*a050*/  MUFU.EX2 R112, R112 ;  /* 0x0000007000707308 */ /* 0x000fea0000000800 */
[-C--:B-1----:R-:W-:Y:S05]  /*a060*/  HMMA.16816.F32.BF16 R120, R52, R64.reuse, R120 ;  /* 0x000000403478723c */ /* 0x082fea0000041878 */
[----:B------:R-:W-:Y:S03]  /*a070*/  MUFU.EX2 R113, R113 ;  /* 0x0000007100717308 */ /* 0x000fe60000000800 */
[C---:B------:R-:W-:Y:S07]  /*a080*/  HMMA.16816.F32.BF16 R124, R56.reuse, R64, R124 ;  /* 0x00000040387c723c */ /* 0x040fee000004187c */
[----:B------:R-:W-:Y:S01]  /*a090*/  MUFU.EX2 R114, R114 ;  /* 0x0000007200727308 */ /* 0x000fe20000000800 */
[-C--:B------:R-:W-:Y:S07]  /*a0a0*/  HMMA.16816.F32.BF16 R44, R56, R66.reuse, R44 ;  /* 0x00000042382c723c */ /* 0x080fee000004182c */
[----:B---3--:R-:W-:Y:S01]  /*a0b0*/  F2FP.BF16.PACK_AB R56, R189, R181 ;  /* 0x000000b5bd38723e */ /* 0x008fe200000010ff */
[----:B------:R-:W-:Y:S01]  /*a0c0*/  HMMA.16816.F32.BF16 R128, R52, R66, R128 ;  /* 0x000000423480723c */ /* 0x000fe20000041880 */
[----:B------:R-:W1:Y:S01]  /*a0d0*/  LDSM.16.MT88.4 R64, [R230+0x2100] ;  /* 0x00210000e640783b */ /* 0x000e620000004200 */
[----:B------:R-:W-:Y:S02]  /*a0e0*/  MUFU.EX2 R115, R115 ;  /* 0x0000007300737308 */ /* 0x000fe40000000800 */
[----:B------:R-:W-:Y:S02]  /*a0f0*/  F2FP.BF16.PACK_AB R57, R188, R180 ;  /* 0x000000b4bc39723e */ /* 0x000fe400000010ff */
[----:B------:R-:W-:Y:S02]  /*a100*/  F2FP.BF16.PACK_AB R58, R83, R82 ;  /* 0x00000052533a723e */ /* 0x000fe400000010ff */
[----:B------:R-:W-:Y:S04]  /*a110*/  F2FP.BF16.PACK_AB R52, R197, R183 ;  /* 0x000000b7c534723e */ /* 0x000fe800000010ff */
[----:B------:R-:W-:Y:S01]  /*a120*/  F2FP.BF16.PACK_AB R53, R196, R182 ;  /* 0x000000b6c435723e */ /* 0x000fe200000010ff */
[----:B------:R-:W-:Y:S01]  /*a130*/  MUFU.EX2 R108, R108 ;  /* 0x0000006c006c7308 */ /* 0x000fe20000000800 */
[----:B------:R-:W-:Y:S02]  /*a140*/  F2FP.BF16.PACK_AB R54, R194, R195 ;  /* 0x000000c3c236723e */ /* 0x000fe400000010ff */
[----:B------:R-:W-:Y:S02]  /*a150*/  F2FP.BF16.PACK_AB R55, R190, R191 ;  /* 0x000000bfbe37723e */ /* 0x000fe400000010ff */
[----:B------:R-:W-:Y:S05]  /*a160*/  F2FP.BF16.PACK_AB R59, R80, R81 ;  /* 0x00000051503b723e */ /* 0x000fea00000010ff */
[-C--:B--2---:R-:W-:Y:S01]  /*a170*/  HMMA.16816.F32.BF16 R4, R52, R60.reuse, R4 ;  /* 0x0000003c3404723c */ /* 0x084fe20000041804 */
[----:B------:R-:W-:Y:S07]  /*a180*/  MUFU.EX2 R110, R110 ;  /* 0x0000006e006e7308 */ /* 0x000fee0000000800 */
[C---:B------:R-:W-:Y:S03]  /*a190*/  HMMA.16816.F32.BF16 R8, R56.reuse, R60, R8 ;  /* 0x0000003c3808723c */ /* 0x040fe60000041808 */
[----:B------:R-:W-:Y:S05]  /*a1a0*/  MUFU.EX2 R88, R88 ;  /* 0x0000005800587308 */ /* 0x000fea0000000800 */
[-C--:B------:R-:W-:Y:S05]  /*a1b0*/  HMMA.16816.F32.BF16 R12, R56, R62.reuse, R12 ;  /* 0x0000003e380c723c */ /* 0x080fea000004180c */
[----:B------:R-:W-:Y:S03]  /*a1c0*/  MUFU.EX2 R89, R89 ;  /* 0x0000005900597308 */ /* 0x000fe60000000800 */
[C---:B------:R-:W-:Y:S01]  /*a1d0*/  HMMA.16816.F32.BF16 R16, R52.reuse, R62, R16 ;  /* 0x0000003e3410723c */ /* 0x040fe20000041810 */
[----:B------:R-:W2:Y:S06]  /*a1e0*/  LDSM.16.MT88.4 R60, [R228+0x2900] ;  /* 0x00290000e43c783b */ /* 0x000eac0000004200 */
[----:B------:R-:W-:Y:S01]  /*a1f0*/  MUFU.EX2 R90, R90 ;  /* 0x0000005a005a7308 */ /* 0x000fe20000000800 */
[-C--:B----4-:R-:W-:Y:S08]  /*a200*/  HMMA.16816.F32.BF16 R20, R52, R68.reuse, R20 ;  /* 0x000000443414723c */ /* 0x090ff00000041814 */
[C---:B------:R-:W-:Y:S01]  /*a210*/  HMMA.16816.F32.BF16 R24, R56.reuse, R68, R24 ;  /* 0x000000443818723c */ /* 0x040fe20000041818 */
[----:B------:R-:W-:Y:S07]  /*a220*/  MUFU.EX2 R91, R91 ;  /* 0x0000005b005b7308 */ /* 0x000fee0000000800 */
[-C--:B------:R-:W-:Y:S03]  /*a230*/  HMMA.16816.F32.BF16 R28, R56, R70.reuse, R28 ;  /* 0x00000046381c723c */ /* 0x080fe6000004181c */
[----:B------:R-:W-:Y:S05]  /*a240*/  MUFU.EX2 R92, R92 ;  /* 0x0000005c005c7308 */ /* 0x000fea0000000800 */
[C---:B------:R-:W-:Y:S01]  /*a250*/  HMMA.16816.F32.BF16 R32, R52.reuse, R70, R32 ;  /* 0x000000463420723c */ /* 0x040fe20000041820 */
[----:B------:R-:W3:Y:S04]  /*a260*/  LDSM.16.MT88.4 R68, [R231+0x2900] ;  /* 0x00290000e744783b */ /* 0x000ee80000004200 */
[----:B------:R-:W4:Y:S03]  /*a270*/  MUFU.EX2 R93, R93 ;  /* 0x0000005d005d7308 */ /* 0x000f260000000800 */
[-C--:B------:R-:W-:Y:S07]  /*a280*/  HMMA.16816.F32.BF16 R36, R52, R72.reuse, R36 ;  /* 0x000000483424723c */ /* 0x080fee0000041824 */
[----:B------:R-:W-:Y:S01]  /*a290*/  MUFU.EX2 R94, R94 ;  /* 0x0000005e005e7308 */ /* 0x000fe20000000800 */
[C---:B------:R-:W-:Y:S08]  /*a2a0*/  HMMA.16816.F32.BF16 R48, R56.reuse, R72, R48 ;  /* 0x000000483830723c */ /* 0x040ff00000041830 */
[-C--:B------:R-:W-:Y:S01]  /*a2b0*/  HMMA.16816.F32.BF16 R40, R56, R74.reuse, R40 ;  /* 0x0000004a3828723c */ /* 0x080fe20000041828 */
[----:B------:R-:W5:Y:S07]  /*a2c0*/  MUFU.EX2 R95, R95 ;  /* 0x0000005f005f7308 */ /* 0x000f6e0000000800 */
[C---:B------:R-:W-:Y:S01]  /*a2d0*/  HMMA.16816.F32.BF16 R116, R52.reuse, R74, R116 ;  /* 0x0000004a3474723c */ /* 0x040fe20000041874 */
[----:B------:R-:W2:Y:S02]  /*a2e0*/  LDSM.16.MT88.4 R72, [R229+0x2900] ;  /* 0x00290000e548783b */ /* 0x000ea40000004200 */
[----:B------:R-:W-:Y:S05]  /*a2f0*/  MUFU.EX2 R104, R104 ;  /* 0x0000006800687308 */ /* 0x000fea0000000800 */
[-C--:B-1----:R-:W-:Y:S05]  /*a300*/  HMMA.16816.F32.BF16 R120, R52, R64.reuse, R120 ;  /* 0x000000403478723c */ /* 0x082fea0000041878 */
[----:B------:R-:W1:Y:S03]  /*a310*/  MUFU.EX2 R105, R105 ;  /* 0x0000006900697308 */ /* 0x000e660000000800 */
[C---:B------:R-:W-:Y:S07]  /*a320*/  HMMA.16816.F32.BF16 R124, R56.reuse, R64, R124 ;  /* 0x00000040387c723c */ /* 0x040fee000004187c */
[----:B------:R-:W-:Y:S01]  /*a330*/  FADD.FTZ R64, R218, R134 ;  /* 0x00000086da407221 */ /* 0x000fe20000010000 */
[-C--:B------:R-:W-:Y:S01]  /*a340*/  HMMA.16816.F32.BF16 R44, R56, R66.reuse, R44 ;  /* 0x00000042382c723c */ /* 0x080fe2000004182c */
[----:B------:R-:W-:Y:S03]  /*a350*/  MUFU.EX2 R106, R106 ;  /* 0x0000006a006a7308 */ /* 0x000fe60000000800 */
[----:B------:R-:W-:Y:S03]  /*a360*/  FADD.FTZ R79, R221, R64 ;  /* 0x00000040dd4f7221 */ /* 0x000fe60000010000 */
[----:B----4-:R-:W-:Y:S01]  /*a370*/  F2FP.BF16.PACK_AB R58, R93, R92 ;  /* 0x0000005c5d3a723e */ /* 0x010fe200000010ff */
[----:B------:R-:W-:Y:S01]  /*a380*/  HMMA.16816.F32.BF16 R128, R52, R66, R128 ;  /* 0x000000423480723c */ /* 0x000fe20000041880 */
[----:B------:R-:W4:Y:S02]  /*a390*/  LDSM.16.MT88.4 R64, [R230+0x2900] ;  /* 0x00290000e640783b */ /* 0x000f240000004200 */
[----:B------:R-:W3:Y:S01]  /*a3a0*/  MUFU.EX2 R107, R107 ;  /* 0x0000006b006b7308 */ /* 0x000ee20000000800 */
[----:B------:R-:W-:Y:S01]  /*a3b0*/  FADD.FTZ R56, R216, R132 ;  /* 0x00000084d8387221 */ /* 0x000fe20000010000 */
[----:B-----5:R-:W-:Y:S01]  /*a3c0*/  F2FP.BF16.PACK_AB R59, R95, R94 ;  /* 0x0000005e5f3b723e */ /* 0x020fe200000010ff */
[----:B------:R-:W-:Y:S01]  /*a3d0*/  FADD.FTZ R57, R213, R133 ;  /* 0x00000085d5397221 */ /* 0x000fe20000010000 */
[----:B------:R-:W-:Y:S01]  /*a3e0*/  F2FP.BF16.PACK_AB R52, R85, R84 ;  /* 0x000000545534723e */ /* 0x000fe200000010ff */
[----:B------:R-:W-:Y:S01]  /*a3f0*/  FADD.FTZ R78, R220, R56 ;  /* 0x00000038dc4e7221 */ /* 0x000fe20000010000 */
[----:B------:R-:W-:Y:S03]  /*a400*/  F2FP.BF16.PACK_AB R53, R87, R86 ;  /* 0x000000565735723e */ /* 0x000fe600000010ff */
[----:B------:R-:W-:Y:S01]  /*a410*/  F2FP.BF16.PACK_AB R54, R97, R96 ;  /* 0x000000606136723e */ /* 0x000fe200000010ff */
[----:B------:R-:W-:Y:S01]  /*a420*/  FADD.FTZ R77, R219, R57 ;  /* 0x00000039db4d7221 */ /* 0x000fe20000010000 */
[----:B------:R-:W-:Y:S01]  /*a430*/  F2FP.BF16.PACK_AB R55, R99, R98 ;  /* 0x000000626337723e */ /* 0x000fe200000010ff */
[----:B------:R-:W-:Y:S01]  /*a440*/  FADD.FTZ R0, R144, R79 ;  /* 0x0000004f90007221 */ /* 0x000fe20000010000 */
[----:B------:R-:W-:Y:S02]  /*a450*/  F2FP.BF16.PACK_AB R56, R89, R88 ;  /* 0x000000585938723e */ /* 0x000fe400000010ff */
[----:B------:R-:W-:Y:S02]  /*a460*/  F2FP.BF16.PACK_AB R57, R91, R90 ;  /* 0x0000005a5b39723e */ /* 0x000fe400000010ff */
[----:B-1----:R-:W-:Y:S01]  /*a470*/  F2FP.BF16.PACK_AB R184, R105, R104 ;  /* 0x0000006869b8723e */ /* 0x002fe200000010ff */
[-C--:B--2---:R-:W-:Y:S03]  /*a480*/  HMMA.16816.F32.BF16 R4, R52, R60.reuse, R4 ;  /* 0x0000003c3404723c */ /* 0x084fe60000041804 */
[----:B------:R-:W-:Y:S02]  /*a490*/  MOV R133, R135 ;  /* 0x0000008700857202 */ /* 0x000fe40000000f00 */
[----:B---3--:R-:W-:Y:S03]  /*a4a0*/  F2FP.BF16.PACK_AB R185, R107, R106 ;  /* 0x0000006a6bb9723e */ /* 0x008fe600000010ff */
[C---:B------:R-:W-:Y:S01]  /*a4b0*/  HMMA.16816.F32.BF16 R8, R56.reuse, R60, R8 ;  /* 0x0000003c3808723c */ /* 0x040fe20000041808 */
[----:B------:R1:W2:Y:S07]  /*a4c0*/  MUFU.EX2 R60, R3 ;  /* 0x00000003003c7308 */ /* 0x0002ae0000000800 */
[-C--:B------:R-:W-:Y:S08]  /*a4d0*/  HMMA.16816.F32.BF16 R12, R56, R62.reuse, R12 ;  /* 0x0000003e380c723c */ /* 0x080ff0000004180c */
[C---:B------:R-:W-:Y:S08]  /*a4e0*/  HMMA.16816.F32.BF16 R16, R52.reuse, R62, R16 ;  /* 0x0000003e3410723c */ /* 0x040ff00000041810 */
[-C--:B------:R-:W-:Y:S04]  /*a4f0*/  HMMA.16816.F32.BF16 R20, R52, R68.reuse, R20 ;  /* 0x000000443414723c */ /* 0x080fe80000041814 */
[----:B-1----:R-:W-:Y:S01]  /*a500*/  FADD.FTZ R3, R147, R76 ;  /* 0x0000004c93037221 */ /* 0x002fe20000010000 */
[----:B--2---:R-:W-:Y:S03]  /*a510*/  F2FP.BF16.PACK_AB R187, R60, R110 ;  /* 0x0000006e3cbb723e */ /* 0x004fe600000010ff */
[C---:B------:R-:W-:Y:S08]  /*a520*/  HMMA.16816.F32.BF16 R24, R56.reuse, R68, R24 ;  /* 0x000000443818723c */ /* 0x040ff00000041818 */
[-C--:B------:R-:W-:Y:S08]  /*a530*/  HMMA.16816.F32.BF16 R28, R56, R70.reuse, R28 ;  /* 0x00000046381c723c */ /* 0x080ff0000004181c */
[C---:B------:R-:W-:Y:S08]  /*a540*/  HMMA.16816.F32.BF16 R32, R52.reuse, R70, R32 ;  /* 0x000000463420723c */ /* 0x040ff00000041820 */
[-C--:B------:R-:W-:Y:S08]  /*a550*/  HMMA.16816.F32.BF16 R36, R52, R72.reuse, R36 ;  /* 0x000000483424723c */ /* 0x080ff00000041824 */
[C---:B------:R-:W-:Y:S08]  /*a560*/  HMMA.16816.F32.BF16 R48, R56.reuse, R72, R48 ;  /* 0x000000483830723c */ /* 0x040ff00000041830 */
[-C--:B------:R-:W-:Y:S08]  /*a570*/  HMMA.16816.F32.BF16 R40, R56, R74.reuse, R40 ;  /* 0x0000004a3828723c */ /* 0x080ff00000041828 */
[C---:B------:R-:W-:Y:S08]  /*a580*/  HMMA.16816.F32.BF16 R116, R52.reuse, R74, R116 ;  /* 0x0000004a3474723c */ /* 0x040ff00000041874 */
[-C--:B----4-:R-:W-:Y:S08]  /*a590*/  HMMA.16816.F32.BF16 R120, R52, R64.reuse, R120 ;  /* 0x000000403478723c */ /* 0x090ff00000041878 */
[C---:B------:R-:W-:Y:S08]  /*a5a0*/  HMMA.16816.F32.BF16 R124, R56.reuse, R64, R124 ;  /* 0x00000040387c723c */ /* 0x040ff0000004187c */
[-C--:B------:R-:W-:Y:S07]  /*a5b0*/  HMMA.16816.F32.BF16 R44, R56, R66.reuse, R44 ;  /* 0x00000042382c723c */ /* 0x080fee000004182c */
[----:B------:R-:W-:Y:S01]  /*a5c0*/  FADD.FTZ R57, R145, R78 ;  /* 0x0000004e91397221 */ /* 0x000fe20000010000 */
[----:B------:R-:W-:Y:S04]  /*a5d0*/  HMMA.16816.F32.BF16 R128, R52, R66, R128 ;  /* 0x000000423480723c */ /* 0x000fe80000041880 */
[----:B------:R-:W-:Y:S02]  /*a5e0*/  FADD.FTZ R56, R146, R77 ;  /* 0x0000004d92387221 */ /* 0x000fe40000010000 */
[----:B------:R-:W-:Y:S01]  /*a5f0*/  FADD.FTZ R58, R149, R0 ;  /* 0x00000000953a7221 */ /* 0x000fe20000010000 */
[----:B------:R-:W-:Y:S01]  /*a600*/  F2FP.BF16.PACK_AB R52, R101, R100 ;  /* 0x000000646534723e */ /* 0x000fe200000010ff */
[----:B------:R-:W-:Y:S01]  /*a610*/  FADD.FTZ R0, R186, R57 ;  /* 0x00000039ba007221 */ /* 0x000fe20000010000 */
[----:B------:R-:W-:Y:S03]  /*a620*/  F2FP.BF16.PACK_AB R53, R103, R102 ;  /* 0x000000666735723e */ /* 0x000fe600000010ff */
[----:B------:R-:W-:Y:S01]  /*a630*/  FADD.FTZ R57, R227, R56 ;  /* 0x00000038e3397221 */ /* 0x000fe20000010000 */
[----:B------:R-:W-:Y:S01]  /*a640*/  F2FP.BF16.PACK_AB R54, R113, R112 ;  /* 0x000000707136723e */ /* 0x000fe200000010ff */
[----:B------:R-:W-:Y:S01]  /*a650*/  FADD.FTZ R56, R226, R3 ;  /* 0x00000003e2387221 */ /* 0x000fe20000010000 */
[----:B------:R-:W-:Y:S01]  /*a660*/  F2FP.BF16.PACK_AB R55, R115, R114 ;  /* 0x000000727337723e */ /* 0x000fe200000010ff */
[----:B------:R-:W-:Y:S01]  /*a670*/  FADD.FTZ R3, R252, R58 ;  /* 0x0000003afc037221 */ /* 0x000fe20000010000 */
[----:B------:R-:W-:Y:S01]  /*a680*/  F2FP.BF16.PACK_AB R186, R138, R108 ;  /* 0x0000006c8aba723e */ /* 0x000fe200000010ff */
[----:B------:R-:W-:Y:S04]  /*a690*/  FADD.FTZ R0, R202, R0 ;  /* 0x00000000ca007221 */ /* 0x000fe80000010000 */
[-C--:B------:R-:W-:Y:S01]  /*a6a0*/  HMMA.16816.F32.BF16 R144, R52, R152.reuse, R4 ;  /* 0x000000983490723c */ /* 0x080fe20000041804 */
[----:B------:R-:W1:Y:S07]  /*a6b0*/  LDSM.16.MT88.4 R4, [R229+0x3100] ;  /* 0x00310000e504783b */ /* 0x000e6e0000004200 */
[C---:B------:R-:W-:Y:S07]  /*a6c0*/  HMMA.16816.F32.BF16 R140, R184.reuse, R152, R8 ;  /* 0x00000098b88c723c */ /* 0x040fee0000041808 */
[----:B------:R-:W-:Y:S01]  /*a6d0*/  FADD.FTZ R8, R159, R57 ;  /* 0x000000399f087221 */ /* 0x000fe20000010000 */
[-C--:B------:R-:W-:Y:S04]  /*a6e0*/  HMMA.16816.F32.BF16 R148, R184, R154.reuse, R12 ;  /* 0x0000009ab894723c */ /* 0x080fe8000004180c */
[----:B------:R-:W-:Y:S02]  /*a6f0*/  FADD.FTZ R11, R158, R56 ;  /* 0x000000389e0b7221 */ /* 0x000fe40000010000 */
[----:B------:R-:W-:Y:S02]  /*a700*/  FADD.FTZ R10, R157, R3 ;  /* 0x000000039d0a7221 */ /* 0x000fe40000010000 */
[----:B------:R-:W-:Y:S01]  /*a710*/  FADD.FTZ R9, R156, R0 ;  /* 0x000000009c097221 */ /* 0x000fe20000010000 */
[C---:B------:R-:W-:Y:S04]  /*a720*/  HMMA.16816.F32.BF16 R152, R52.reuse, R154, R16 ;  /* 0x0000009a3498723c */ /* 0x040fe80000041810 */
[----:B------:R-:W-:Y:S02]  /*a730*/  FADD.FTZ R8, R251, R8 ;  /* 0x00000008fb087221 */ /* 0x000fe40000010000 */
[----:B------:R-:W-:Y:S02]  /*a740*/  FADD.FTZ R3, R203, R11 ;  /* 0x0000000bcb037221 */ /* 0x000fe40000010000 */
[----:B------:R-:W-:Y:S01]  /*a750*/  FADD.FTZ R0, R111, R10 ;  /* 0x0000000a6f007221 */ /* 0x000fe20000010000 */
[-C--:B------:R-:W-:Y:S03]  /*a760*/  HMMA.16816.F32.BF16 R156, R52, R168.reuse, R20 ;  /* 0x000000a8349c723c */ /* 0x080fe60000041814 */
[----:B------:R-:W-:Y:S02]  /*a770*/  FADD.FTZ R12, R163, R9 ;  /* 0x00000009a30c7221 */ /* 0x000fe40000010000 */
[----:B------:R-:W-:Y:S02]  /*a780*/  FADD.FTZ R11, R162, R8 ;  /* 0x00000008a20b7221 */ /* 0x000fe40000010000 */
[----:B------:R-:W-:Y:S02]  /*a790*/  FADD.FTZ R10, R161, R3 ;  /* 0x00000003a10a7221 */ /* 0x000fe40000010000 */
[----:B------:R-:W-:Y:S02]  /*a7a0*/  FADD.FTZ R9, R160, R0 ;  /* 0x00000000a0097221 */ /* 0x000fe40000010000 */
[C---:B------:R-:W-:Y:S04]  /*a7b0*/  HMMA.16816.F32.BF16 R160, R184.reuse, R168, R24 ;  /* 0x000000a8b8a0723c */ /* 0x040fe80000041818 */
[----:B------:R-:W-:Y:S02]  /*a7c0*/  FADD.FTZ R8, R109, R12 ;  /* 0x0000000c6d087221 */ /* 0x000fe40000010000 */
[----:B------:R-:W-:Y:S02]  /*a7d0*/  FADD.FTZ R3, R167, R11 ;  /* 0x0000000ba7037221 */ /* 0x000fe40000010000 */
[----:B------:R-:W-:Y:S04]  /*a7e0*/  FADD.FTZ R0, R165, R10 ;  /* 0x0000000aa5007221 */ /* 0x000fe80000010000 */
[----:B------:R-:W-:Y:S02]  /*a7f0*/  FADD.FTZ R12, R192, R9 ;  /* 0x00000009c00c7221 */ /* 0x000fe40000010000 */
[----:B------:R-:W-:Y:S02]  /*a800*/  FADD.FTZ R11, R193, R8 ;  /* 0x00000008c10b7221 */ /* 0x000fe40000010000 */
[----:B------:R-:W-:Y:S02]  /*a810*/  FADD.FTZ R10, R166, R3 ;  /* 0x00000003a60a7221 */ /* 0x000fe40000010000 */
[----:B------:R-:W-:Y:S02]  /*a820*/  FADD.FTZ R9, R164, R0 ;  /* 0x00000000a4097221 */ /* 0x000fe40000010000 */
[----:B------:R-:W-:Y:S01]  /*a830*/  FADD.FTZ R3, R223, R11 ;  /* 0x0000000bdf037221 */ /* 0x000fe20000010000 */
[-C--:B------:R-:W-:Y:S03]  /*a840*/  HMMA.16816.F32.BF16 R164, R184, R170.reuse, R28 ;  /* 0x000000aab8a4723c */ /* 0x080fe6000004181c */
[----:B------:R-:W-:Y:S02]  /*a850*/  FADD.FTZ R8, R225, R12 ;  /* 0x0000000ce1087221 */ /* 0x000fe40000010000 */
[----:B------:R-:W-:Y:S02]  /*a860*/  FADD.FTZ R0, R217, R10 ;  /* 0x0000000ad9007221 */ /* 0x000fe40000010000 */
[----:B------:R-:W-:Y:S01]  /*a870*/  FADD.FTZ R12, R211, R9 ;  /* 0x00000009d30c7221 */ /* 0x000fe20000010000 */
[C---:B------:R-:W-:Y:S04]  /*a880*/  HMMA.16816.F32.BF16 R168, R52.reuse, R170, R32 ;  /* 0x000000aa34a8723c */ /* 0x040fe80000041820 */
[----:B------:R-:W-:Y:S02]  /*a890*/  FADD.FTZ R15, R224, R8 ;  /* 0x00000008e00f7221 */ /* 0x000fe40000010000 */
[----:B------:R-:W-:Y:S01]  /*a8a0*/  FADD.FTZ R14, R222, R3 ;  /* 0x00000003de0e7221 */ /* 0x000fe20000010000 */
[----:B------:R-:W2:Y:S01]  /*a8b0*/  LDSM.16.MT88.4 R8, [R230+0x3100] ;  /* 0x00310000e608783b */ /* 0x000ea20000004200 */
[----:B------:R-:W-:Y:S04]  /*a8c0*/  FADD.FTZ R13, R214, R0 ;  /* 0x00000000d60d7221 */ /* 0x000fe80000010000 */
[----:B------:R-:W-:Y:S02]  /*a8d0*/  FADD.FTZ R12, R210, R12 ;  /* 0x0000000cd20c7221 */ /* 0x000fe40000010000 */
[----:B------:R-:W-:Y:S02]  /*a8e0*/  FADD.FTZ R0, R175, R14 ;  /* 0x0000000eaf007221 */ /* 0x000fe40000010000 */
[----:B------:R-:W-:Y:S02]  /*a8f0*/  FADD.FTZ R3, R209, R15 ;  /* 0x0000000fd1037221 */ /* 0x000fe40000010000 */
[----:B------:R-:W-:Y:S02]  /*a900*/  FADD.FTZ R16, R173, R13 ;  /* 0x0000000dad107221 */ /* 0x000fe40000010000 */
[----:B------:R-:W-:Y:S02]  /*a910*/  FADD.FTZ R15, R172, R12 ;  /* 0x0000000cac0f7221 */ /* 0x000fe40000010000 */
[----:B------:R-:W-:Y:S02]  /*a920*/  FADD.FTZ R13, R174, R0 ;  /* 0x00000000ae0d7221 */ /* 0x000fe40000010000 */
[----:B------:R-:W-:Y:S01]  /*a930*/  FADD.FTZ R14, R208, R3 ;  /* 0x00000003d00e7221 */ /* 0x000fe20000010000 */
[-C--:B-1----:R-:W-:Y:S03]  /*a940*/  HMMA.16816.F32.BF16 R172, R52, R4.reuse, R36 ;  /* 0x0000000434ac723c */ /* 0x082fe60000041824 */
[----:B------:R-:W-:Y:S02]  /*a950*/  FADD.FTZ R12, R179, R16 ;  /* 0x00000010b30c7221 */ /* 0x000fe40000010000 */
[----:B------:R-:W-:Y:S02]  /*a960*/  FADD.FTZ R3, R178, R15 ;  /* 0x0000000fb2037221 */ /* 0x000fe40000010000 */
[----:B------:R-:W-:Y:S02]  /*a970*/  FADD.FTZ R0, R207, R14 ;  /* 0x0000000ecf007221 */ /* 0x000fe40000010000 */
[----:B------:R-:W-:Y:S03]  /*a980*/  FADD.FTZ R15, R204, R13 ;  /* 0x0000000dcc0f7221 */ /* 0x000fe60000010000 */
[----:B------:R-:W-:Y:S02]  /*a990*/  FADD.FTZ R14, R177, R12 ;  /* 0x0000000cb10e7221 */ /* 0x000fe40000010000 */
[----:B------:R-:W-:Y:S02]  /*a9a0*/  FADD.FTZ R13, R176, R3 ;  /* 0x00000003b00d7221 */ /* 0x000fe40000010000 */
[----:B------:R-:W-:Y:S01]  /*a9b0*/  FADD.FTZ R12, R206, R0 ;  /* 0x00000000ce0c7221 */ /* 0x000fe20000010000 */
        /* <DEDUP_REMOVED lines=15> */
[----:B------:R-:W-:Y:S02]  /*aab0*/  FADD.FTZ R12, R191, R3 ;  /* 0x00000003bf0c7221 */ /* 0x000fe40000010000 */
[----:B------:R-:W-:Y:S01]  /*aac0*/  FADD.FTZ R5, R82, R0 ;  /* 0x0000000052057221 */ /* 0x000fe20000010000 */
[-C--:B--2---:R-:W-:Y:S03]  /*aad0*/  HMMA.16816.F32.BF16 R120, R52, R8.reuse, R120 ;  /* 0x000000083478723c */ /* 0x084fe60000041878 */
        /* <DEDUP_REMOVED lines=10> */
[----:B------:R-:W-:Y:S01]  /*ab80*/  FADD.FTZ R3, R90, R7 ;  /* 0x000000075a037221 */ /* 0x000fe20000010000 */
[----:B------:R-:W-:Y:S04]  /*ab90*/  HMMA.16816.F32.BF16 R128, R52, R10, R128 ;  /* 0x0000000a3480723c */ /* 0x000fe80000041880 */
[----:B------:R-:W-:Y:S02]  /*aba0*/  FADD.FTZ R0, R85, R6 ;  /* 0x0000000655007221 */ /* 0x000fe40000010000 */
[----:B------:R-:W-:Y:S02]  /*abb0*/  FADD.FTZ R12, R87, R5 ;  /* 0x00000005570c7221 */ /* 0x000fe40000010000 */
[----:B------:R-:W-:Y:S04]  /*abc0*/  FADD.FTZ R7, R89, R4 ;  /* 0x0000000459077221 */ /* 0x000fe80000010000 */
[----:B------:R-:W-:Y:S02]  /*abd0*/  FADD.FTZ R6, R91, R3 ;  /* 0x000000035b067221 */ /* 0x000fe40000010000 */
        /* <DEDUP_REMOVED lines=18> */
[----:B------:R-:W-:Y:S01]  /*ad00*/  FADD.FTZ R3, R138, R3 ;  /* 0x000000038a037221 */ /* 0x000fe20000010000 */
[----:B------:R-:W-:Y:S01]  /*ad10*/  MOV R138, R2 ;  /* 0x00000002008a7202 */ /* 0x000fe20000000f00 */
[----:B------:R-:W-:Y:S02]  /*ad20*/  FADD.FTZ R0, R60, R0 ;  /* 0x000000003c007221 */ /* 0x000fe40000010000 */
[----:B------:R-:W-:Y:S01]  /*ad30*/  FADD.FTZ R5, R112, R5 ;  /* 0x0000000570057221 */ /* 0x000fe20000010000 */
[----:B------:R1:W-:Y:S01]  /*ad40*/  STL [R1], R3 ;  /* 0x0000000301007387 */ /* 0x0003e20000100800 */
[----:B------:R-:W-:Y:S02]  /*ad50*/  FADD.FTZ R4, R114, R4 ;  /* 0x0000000472047221 */ /* 0x000fe40000010000 */
[----:B------:R-:W-:Y:S01]  /*ad60*/  FADD.FTZ R251, R113, R5 ;  /* 0x0000000571fb7221 */ /* 0x000fe20000010000 */
[----:B------:R2:W-:Y:S01]  /*ad70*/  STL [R1+0x4], R0 ;  /* 0x0000040001007387 */ /* 0x0005e20000100800 */
[----:B------:R-:W-:Y:S01]  /*ad80*/  FADD.FTZ R252, R115, R4 ;  /* 0x0000000473fc7221 */ /* 0x000fe20000010000 */
[----:B-1----:R-:W-:Y:S02]  /*ad90*/  MOV R3, R136 ;  /* 0x0000008800037202 */ /* 0x002fe40000000f00 */
[----:B--2---:R-:W-:Y:S01]  /*ada0*/  MOV R0, R137 ;  /* 0x0000008900007202 */ /* 0x004fe20000000f00 */
[----:B------:R-:W-:-:S05]  /*adb0*/  @P0 BRA `(.L_x_20) ;  /* 0xffffc1e000000947 */ /* 0x000fca000383ffff */
.L_x_19:
[----:B------:R-:W2:Y:S04]  /*adc0*/  LDL.LU R10, [R1] ;  /* 0x00000000010a7983 */ /* 0x000ea80000300800 */
[----:B------:R-:W3:Y:S01]  /*add0*/  LDL.LU R8, [R1+0x4] ;  /* 0x0000040001087983 */ /* 0x000ee20000300800 */
[----:B------:R-:W-:-:S02]  /*ade0*/  MOV R20, 0xff800000 ;  /* 0xff80000000147802 */ /* 0x000fc40000000f00 */
[----:B------:R-:W-:Y:S01]  /*adf0*/  MOV R21, 0xff800000 ;  /* 0xff80000000157802 */ /* 0x000fe20000000f00 */
[----:B------:R-:W4:Y:S01]  /*ae00*/  SHFL.BFLY PT, R5, R251, 0x2, 0x1f ;  /* 0x0c401f00fb057f89 */ /* 0x000f2200000e0000 */
[----:B------:R-:W-:Y:S02]  /*ae10*/  MOV R22, 0xff800000 ;  /* 0xff80000000167802 */ /* 0x000fe40000000f00 */
[----:B------:R-:W-:Y:S01]  /*ae20*/  MOV R23, 0xff800000 ;  /* 0xff80000000177802 */ /* 0x000fe20000000f00 */
[----:B------:R-:W1:Y:S01]  /*ae30*/  SHFL.BFLY PT, R9, R252, 0x2, 0x1f ;  /* 0x0c401f00fc097f89 */ /* 0x000e6200000e0000 */
[----:B------:R-:W-:Y:S01]  /*ae40*/  PLOP3.LUT P4, PT, PT, PT, PT, 0x8, 0x0 ;  /* 0x000000000000781c */ /* 0x000fe20003f8e170 */
[----:B----4-:R-:W-:Y:S02]  /*ae50*/  FADD.FTZ R5, R5, R251 ;  /* 0x000000fb05057221 */ /* 0x010fe40000010000 */
[----:B-1----:R-:W-:-:S03]  /*ae60*/  FADD.FTZ R9, R9, R252 ;  /* 0x000000fc09097221 */ /* 0x002fc60000010000 */
[----:B------:R-:W1:Y:S04]  /*ae70*/  SHFL.BFLY PT, R0, R5, 0x1, 0x1f ;  /* 0x0c201f0005007f89 */ /* 0x000e6800000e0000 */
[----:B------:R-:W4:Y:S01]  /*ae80*/  SHFL.BFLY PT, R4, R9, 0x1, 0x1f ;  /* 0x0c201f0009047f89 */ /* 0x000f2200000e0000 */
[----:B-1----:R-:W-:Y:S01]  /*ae90*/  FADD.FTZ R5, R5, R0 ;  /* 0x0000000005057221 */ /* 0x002fe20000010000 */
[----:B------:R-:W-:Y:S01]  /*aea0*/  MOV R0, RZ ;  /* 0x000000ff00007202 */ /* 0x000fe20000000f00 */
[----:B----4-:R-:W-:-:S03]  /*aeb0*/  FADD.FTZ R9, R9, R4 ;  /* 0x0000000409097221 */ /* 0x010fc60000010000 */
[----:B------:R-:W-:Y:S02]  /*aec0*/  FSETP.NE.FTZ.AND P3, PT, R5, RZ, PT ;  /* 0x000000ff0500720b */ /* 0x000fe40003f75000 */
[----:B------:R-:W-:Y:S02]  /*aed0*/  MOV R4, RZ ;  /* 0x000000ff00047202 */ /* 0x000fe40000000f00 */
[----:B------:R-:W-:-:S09]  /*aee0*/  FSETP.NE.FTZ.AND P2, PT, R9, RZ, PT ;  /* 0x000000ff0900720b */ /* 0x000fd20003f55000 */
[----:B------:R-:W1:Y:S08]  /*aef0*/  @P3 MUFU.RCP R0, R5 ;  /* 0x0000000500003308 */ /* 0x000e700000001000 */
[----:B------:R-:W4:Y:S01]  /*af00*/  @P2 MUFU.RCP R4, R9 ;  /* 0x0000000900042308 */ /* 0x000f220000001000 */
[----:B-1----:R-:W-:-:S07]  /*af10*/  FMUL.FTZ R144, R0, R144 ;  /* 0x0000009000907220 */ /* 0x002fce0000410000 */
[----:B------:R-:W1:Y:S01]  /*af20*/  @P3 MUFU.LG2 R11, R5 ;  /* 0x00000005000b3308 */ /* 0x000e620000000c00 */
[C---:B------:R-:W-:Y:S02]  /*af30*/  FMUL.FTZ R145, R0.reuse, R145 ;  /* 0x0000009100917220 */ /* 0x040fe40000410000 */
[C---:B------:R-:W-:Y:S02]  /*af40*/  FMUL.FTZ R152, R0.reuse, R152 ;  /* 0x0000009800987220 */ /* 0x040fe40000410000 */
[C---:B------:R-:W-:Y:S02]  /*af50*/  FMUL.FTZ R153, R0.reuse, R153 ;  /* 0x0000009900997220 */ /* 0x040fe40000410000 */
[C---:B------:R-:W-:Y:S01]  /*af60*/  FMUL.FTZ R156, R0.reuse, R156 ;  /* 0x0000009c009c7220 */ /* 0x040fe20000410000 */
[----:B------:R-:W1:Y:S01]  /*af70*/  @P2 MUFU.LG2 R9, R9 ;  /* 0x0000000900092308 */ /* 0x000e620000000c00 */
[C---:B------:R-:W-:Y:S02]  /*af80*/  FMUL.FTZ R157, R0.reuse, R157 ;  /* 0x0000009d009d7220 */ /* 0x040fe40000410000 */
[----:B------:R-:W-:-:S02]  /*af90*/  FMUL.FTZ R168, R0, R168 ;  /* 0x000000a800a87220 */ /* 0x000fc40000410000 */
[C---:B------:R-:W-:Y:S02]  /*afa0*/  FMUL.FTZ R169, R0.reuse, R169 ;  /* 0x000000a900a97220 */ /* 0x040fe40000410000 */
[C---:B------:R-:W-:Y:S02]  /*afb0*/  FMUL.FTZ R172, R0.reuse, R172 ;  /* 0x000000ac00ac7220 */ /* 0x040fe40000410000 */
[C---:B------:R-:W-:Y:S02]  /*afc0*/  FMUL.FTZ R173, R0.reuse, R173 ;  /* 0x000000ad00ad7220 */ /* 0x040fe40000410000 */
[C---:B------:R-:W-:Y:S02]  /*afd0*/  FMUL.FTZ R116, R0.reuse, R116 ;  /* 0x0000007400747220 */ /* 0x040fe40000410000 */
[C---:B------:R-:W-:Y:S02]  /*afe0*/  FMUL.FTZ R117, R0.reuse, R117 ;  /* 0x0000007500757220 */ /* 0x040fe40000410000 */
[----:B------:R-:W-:-:S02]  /*aff0*/  FMUL.FTZ R120, R0, R120 ;  /* 0x0000007800787220 */ /* 0x000fc40000410000 */
[C---:B------:R-:W-:Y:S02]  /*b000*/  FMUL.FTZ R121, R0.reuse, R121 ;  /* 0x0000007900797220 */ /* 0x040fe40000410000 */
[C---:B------:R-:W-:Y:S02]  /*b010*/  FMUL.FTZ R128, R0.reuse, R128 ;  /* 0x0000008000807220 */ /* 0x040fe40000410000 */
[----:B------:R-:W-:Y:S01]  /*b020*/  FMUL.FTZ R129, R0, R129 ;  /* 0x0000008100817220 */ /* 0x000fe20000410000 */
[----:B------:R-:W-:Y:S01]  /*b030*/  MOV R0, RZ ;  /* 0x000000ff00007202 */ /* 0x000fe20000000f00 */
[C---:B----4-:R-:W-:Y:S02]  /*b040*/  FMUL.FTZ R146, R4.reuse, R146 ;  /* 0x0000009204927220 */ /* 0x050fe40000410000 */
        /* <DEDUP_REMOVED lines=14> */
[----:B------:R-:W-:Y:S01]  /*b130*/  FMUL.FTZ R131, R4, R131 ;  /* 0x0000008304837220 */ /* 0x000fe20000410000 */
[----:B------:R-:W-:Y:S01]  /*b140*/  @P3 MOV R4, 0x3f317218 ;  /* 0x3f31721800043802 */ /* 0x000fe20000000f00 */
[----:B-1----:R-:W-:Y:S02]  /*b150*/  @P3 FMUL.FTZ R11, R11, 0.69314718246459960938 ;  /* 0x3f3172180b0b3820 */ /* 0x002fe40000410000 */
[----:B------:R-:W-:Y:S01]  /*b160*/  @P2 FMUL.FTZ R9, R9, 0.69314718246459960938 ;  /* 0x3f31721809092820 */ /* 0x000fe20000410000 */
[----:B--2---:R-:W1:Y:S04]  /*b170*/  SHFL.BFLY PT, R7, R10, 0x2, 0x1f ;  /* 0x0c401f000a077f89 */ /* 0x004e6800000e0000 */
[----:B---3--:R-:W2:Y:S01]  /*b180*/  SHFL.BFLY PT, R6, R8, 0x2, 0x1f ;  /* 0x0c401f0008067f89 */ /* 0x008ea200000e0000 */
[----:B-1----:R-:W-:-:S02]  /*b190*/  FADD.FTZ R7, R7, R10 ;  /* 0x0000000a07077221 */ /* 0x002fc40000010000 */
[----:B------:R-:W-:Y:S02]  /*b1a0*/  @P3 FMUL.FTZ R10, R4, c[0x0][0x2d0] ;  /* 0x0000b400040a3a20 */ /* 0x000fe40000410000 */
[----:B--2---:R-:W-:Y:S01]  /*b1b0*/  FADD.FTZ R6, R6, R8 ;  /* 0x0000000806067221 */ /* 0x004fe20000010000 */
[----:B------:R-:W1:Y:S01]  /*b1c0*/  SHFL.BFLY PT, R3, R7, 0x1, 0x1f ;  /* 0x0c201f0007037f89 */ /* 0x000e6200000e0000 */
[----:B------:R-:W-:-:S03]  /*b1d0*/  @P3 FFMA.FTZ R20, R10, R137, R11 ;  /* 0x000000890a143223 */ /* 0x000fc6000001000b */
[----:B------:R-:W2:Y:S01]  /*b1e0*/  SHFL.BFLY PT, R8, R6, 0x1, 0x1f ;  /* 0x0c201f0006087f89 */ /* 0x000ea200000e0000 */
[----:B-1----:R-:W-:Y:S01]  /*b1f0*/  FADD.FTZ R7, R7, R3 ;  /* 0x0000000307077221 */ /* 0x002fe20000010000 */
[----:B------:R-:W-:Y:S01]  /*b200*/  MOV R3, RZ ;  /* 0x000000ff00037202 */ /* 0x000fe20000000f00 */
[----:B--2---:R-:W-:-:S03]  /*b210*/  FADD.FTZ R6, R8, R6 ;  /* 0x0000000608067221 */ /* 0x004fc60000010000 */
[----:B------:R-:W-:Y:S02]  /*b220*/  FSETP.NE.FTZ.AND P1, PT, R7, RZ, PT ;  /* 0x000000ff0700720b */ /* 0x000fe40003f35000 */
[----:B------:R-:W-:-:S11]  /*b230*/  FSETP.NE.FTZ.AND P0, PT, R6, RZ, PT ;  /* 0x000000ff0600720b */ /* 0x000fd60003f15000 */
[----:B------:R-:W1:Y:S02]  /*b240*/  @P1 MUFU.RCP R3, R7 ;  /* 0x0000000700031308 */ /* 0x000e640000001000 */
[----:B------:R-:W-:-:S06]  /*b250*/  @P0 MOV R8, 0x3f317218 ;  /* 0x3f31721800080802 */ /* 0x000fcc0000000f00 */
[----:B------:R-:W2:Y:S08]  /*b260*/  @P0 MUFU.RCP R0, R6 ;  /* 0x0000000600000308 */ /* 0x000eb00000001000 */
[----:B------:R-:W3:Y:S01]  /*b270*/  @P1 MUFU.LG2 R7, R7 ;  /* 0x0000000700071308 */ /* 0x000ee20000000c00 */
[C---:B-1----:R-:W-:Y:S02]  /*b280*/  FMUL.FTZ R140, R3.reuse, R140 ;  /* 0x0000008c038c7220 */ /* 0x042fe40000410000 */
[----:B------:R-:W-:-:S02]  /*b290*/  FMUL.FTZ R141, R3, R141 ;  /* 0x0000008d038d7220 */ /* 0x000fc40000410000 */
[C---:B------:R-:W-:Y:S02]  /*b2a0*/  FMUL.FTZ R148, R3.reuse, R148 ;  /* 0x0000009403947220 */ /* 0x040fe40000410000 */
[C---:B------:R-:W-:Y:S01]  /*b2b0*/  FMUL.FTZ R149, R3.reuse, R149 ;  /* 0x0000009503957220 */ /* 0x040fe20000410000 */
[----:B------:R-:W1:Y:S01]  /*b2c0*/  @P0 MUFU.LG2 R6, R6 ;  /* 0x0000000600060308 */ /* 0x000e620000000c00 */
        /* <DEDUP_REMOVED lines=11> */
[----:B------:R-:W-:Y:S01]  /*b380*/  FMUL.FTZ R185, R3, R185 ;  /* 0x000000b903b97220 */ /* 0x000fe20000410000 */
[----:B------:R-:W-:Y:S01]  /*b390*/  @P2 MOV R3, 0x3f317218 ;  /* 0x3f31721800032802 */ /* 0x000fe20000000f00 */
[C---:B--2---:R-:W-:Y:S02]  /*b3a0*/  FMUL.FTZ R142, R0.reuse, R142 ;  /* 0x0000008e008e7220 */ /* 0x044fe40000410000 */
        /* <DEDUP_REMOVED lines=14> */
[----:B------:R-:W-:Y:S01]  /*b490*/  FMUL.FTZ R187, R0, R187 ;  /* 0x000000bb00bb7220 */ /* 0x000fe20000410000 */
[----:B------:R-:W-:Y:S01]  /*b4a0*/  @P1 MOV R0, 0x3f317218 ;  /* 0x3f31721800001802 */ /* 0x000fe20000000f00 */
[----:B------:R-:W-:-:S02]  /*b4b0*/  @P2 FMUL.FTZ R5, R3, c[0x0][0x2d0] ;  /* 0x0000b40003052a20 */ /* 0x000fc40000410000 */
[----:B---3--:R-:W-:Y:S02]  /*b4c0*/  @P1 FMUL.FTZ R7, R7, 0.69314718246459960938 ;  /* 0x3f31721807071820 */ /* 0x008fe40000410000 */
[----:B------:R-:W-:Y:S02]  /*b4d0*/  @P1 FMUL.FTZ R3, R0, c[0x0][0x2d0] ;  /* 0x0000b40000031a20 */ /* 0x000fe40000410000 */
[----:B-1----:R-:W-:Y:S02]  /*b4e0*/  @P0 FMUL.FTZ R4, R6, 0.69314718246459960938 ;  /* 0x3f31721806040820 */ /* 0x002fe40000410000 */
[----:B------:R-:W-:Y:S02]  /*b4f0*/  @P0 FMUL.FTZ R0, R8, c[0x0][0x2d0] ;  /* 0x0000b40008000a20 */ /* 0x000fe40000410000 */
[----:B------:R-:W-:Y:S02]  /*b500*/  @P2 FFMA.FTZ R21, R5, R136, R9 ;  /* 0x0000008805152223 */ /* 0x000fe40000010009 */
[----:B------:R-:W-:-:S02]  /*b510*/  @P1 FFMA.FTZ R22, R3, R135, R7 ;  /* 0x0000008703161223 */ /* 0x000fc40000010007 */
[----:B------:R-:W-:Y:S02]  /*b520*/  @P0 FFMA.FTZ R23, R0, R2, R4 ;  /* 0x0000000200170223 */ /* 0x000fe40000010004 */
.L_x_3:
[----:B------:R-:W-:Y:S05]  /*b530*/  @P4 BRA `(.L_x_23) ;  /* 0x0000149000004947 */ /* 0x000fea0003800000 */
[----:B------:R-:W3:Y:S01]  /*b540*/  S2R R16, SR_TID.X ;  /* 0x0000000000107919 */ /* 0x000ee20000002100 */
[----:B------:R-:W-:Y:S01]  /*b550*/  ULDC.64 UR4, c[0x0][0x4d0] ;  /* 0x0001340000047ab9 */ /* 0x000fe20000000a00 */
[----:B------:R-:W-:Y:S01]  /*b560*/  IMAD R4, RZ, RZ, -UR10 ;  /* 0x8000000aff047e24 */ /* 0x000fe2000f8e02ff */
[----:B--2---:R-:W-:Y:S01]  /*b570*/  UIMAD.WIDE.U32 UR8, UR10, UR4, URZ ;  /* 0x000000040a0872a5 */ /* 0x004fe2000f8e003f */
[----:B------:R-:W2:Y:S01]  /*b580*/  S2R R12, SR_CTAID.Y ;  /* 0x00000000000c7919 */ /* 0x000ea20000002600 */
[----:B------:R-:W-:Y:S01]  /*b590*/  USHF.R.S32.HI UR6, URZ, 0x1f, UR10 ;  /* 0x0000001f3f067899 */ /* 0x000fe2000801140a */
[----:B------:R-:W-:Y:S01]  /*b5a0*/  MOV R24, c[0x0][0x4e8] ;  /* 0x00013a0000187a02 */ /* 0x000fe20000000f00 */
[----:B------:R-:W-:Y:S01]  /*b5b0*/  BSSY B0, `(.L_x_24) ;  /* 0x00000ab000007945 */ /* 0x000fe20003800000 */
[----:B------:R-:W4:Y:S01]  /*b5c0*/  S2R R9, SR_CTAID.Z ;  /* 0x0000000000097919 */ /* 0x000f220000002700 */
[----:B------:R-:W-:Y:S01]  /*b5d0*/  IMAD.U32 R3, RZ, RZ, UR9 ;  /* 0x00000009ff037e24 */ /* 0x000fe2000f8e00ff */
[----:B------:R-:W-:Y:S01]  /*b5e0*/  UIMAD UR7, UR6, UR4, URZ ;  /* 0x00000004060772a4 */ /* 0x000fe2000f8e023f */
[----:B-1----:R-:W-:Y:S01]  /*b5f0*/  IMAD.U32 R2, RZ, RZ, UR8 ;  /* 0x00000008ff027e24 */ /* 0x002fe2000f8e00ff */
[----:B------:R-:W1:Y:S04]  /*b600*/  S2R R15, SR_CTAID.X ;  /* 0x00000000000f7919 */ /* 0x000e680000002500 */
[----:B------:R-:W-:Y:S01]  /*b610*/  BAR.SYNC.DEFER_BLOCKING 0x1, 0x80 ;  /* 0x0042000000007b1d */ /* 0x000fe20000010000 */
[----:B------:R-:W-:Y:S01]  /*b620*/  UIMAD UR5, UR10, UR5, UR7 ;  /* 0x000000050a0572a4 */ /* 0x000fe2000f8e0207 */
[C---:B------:R-:W-:Y:S01]  /*b630*/  ISETP.NE.AND P0, PT, R24.reuse, 0x1, PT ;  /* 0x000000011800780c */ /* 0x040fe20003f05270 */
[----:B------:R-:W-:-:S02]  /*b640*/  IMAD R24, R24, c[0x0][0x388], RZ ;  /* 0x0000e20018187a24 */ /* 0x000fc400078e02ff */
[----:B------:R-:W-:Y:S01]  /*b650*/  UIADD3 UR5, UR9, UR5, URZ ;  /* 0x0000000509057290 */ /* 0x000fe2000fffe03f */
[----:B---3--:R-:W-:-:S05]  /*b660*/  SHF.R.S32.HI R6, RZ, 0x1f, R16 ;  /* 0x0000001fff067819 */ /* 0x008fca0000011410 */
[----:B------:R-:W-:Y:S01]  /*b670*/  IMAD.U32 R5, RZ, RZ, UR5 ;  /* 0x00000005ff057e24 */ /* 0x000fe2000f8e00ff */
[-C--:B------:R-:W-:Y:S01]  /*b680*/  LEA.HI R0, R6, R16.reuse, RZ, 0x2 ;  /* 0x0000001006007211 */ /* 0x080fe200078f10ff */
[----:B--2---:R-:W-:Y:S01]  /*b690*/  IMAD R12, R4, c[0x0][0x550], R12 ;  /* 0x00015400040c7a24 */ /* 0x004fe200078e020c */
[-C--:B------:R-:W-:Y:S01]  /*b6a0*/  LEA.HI R6, R6, R16.reuse, RZ, 0x5 ;  /* 0x0000001006067211 */ /* 0x080fe200078f28ff */
[----:B------:R-:W-:Y:S01]  /*b6b0*/  IMAD.MOV.U32 R4, RZ, RZ, R2 ;  /* 0x000000ffff047224 */ /* 0x000fe200078e0002 */
[----:B------:R-:W-:Y:S01]  /*b6c0*/  LOP3.LUT R0, R0, 0xfffffffc, RZ, 0xc0, !PT ;  /* 0xfffffffc00007812 */ /* 0x000fe200078ec0ff */
[----:B------:R-:W-:Y:S01]  /*b6d0*/  ULDC.64 UR4, c[0x0][0x438] ;  /* 0x00010e0000047ab9 */ /* 0x000fe20000000a00 */
[----:B------:R-:W-:Y:S01]  /*b6e0*/  LOP3.LUT R7, R6, 0xffffffe0, RZ, 0xc0, !PT ;  /* 0xffffffe006077812 */ /* 0x000fe200078ec0ff */
[----:B------:R-:W-:Y:S01]  /*b6f0*/  UIMAD UR6, UR6, UR4, URZ ;  /* 0x00000004060672a4 */ /* 0x000fe2000f8e023f */
[----:B------:R-:W-:Y:S01]  /*b700*/  IADD3 R0, -R0, R16, RZ ;  /* 0x0000001000007210 */ /* 0x000fe20007ffe1ff */
[----:B------:R-:W-:Y:S01]  /*b710*/  UIMAD.WIDE.U32 UR8, UR10, UR4, URZ ;  /* 0x000000040a0872a5 */ /* 0x000fe2000f8e003f */
[--C-:B------:R-:W-:Y:S01]  /*b720*/  SHF.R.S32.HI R8, RZ, 0x5, R6.reuse ;  /* 0x00000005ff087819 */ /* 0x100fe20000011406 */
[----:B------:R-:W-:Y:S01]  /*b730*/  IMAD.IADD R16, R16, 0x1, -R7 ;  /* 0x0000000110107824 */ /* 0x000fe200078e0a07 */
[----:B------:R-:W-:Y:S01]  /*b740*/  LEA.HI R3, R0, R0, RZ, 0x1 ;  /* 0x0000000000037211 */ /* 0x000fe200078f08ff */
[----:B------:R-:W-:Y:S01]  /*b750*/  UIMAD UR4, UR10, UR5, UR6 ;  /* 0x000000050a0472a4 */ /* 0x000fe2000f8e0206 */
[----:B------:R-:W-:Y:S01]  /*b760*/  SHF.R.S32.HI R2, RZ, 0x1f, R6 ;  /* 0x0000001fff027819 */ /* 0x000fe20000011406 */
[----:B----4-:R-:W-:Y:S01]  /*b770*/  IMAD.WIDE.U32 R4, R9, c[0x0][0x4d8], R4 ;  /* 0x0001360009047a25 */ /* 0x010fe200078e0004 */
[----:B------:R-:W-:Y:S01]  /*b780*/  LOP3.LUT R7, R3, 0x1ffffffe, RZ, 0xc0, !PT ;  /* 0x1ffffffe03077812 */ /* 0x000fe200078ec0ff */
[----:B------:R-:W-:Y:S01]  /*b790*/  UIADD3 UR4, UR9, UR4, URZ ;  /* 0x0000000409047290 */ /* 0x000fe2000fffe03f */
[----:B------:R-:W-:-:S02]  /*b7a0*/  LEA.HI R2, R2, R8, RZ, 0x2 ;  /* 0x0000000802027211 */ /* 0x000fc400078f10ff */
[----:B------:R-:W-:Y:S01]  /*b7b0*/  IADD3 R7, R0, -R7, RZ ;  /* 0x8000000700077210 */ /* 0x000fe20007ffe0ff */
[----:B------:R-:W-:Y:S01]  /*b7c0*/  IMAD.SHL.U32 R0, R3, 0x20, RZ ;  /* 0x0000002003007824 */ /* 0x000fe200078e00ff */
[----:B------:R-:W-:Y:S02]  /*b7d0*/  SHF.R.S32.HI R3, RZ, 0x1f, R16 ;  /* 0x0000001fff037819 */ /* 0x000fe40000011410 */
[----:B------:R-:W-:Y:S02]  /*b7e0*/  LOP3.LUT R2, R2, 0xffffffc, RZ, 0xc0, !PT ;  /* 0x0ffffffc02027812 */ /* 0x000fe400078ec0ff */
[----:B------:R-:W-:Y:S01]  /*b7f0*/  LEA.HI R18, R3, R16, RZ, 0x2 ;  /* 0x0000001003127211 */ /* 0x000fe200078f10ff */
[----:B------:R-:W-:Y:S01]  /*b800*/  IMAD.U32 R3, RZ, RZ, UR9 ;  /* 0x00000009ff037e24 */ /* 0x000fe2000f8e00ff */
[----:B------:R-:W-:Y:S01]  /*b810*/  LOP3.LUT R0, R0, 0xffffffc0, RZ, 0xc0, !PT ;  /* 0xffffffc000007812 */ /* 0x000fe200078ec0ff */
[----:B------:R-:W-:Y:S01]  /*b820*/  IMAD.IADD R8, R8, 0x1, -R2 ;  /* 0x0000000108087824 */ /* 0x000fe200078e0a02 */
[----:B------:R-:W-:Y:S01]  /*b830*/  SHF.R.S32.HI R6, RZ, 0x2, R18 ;  /* 0x00000002ff067819 */ /* 0x000fe20000011412 */
[----:B------:R-:W-:Y:S01]  /*b840*/  IMAD.U32 R2, RZ, RZ, UR8 ;  /* 0x00000008ff027e24 */ /* 0x000fe2000f8e00ff */
[----:B------:R-:W-:Y:S01]  /*b850*/  SHF.R.S32.HI R10, RZ, 0x1f, R9 ;  /* 0x0000001fff0a7819 */ /* 0x000fe20000011409 */
[----:B------:R-:W-:Y:S01]  /*b860*/  IMAD R7, R7, 0x8, R0 ;  /* 0x0000000807077824 */ /* 0x000fe200078e0200 */
[----:B------:R-:W-:Y:S01]  /*b870*/  MOV R3, UR4 ;  /* 0x0000000400037c02 */ /* 0x000fe20008000f00 */
[----:B------:R-:W-:Y:S01]  /*b880*/  IMAD R14, R8, 0x10, R6 ;  /* 0x00000010080e7824 */ /* 0x000fe200078e0206 */
[----:B------:R-:W-:Y:S01]  /*b890*/  LOP3.LUT P1, RZ, R16, 0x3, RZ, 0xc0, !PT ;  /* 0x0000000310ff7812 */ /* 0x000fe2000782c0ff */
[----:B------:R-:W-:-:S02]  /*b8a0*/  IMAD R0, R10, c[0x0][0x4d8], RZ ;  /* 0x000136000a007a24 */ /* 0x000fc400078e02ff */
[----:B------:R-:W-:Y:S01]  /*b8b0*/  IMAD R6, R10, c[0x0][0x440], RZ ;  /* 0x000110000a067a24 */ /* 0x000fe200078e02ff */
[----:B------:R-:W-:Y:S01]  /*b8c0*/  IADD3 R8, R14, R7, RZ ;  /* 0x000000070e087210 */ /* 0x000fe20007ffe0ff */
[C---:B------:R-:W-:Y:S02]  /*b8d0*/  IMAD R0, R9.reuse, c[0x0][0x4dc], R0 ;  /* 0x0001370009007a24 */ /* 0x040fe400078e0200 */
[----:B------:R-:W-:Y:S02]  /*b8e0*/  IMAD R6, R9, c[0x0][0x444], R6 ;  /* 0x0001110009067a24 */ /* 0x000fe400078e0206 */
[----:B-1----:R-:W-:Y:S02]  /*b8f0*/  IMAD R8, R15, 0x80, R8 ;  /* 0x000000800f087824 */ /* 0x002fe400078e0208 */
[----:B------:R-:W-:-:S04]  /*b900*/  IMAD.WIDE.U32 R2, R9, c[0x0][0x440], R2 ;  /* 0x0001100009027a25 */ /* 0x000fc800078e0002 */
[----:B------:R-:W-:-:S04]  /*b910*/  @P0 IMAD.HI.U32 R11, R8, c[0x0][0x4ec], RZ ;  /* 0x00013b00080b0a27 */ /* 0x000fc800078e00ff */
[----:B------:R-:W-:Y:S01]  /*b920*/  IMAD.IADD R5, R5, 0x1, R0 ;  /* 0x0000000105057824 */ /* 0x000fe200078e0200 */
[----:B------:R-:W-:Y:S01]  /*b930*/  SHF.R.S32.HI R0, RZ, 0x1f, R12 ;  /* 0x0000001fff007819 */ /* 0x000fe2000001140c */
[----:B------:R-:W-:Y:S01]  /*b940*/  IMAD.IADD R3, R3, 0x1, R6 ;  /* 0x0000000103037824 */ /* 0x000fe200078e0206 */
[----:B------:R-:W-:Y:S01]  /*b950*/  MOV R6, R8 ;  /* 0x0000000800067202 */ /* 0x000fe20000000f00 */
[----:B------:R-:W-:Y:S01]  /*b960*/  @P0 IMAD.HI.U32 R10, R8, c[0x0][0x4ec], RZ ;  /* 0x00013b00080a0a27 */ /* 0x000fe200078e00ff */
[----:B------:R-:W-:-:S03]  /*b970*/  @P0 SHF.R.U32.HI R6, RZ, c[0x0][0x4f0], R11 ;  /* 0x00013c00ff060a19 */ /* 0x000fc6000001160b */
[----:B------:R-:W-:Y:S01]  /*b980*/  IMAD.MOV.U32 R7, RZ, RZ, R8 ;  /* 0x000000ffff077224 */ /* 0x000fe200078e0008 */
[----:B------:R-:W-:Y:S01]  /*b990*/  @P0 SHF.R.U32.HI R7, RZ, c[0x0][0x4f0], R10 ;  /* 0x00013c00ff070a19 */ /* 0x000fe2000001160a */
[C---:B------:R-:W-:Y:S02]  /*b9a0*/  IMAD R9, R0.reuse, c[0x0][0x448], RZ ;  /* 0x0001120000097a24 */ /* 0x040fe400078e02ff */
[----:B------:R-:W-:Y:S02]  /*b9b0*/  IMAD R0, R0, c[0x0][0x4e0], RZ ;  /* 0x0001380000007a24 */ /* 0x000fe400078e02ff */
[----:B------:R-:W-:Y:S02]  /*b9c0*/  IMAD.MOV R10, RZ, RZ, -R6 ;  /* 0x000000ffff0a7224 */ /* 0x000fe400078e0a06 */
[C---:B------:R-:W-:Y:S01]  /*b9d0*/  IMAD R11, R12.reuse, c[0x0][0x44c], R9 ;  /* 0x000113000c0b7a24 */ /* 0x040fe200078e0209 */
[----:B------:R-:W-:Y:S01]  /*b9e0*/  SHF.R.S32.HI R9, RZ, 0x1f, R7 ;  /* 0x0000001fff097819 */ /* 0x000fe20000011407 */
[----:B------:R-:W-:-:S02]  /*b9f0*/  IMAD R13, R12, c[0x0][0x4e4], R0 ;  /* 0x000139000c0d7a24 */ /* 0x000fc400078e0200 */
[----:B------:R-:W-:-:S04]  /*ba00*/  IMAD.WIDE.U32 R4, R12, c[0x0][0x4e0], R4 ;  /* 0x000138000c047a25 */ /* 0x000fc800078e0004 */
[----:B------:R-:W-:Y:S01]  /*ba10*/  IMAD R0, R10, c[0x0][0x4e8], R8 ;  /* 0x00013a000a007a24 */ /* 0x000fe200078e0208 */
[----:B------:R-:W-:Y:S01]  /*ba20*/  SHF.R.S32.HI R10, RZ, 0x1f, R6 ;  /* 0x0000001fff0a7819 */ /* 0x000fe20000011406 */
[----:B------:R-:W-:Y:S01]  /*ba30*/  IMAD R9, R9, c[0x0][0x430], RZ ;  /* 0x00010c0009097a24 */ /* 0x000fe200078e02ff */
[----:B------:R-:W-:Y:S01]  /*ba40*/  IADD3 R4, P0, R6, R4, RZ ;  /* 0x0000000406047210 */ /* 0x000fe20007f1e0ff */
[----:B------:R-:W-:Y:S01]  /*ba50*/  IMAD.WIDE.U32 R2, R12, c[0x0][0x448], R2 ;  /* 0x000112000c027a25 */ /* 0x000fe200078e0002 */
[----:B------:R-:W-:Y:S02]  /*ba60*/  SHF.R.S32.HI R6, RZ, 0x1f, R0 ;  /* 0x0000001fff067819 */ /* 0x000fe40000011400 */
[----:B------:R-:W-:Y:S01]  /*ba70*/  IADD3.X R5, R10, R5, R13, P0, !PT ;  /* 0x000000050a057210 */ /* 0x000fe200007fe40d */
[----:B------:R-:W-:Y:S01]  /*ba80*/  IMAD R10, R7, c[0x0][0x434], R9 ;  /* 0x00010d00070a7a24 */ /* 0x000fe200078e0209 */
[----:B------:R-:W-:Y:S01]  /*ba90*/  IADD3 R3, R3, R11, RZ ;  /* 0x0000000b03037210 */ /* 0x000fe20007ffe0ff */
[----:B------:R-:W-:-:S02]  /*baa0*/  IMAD R9, R6, c[0x0][0x4c8], RZ ;  /* 0x0001320006097a24 */ /* 0x000fc400078e02ff */
[----:B------:R-:W-:Y:S02]  /*bab0*/  IMAD.MOV R6, RZ, RZ, -R7 ;  /* 0x000000ffff067224 */ /* 0x000fe400078e0a07 */
[----:B------:R-:W-:-:S04]  /*bac0*/  IMAD.WIDE.U32 R4, R0, c[0x0][0x4c8], R4 ;  /* 0x0001320000047a25 */ /* 0x000fc800078e0004 */
[----:B------:R-:W-:Y:S02]  /*bad0*/  IMAD R0, R0, c[0x0][0x4cc], R9 ;  /* 0x0001330000007a24 */ /* 0x000fe400078e0209 */
[----:B------:R-:W-:Y:S01]  /*bae0*/  IMAD R13, R6, c[0x0][0x4e8], R8 ;  /* 0x00013a00060d7a24 */ /* 0x000fe200078e0208 */
[C---:B------:R-:W-:Y:S01]  /*baf0*/  LEA R6, P0, R4.reuse, c[0x0][0x4a8], 0x2 ;  /* 0x00012a0004067a11 */ /* 0x040fe200078010ff */
[----:B------:R-:W-:Y:S01]  /*bb00*/  IMAD.WIDE.U32 R2, R7, c[0x0][0x430], R2 ;  /* 0x00010c0007027a25 */ /* 0x000fe200078e0002 */
[----:B------:R-:W-:Y:S02]  /*bb10*/  IADD3 R0, R5, R0, RZ ;  /* 0x0000000005007210 */ /* 0x000fe40007ffe0ff */
[----:B------:R-:W-:Y:S01]  /*bb20*/  SHF.R.S32.HI R7, RZ, 0x1f, R13 ;  /* 0x0000001fff077819 */ /* 0x000fe2000001140d */
[----:B------:R-:W-:Y:S01]  /*bb30*/  IMAD.IADD R3, R3, 0x1, R10 ;  /* 0x0000000103037824 */ /* 0x000fe200078e020a */
[----:B------:R-:W-:Y:S01]  /*bb40*/  LEA.HI.X R0, R4, c[0x0][0x4ac], R0, 0x2, P0 ;  /* 0x00012b0004007a11 */ /* 0x000fe200000f1400 */
[----:B------:R-:W-:Y:S01]  /*bb50*/  IMAD R12, R15, 0x80, R14 ;  /* 0x000000800f0c7824 */ /* 0x000fe200078e020e */
[----:B------:R-:W-:Y:S01]  /*bb60*/  SHFL.IDX PT, R4, R6, RZ, 0x1c1f ;  /* 0x001c1fff06047589 */ /* 0x000fe200000e0000 */
[----:B------:R-:W-:-:S02]  /*bb70*/  IMAD R7, R7, c[0x0][0x428], RZ ;  /* 0x00010a0007077a24 */ /* 0x000fc400078e02ff */
[C---:B------:R-:W-:Y:S01]  /*bb80*/  IMAD.WIDE.U32 R2, R13.reuse, c[0x0][0x428], R2 ;  /* 0x00010a000d027a25 */ /* 0x040fe200078e0002 */
[----:B------:R-:W1:Y:S01]  /*bb90*/  SHFL.IDX PT, R5, R0, RZ, 0x1c1f ;  /* 0x001c1fff00057589 */ /* 0x000e6200000e0000 */
[C---:B------:R-:W-:Y:S02]  /*bba0*/  IADD3 R14, R12.reuse, 0x40, RZ ;  /* 0x000000400c0e7810 */ /* 0x040fe40007ffe0ff */
[----:B------:R-:W-:Y:S01]  /*bbb0*/  IMAD R15, R13, c[0x0][0x42c], R7 ;  /* 0x00010b000d0f7a24 */ /* 0x000fe200078e0207 */
[----:B------:R-:W-:Y:S01]  /*bbc0*/  SHFL.IDX PT, R10, R6, 0x1, 0x1c1f ;  /* 0x003c1f00060a7f89 */ /* 0x000fe200000e0000 */
[C---:B------:R-:W-:Y:S02]  /*bbd0*/  IADD3 R13, R12.reuse, 0x48, RZ ;  /* 0x000000480c0d7810 */ /* 0x040fe40007ffe0ff */
[-C--:B------:R-:W-:Y:S01]  /*bbe0*/  ISETP.GE.OR P4, PT, R12, R24.reuse, P1 ;  /* 0x000000180c00720c */ /* 0x080fe20000f86670 */
[----:B------:R-:W2:Y:S01]  /*bbf0*/  SHFL.IDX PT, R11, R0, 0x1, 0x1c1f ;  /* 0x003c1f00000b7f89 */ /* 0x000ea200000e0000 */
[-C--:B------:R-:W-:Y:S01]  /*bc00*/  ISETP.GE.OR P2, PT, R14, R24.reuse, P1 ;  /* 0x000000180e00720c */ /* 0x080fe20000f46670 */
[----:B------:R-:W-:Y:S01]  /*bc10*/  IMAD.IADD R3, R3, 0x1, R15 ;  /* 0x0000000103037824 */ /* 0x000fe200078e020f */
[----:B------:R-:W-:Y:S01]  /*bc20*/  LEA R19, P0, R2, c[0x0][0x400], 0x2 ;  /* 0x0001000002137a11 */ /* 0x000fe200078010ff */
[----:B------:R-:W-:Y:S01]  /*bc30*/  SHFL.IDX PT, R8, R6, 0x2, 0x1c1f ;  /* 0x005c1f0006087f89 */ /* 0x000fe200000e0000 */
[----:B------:R-:W-:-:S02]  /*bc40*/  ISETP.GE.AND P5, PT, R14, R24, PT ;  /* 0x000000180e00720c */ /* 0x000fc40003fa6270 */
[----:B------:R-:W-:Y:S01]  /*bc50*/  LEA.HI.X R17, R2, c[0x0][0x404], R3, 0x2, P0 ;  /* 0x0001010002117a11 */ /* 0x000fe200000f1403 */
[----:B------:R-:W3:Y:S01]  /*bc60*/  SHFL.IDX PT, R9, R0, 0x2, 0x1c1f ;  /* 0x005c1f0000097f89 */ /* 0x000ee200000e0000 */
[----:B------:R-:W-:-:S03]  /*bc70*/  ISETP.GE.AND P6, PT, R13, R24, PT ;  /* 0x000000180d00720c */ /* 0x000fc60003fc6270 */
[----:B------:R-:W-:Y:S04]  /*bc80*/  SHFL.IDX PT, R6, R6, 0x3, 0x1c1f ;  /* 0x007c1f0006067f89 */ /* 0x000fe800000e0000 */
[----:B------:R4:W2:Y:S04]  /*bc90*/  SHFL.IDX PT, R7, R0, 0x3, 0x1c1f ;  /* 0x007c1f0000077f89 */ /* 0x0008a800000e0000 */
[----:B-1----:R1:W-:Y:S04]  /*bca0*/  @!P4 ST.E [R4.64], R20 ;  /* 0x000000140400c985 */ /* 0x0023e8000c101910 */
[----:B------:R1:W1:Y:S04]  /*bcb0*/  SHFL.IDX PT, R2, R19, RZ, 0x1c1f ;  /* 0x001c1fff13027589 */ /* 0x00026800000e0000 */
[----:B------:R1:W1:Y:S01]  /*bcc0*/  SHFL.IDX PT, R3, R17, RZ, 0x1c1f ;  /* 0x001c1fff11037589 */ /* 0x00026200000e0000 */
[----:B----4-:R-:W-:-:S04]  /*bcd0*/  IADD3 R0, R12, 0x8, RZ ;  /* 0x000000080c007810 */ /* 0x010fc80007ffe0ff */
[CC--:B------:R-:W-:Y:S02]  /*bce0*/  ISETP.GE.OR P3, PT, R0.reuse, R24.reuse, P1 ;  /* 0x000000180000720c */ /* 0x0c0fe40000f66670 */
[-C--:B------:R-:W-:Y:S02]  /*bcf0*/  ISETP.GE.OR P1, PT, R13, R24.reuse, P1 ;  /* 0x000000180d00720c */ /* 0x080fe40000f26670 */
[----:B------:R-:W-:Y:S02]  /*bd00*/  ISETP.GE.AND P0, PT, R0, R24, PT ;  /* 0x000000180000720c */ /* 0x000fe40003f06270 */
[----:B------:R-:W-:-:S04]  /*bd10*/  LOP3.LUT R0, R18, 0x7ffffffc, RZ, 0xc0, !PT ;  /* 0x7ffffffc12007812 */ /* 0x000fc800078ec0ff */
[----:B------:R-:W-:-:S03]  /*bd20*/  IADD3 R0, R16, -R0, RZ ;  /* 0x8000000010007210 */ /* 0x000fc60007ffe0ff */
[----:B--2---:R2:W-:Y:S02]  /*bd30*/  @!P3 ST.E [R10.64], R21 ;  /* 0x000000150a00b985 */ /* 0x0045e4000c101910 */
[----:B------:R-:W-:Y:S02]  /*bd40*/  IMAD.SHL.U32 R0, R0, 0x2, RZ ;  /* 0x0000000200007824 */ /* 0x000fe400078e00ff */
[----:B---3--:R2:W-:Y:S04]  /*bd50*/  @!P2 ST.E [R8.64], R22 ;  /* 0x000000160800a985 */ /* 0x0085e8000c101910 */
[----:B------:R2:W-:Y:S01]  /*bd60*/  @!P1 ST.E [R6.64], R23 ;  /* 0x0000001706009985 */ /* 0x0005e2000c101910 */
[----:B------:R-:W-:-:S13]  /*bd70*/  ISETP.GE.AND P1, PT, R12, R24, PT ;  /* 0x000000180c00720c */ /* 0x000fda0003f26270 */
[----:B------:R-:W-:Y:S05]  /*bd80*/  @P1 BRA `(.L_x_25) ;  /* 0x000002d000001947 */ /* 0x000fea0003800000 */
[C---:B-12---:R-:W-:Y:S02]  /*bd90*/  IADD3 R6, R0.reuse, 0x8, RZ ;  /* 0x0000000800067810 */ /* 0x046fe40007ffe0ff */
[C---:B------:R-:W-:Y:S02]  /*bda0*/  IADD3 R5, R0.reuse, 0x10, RZ ;  /* 0x0000001000057810 */ /* 0x040fe40007ffe0ff */
[----:B------:R-:W-:Y:S02]  /*bdb0*/  IADD3 R4, R0, 0x18, RZ ;  /* 0x0000001800047810 */ /* 0x000fe40007ffe0ff */
[----:B------:R-:W-:Y:S02]  /*bdc0*/  ISETP.GE.AND P3, PT, R6, c[0x0][0x3c8], PT ;  /* 0x0000f20006007a0c */ /* 0x000fe40003f66270 */
[----:B------:R-:W-:Y:S02]  /*bdd0*/  ISETP.GE.AND P2, PT, R5, c[0x0][0x3c8], PT ;  /* 0x0000f20005007a0c */ /* 0x000fe40003f46270 */
[----:B------:R-:W-:-:S02]  /*bde0*/  ISETP.GE.AND P1, PT, R4, c[0x0][0x3c8], PT ;  /* 0x0000f20004007a0c */ /* 0x000fc40003f26270 */
[----:B------:R-:W-:-:S07]  /*bdf0*/  ISETP.GE.AND P4, PT, R0, c[0x0][0x3c8], PT ;  /* 0x0000f20000007a0c */ /* 0x000fce0003f86270 */
[----:B------:R-:W-:Y:S02]  /*be00*/  @!P3 LEA.HI R8, R6, R6, RZ, 0x1 ;  /* 0x000000060608b211 */ /* 0x000fe400078f08ff */
[----:B------:R-:W-:Y:S02]  /*be10*/  @!P2 LEA.HI R5, R5, R5, RZ, 0x1 ;  /* 0x000000050505a211 */ /* 0x000fe400078f08ff */
[----:B------:R-:W-:Y:S02]  /*be20*/  @!P1 LEA.HI R6, R4, R4, RZ, 0x1 ;  /* 0x0000000404069211 */ /* 0x000fe400078f08ff */
[----:B------:R-:W-:Y:S02]  /*be30*/  @!P3 LOP3.LUT R8, R8, 0xfffffffe, RZ, 0xc0, !PT ;  /* 0xfffffffe0808b812 */ /* 0x000fe400078ec0ff */
[----:B------:R-:W-:Y:S01]  /*be40*/  @!P2 LOP3.LUT R7, R5, 0xfffffffe, RZ, 0xc0, !PT ;  /* 0xfffffffe0507a812 */ /* 0x000fe200078ec0ff */
[----:B------:R-:W-:Y:S01]  /*be50*/  @!P4 IMAD.WIDE R4, R0, 0x4, R2 ;  /* 0x000000040004c825 */ /* 0x000fe200078e0202 */
[----:B------:R-:W-:-:S03]  /*be60*/  @!P1 LOP3.LUT R10, R6, 0xfffffffe, RZ, 0xc0, !PT ;  /* 0xfffffffe060a9812 */ /* 0x000fc600078ec0ff */
[--C-:B------:R-:W-:Y:S01]  /*be70*/  @!P3 IMAD.WIDE R8, R8, 0x4, R2.reuse ;  /* 0x000000040808b825 */ /* 0x100fe200078e0202 */
[----:B------:R1:W-:Y:S03]  /*be80*/  @!P4 ST.E.64 [R4.64], R144 ;  /* 0x000000900400c985 */ /* 0x0003e6000c101b10 */
[--C-:B------:R-:W-:Y:S01]  /*be90*/  @!P2 IMAD.WIDE R6, R7, 0x4, R2.reuse ;  /* 0x000000040706a825 */ /* 0x100fe200078e0202 */
[----:B------:R2:W-:Y:S04]  /*bea0*/  @!P3 ST.E.64 [R8.64], R152 ;  /* 0x000000980800b985 */ /* 0x0005e8000c101b10 */
[----:B------:R3:W-:Y:S01]  /*beb0*/  @!P2 ST.E.64 [R6.64], R156 ;  /* 0x0000009c0600a985 */ /* 0x0007e2000c101b10 */
[----:B-1----:R-:W-:Y:S01]  /*bec0*/  @!P1 IMAD.WIDE R4, R10, 0x4, R2 ;  /* 0x000000040a049825 */ /* 0x002fe200078e0202 */
[----:B--2---:R-:W-:-:S04]  /*bed0*/  IADD3 R8, R0, 0x20, RZ ;  /* 0x0000002000087810 */ /* 0x004fc80007ffe0ff */
[----:B------:R1:W-:Y:S01]  /*bee0*/  @!P1 ST.E.64 [R4.64], R168 ;  /* 0x000000a804009985 */ /* 0x0003e2000c101b10 */
[----:B---3--:R-:W-:Y:S02]  /*bef0*/  IADD3 R6, R0, 0x28, RZ ;  /* 0x0000002800067810 */ /* 0x008fe40007ffe0ff */
[----:B------:R-:W-:Y:S02]  /*bf00*/  ISETP.GE.AND P4, PT, R8, c[0x0][0x3c8], PT ;  /* 0x0000f20008007a0c */ /* 0x000fe40003f86270 */
[----:B------:R-:W-:-:S11]  /*bf10*/  ISETP.GE.AND P3, PT, R6, c[0x0][0x3c8], PT ;  /* 0x0000f20006007a0c */ /* 0x000fd60003f66270 */
[----:B------:R-:W-:Y:S02]  /*bf20*/  @!P4 LEA.HI R8, R8, R8, RZ, 0x1 ;  /* 0x000000080808c211 */ /* 0x000fe400078f08ff */
[----:B------:R-:W-:-:S04]  /*bf30*/  @!P3 LEA.HI R7, R6, R6, RZ, 0x1 ;  /* 0x000000060607b211 */ /* 0x000fc800078f08ff */
[----:B------:R-:W-:Y:S02]  /*bf40*/  @!P3 LOP3.LUT R7, R7, 0xfffffffe, RZ, 0xc0, !PT ;  /* 0xfffffffe0707b812 */ /* 0x000fe400078ec0ff */
[C---:B-1----:R-:W-:Y:S02]  /*bf50*/  IADD3 R5, R0.reuse, 0x30, RZ ;  /* 0x0000003000057810 */ /* 0x042fe40007ffe0ff */
[----:B------:R-:W-:Y:S02]  /*bf60*/  IADD3 R4, R0, 0x38, RZ ;  /* 0x0000003800047810 */ /* 0x000fe40007ffe0ff */
[----:B------:R-:W-:Y:S02]  /*bf70*/  ISETP.GE.AND P2, PT, R5, c[0x0][0x3c8], PT ;  /* 0x0000f20005007a0c */ /* 0x000fe40003f46270 */
[----:B------:R-:W-:-:S11]  /*bf80*/  ISETP.GE.AND P1, PT, R4, c[0x0][0x3c8], PT ;  /* 0x0000f20004007a0c */ /* 0x000fd60003f26270 */
[----:B------:R-:W-:Y:S02]  /*bf90*/  @!P2 LEA.HI R6, R5, R5, RZ, 0x1 ;  /* 0x000000050506a211 */ /* 0x000fe400078f08ff */
[----:B------:R-:W-:Y:S02]  /*bfa0*/  @!P1 LEA.HI R4, R4, R4, RZ, 0x1 ;  /* 0x0000000404049211 */ /* 0x000fe400078f08ff */
[----:B------:R-:W-:Y:S02]  /*bfb0*/  @!P4 LOP3.LUT R5, R8, 0xfffffffe, RZ, 0xc0, !PT ;  /* 0xfffffffe0805c812 */ /* 0x000fe400078ec0ff */
[----:B------:R-:W-:Y:S01]  /*bfc0*/  @!P2 LOP3.LUT R10, R6, 0xfffffffe, RZ, 0xc0, !PT ;  /* 0xfffffffe060aa812 */ /* 0x000fe200078ec0ff */
[----:B------:R-:W-:Y:S01]  /*bfd0*/  @!P3 IMAD.WIDE R6, R7, 0x4, R2 ;  /* 0x000000040706b825 */ /* 0x000fe200078e0202 */
[----:B------:R-:W-:-:S03]  /*bfe0*/  @!P1 LOP3.LUT R11, R4, 0xfffffffe, RZ, 0xc0, !PT ;  /* 0xfffffffe040b9812 */ /* 0x000fc600078ec0ff */
[----:B------:R-:W-:-:S04]  /*bff0*/  @!P4 IMAD.WIDE R8, R5, 0x4, R2 ;  /* 0x000000040508c825 */ /* 0x000fc800078e0202 */
[--C-:B------:R-:W-:Y:S01]  /*c000*/  @!P2 IMAD.WIDE R4, R10, 0x4, R2.reuse ;  /* 0x000000040a04a825 */ /* 0x100fe200078e0202 */
[----:B------:R1:W-:Y:S03]  /*c010*/  @!P4 ST.E.64 [R8.64], R172 ;  /* 0x000000ac0800c985 */ /* 0x0003e6000c101b10 */
[----:B------:R-:W-:Y:S01]  /*c020*/  @!P1 IMAD.WIDE R2, R11, 0x4, R2 ;  /* 0x000000040b029825 */ /* 0x000fe200078e0202 */
[----:B------:R1:W-:Y:S04]  /*c030*/  @!P3 ST.E.64 [R6.64], R116 ;  /* 0x000000740600b985 */ /* 0x0003e8000c101b10 */
[----:B------:R1:W-:Y:S04]  /*c040*/  @!P2 ST.E.64 [R4.64], R120 ;  /* 0x000000780400a985 */ /* 0x0003e8000c101b10 */
[----:B------:R1:W-:Y:S02]  /*c050*/  @!P1 ST.E.64 [R2.64], R128 ;  /* 0x0000008002009985 */ /* 0x0003e4000c101b10 */
.L_x_25:
[----:B-1----:R-:W-:Y:S05]  /*c060*/  BSYNC B0 ;  /* 0x0000000000007941 */ /* 0x002fea0003800000 */
.L_x_24:
[----:B------:R1:W3:Y:S01]  /*c070*/  SHFL.IDX PT, R3, R17, 0x1, 0x1c1f ;  /* 0x003c1f0011037f89 */ /* 0x0002e200000e0000 */
[----:B------:R-:W-:Y:S03]  /*c080*/  BSSY B0, `(.L_x_26) ;  /* 0x0000030000007945 */ /* 0x000fe60003800000 */
[----:B------:R1:W4:Y:S01]  /*c090*/  SHFL.IDX PT, R2, R19, 0x1, 0x1c1f ;  /* 0x003c1f0013027f89 */ /* 0x00032200000e0000 */
[----:B------:R-:W-:Y:S05]  /*c0a0*/  @P0 BRA `(.L_x_27) ;  /* 0x000002d000000947 */ /* 0x000fea0003800000 */
[C---:B------:R-:W-:Y:S02]  /*c0b0*/  IADD3 R5, R0.reuse, 0x8, RZ ;  /* 0x0000000800057810 */ /* 0x040fe40007ffe0ff */
[----:B------:R-:W-:-:S02]  /*c0c0*/  IADD3 R4, R0, 0x10, RZ ;  /* 0x0000001000047810 */ /* 0x000fc40007ffe0ff */
[----:B------:R-:W-:Y:S02]  /*c0d0*/  ISETP.GE.AND P1, PT, R5, c[0x0][0x3c8], PT ;  /* 0x0000f20005007a0c */ /* 0x000fe40003f26270 */
[----:B------:R-:W-:Y:S02]  /*c0e0*/  ISETP.GE.AND P0, PT, R4, c[0x0][0x3c8], PT ;  /* 0x0000f20004007a0c */ /* 0x000fe40003f06270 */
[C---:B------:R-:W-:Y:S02]  /*c0f0*/  ISETP.GE.AND P2, PT, R0.reuse, c[0x0][0x3c8], PT ;  /* 0x0000f20000007a0c */ /* 0x040fe40003f46270 */
[----:B--2---:R-:W-:-:S04]  /*c100*/  IADD3 R10, R0, 0x18, RZ ;  /* 0x00000018000a7810 */ /* 0x004fc80007ffe0ff */
[----:B------:R-:W-:-:S03]  /*c110*/  ISETP.GE.AND P4, PT, R10, c[0x0][0x3c8], PT ;  /* 0x0000f2000a007a0c */ /* 0x000fc60003f86270 */
[----:B------:R-:W-:Y:S02]  /*c120*/  @!P1 LEA.HI R5, R5, R5, RZ, 0x1 ;  /* 0x0000000505059211 */ /* 0x000fe400078f08ff */
[----:B------:R-:W-:Y:S02]  /*c130*/  @!P0 LEA.HI R4, R4, R4, RZ, 0x1 ;  /* 0x0000000404048211 */ /* 0x000fe400078f08ff */
[----:B------:R-:W-:Y:S01]  /*c140*/  @!P1 LOP3.LUT R5, R5, 0xfffffffe, RZ, 0xc0, !PT ;  /* 0xfffffffe05059812 */ /* 0x000fe200078ec0ff */
[----:B---34-:R-:W-:Y:S01]  /*c150*/  @!P2 IMAD.WIDE R6, R0, 0x4, R2 ;  /* 0x000000040006a825 */ /* 0x018fe200078e0202 */
[----:B------:R-:W-:-:S03]  /*c160*/  @!P0 LOP3.LUT R8, R4, 0xfffffffe, RZ, 0xc0, !PT ;  /* 0xfffffffe04088812 */ /* 0x000fc600078ec0ff */
[--C-:B------:R-:W-:Y:S01]  /*c170*/  @!P1 IMAD.WIDE R4, R5, 0x4, R2.reuse ;  /* 0x0000000405049825 */ /* 0x100fe200078e0202 */
[----:B------:R2:W-:Y:S01]  /*c180*/  @!P2 ST.E.64 [R6.64], R146 ;  /* 0x000000920600a985 */ /* 0x0005e2000c101b10 */
[----:B------:R-:W-:Y:S02]  /*c190*/  @!P4 LEA.HI R10, R10, R10, RZ, 0x1 ;  /* 0x0000000a0a0ac211 */ /* 0x000fe400078f08ff */
[----:B------:R-:W-:Y:S01]  /*c1a0*/  @!P0 IMAD.WIDE R8, R8, 0x4, R2 ;  /* 0x0000000408088825 */ /* 0x000fe200078e0202 */
[----:B------:R3:W-:Y:S04]  /*c1b0*/  @!P1 ST.E.64 [R4.64], R154 ;  /* 0x0000009a04009985 */ /* 0x0007e8000c101b10 */
[----:B------:R4:W-:Y:S01]  /*c1c0*/  @!P0 ST.E.64 [R8.64], R158 ;  /* 0x0000009e08008985 */ /* 0x0009e2000c101b10 */
[----:B--2---:R-:W-:-:S02]  /*c1d0*/  IADD3 R7, R0, 0x20, RZ ;  /* 0x0000002000077810 */ /* 0x004fc40007ffe0ff */
[C---:B------:R-:W-:Y:S02]  /*c1e0*/  IADD3 R6, R0.reuse, 0x28, RZ ;  /* 0x0000002800067810 */ /* 0x040fe40007ffe0ff */
[C---:B---3--:R-:W-:Y:S02]  /*c1f0*/  IADD3 R5, R0.reuse, 0x30, RZ ;  /* 0x0000003000057810 */ /* 0x048fe40007ffe0ff */
[----:B------:R-:W-:Y:S02]  /*c200*/  IADD3 R4, R0, 0x38, RZ ;  /* 0x0000003800047810 */ /* 0x000fe40007ffe0ff */
[----:B------:R-:W-:Y:S02]  /*c210*/  ISETP.GE.AND P3, PT, R7, c[0x0][0x3c8], PT ;  /* 0x0000f20007007a0c */ /* 0x000fe40003f66270 */
[----:B------:R-:W-:Y:S02]  /*c220*/  ISETP.GE.AND P2, PT, R6, c[0x0][0x3c8], PT ;  /* 0x0000f20006007a0c */ /* 0x000fe40003f46270 */
[----:B------:R-:W-:-:S02]  /*c230*/  ISETP.GE.AND P1, PT, R5, c[0x0][0x3c8], PT ;  /* 0x0000f20005007a0c */ /* 0x000fc40003f26270 */
[----:B------:R-:W-:-:S07]  /*c240*/  ISETP.GE.AND P0, PT, R4, c[0x0][0x3c8], PT ;  /* 0x0000f20004007a0c */ /* 0x000fce0003f06270 */
[----:B----4-:R-:W-:Y:S02]  /*c250*/  @!P3 LEA.HI R8, R7, R7, RZ, 0x1 ;  /* 0x000000070708b211 */ /* 0x010fe400078f08ff */
[----:B------:R-:W-:Y:S02]  /*c260*/  @!P2 LEA.HI R7, R6, R6, RZ, 0x1 ;  /* 0x000000060607a211 */ /* 0x000fe400078f08ff */
[----:B------:R-:W-:Y:S02]  /*c270*/  @!P1 LEA.HI R6, R5, R5, RZ, 0x1 ;  /* 0x0000000505069211 */ /* 0x000fe400078f08ff */
[----:B------:R-:W-:Y:S02]  /*c280*/  @!P0 LEA.HI R4, R4, R4, RZ, 0x1 ;  /* 0x0000000404048211 */ /* 0x000fe400078f08ff */
[----:B------:R-:W-:Y:S02]  /*c290*/  @!P4 LOP3.LUT R5, R10, 0xfffffffe, RZ, 0xc0, !PT ;  /* 0xfffffffe0a05c812 */ /* 0x000fe400078ec0ff */
[----:B------:R-:W-:-:S02]  /*c2a0*/  @!P3 LOP3.LUT R8, R8, 0xfffffffe, RZ, 0xc0, !PT ;  /* 0xfffffffe0808b812 */ /* 0x000fc400078ec0ff */
[----:B------:R-:W-:Y:S01]  /*c2b0*/  @!P2 LOP3.LUT R7, R7, 0xfffffffe, RZ, 0xc0, !PT ;  /* 0xfffffffe0707a812 */ /* 0x000fe200078ec0ff */
[--C-:B------:R-:W-:Y:S01]  /*c2c0*/  @!P4 IMAD.WIDE R10, R5, 0x4, R2.reuse ;  /* 0x00000004050ac825 */ /* 0x100fe200078e0202 */
[----:B------:R-:W-:Y:S02]  /*c2d0*/  @!P1 LOP3.LUT R12, R6, 0xfffffffe, RZ, 0xc0, !PT ;  /* 0xfffffffe060c9812 */ /* 0x000fe400078ec0ff */
[----:B------:R-:W-:Y:S01]  /*c2e0*/  @!P0 LOP3.LUT R13, R4, 0xfffffffe, RZ, 0xc0, !PT ;  /* 0xfffffffe040d8812 */ /* 0x000fe200078ec0ff */
[--C-:B------:R-:W-:Y:S01]  /*c2f0*/  @!P3 IMAD.WIDE R8, R8, 0x4, R2.reuse ;  /* 0x000000040808b825 */ /* 0x100fe200078e0202 */
[----:B------:R2:W-:Y:S03]  /*c300*/  @!P4 ST.E.64 [R10.64], R170 ;  /* 0x000000aa0a00c985 */ /* 0x0005e6000c101b10 */
[--C-:B------:R-:W-:Y:S01]  /*c310*/  @!P2 IMAD.WIDE R6, R7, 0x4, R2.reuse ;  /* 0x000000040706a825 */ /* 0x100fe200078e0202 */
[----:B------:R2:W-:Y:S03]  /*c320*/  @!P3 ST.E.64 [R8.64], R174 ;  /* 0x000000ae0800b985 */ /* 0x0005e6000c101b10 */
[--C-:B------:R-:W-:Y:S01]  /*c330*/  @!P1 IMAD.WIDE R4, R12, 0x4, R2.reuse ;  /* 0x000000040c049825 */ /* 0x100fe200078e0202 */
[----:B------:R2:W-:Y:S03]  /*c340*/  @!P2 ST.E.64 [R6.64], R118 ;  /* 0x000000760600a985 */ /* 0x0005e6000c101b10 */
[----:B------:R-:W-:Y:S01]  /*c350*/  @!P0 IMAD.WIDE R2, R13, 0x4, R2 ;  /* 0x000000040d028825 */ /* 0x000fe200078e0202 */
[----:B------:R2:W-:Y:S04]  /*c360*/  @!P1 ST.E.64 [R4.64], R122 ;  /* 0x0000007a04009985 */ /* 0x0005e8000c101b10 */
[----:B------:R2:W-:Y:S02]  /*c370*/  @!P0 ST.E.64 [R2.64], R130 ;  /* 0x0000008202008985 */ /* 0x0005e4000c101b10 */
.L_x_27:
[----:B------:R-:W-:Y:S05]  /*c380*/  BSYNC B0 ;  /* 0x0000000000007941 */ /* 0x000fea0003800000 */
.L_x_26:
[----:B--23--:R2:W3:Y:S01]  /*c390*/  SHFL.IDX PT, R3, R17, 0x2, 0x1c1f ;  /* 0x005c1f0011037f89 */ /* 0x00c4e200000e0000 */
[----:B------:R-:W-:Y:S03]  /*c3a0*/  BSSY B0, `(.L_x_28) ;  /* 0x0000030000007945 */ /* 0x000fe60003800000 */
[----:B----4-:R2:W4:Y:S01]  /*c3b0*/  SHFL.IDX PT, R2, R19, 0x2, 0x1c1f ;  /* 0x005c1f0013027f89 */ /* 0x01052200000e0000 */
[----:B------:R-:W-:Y:S05]  /*c3c0*/  @P5 BRA `(.L_x_29) ;  /* 0x000002d000005947 */ /* 0x000fea0003800000 */
[C---:B------:R-:W-:Y:S02]  /*c3d0*/  IADD3 R4, R0.reuse, 0x8, RZ ;  /* 0x0000000800047810 */ /* 0x040fe40007ffe0ff */
[----:B------:R-:W-:-:S02]  /*c3e0*/  ISETP.GE.AND P1, PT, R0, c[0x0][0x3c8], PT ;  /* 0x0000f20000007a0c */ /* 0x000fc40003f26270 */
[----:B------:R-:W-:Y:S02]  /*c3f0*/  ISETP.GE.AND P0, PT, R4, c[0x0][0x3c8], PT ;  /* 0x0000f20004007a0c */ /* 0x000fe40003f06270 */
[C---:B------:R-:W-:Y:S02]  /*c400*/  IADD3 R9, R0.reuse, 0x10, RZ ;  /* 0x0000001000097810 */ /* 0x040fe40007ffe0ff */
[----:B------:R-:W-:Y:S02]  /*c410*/  IADD3 R8, R0, 0x18, RZ ;  /* 0x0000001800087810 */ /* 0x000fe40007ffe0ff */
[----:B------:R-:W-:Y:S02]  /*c420*/  ISETP.GE.AND P5, PT, R9, c[0x0][0x3c8], PT ;  /* 0x0000f20009007a0c */ /* 0x000fe40003fa6270 */
[----:B------:R-:W-:-:S03]  /*c430*/  ISETP.GE.AND P4, PT, R8, c[0x0][0x3c8], PT ;  /* 0x0000f20008007a0c */ /* 0x000fc60003f86270 */
[----:B---34-:R-:W-:Y:S02]  /*c440*/  @!P1 IMAD.WIDE R6, R0, 0x4, R2 ;  /* 0x0000000400069825 */ /* 0x018fe400078e0202 */
[----:B------:R-:W-:-:S03]  /*c450*/  @!P0 LEA.HI R4, R4, R4, RZ, 0x1 ;  /* 0x0000000404048211 */ /* 0x000fc600078f08ff */
[----:B------:R3:W-:Y:S01]  /*c460*/  @!P1 ST.E.64 [R6.64], R140 ;  /* 0x0000008c06009985 */ /* 0x0007e2000c101b10 */
[----:B------:R-:W-:Y:S02]  /*c470*/  @!P0 LOP3.LUT R4, R4, 0xfffffffe, RZ, 0xc0, !PT ;  /* 0xfffffffe04048812 */ /* 0x000fe400078ec0ff */
[----:B------:R-:W-:Y:S02]  /*c480*/  @!P5 LEA.HI R9, R9, R9, RZ, 0x1 ;  /* 0x000000090909d211 */ /* 0x000fe400078f08ff */
[----:B------:R-:W-:Y:S01]  /*c490*/  @!P4 LEA.HI R10, R8, R8, RZ, 0x1 ;  /* 0x00000008080ac211 */ /* 0x000fe200078f08ff */
[----:B------:R-:W-:-:S03]  /*c4a0*/  @!P0 IMAD.WIDE R4, R4, 0x4, R2 ;  /* 0x0000000404048825 */ /* 0x000fc600078e0202 */
[----:B------:R-:W-:Y:S02]  /*c4b0*/  @!P4 LOP3.LUT R10, R10, 0xfffffffe, RZ, 0xc0, !PT ;  /* 0xfffffffe0a0ac812 */ /* 0x000fe400078ec0ff */
[----:B------:R4:W-:Y:S03]  /*c4c0*/  @!P0 ST.E.64 [R4.64], R148 ;  /* 0x0000009404008985 */ /* 0x0009e6000c101b10 */
[----:B------:R-:W-:Y:S01]  /*c4d0*/  @!P4 IMAD.WIDE R10, R10, 0x4, R2 ;  /* 0x000000040a0ac825 */ /* 0x000fe200078e0202 */
[C---:B---3--:R-:W-:Y:S02]  /*c4e0*/  IADD3 R7, R0.reuse, 0x20, RZ ;  /* 0x0000002000077810 */ /* 0x048fe40007ffe0ff */
[----:B------:R-:W-:Y:S02]  /*c4f0*/  IADD3 R6, R0, 0x28, RZ ;  /* 0x0000002800067810 */ /* 0x000fe40007ffe0ff */
[----:B------:R-:W-:-:S02]  /*c500*/  ISETP.GE.AND P3, PT, R7, c[0x0][0x3c8], PT ;  /* 0x0000f20007007a0c */ /* 0x000fc40003f66270 */
[----:B------:R-:W-:Y:S02]  /*c510*/  ISETP.GE.AND P2, PT, R6, c[0x0][0x3c8], PT ;  /* 0x0000f20006007a0c */ /* 0x000fe40003f46270 */
[C---:B----4-:R-:W-:Y:S02]  /*c520*/  IADD3 R5, R0.reuse, 0x30, RZ ;  /* 0x0000003000057810 */ /* 0x050fe40007ffe0ff */
[----:B------:R-:W-:Y:S02]  /*c530*/  IADD3 R4, R0, 0x38, RZ ;  /* 0x0000003800047810 */ /* 0x000fe40007ffe0ff */
[----:B------:R-:W-:Y:S02]  /*c540*/  ISETP.GE.AND P1, PT, R5, c[0x0][0x3c8], PT ;  /* 0x0000f20005007a0c */ /* 0x000fe40003f26270 */
[----:B------:R-:W-:-:S03]  /*c550*/  ISETP.GE.AND P0, PT, R4, c[0x0][0x3c8], PT ;  /* 0x0000f20004007a0c */ /* 0x000fc60003f06270 */
[----:B------:R-:W-:Y:S02]  /*c560*/  @!P3 LEA.HI R8, R7, R7, RZ, 0x1 ;  /* 0x000000070708b211 */ /* 0x000fe400078f08ff */
[----:B------:R-:W-:Y:S02]  /*c570*/  @!P2 LEA.HI R7, R6, R6, RZ, 0x1 ;  /* 0x000000060607a211 */ /* 0x000fe400078f08ff */
[----:B------:R-:W-:Y:S02]  /*c580*/  @!P3 LOP3.LUT R8, R8, 0xfffffffe, RZ, 0xc0, !PT ;  /* 0xfffffffe0808b812 */ /* 0x000fe400078ec0ff */
[----:B------:R-:W-:Y:S02]  /*c590*/  @!P2 LOP3.LUT R7, R7, 0xfffffffe, RZ, 0xc0, !PT ;  /* 0xfffffffe0707a812 */ /* 0x000fe400078ec0ff */
[----:B------:R-:W-:Y:S02]  /*c5a0*/  @!P1 LEA.HI R6, R5, R5, RZ, 0x1 ;  /* 0x0000000505069211 */ /* 0x000fe400078f08ff */
[----:B------:R-:W-:Y:S01]  /*c5b0*/  @!P5 LOP3.LUT R5, R9, 0xfffffffe, RZ, 0xc0, !PT ;  /* 0xfffffffe0905d812 */ /* 0x000fe200078ec0ff */
[----:B------:R-:W-:Y:S01]  /*c5c0*/  @!P3 IMAD.WIDE R8, R8, 0x4, R2 ;  /* 0x000000040808b825 */ /* 0x000fe200078e0202 */
[----:B------:R-:W-:-:S02]  /*c5d0*/  @!P0 LEA.HI R4, R4, R4, RZ, 0x1 ;  /* 0x0000000404048211 */ /* 0x000fc400078f08ff */
[----:B------:R-:W-:Y:S01]  /*c5e0*/  @!P1 LOP3.LUT R14, R6, 0xfffffffe, RZ, 0xc0, !PT ;  /* 0xfffffffe060e9812 */ /* 0x000fe200078ec0ff */
[----:B------:R-:W-:Y:S01]  /*c5f0*/  @!P5 IMAD.WIDE R12, R5, 0x4, R2 ;  /* 0x00000004050cd825 */ /* 0x000fe200078e0202 */
[----:B------:R-:W-:-:S03]  /*c600*/  @!P0 LOP3.LUT R15, R4, 0xfffffffe, RZ, 0xc0, !PT ;  /* 0xfffffffe040f8812 */ /* 0x000fc600078ec0ff */
[--C-:B------:R-:W-:Y:S01]  /*c610*/  @!P2 IMAD.WIDE R6, R7, 0x4, R2.reuse ;  /* 0x000000040706a825 */ /* 0x100fe200078e0202 */
[----:B------:R3:W-:Y:S03]  /*c620*/  @!P5 ST.E.64 [R12.64], R160 ;  /* 0x000000a00c00d985 */ /* 0x0007e6000c101b10 */
[--C-:B------:R-:W-:Y:S01]  /*c630*/  @!P1 IMAD.WIDE R4, R14, 0x4, R2.reuse ;  /* 0x000000040e049825 */ /* 0x100fe200078e0202 */
[----:B------:R3:W-:Y:S03]  /*c640*/  @!P4 ST.E.64 [R10.64], R164 ;  /* 0x000000a40a00c985 */ /* 0x0007e6000c101b10 */
[----:B------:R-:W-:Y:S01]  /*c650*/  @!P0 IMAD.WIDE R2, R15, 0x4, R2 ;  /* 0x000000040f028825 */ /* 0x000fe200078e0202 */
[----:B------:R3:W-:Y:S04]  /*c660*/  @!P3 ST.E.64 [R8.64], R176 ;  /* 0x000000b00800b985 */ /* 0x0007e8000c101b10 */
[----:B------:R3:W-:Y:S04]  /*c670*/  @!P2 ST.E.64 [R6.64], R180 ;  /* 0x000000b40600a985 */ /* 0x0007e8000c101b10 */
[----:B------:R3:W-:Y:S04]  /*c680*/  @!P1 ST.E.64 [R4.64], R124 ;  /* 0x0000007c04009985 */ /* 0x0007e8000c101b10 */
[----:B------:R3:W-:Y:S02]  /*c690*/  @!P0 ST.E.64 [R2.64], R184 ;  /* 0x000000b802008985 */ /* 0x0007e4000c101b10 */
.L_x_29:
[----:B------:R-:W-:Y:S05]  /*c6a0*/  BSYNC B0 ;  /* 0x0000000000007941 */ /* 0x000fea0003800000 */
.L_x_28:
[----:B---3--:R3:W1:Y:S04]  /*c6b0*/  SHFL.IDX PT, R3, R17, 0x3, 0x1c1f ;  /* 0x007c1f0011037f89 */ /* 0x00866800000e0000 */
[----:B----4-:R3:W4:Y:S01]  /*c6c0*/  SHFL.IDX PT, R2, R19, 0x3, 0x1c1f ;  /* 0x007c1f0013027f89 */ /* 0x01072200000e0000 */
[----:B------:R-:W-:Y:S05]  /*c6d0*/  @P6 EXIT ;  /* 0x000000000000694d */ /* 0x000fea0003800000 */
[C---:B------:R-:W-:Y:S02]  /*c6e0*/  IADD3 R4, R0.reuse, 0x8, RZ ;  /* 0x0000000800047810 */ /* 0x040fe40007ffe0ff */
[----:B------:R-:W-:-:S02]  /*c6f0*/  ISETP.GE.AND P6, PT, R0, c[0x0][0x3c8], PT ;  /* 0x0000f20000007a0c */ /* 0x000fc40003fc6270 */
[----:B------:R-:W-:Y:S02]  /*c700*/  ISETP.GE.AND P5, PT, R4, c[0x0][0x3c8], PT ;  /* 0x0000f20004007a0c */ /* 0x000fe40003fa6270 */
[C---:B------:R-:W-:Y:S02]  /*c710*/  IADD3 R9, R0.reuse, 0x10, RZ ;  /* 0x0000001000097810 */ /* 0x040fe40007ffe0ff */
[C---:B------:R-:W-:Y:S02]  /*c720*/  IADD3 R8, R0.reuse, 0x18, RZ ;  /* 0x0000001800087810 */ /* 0x040fe40007ffe0ff */
[C---:B------:R-:W-:Y:S02]  /*c730*/  IADD3 R10, R0.reuse, 0x20, RZ ;  /* 0x00000020000a7810 */ /* 0x040fe40007ffe0ff */
[C---:B------:R-:W-:Y:S02]  /*c740*/  IADD3 R11, R0.reuse, 0x28, RZ ;  /* 0x00000028000b7810 */ /* 0x040fe40007ffe0ff */
[C---:B------:R-:W-:Y:S01]  /*c750*/  IADD3 R13, R0.reuse, 0x30, RZ ;  /* 0x00000030000d7810 */ /* 0x040fe20007ffe0ff */
[----:B-1--4-:R-:W-:Y:S01]  /*c760*/  @!P6 IMAD.WIDE R6, R0, 0x4, R2 ;  /* 0x000000040006e825 */ /* 0x012fe200078e0202 */
[----:B------:R-:W-:-:S02]  /*c770*/  ISETP.GE.AND P4, PT, R9, c[0x0][0x3c8], PT ;  /* 0x0000f20009007a0c */ /* 0x000fc40003f86270 */
[----:B------:R-:W-:Y:S02]  /*c780*/  @!P5 LEA.HI R4, R4, R4, RZ, 0x1 ;  /* 0x000000040404d211 */ /* 0x000fe400078f08ff */
[----:B------:R-:W-:Y:S01]  /*c790*/  ISETP.GE.AND P3, PT, R8, c[0x0][0x3c8], PT ;  /* 0x0000f20008007a0c */ /* 0x000fe20003f66270 */
[----:B------:R1:W-:Y:S01]  /*c7a0*/  @!P6 ST.E.64 [R6.64], R142 ;  /* 0x0000008e0600e985 */ /* 0x0003e2000c101b10 */
[----:B------:R-:W-:Y:S02]  /*c7b0*/  ISETP.GE.AND P2, PT, R10, c[0x0][0x3c8], PT ;  /* 0x0000f2000a007a0c */ /* 0x000fe40003f46270 */
[----:B------:R-:W-:Y:S02]  /*c7c0*/  ISETP.GE.AND P1, PT, R11, c[0x0][0x3c8], PT ;  /* 0x0000f2000b007a0c */ /* 0x000fe40003f26270 */
[----:B------:R-:W-:Y:S02]  /*c7d0*/  ISETP.GE.AND P0, PT, R13, c[0x0][0x3c8], PT ;  /* 0x0000f2000d007a0c */ /* 0x000fe40003f06270 */
[----:B------:R-:W-:-:S02]  /*c7e0*/  @!P5 LOP3.LUT R4, R4, 0xfffffffe, RZ, 0xc0, !PT ;  /* 0xfffffffe0404d812 */ /* 0x000fc400078ec0ff */
[----:B------:R-:W-:Y:S02]  /*c7f0*/  @!P4 LEA.HI R12, R9, R9, RZ, 0x1 ;  /* 0x00000009090cc211 */ /* 0x000fe400078f08ff */
[----:B------:R-:W-:Y:S01]  /*c800*/  IADD3 R0, R0, 0x38, RZ ;  /* 0x0000003800007810 */ /* 0x000fe20007ffe0ff */
[----:B------:R-:W-:Y:S01]  /*c810*/  @!P5 IMAD.WIDE R4, R4, 0x4, R2 ;  /* 0x000000040404d825 */ /* 0x000fe200078e0202 */
[----:B------:R-:W-:Y:S02]  /*c820*/  @!P3 LEA.HI R8, R8, R8, RZ, 0x1 ;  /* 0x000000080808b211 */ /* 0x000fe400078f08ff */
[----:B------:R-:W-:Y:S02]  /*c830*/  @!P4 LOP3.LUT R12, R12, 0xfffffffe, RZ, 0xc0, !PT ;  /* 0xfffffffe0c0cc812 */ /* 0x000fe400078ec0ff */
[----:B------:R4:W-:Y:S01]  /*c840*/  @!P5 ST.E.64 [R4.64], R150 ;  /* 0x000000960400d985 */ /* 0x0009e2000c101b10 */
[----:B------:R-:W-:Y:S02]  /*c850*/  @!P3 LOP3.LUT R8, R8, 0xfffffffe, RZ, 0xc0, !PT ;  /* 0xfffffffe0808b812 */ /* 0x000fe400078ec0ff */
[----:B-1----:R-:W-:-:S04]  /*c860*/  @!P2 LEA.HI R6, R10, R10, RZ, 0x1 ;  /* 0x0000000a0a06a211 */ /* 0x002fc800078f08ff */
[----:B------:R-:W-:Y:S02]  /*c870*/  @!P2 LOP3.LUT R6, R6, 0xfffffffe, RZ, 0xc0, !PT ;  /* 0xfffffffe0606a812 */ /* 0x000fe400078ec0ff */
[----:B----4-:R-:W-:Y:S01]  /*c880*/  @!P1 LEA.HI R5, R11, R11, RZ, 0x1 ;  /* 0x0000000b0b059211 */ /* 0x010fe200078f08ff */
[--C-:B------:R-:W-:Y:S01]  /*c890*/  @!P3 IMAD.WIDE R10, R8, 0x4, R2.reuse ;  /* 0x00000004080ab825 */ /* 0x100fe200078e0202 */
[----:B------:R-:W-:Y:S02]  /*c8a0*/  @!P0 LEA.HI R4, R13, R13, RZ, 0x1 ;  /* 0x0000000d0d048211 */ /* 0x000fe400078f08ff */
        /* <DEDUP_REMOVED lines=10> */
[----:B------:R1:W-:Y:S01]  /*c950*/  @!P0 ST.E.64 [R4.64], R126 ;  /* 0x0000007e04008985 */ /* 0x0003e2000c101b10 */
[----:B------:R-:W-:-:S13]  /*c960*/  ISETP.GE.AND P0, PT, R0, c[0x0][0x3c8], PT ;  /* 0x0000f20000007a0c */ /* 0x000fda0003f06270 */
[----:B------:R-:W-:Y:S05]  /*c970*/  @P0 EXIT ;  /* 0x000000000000094d */ /* 0x000fea0003800000 */
[----:B------:R-:W-:-:S04]  /*c980*/  LEA.HI R0, R0, R0, RZ, 0x1 ;  /* 0x0000000000007211 */ /* 0x000fc800078f08ff */
[----:B------:R-:W-:-:S05]  /*c990*/  LOP3.LUT R0, R0, 0xfffffffe, RZ, 0xc0, !PT ;  /* 0xfffffffe00007812 */ /* 0x000fca00078ec0ff */
[----:B------:R-:W-:-:S05]  /*c9a0*/  IMAD.WIDE R2, R0, 0x4, R2 ;  /* 0x0000000400027825 */ /* 0x000fca00078e0202 */
[----:B------:R-:W-:Y:S01]  /*c9b0*/  ST.E.64 [R2.64], R186 ;  /* 0x000000ba02007985 */ /* 0x000fe2000c101b10 */
[----:B------:R-:W-:Y:S05]  /*c9c0*/  EXIT ;  /* 0x000000000000794d */ /* 0x000fea0003800000 */
.L_x_23:
[----:B------:R-:W3:Y:S02]  /*c9d0*/  S2R R0, SR_TID.X ;  /* 0x0000000000007919 */ /* 0x000ee40000002100 */
[----:B---3--:R-:W-:-:S13]  /*c9e0*/  ISETP.GT.AND P0, PT, R0, 0x7f, PT ;  /* 0x0000007f0000780c */ /* 0x008fda0003f04270 */
[----:B------:R-:W-:Y:S05]  /*c9f0*/  @P0 EXIT ;  /* 0x000000000000094d */ /* 0x000fea0003800000 */
[----:B------:R-:W3:Y:S01]  /*ca00*/  S2R R8, SR_CTAID.X ;  /* 0x0000000000087919 */ /* 0x000ee20000002500 */
[----:B------:R-:W-:-:S05]  /*ca10*/  MOV R3, c[0x0][0x4e8] ;  /* 0x00013a0000037a02 */ /* 0x000fca0000000f00 */
[----:B-1----:R-:W-:Y:S01]  /*ca20*/  IMAD R2, R3, c[0x0][0x388], RZ ;  /* 0x0000e20003027a24 */ /* 0x002fe200078e02ff */
[----:B---3--:R-:W-:-:S04]  /*ca30*/  LEA R8, R8, R0, 0x7 ;  /* 0x0000000008087211 */ /* 0x008fc800078e38ff */
[----:B------:R-:W-:-:S13]  /*ca40*/  ISETP.GE.AND P0, PT, R8, R2, PT ;  /* 0x000000020800720c */ /* 0x000fda0003f06270 */
[----:B------:R-:W-:Y:S05]  /*ca50*/  @P0 EXIT ;  /* 0x000000000000094d */ /* 0x000fea0003800000 */
[----:B------:R-:W1:Y:S01]  /*ca60*/  S2R R7, SR_CTAID.Z ;  /* 0x0000000000077919 */ /* 0x000e620000002700 */
[----:B------:R-:W-:Y:S01]  /*ca70*/  USHF.R.S32.HI UR6, URZ, 0x1f, UR10 ;  /* 0x0000001f3f067899 */ /* 0x000fe2000801140a */
[----:B------:R-:W-:Y:S01]  /*ca80*/  ISETP.NE.AND P0, PT, R3, 0x1, PT ;  /* 0x000000010300780c */ /* 0x000fe20003f05270 */
[----:B------:R-:W-:Y:S01]  /*ca90*/  ULDC.64 UR4, c[0x0][0x4d0] ;  /* 0x0001340000047ab9 */ /* 0x000fe20000000a00 */
[----:B------:R-:W3:Y:S01]  /*caa0*/  S2R R9, SR_CTAID.Y ;  /* 0x0000000000097919 */ /* 0x000ee20000002600 */
[----:B------:R-:W-:Y:S01]  /*cab0*/  UIMAD UR6, UR6, UR4, URZ ;  /* 0x00000004060672a4 */ /* 0x000fe2000f8e023f */
[----:B------:R-:W-:Y:S01]  /*cac0*/  IADD3 R4, RZ, -UR10, RZ ;  /* 0x8000000aff047c10 */ /* 0x000fe2000fffe0ff */
[----:B--2---:R-:W-:Y:S01]  /*cad0*/  UIMAD.WIDE.U32 UR8, UR10, UR4, URZ ;  /* 0x000000040a0872a5 */ /* 0x004fe2000f8e003f */
[----:B------:R-:W-:Y:S01]  /*cae0*/  MOV R0, R8 ;  /* 0x0000000800007202 */ /* 0x000fe20000000f00 */
[----:B------:R-:W-:-:S04]  /*caf0*/  UIMAD UR4, UR10, UR5, UR6 ;  /* 0x000000050a0472a4 */ /* 0x000fc8000f8e0206 */
[----:B------:R-:W-:Y:S01]  /*cb00*/  UIADD3 UR4, UR9, UR4, URZ ;  /* 0x0000000409047290 */ /* 0x000fe2000fffe03f */
[----:B------:R-:W-:Y:S01]  /*cb10*/  MOV R3, UR9 ;  /* 0x0000000900037c02 */ /* 0x000fe20008000f00 */
[----:B------:R-:W-:-:S04]  /*cb20*/  @P0 IMAD.HI.U32 R5, R8, c[0x0][0x4ec], RZ ;  /* 0x00013b0008050a27 */ /* 0x000fc800078e00ff */
[----:B------:R-:W-:Y:S01]  /*cb30*/  IMAD.U32 R2, RZ, RZ, UR8 ;  /* 0x00000008ff027e24 */ /* 0x000fe2000f8e00ff */
[----:B------:R-:W-:Y:S01]  /*cb40*/  @P0 SHF.R.U32.HI R0, RZ, c[0x0][0x4f0], R5 ;  /* 0x00013c00ff000a19 */ /* 0x000fe20000011605 */
[----:B------:R-:W-:Y:S01]  /*cb50*/  IMAD.U32 R3, RZ, RZ, UR4 ;  /* 0x00000004ff037e24 */ /* 0x000fe2000f8e00ff */
[----:B-1----:R-:W-:-:S03]  /*cb60*/  SHF.R.S32.HI R6, RZ, 0x1f, R7 ;  /* 0x0000001fff067819 */ /* 0x002fc60000011407 */
[----:B------:R-:W-:-:S04]  /*cb70*/  IMAD.WIDE.U32 R2, R7, c[0x0][0x4d8], R2 ;  /* 0x0001360007027a25 */ /* 0x000fc800078e0002 */
[----:B------:R-:W-:Y:S02]  /*cb80*/  IMAD R6, R6, c[0x0][0x4d8], RZ ;  /* 0x0001360006067a24 */ /* 0x000fe400078e02ff */
[----:B---3--:R-:W-:Y:S02]  /*cb90*/  IMAD R4, R4, c[0x0][0x550], R9 ;  /* 0x0001540004047a24 */ /* 0x008fe400078e0209 */
[----:B------:R-:W-:Y:S01]  /*cba0*/  IMAD R5, R7, c[0x0][0x4dc], R6 ;  /* 0x0001370007057a24 */ /* 0x000fe200078e0206 */
[----:B------:R-:W-:Y:S02]  /*cbb0*/  IADD3 R7, -R0, RZ, RZ ;  /* 0x000000ff00077210 */ /* 0x000fe40007ffe1ff */
[----:B------:R-:W-:Y:S01]  /*cbc0*/  SHF.R.S32.HI R6, RZ, 0x1f, R4 ;  /* 0x0000001fff067819 */ /* 0x000fe20000011404 */
[----:B------:R-:W-:Y:S02]  /*cbd0*/  IMAD.IADD R3, R5, 0x1, R3 ;  /* 0x0000000105037824 */ /* 0x000fe400078e0203 */
[----:B------:R-:W-:Y:S01]  /*cbe0*/  IMAD R5, R7, c[0x0][0x4e8], R8 ;  /* 0x00013a0007057a24 */ /* 0x000fe200078e0208 */
[----:B------:R-:W-:Y:S01]  /*cbf0*/  SHF.R.S32.HI R7, RZ, 0x1f, R0 ;  /* 0x0000001fff077819 */ /* 0x000fe20000011400 */
[----:B------:R-:W-:-:S02]  /*cc00*/  IMAD R6, R6, c[0x0][0x4e0], RZ ;  /* 0x0001380006067a24 */ /* 0x000fc400078e02ff */
[----:B------:R-:W-:-:S04]  /*cc10*/  IMAD.WIDE.U32 R2, R4, c[0x0][0x4e0], R2 ;  /* 0x0001380004027a25 */ /* 0x000fc800078e0002 */
[----:B------:R-:W-:Y:S01]  /*cc20*/  IMAD R6, R4, c[0x0][0x4e4], R6 ;  /* 0x0001390004067a24 */ /* 0x000fe200078e0206 */
[----:B------:R-:W-:Y:S02]  /*cc30*/  SHF.R.S32.HI R4, RZ, 0x1f, R5 ;  /* 0x0000001fff047819 */ /* 0x000fe40000011405 */
[----:B------:R-:W-:-:S03]  /*cc40*/  IADD3 R2, P0, R0, R2, RZ ;  /* 0x0000000200027210 */ /* 0x000fc60007f1e0ff */
[----:B------:R-:W-:Y:S01]  /*cc50*/  IMAD R0, R4, c[0x0][0x4c8], RZ ;  /* 0x0001320004007a24 */ /* 0x000fe200078e02ff */
[----:B------:R-:W-:-:S03]  /*cc60*/  IADD3.X R3, R7, R3, R6, P0, !PT ;  /* 0x0000000307037210 */ /* 0x000fc600007fe406 */
[C---:B------:R-:W-:Y:S02]  /*cc70*/  IMAD R0, R5.reuse, c[0x0][0x4cc], R0 ;  /* 0x0001330005007a24 */ /* 0x040fe400078e0200 */
[----:B------:R-:W-:-:S05]  /*cc80*/  IMAD.WIDE.U32 R2, R5, c[0x0][0x4c8], R2 ;  /* 0x0001320005027a25 */ /* 0x000fca00078e0002 */
[----:B------:R-:W-:Y:S02]  /*cc90*/  IADD3 R0, R3, R0, RZ ;  /* 0x0000000003007210 */ /* 0x000fe40007ffe0ff */
[----:B------:R-:W-:-:S04]  /*cca0*/  LEA R4, P0, R2, c[0x0][0x4a8], 0x2 ;  /* 0x00012a0002047a11 */ /* 0x000fc800078010ff */
[----:B------:R-:W-:Y:S02]  /*ccb0*/  LEA.HI.X R5, R2, c[0x0][0x4ac], R0, 0x2, P0 ;  /* 0x00012b0002057a11 */ /* 0x000fe400000f1400 */
[----:B------:R-:W-:-:S05]  /*ccc0*/  MOV R0, 0xff800000 ;  /* 0xff80000000007802 */ /* 0x000fca0000000f00 */
[----:B------:R-:W-:Y:S01]  /*ccd0*/  STG.E [R4.64], R0 ;  /* 0x0000000004007986 */ /* 0x000fe2000c101910 */
[----:B------:R-:W-:Y:S05]  /*cce0*/  EXIT ;  /* 0x000000000000794d */ /* 0x000fea0003800000 */
.L_x_30:
[----:B------:R-:W-:-:S00]  /*ccf0*/  BRA `(.L_x_30) ;  /* 0xfffffff000007947 */ /* 0x000fc0000383ffff */
[----:B------:R-:W-:-:S00]  /*cd00*/  NOP ;  /* 0x0000000000007918 */ /* 0x000fc00000000000 */
[----:B------:R-:W-:-:S00]  /*cd10*/  NOP ;  /* 0x0000000000007918 */ /* 0x000fc00000000000 */
[----:B------:R-:W-:-:S00]  /*cd20*/  NOP ;  /* 0x0000000000007918 */ /* 0x000fc00000000000 */
[----:B------:R-:W-:-:S00]  /*cd30*/  NOP ;  /* 0x0000000000007918 */ /* 0x000fc00000000000 */
[----:B------:R-:W-:-:S00]  /*cd40*/  NOP ;  /* 0x0000000000007918 */ /* 0x000fc00000000000 */
[----:B------:R-:W-:-:S00]  /*cd50*/  NOP ;  /* 0x0000000000007918 */ /* 0x000fc00000000000 */
[----:B------:R-:W-:-:S00]  /*cd60*/  NOP ;  /* 0x0000000000007918 */ /* 0x000fc00000000000 */
[----:B------:R-:W-:-:S00]  /*cd70*/  NOP ;  /* 0x0000000000007918 */ /* 0x000fc00000000000 */
.L_x_1909:


//--------------------- .text._ZN7cutlass13device_kernelIN5flash19enable_sm80_to_sm89INS1_16FlashAttnFwdSm80INS1_25CollectiveMainloopFwdSm80ILi4ELi1ELb0EN4cute5tupleIJNS5_1CILi128EEENS7_ILi80EEENS7_ILi64EEEEEELi64ENS_10bfloat16_tEfNS_4arch4Sm80ELb0ELb0ELb0ELb1ELb1ELb0ELb1ELb1EEENS1_21CollectiveEpilogueFwdINS6_IJS8_SA_S9_EEENS6_IJNS7_ILi1EEESI_SI_EEESC_SE_Li128ELb1ELb1ELb1ELb0EEENS1_36VarlenDynamicPersistentTileSchedulerILi128ELi80ELi128ELi128ELb1ELb1ELb0ELb0ELb1ELb1EEEEEEEEEvNT_6ParamsE --------------------------
	.section	.text._ZN7cutlass13device_kernelIN5flash19enable_sm80_to_sm89INS1_16FlashAttnFwdSm80INS1_25CollectiveMainloopFwdSm80ILi4ELi1ELb0EN4cute5tupleIJNS5_1CILi128EEENS7_ILi80EEENS7_ILi64EEEEEELi64ENS_10bfloat16_tEfNS_4arch4Sm80ELb0ELb0ELb0ELb1ELb1ELb0ELb1ELb1EEENS1_21CollectiveEpilogueFwdINS6_IJS8_SA_S9_EEENS6_IJNS7_ILi1EEESI_SI_EEESC_SE_Li128ELb1ELb1ELb1ELb0EEENS1_36VarlenDynamicPersistentTileSchedulerILi128ELi80ELi128ELi128ELb1ELb1ELb0ELb0ELb1ELb1EEEEEEEEEvNT_6ParamsE,"ax",@progbits
	.sectioninfo	@"SHI_REGISTERS=255"
	.align	128
.text._ZN7cutlass13device_kernelIN5flash19enable_sm80_to_sm89INS1_16FlashAttnFwdSm80INS1_25CollectiveMainloopFwdSm80ILi4ELi1ELb0EN4cute5tupleIJNS5_1CILi128EEENS7_ILi80EEENS7_ILi64EEEEEELi64ENS_10bfloat16_tEfNS_4arch4Sm80ELb0ELb0ELb0ELb1ELb1ELb0ELb1ELb1EEENS1_21CollectiveEpilogueFwdINS6_IJS8_SA_S9_EEENS6_IJNS7_ILi1EEESI_SI_EEESC_SE_Li128ELb1ELb1ELb1ELb0EEENS1_36VarlenDynamicPersistentTileSchedulerILi128ELi80ELi128ELi128ELb1ELb1ELb0ELb0ELb1ELb1EEEEEEEEEvNT_6ParamsE:
        .type           _ZN7cutlass13device_kernelIN5flash19enable_sm80_to_sm89INS1_16FlashAttnFwdSm80INS1_25CollectiveMainloopFwdSm80ILi4ELi1ELb0EN4cute5tupleIJNS5_1CILi128EEENS7_ILi80EEENS7_ILi64EEEEEELi64ENS_10bfloat16_tEfNS_4arch4Sm80ELb0ELb0ELb0ELb1ELb1ELb0ELb1ELb1EEENS1_21CollectiveEpilogueFwdINS6_IJS8_SA_S9_EEENS6_IJNS7_ILi1EEESI_SI_EEESC_SE_Li128ELb1ELb1ELb1ELb0EEENS1_36VarlenDynamicPersistentTileSchedulerILi128ELi80ELi128ELi128ELb1ELb1ELb0ELb0ELb1ELb1EEEEEEEEEvNT_6ParamsE,@function
        .size           _ZN7cutlass13device_kernelIN5flash19enable_sm80_to_sm89INS1_16FlashAttnFwdSm80INS1_25CollectiveMainloopFwdSm80ILi4ELi1ELb0EN4cute5tupleIJNS5_1CILi128EEENS7_ILi80EEENS7_ILi64EEEEEELi64ENS_10bfloat16_tEfNS_4arch4Sm80ELb0ELb0ELb0ELb1ELb1ELb0ELb1ELb1EEENS1_21CollectiveEpilogueFwdINS6_IJS8_SA_S9_EEENS6_IJNS7_ILi1EEESI_SI_EEESC_SE_Li128ELb1ELb1ELb1ELb0EEENS1_36VarlenDynamicPersistentTileSchedulerILi128ELi80ELi128ELi128ELb1ELb1ELb0ELb0ELb1ELb1EEEEEEEEEvNT_6ParamsE,(.L_x_1910 - _ZN7cutlass13device_kernelIN5flash19enable_sm80_to_sm89INS1_16FlashAttnFwdSm80INS1_25CollectiveMainloopFwdSm80ILi4ELi1ELb0EN4cute5tupleIJNS5_1CILi128EEENS7_ILi80EEENS7_ILi64EEEEEELi64ENS_10bfloat16_tEfNS_4arch4Sm80ELb0ELb0ELb0ELb1ELb1ELb0ELb1ELb1EEENS1_21CollectiveEpilogueFwdINS6_IJS8_SA_S9_EEENS6_IJNS7_ILi1EEESI_SI_EEESC_SE_Li128ELb1ELb1ELb1ELb0EEENS1_36VarlenDynamicPersistentTileSchedulerILi128ELi80ELi128ELi128ELb1ELb1ELb0ELb0ELb1ELb1EEEEEEEEEvNT_6ParamsE)
        .other          _ZN7cutlass13device_kernelIN5flash19enable_sm80_to_sm89INS1_16FlashAttnFwdSm80INS1_25CollectiveMainloopFwdSm80ILi4ELi1ELb0EN4cute5tupleIJNS5_1CILi128EEENS7_ILi80EEENS7_ILi64EEEEEELi64ENS_10bfloat16_tEfNS_4arch4Sm80ELb0ELb0ELb0ELb1ELb1ELb0ELb1ELb1EEENS1_21CollectiveEpilogueFwdINS6_IJS8_SA_S9_EEENS6_IJNS7_ILi1EEESI_SI_EEESC_SE_Li128ELb1ELb1ELb1ELb0EEENS1_36VarlenDynamicPersistentTileSchedulerILi128ELi80ELi128ELi128ELb1ELb1ELb0ELb0ELb1ELb1EEEEEEEEEvNT_6ParamsE,@"STO_CUDA_ENTRY STV_DEFAULT"
_ZN7cutlass13device_kernelIN5flash19enable_sm80_to_sm89INS1_16FlashAttnFwdSm80INS1_25CollectiveMainloopFwdSm80ILi4ELi1ELb0EN4cute5tupleIJNS5_1CILi128EEENS7_ILi80EEENS7_ILi64EEEEEELi64ENS_10bfloat16_tEfNS_4arch4Sm80ELb0ELb0ELb0ELb1ELb1ELb0ELb1ELb1EEENS1_21CollectiveEpilogueFwdINS6_IJS8_SA_S9_EEENS6_IJNS7_ILi1EEESI_SI_EEESC_SE_Li128ELb1ELb1ELb1ELb0EEENS1_36VarlenDynamicPersistentTileSchedulerILi128ELi80ELi128ELi128ELb1ELb1ELb0ELb0ELb1ELb1EEEEEEEEEvNT_6ParamsE:
[----:B------:R-:W-:-:S03]  /*0000*/  MOV R1, c[0x0][0x28] ;  /* 0x00000a0000017a02 */ /* 0x000fc60000000f00 */
[----:B------:R-:W1:Y:S01]  /*0010*/  S2R R2, SR_TID.X ;  /* 0x0000000000027919 */ /* 0x000e620000002100 */
[----:B------:R-:W-:Y:S01]  /*0020*/  IADD3 R1, R1, -0x98, RZ ;  /* 0xffffff6801017810 */ /* 0x000fe20007ffe0ff */
[----:B------:R-:W-:Y:S01]  /*0030*/  ULDC.64 UR6, c[0x0][0x118] ;  /* 0x0000460000067ab9 */ /* 0x000fe20000000a00 */
[----:B-1----:R-:W-:-:S05]  /*0040*/  SHF.R.U32.HI R0, RZ, 0x5, R2 ;  /* 0x00000005ff007819 */ /* 0x002fca0000011602 */
[----:B------:R-:W1:Y:S02]  /*0050*/  SHFL.IDX PT, R3, R0, RZ, 0x1f ;  /* 0x00001fff00037589 */ /* 0x000e6400000e0000 */
[----:B-1----:R-:W-:Y:S02]  /*0060*/  ISETP.NE.AND P0, PT, R3, RZ, PT ;  /* 0x000000ff0300720c */ /* 0x002fe40003f05270 */
[----:B------:R-:W-:Y:S11]  /*0070*/  STL [R1+0x88], R3 ;  /* 0x0000880301007387 */ /* 0x000ff60000100800 */
[----:B------:R-:W-:Y:S06]  /*0080*/  @P0 BAR.SYNC.DEFER_BLOCKING 0x5, 0x80 ;  /* 0x0142000000000b1d */ /* 0x000fec0000010000 */
[----:B------:R-:W1:Y:S04]  /*0090*/  @P0 LDS.128 R4, [0x9100] ;  /* 0x00910000ff040984 */ /* 0x000e680000000c00 */
[----:B-1----:R1:W-:Y:S04]  /*00a0*/  @P0 STL.64 [R1], R4 ;  /* 0x0000000401000387 */ /* 0x0023e80000100a00 */
[----:B------:R1:W-:Y:S04]  /*00b0*/  @P0 STL.64 [R1+0x8], R6 ;  /* 0x0000080601000387 */ /* 0x0003e80000100a00 */
[----:B------:R-:W-:Y:S06]  /*00c0*/  @P0 BAR.ARV 0x4, 0x80 ;  /* 0x0102000000000b1d */ /* 0x000fec0000002000 */
[----:B------:R-:W-:Y:S05]  /*00d0*/  @P0 BRA `(.L_x_31) ;  /* 0x00000b1000000947 */ /* 0x000fea0003800000 */
[----:B------:R-:W-:Y:S01]  /*00e0*/  LOP3.LUT R14, R2, 0x1f, RZ, 0xc0, !PT ;  /* 0x0000001f020e7812 */ /* 0x000fe200078ec0ff */
[----:B------:R-:W-:Y:S01]  /*00f0*/  CS2R R8, SRZ ;  /* 0x0000000000087805 */ /* 0x000fe2000001ff00 */
[----:B-1----:R-:W-:-:S02]  /*0100*/  IMAD.MOV.U32 R7, RZ, RZ, RZ ;  /* 0x000000ffff077224 */ /* 0x002fc400078e00ff */
[----:B------:R-:W-:-:S04]  /*0110*/  ISETP.NE.AND P6, PT, R14, 0x1f, PT ;  /* 0x0000001f0e00780c */ /* 0x000fc80003fc5270 */
[----:B------:R-:W-:-:S13]  /*0120*/  ISETP.GE.OR P0, PT, R14, c[0x0][0x53c], !P6 ;  /* 0x00014f000e007a0c */ /* 0x000fda0007706670 */
[----:B------:R-:W-:Y:S02]  /*0130*/  @!P0 IMAD.MOV.U32 R4, RZ, RZ, 0x4 ;  /* 0x00000004ff048424 */ /* 0x000fe400078e00ff */
[----:B------:R-:W-:Y:S02]  /*0140*/  @!P0 IMAD.MOV.U32 R2, RZ, RZ, 0x4 ;  /* 0x00000004ff028424 */ /* 0x000fe400078e00ff */
[----:B------:R-:W-:-:S04]  /*0150*/  @!P0 IMAD.WIDE.U32 R4, R14, R4, c[0x0][0x580] ;  /* 0x000160000e048625 */ /* 0x000fc800078e0004 */
[C---:B------:R-:W-:Y:S01]  /*0160*/  @!P0 IMAD.WIDE.U32 R2, R14.reuse, R2, c[0x0][0x578] ;  /* 0x00015e000e028625 */ /* 0x040fe200078e0002 */
[----:B------:R-:W2:Y:S04]  /*0170*/  @!P0 LDG.E R8, [R4.64] ;  /* 0x0000000604088981 */ /* 0x000ea8000c1e1900 */
[----:B------:R-:W2:Y:S01]  /*0180*/  @!P0 LDG.E R7, [R2.64] ;  /* 0x0000000602078981 */ /* 0x000ea2000c1e1900 */
[C---:B------:R-:W-:Y:S01]  /*0190*/  ISETP.NE.AND P5, PT, R14.reuse, RZ, PT ;  /* 0x000000ff0e00720c */ /* 0x040fe20003fa5270 */
[----:B------:R-:W1:Y:S01]  /*01a0*/  S2UR UR4, SR_CTAID.X ;  /* 0x00000000000479c3 */ /* 0x000e620000002500 */
[C---:B------:R-:W-:Y:S02]  /*01b0*/  ISETP.GE.U32.AND P4, PT, R14.reuse, 0x2, PT ;  /* 0x000000020e00780c */ /* 0x040fe40003f86070 */
[----:B------:R-:W-:-:S02]  /*01c0*/  ISETP.GE.U32.AND P3, PT, R14, 0x4, PT ;  /* 0x000000040e00780c */ /* 0x000fc40003f66070 */
[C---:B------:R-:W-:Y:S02]  /*01d0*/  ISETP.GE.U32.AND P2, PT, R14.reuse, 0x8, PT ;  /* 0x000000080e00780c */ /* 0x040fe40003f46070 */
[----:B------:R-:W-:Y:S01]  /*01e0*/  ISETP.GE.U32.AND P1, PT, R14, 0x10, PT ;  /* 0x000000100e00780c */ /* 0x000fe20003f26070 */
[----:B--2---:R-:W-:-:S05]  /*01f0*/  IMAD R4, R8, R7, RZ ;  /* 0x0000000708047224 */ /* 0x004fca00078e02ff */
[----:B------:R-:W2:Y:S02]  /*0200*/  SHFL.UP PT, R0, R4, 0x1, RZ ;  /* 0x0420000004007989 */ /* 0x000ea400000e00ff */
[----:B--2---:R-:W-:-:S05]  /*0210*/  SEL R0, R0, RZ, P5 ;  /* 0x000000ff00007207 */ /* 0x004fca0002800000 */
[----:B------:R-:W-:-:S05]  /*0220*/  IMAD.IADD R4, R4, 0x1, R0 ;  /* 0x0000000104047824 */ /* 0x000fca00078e0200 */
        /* <DEDUP_REMOVED lines=12> */
[----:B------:R-:W2:Y:S02]  /*02f0*/  SHFL.IDX PT, R6, R4, 0x1f, 0x1f ;  /* 0x03e01f0004067f89 */ /* 0x000ea400000e0000 */
[----:B--2---:R-:W-:-:S04]  /*0300*/  IMAD R6, R6, c[0x0][0x538], RZ ;  /* 0x00014e0006067a24 */ /* 0x004fc800078e02ff */
[----:B------:R-:W-:Y:S01]  /*0310*/  IMAD.MOV.U32 R0, RZ, RZ, R6 ;  /* 0x000000ffff007224 */ /* 0x000fe200078e0006 */
[----:B-1----:R-:W-:-:S13]  /*0320*/  ISETP.GT.AND P0, PT, R6, UR4, PT ;  /* 0x0000000406007c0c */ /* 0x002fda000bf04270 */
[----:B------:R-:W-:Y:S05]  /*0330*/  @P0 BRA `(.L_x_32) ;  /* 0x0000027000000947 */ /* 0x000fea0003800000 */
[----:B------:R-:W-:Y:S02]  /*0340*/  MOV R6, R0 ;  /* 0x0000000000067202 */ /* 0x000fe40000000f00 */
[----:B------:R-:W-:-:S04]  /*0350*/  MOV R9, RZ ;  /* 0x000000ff00097202 */ /* 0x000fc80000000f00 */
.L_x_36:
[----:B------:R-:W-:-:S04]  /*0360*/  IADD3 R0, R9, 0x1f, RZ ;  /* 0x0000001f09007810 */ /* 0x000fc80007ffe0ff */
[----:B------:R-:W-:-:S13]  /*0370*/  ISETP.GE.AND P0, PT, R0, c[0x0][0x53c], PT ;  /* 0x00014f0000007a0c */ /* 0x000fda0003f06270 */
[----:B------:R-:W-:Y:S05]  /*0380*/  @P0 BRA `(.L_x_33) ;  /* 0x0000078000000947 */ /* 0x000fea0003800000 */
[----:B------:R-:W-:Y:S01]  /*0390*/  MOV R9, R0 ;  /* 0x0000000000097202 */ /* 0x000fe20000000f00 */
[----:B------:R-:W-:Y:S01]  /*03a0*/  IMAD.MOV.U32 R7, RZ, RZ, RZ ;  /* 0x000000ffff077224 */ /* 0x000fe200078e00ff */
[----:B------:R-:W-:Y:S02]  /*03b0*/  MOV R8, RZ ;  /* 0x000000ff00087202 */ /* 0x000fe40000000f00 */
[----:B------:R-:W-:-:S04]  /*03c0*/  IADD3 R0, R14, R9, RZ ;  /* 0x000000090e007210 */ /* 0x000fc80007ffe0ff */
[----:B------:R-:W-:-:S13]  /*03d0*/  ISETP.GE.OR P0, PT, R0, c[0x0][0x53c], !P6 ;  /* 0x00014f0000007a0c */ /* 0x000fda0007706670 */
[----:B------:R-:W-:Y:S01]  /*03e0*/  @!P0 MOV R2, 0x4 ;  /* 0x0000000400028802 */ /* 0x000fe20000000f00 */
[----:B------:R-:W-:-:S04]  /*03f0*/  @!P0 IMAD.MOV.U32 R3, RZ, RZ, 0x4 ;  /* 0x00000004ff038424 */ /* 0x000fc800078e00ff */
[----:B------:R-:W-:-:S04]  /*0400*/  @!P0 IMAD.WIDE R4, R0, R2, c[0x0][0x580] ;  /* 0x0001600000048625 */ /* 0x000fc800078e0202 */
[----:B------:R-:W-:Y:S01]  /*0410*/  @!P0 IMAD.WIDE R2, R0, R3, c[0x0][0x578] ;  /* 0x00015e0000028625 */ /* 0x000fe200078e0203 */
[----:B------:R-:W2:Y:S04]  /*0420*/  @!P0 LDG.E R8, [R4.64] ;  /* 0x0000000604088981 */ /* 0x000ea8000c1e1900 */
[----:B------:R-:W2:Y:S02]  /*0430*/  @!P0 LDG.E R7, [R2.64] ;  /* 0x0000000602078981 */ /* 0x000ea4000c1e1900 */
[----:B--2---:R-:W-:Y:S01]  /*0440*/  IMAD R5, R8, R7, RZ ;  /* 0x0000000708057224 */ /* 0x004fe200078e02ff */
[----:B------:R-:W-:Y:S05]  /*0450*/  BRA.DIV ~URZ, `(.L_x_34) ;  /* 0x0000d4927f007947 */ /* 0x000fea000b800000 */
[----:B------:R1:W2:Y:S02]  /*0460*/  SHFL.UP PT, R0, R5, 0x1, RZ ;  /* 0x0420000005007989 */ /* 0x0002a400000e00ff */
.L_x_155:
[----:B--2---:R-:W-:-:S04]  /*0470*/  SEL R0, R0, RZ, P5 ;  /* 0x000000ff00007207 */ /* 0x004fc80002800000 */
[----:B-1----:R-:W-:Y:S01]  /*0480*/  IADD3 R5, R5, R0, RZ ;  /* 0x0000000005057210 */ /* 0x002fe20007ffe0ff */
[----:B------:R-:W-:Y:S05]  /*0490*/  BRA.DIV ~URZ, `(.L_x_35) ;  /* 0x0000d4b27f007947 */ /* 0x000fea000b800000 */
[----:B------:R-:W1:Y:S02]  /*04a0*/  SHFL.UP PT, R0, R5, 0x2, RZ ;  /* 0x0440000005007989 */ /* 0x000e6400000e00ff */
[----:B-1----:R-:W-:-:S05]  /*04b0*/  SEL R0, R0, RZ, P4 ;  /* 0x000000ff00007207 */ /* 0x002fca0002000000 */
[----:B------:R-:W-:-:S05]  /*04c0*/  IMAD.IADD R0, R5, 0x1, R0 ;  /* 0x0000000105007824 */ /* 0x000fca00078e0200 */
        /* <DEDUP_REMOVED lines=9> */
[----:B------:R1:W2:Y:S02]  /*0560*/  SHFL.IDX PT, R0, R4, 0x1f, 0x1f ;  /* 0x03e01f0004007f89 */ /* 0x0002a400000e0000 */
.L_x_156:
[----:B--2---:R-:W-:-:S05]  /*0570*/  IMAD R0, R0, c[0x0][0x538], RZ ;  /* 0x00014e0000007a24 */ /* 0x004fca00078e02ff */
[----:B------:R-:W-:-:S04]  /*0580*/  IADD3 R6, R0, R6, RZ ;  /* 0x0000000600067210 */ /* 0x000fc80007ffe0ff */
[----:B------:R-:W-:-:S13]  /*0590*/  ISETP.GT.AND P0, PT, R6, UR4, PT ;  /* 0x0000000406007c0c */ /* 0x000fda000bf04270 */
[----:B-1----:R-:W-:Y:S05]  /*05a0*/  @!P0 BRA `(.L_x_36) ;  /* 0xfffffdb000008947 */ /* 0x002fea000383ffff */
.L_x_32:
[----:B------:R-:W-:-:S05]  /*05b0*/  IADD3 R12, -R0, R6, RZ ;  /* 0x00000006000c7210 */ /* 0x000fca0007ffe1ff */
[----:B------:R-:W-:-:S05]  /*05c0*/  IMAD R0, R4, c[0x0][0x538], R12 ;  /* 0x00014e0004007a24 */ /* 0x000fca00078e020c */
[----:B------:R-:W-:Y:S01]  /*05d0*/  ISETP.GT.AND P0, PT, R0, UR4, PT ;  /* 0x0000000400007c0c */ /* 0x000fe2000bf04270 */
[----:B------:R-:W-:-:S12]  /*05e0*/  BRA.DIV ~URZ, `(.L_x_37) ;  /* 0x0000d5227f007947 */ /* 0x000fd8000b800000 */
[----:B------:R-:W-:-:S04]  /*05f0*/  VOTE.ANY R0, PT, !P0 ;  /* 0x0000000000007806 */ /* 0x000fc800040e0100 */
.L_x_157:
[----:B------:R1:W2:Y:S01]  /*0600*/  POPC R13, R0 ;  /* 0x00000000000d7309 */ /* 0x0002a20000000000 */
[----:B------:R-:W-:Y:S05]  /*0610*/  BRA.DIV ~URZ, `(.L_x_38) ;  /* 0x0000d5327f007947 */ /* 0x000fea000b800000 */
[----:B--2---:R2:W3:Y:S01]  /*0620*/  SHFL.IDX PT, R11, R8, R13, 0x1f ;  /* 0x00001f0d080b7589 */ /* 0x0044e200000e0000 */
[----:B------:R-:W-:-:S03]  /*0630*/  MOV R6, RZ ;  /* 0x000000ff00067202 */ /* 0x000fc60000000f00 */
[----:B------:R2:W4:Y:S04]  /*0640*/  SHFL.IDX PT, R10, R7, R13, 0x1f ;  /* 0x00001f0d070a7589 */ /* 0x00052800000e0000 */
.L_x_158:
[----:B------:R-:W-:Y:S01]  /*0650*/  ISETP.NE.AND P0, PT, R0, RZ, PT ;  /* 0x000000ff0000720c */ /* 0x000fe20003f05270 */
[----:B------:R-:W-:-:S12]  /*0660*/  BSSY B0, `(.L_x_39) ;  /* 0x0000005000007945 */ /* 0x000fd80003800000 */
[----:B------:R-:W-:Y:S05]  /*0670*/  @!P0 BRA `(.L_x_40) ;  /* 0x0000003000008947 */ /* 0x000fea0003800000 */
[----:B------:R-:W-:Y:S01]  /*0680*/  IADD3 R203, R13, -0x1, RZ ;  /* 0xffffffff0dcb7810 */ /* 0x000fe20007ffe0ff */
[----:B------:R-:W-:Y:S05]  /*0690*/  BRA.DIV ~URZ, `(.L_x_41) ;  /* 0x0000d5927f007947 */ /* 0x000fea000b800000 */
[----:B------:R1:W2:Y:S02]  /*06a0*/  SHFL.IDX PT, R6, R4, R203, 0x1f ;  /* 0x00001fcb04067589 */ /* 0x0002a400000e0000 */
.L_x_40:
[----:B------:R-:W-:Y:S05]  /*06b0*/  BSYNC B0 ;  /* 0x0000000000007941 */ /* 0x000fea0003800000 */
.L_x_39:
[----:B-1-3--:R-:W-:Y:S01]  /*06c0*/  IABS R0, R11 ;  /* 0x0000000b00007213 */ /* 0x00afe20000000000 */
[----:B--2---:R-:W-:-:S04]  /*06d0*/  IMAD R4, R6, c[0x0][0x538], R12 ;  /* 0x00014e0006047a24 */ /* 0x004fc800078e020c */
[----:B------:R-:W-:Y:S01]  /*06e0*/  IMAD.MOV.U32 R5, RZ, RZ, R0 ;  /* 0x000000ffff057224 */ /* 0x000fe200078e0000 */
[----:B----4-:R-:W-:Y:S01]  /*06f0*/  IABS R0, R10 ;  /* 0x0000000a00007213 */ /* 0x010fe20000000000 */
[----:B------:R1:W-:Y:S01]  /*0700*/  STL [R1], R4 ;  /* 0x0000000401007387 */ /* 0x0003e20000100800 */
[----:B------:R-:W-:Y:S01]  /*0710*/  IADD3 R12, -R4, UR4, RZ ;  /* 0x00000004040c7c10 */ /* 0x000fe2000fffe1ff */
[----:B------:R-:W2:Y:S02]  /*0720*/  I2F.RP R2, R5 ;  /* 0x0000000500027306 */ /* 0x000ea40000209400 */
[----:B------:R-:W-:Y:S01]  /*0730*/  IMAD.MOV.U32 R7, RZ, RZ, R0 ;  /* 0x000000ffff077224 */ /* 0x000fe200078e0000 */
[----:B------:R-:W-:Y:S02]  /*0740*/  IABS R6, R12 ;  /* 0x0000000c00067213 */ /* 0x000fe40000000000 */
[----:B------:R-:W-:-:S03]  /*0750*/  IABS R0, R11 ;  /* 0x0000000b00007213 */ /* 0x000fc60000000000 */
[----:B------:R-:W-:Y:S01]  /*0760*/  I2F.RP R8, R7 ;  /* 0x0000000700087306 */ /* 0x000fe20000209400 */
[----:B------:R-:W-:-:S07]  /*0770*/  IADD3 R0, RZ, -R0, RZ ;  /* 0x80000000ff007210 */ /* 0x000fce0007ffe0ff */
[----:B--2---:R-:W2:Y:S02]  /*0780*/  MUFU.RCP R2, R2 ;  /* 0x0000000200027308 */ /* 0x004ea40000001000 */
[----:B--2---:R-:W-:-:S06]  /*0790*/  IADD3 R2, R2, 0xffffffe, RZ ;  /* 0x0ffffffe02027810 */ /* 0x004fcc0007ffe0ff */
[----:B------:R-:W2:Y:S02]  /*07a0*/  F2I.FTZ.U32.TRUNC.NTZ R3, R2 ;  /* 0x0000000200037305 */ /* 0x000ea4000021f000 */
[----:B--2---:R-:W-:-:S04]  /*07b0*/  IMAD.MOV R2, RZ, RZ, -R3 ;  /* 0x000000ffff027224 */ /* 0x004fc800078e0a03 */
[----:B-1----:R-:W-:Y:S02]  /*07c0*/  IMAD R4, R2, R5, RZ ;  /* 0x0000000502047224 */ /* 0x002fe400078e02ff */
[----:B------:R-:W-:-:S04]  /*07d0*/  IMAD.MOV.U32 R2, RZ, RZ, RZ ;  /* 0x000000ffff027224 */ /* 0x000fc800078e00ff */
[----:B------:R-:W-:-:S04]  /*07e0*/  IMAD.HI.U32 R2, R3, R4, R2 ;  /* 0x0000000403027227 */ /* 0x000fc800078e0002 */
[----:B------:R-:W-:-:S04]  /*07f0*/  IMAD.MOV.U32 R3, RZ, RZ, R6 ;  /* 0x000000ffff037224 */ /* 0x000fc800078e0006 */
[----:B------:R-:W-:-:S04]  /*0800*/  IMAD.HI.U32 R2, R2, R3, RZ ;  /* 0x0000000302027227 */ /* 0x000fc800078e00ff */
[----:B------:R-:W-:Y:S02]  /*0810*/  IMAD R0, R2, R0, R3 ;  /* 0x0000000002007224 */ /* 0x000fe400078e0203 */
[----:B------:R-:W1:Y:S03]  /*0820*/  MUFU.RCP R3, R8 ;  /* 0x0000000800037308 */ /* 0x000e660000001000 */
[----:B------:R-:W-:Y:S02]  /*0830*/  ISETP.GT.U32.AND P1, PT, R5, R0, PT ;  /* 0x000000000500720c */ /* 0x000fe40003f24070 */
[----:B-1----:R-:W-:-:S11]  /*0840*/  IADD3 R3, R3, 0xffffffe, RZ ;  /* 0x0ffffffe03037810 */ /* 0x002fd60007ffe0ff */
[----:B------:R-:W-:Y:S01]  /*0850*/  @!P1 IMAD.IADD R0, R0, 0x1, -R5 ;  /* 0x0000000100009824 */ /* 0x000fe200078e0a05 */
[----:B------:R-:W-:Y:S02]  /*0860*/  @!P1 IADD3 R2, R2, 0x1, RZ ;  /* 0x0000000102029810 */ /* 0x000fe40007ffe0ff */
[----:B------:R-:W-:Y:S01]  /*0870*/  ISETP.NE.AND P1, PT, R11, RZ, PT ;  /* 0x000000ff0b00720c */ /* 0x000fe20003f25270 */
[----:B------:R-:W1:Y:S01]  /*0880*/  F2I.FTZ.U32.TRUNC.NTZ R3, R3 ;  /* 0x0000000300037305 */ /* 0x000e62000021f000 */
[----:B------:R-:W-:Y:S02]  /*0890*/  ISETP.GE.U32.AND P2, PT, R0, R5, PT ;  /* 0x000000050000720c */ /* 0x000fe40003f46070 */
[----:B------:R-:W-:-:S04]  /*08a0*/  LOP3.LUT R0, R12, R11, RZ, 0x3c, !PT ;  /* 0x0000000b0c007212 */ /* 0x000fc800078e3cff */
[----:B------:R-:W-:-:S07]  /*08b0*/  ISETP.GE.AND P0, PT, R0, RZ, PT ;  /* 0x000000ff0000720c */ /* 0x000fce0003f06270 */
[----:B------:R-:W-:Y:S02]  /*08c0*/  @P2 IADD3 R2, R2, 0x1, RZ ;  /* 0x0000000102022810 */ /* 0x000fe40007ffe0ff */
[----:B-1----:R-:W-:-:S03]  /*08d0*/  IADD3 R0, RZ, -R3, RZ ;  /* 0x80000003ff007210 */ /* 0x002fc60007ffe0ff */
[----:B------:R-:W-:Y:S02]  /*08e0*/  IMAD.MOV.U32 R4, RZ, RZ, R2 ;  /* 0x000000ffff047224 */ /* 0x000fe400078e0002 */
[----:B------:R-:W-:Y:S01]  /*08f0*/  IMAD.MOV.U32 R2, RZ, RZ, R0 ;  /* 0x000000ffff027224 */ /* 0x000fe200078e0000 */
[----:B------:R-:W-:Y:S01]  /*0900*/  IABS R0, R10 ;  /* 0x0000000a00007213 */ /* 0x000fe20000000000 */
[----:B------:R-:W-:Y:S01]  /*0910*/  @!P0 IMAD.MOV R4, RZ, RZ, -R4 ;  /* 0x000000ffff048224 */ /* 0x000fe200078e0a04 */
[----:B------:R-:W-:Y:S01]  /*0920*/  @!P1 LOP3.LUT R4, RZ, R11, RZ, 0x33, !PT ;  /* 0x0000000bff049212 */ /* 0x000fe200078e33ff */
[----:B------:R-:W-:Y:S01]  /*0930*/  IMAD R5, R2, R7, RZ ;  /* 0x0000000702057224 */ /* 0x000fe200078e02ff */
[----:B------:R-:W-:Y:S01]  /*0940*/  MOV R2, RZ ;  /* 0x000000ff00027202 */ /* 0x000fe20000000f00 */
[----:B------:R-:W-:Y:S01]  /*0950*/  IMAD.MOV R6, RZ, RZ, -R0 ;  /* 0x000000ffff067224 */ /* 0x000fe200078e0a00 */
[----:B------:R-:W-:-:S03]  /*0960*/  IABS R8, R4 ;  /* 0x0000000400087213 */ /* 0x000fc60000000000 */
[----:B------:R-:W-:-:S04]  /*0970*/  IMAD.HI.U32 R0, R3, R5, R2 ;  /* 0x0000000503007227 */ /* 0x000fc800078e0002 */
[----:B------:R-:W-:Y:S02]  /*0980*/  IMAD.MOV.U32 R2, RZ, RZ, R8 ;  /* 0x000000ffff027224 */ /* 0x000fe400078e0008 */
[----:B------:R-:W-:Y:S02]  /*0990*/  IMAD.MOV.U32 R3, RZ, RZ, R6 ;  /* 0x000000ffff037224 */ /* 0x000fe400078e0006 */
[----:B------:R-:W-:-:S04]  /*09a0*/  IMAD.HI.U32 R0, R0, R2, RZ ;  /* 0x0000000200007227 */ /* 0x000fc800078e00ff */
[----:B------:R-:W-:Y:S02]  /*09b0*/  IMAD R2, R0, R3, R2 ;  /* 0x0000000300027224 */ /* 0x000fe400078e0202 */
[----:B------:R-:W-:-:S03]  /*09c0*/  IMAD R3, R4, R11, RZ ;  /* 0x0000000b04037224 */ /* 0x000fc600078e02ff */
[----:B------:R-:W-:Y:S02]  /*09d0*/  ISETP.GT.U32.AND P1, PT, R7, R2, PT ;  /* 0x000000020700720c */ /* 0x000fe40003f24070 */
[----:B------:R-:W-:-:S11]  /*09e0*/  IADD3 R3, R12, -R3, RZ ;  /* 0x800000030c037210 */ /* 0x000fd60007ffe0ff */
[----:B------:R-:W-:Y:S01]  /*09f0*/  @!P1 IMAD.IADD R2, R2, 0x1, -R7 ;  /* 0x0000000102029824 */ /* 0x000fe200078e0a07 */
[----:B------:R-:W-:Y:S02]  /*0a00*/  @!P1 IADD3 R0, R0, 0x1, RZ ;  /* 0x0000000100009810 */ /* 0x000fe40007ffe0ff */
[----:B------:R-:W-:Y:S02]  /*0a10*/  ISETP.NE.AND P1, PT, R10, RZ, PT ;  /* 0x000000ff0a00720c */ /* 0x000fe40003f25270 */
[----:B------:R-:W-:Y:S02]  /*0a20*/  ISETP.GE.U32.AND P2, PT, R2, R7, PT ;  /* 0x000000070200720c */ /* 0x000fe40003f46070 */
[----:B------:R-:W-:-:S04]  /*0a30*/  LOP3.LUT R2, R4, R10, RZ, 0x3c, !PT ;  /* 0x0000000a04027212 */ /* 0x000fc800078e3cff */
[----:B------:R-:W-:-:S07]  /*0a40*/  ISETP.GE.AND P0, PT, R2, RZ, PT ;  /* 0x000000ff0200720c */ /* 0x000fce0003f06270 */
[----:B------:R-:W-:-:S06]  /*0a50*/  @P2 IADD3 R0, R0, 0x1, RZ ;  /* 0x0000000100002810 */ /* 0x000fcc0007ffe0ff */
[----:B------:R-:W-:Y:S02]  /*0a60*/  @!P0 IADD3 R0, -R0, RZ, RZ ;  /* 0x000000ff00008210 */ /* 0x000fe40007ffe1ff */
[----:B------:R-:W-:-:S05]  /*0a70*/  @!P1 LOP3.LUT R0, RZ, R10, RZ, 0x33, !PT ;  /* 0x0000000aff009212 */ /* 0x000fca00078e33ff */
[--C-:B------:R-:W-:Y:S02]  /*0a80*/  IMAD.MOV R2, RZ, RZ, -R0.reuse ;  /* 0x000000ffff027224 */ /* 0x100fe400078e0a00 */
[C---:B------:R-:W-:Y:S02]  /*0a90*/  IMAD R0, R10.reuse, 0x1000000, R0 ;  /* 0x010000000a007824 */ /* 0x040fe400078e0200 */
[----:B------:R-:W-:Y:S02]  /*0aa0*/  IMAD R2, R10, R2, R4 ;  /* 0x000000020a027224 */ /* 0x000fe400078e0204 */
[----:B------:R-:W-:Y:S02]  /*0ab0*/  IMAD.IADD R4, R13, 0x1, R9 ;  /* 0x000000010d047824 */ /* 0x000fe400078e0209 */
[----:B------:R-:W-:-:S03]  /*0ac0*/  IMAD R0, R2, 0x10000, R0 ;  /* 0x0001000002007824 */ /* 0x000fc600078e0200 */
[----:B------:R1:W-:Y:S04]  /*0ad0*/  STL [R1+0xc], R4 ;  /* 0x00000c0401007387 */ /* 0x0003e80000100800 */
[----:B------:R1:W-:Y:S04]  /*0ae0*/  STL [R1+0x8], R0 ;  /* 0x0000080001007387 */ /* 0x0003e80000100800 */
[----:B------:R1:W-:Y:S01]  /*0af0*/  STL [R1+0x4], R3 ;  /* 0x0000040301007387 */ /* 0x0003e20000100800 */
[----:B------:R-:W-:Y:S05]  /*0b00*/  BRA `(.L_x_42) ;  /* 0x0000006000007947 */ /* 0x000fea0003800000 */
.L_x_33:
[----:B------:R-:W-:Y:S01]  /*0b10*/  MOV R0, UR4 ;  /* 0x0000000400007c02 */ /* 0x000fe20008000f00 */
[----:B------:R-:W-:Y:S04]  /*0b20*/  STL [R1+0x4], RZ ;  /* 0x000004ff01007387 */ /* 0x000fe80000100800 */
[----:B------:R1:W-:Y:S04]  /*0b30*/  STL [R1], R0 ;  /* 0x0000000001007387 */ /* 0x0003e80000100800 */
[----:B------:R2:W-:Y:S01]  /*0b40*/  STL [R1+0x8], RZ ;  /* 0x000008ff01007387 */ /* 0x0005e20000100800 */
[----:B-1----:R-:W-:-:S05]  /*0b50*/  MOV R0, c[0x0][0x53c] ;  /* 0x00014f0000007a02 */ /* 0x002fca0000000f00 */
[----:B------:R2:W-:Y:S02]  /*0b60*/  STL [R1+0xc], R0 ;  /* 0x00000c0001007387 */ /* 0x0005e40000100800 */
.L_x_42:
[----:B-1----:R-:W3:Y:S04]  /*0b70*/  LDL R4, [R1] ;  /* 0x0000000001047983 */ /* 0x002ee80000100800 */
[----:B------:R-:W3:Y:S04]  /*0b80*/  LDL R5, [R1+0x4] ;  /* 0x0000040001057983 */ /* 0x000ee80000100800 */
[----:B------:R-:W3:Y:S04]  /*0b90*/  LDL R6, [R1+0x8] ;  /* 0x0000080001067983 */ /* 0x000ee80000100800 */
[----:B------:R-:W3:Y:S01]  /*0ba0*/  LDL R7, [R1+0xc] ;  /* 0x00000c0001077983 */ /* 0x000ee20000100800 */
[----:B------:R-:W-:Y:S01]  /*0bb0*/  ISETP.NE.AND P0, PT, R14, RZ, PT ;  /* 0x000000ff0e00720c */ /* 0x000fe20003f05270 */
[----:B------:R-:W-:-:S12]  /*0bc0*/  WARPSYNC 0xffffffff ;  /* 0xffffffff00007948 */ /* 0x000fd80003800000 */
[----:B---3--:R1:W-:Y:S04]  /*0bd0*/  @!P0 STS.128 [0x9100], R4 ;  /* 0x00910004ff008388 */ /* 0x0083e80000000c00 */
[----:B------:R-:W-:Y:S06]  /*0be0*/  BAR.ARV 0x5, 0x80 ;  /* 0x0142000000007b1d */ /* 0x000fec0000002000 */
.L_x_31:
[----:B--2---:R-:W2:Y:S02]  /*0bf0*/  LDL R0, [R1+0xc] ;  /* 0x00000c0001007983 */ /* 0x004ea40000100800 */
[----:B--2---:R-:W-:-:S13]  /*0c00*/  ISETP.GE.AND P0, PT, R0, c[0x0][0x53c], PT ;  /* 0x00014f0000007a0c */ /* 0x004fda0003f06270 */
[----:B------:R-:W-:Y:S05]  /*0c10*/  @P0 EXIT ;  /* 0x000000000000094d */ /* 0x000fea0003800000 */
[----:B------:R-:W2:Y:S01]  /*0c20*/  S2R R11, SR_TID.X ;  /* 0x00000000000b7919 */ /* 0x000ea20000002100 */
[----:B------:R-:W-:Y:S02]  /*0c30*/  ULDC UR5, c[0x0][0x2ac] ;  /* 0x0000ab0000057ab9 */ /* 0x000fe40000000800 */
[----:B------:R-:W-:Y:S02]  /*0c40*/  ULDC UR4, c[0x0][0x1d0] ;  /* 0x0000740000047ab9 */ /* 0x000fe40000000800 */
[----:B------:R-:W-:Y:S01]  /*0c50*/  UIMAD UR5, UR5, UR4, URZ ;  /* 0x00000004050572a4 */ /* 0x000fe2000f8e023f */
[----:B--2---:R-:W-:-:S04]  /*0c60*/  SHF.R.S32.HI R10, RZ, 0x1f, R11 ;  /* 0x0000001fff0a7819 */ /* 0x004fc8000001140b */
[CC--:B------:R-:W-:Y:S02]  /*0c70*/  LEA.HI R8, R10.reuse, R11.reuse, RZ, 0x2 ;  /* 0x0000000b0a087211 */ /* 0x0c0fe400078f10ff */
[----:B-1----:R-:W-:Y:S02]  /*0c80*/  LEA.HI R5, R10, R11, RZ, 0x4 ;  /* 0x0000000b0a057211 */ /* 0x002fe400078f20ff */
[--C-:B------:R-:W-:Y:S02]  /*0c90*/  SHF.R.S32.HI R3, RZ, 0x2, R8.reuse ;  /* 0x00000002ff037819 */ /* 0x100fe40000011408 */
[----:B------:R-:W-:Y:S02]  /*0ca0*/  SHF.R.S32.HI R0, RZ, 0x1f, R8 ;  /* 0x0000001fff007819 */ /* 0x000fe40000011408 */
[----:B------:R-:W-:Y:S02]  /*0cb0*/  LOP3.LUT R2, R5, 0xfffffff0, RZ, 0xc0, !PT ;  /* 0xfffffff005027812 */ /* 0x000fe400078ec0ff */
[----:B------:R-:W-:-:S02]  /*0cc0*/  LEA.HI R0, R0, R3, RZ, 0x3 ;  /* 0x0000000300007211 */ /* 0x000fc400078f18ff */
[----:B------:R-:W-:Y:S02]  /*0cd0*/  LEA.HI R16, R10, R11, RZ, 0x3 ;  /* 0x0000000b0a107211 */ /* 0x000fe400078f18ff */
[----:B------:R-:W-:Y:S02]  /*0ce0*/  LOP3.LUT R0, R0, 0xfffffff8, RZ, 0xc0, !PT ;  /* 0xfffffff800007812 */ /* 0x000fe400078ec0ff */
[----:B------:R-:W-:Y:S02]  /*0cf0*/  SHF.R.S32.HI R242, RZ, 0x3, R16 ;  /* 0x00000003fff27819 */ /* 0x000fe40000011410 */
[----:B------:R-:W-:Y:S01]  /*0d00*/  LOP3.LUT R206, R16, 0xfffffff8, RZ, 0xc0, !PT ;  /* 0xfffffff810ce7812 */ /* 0x000fe200078ec0ff */
[----:B------:R-:W-:Y:S01]  /*0d10*/  IMAD.IADD R9, R3, 0x1, -R0 ;  /* 0x0000000103097824 */ /* 0x000fe200078e0a00 */
[----:B------:R-:W-:Y:S01]  /*0d20*/  SHF.R.S32.HI R3, RZ, 0x4, R5 ;  /* 0x00000004ff037819 */ /* 0x000fe20000011405 */
[----:B------:R-:W-:Y:S02]  /*0d30*/  IMAD.IADD R0, R11, 0x1, -R2 ;  /* 0x000000010b007824 */ /* 0x000fe400078e0a02 */
[----:B------:R-:W-:Y:S01]  /*0d40*/  IMAD.SHL.U32 R2, R242, 0x40, RZ ;  /* 0x00000040f2027824 */ /* 0x000fe200078e00ff */
[----:B------:R-:W-:Y:S01]  /*0d50*/  LEA.HI R5, R5, R3, RZ, 0x1 ;  /* 0x0000000305057211 */ /* 0x000fe200078f08ff */
[----:B------:R-:W-:Y:S01]  /*0d60*/  IMAD.IADD R206, R11, 0x1, -R206 ;  /* 0x000000010bce7824 */ /* 0x000fe200078e0ace */
[----:B------:R-:W-:-:S02]  /*0d70*/  SHF.R.S32.HI R4, RZ, 0x1f, R0 ;  /* 0x0000001fff047819 */ /* 0x000fc40000011400 */
[----:B------:R-:W-:Y:S01]  /*0d80*/  LOP3.LUT R2, R2, 0x1c0, RZ, 0xc0, !PT ;  /* 0x000001c002027812 */ /* 0x000fe200078ec0ff */
[----:B------:R-:W-:Y:S01]  /*0d90*/  IMAD.SHL.U32 R205, R206, 0x8, RZ ;  /* 0x00000008cecd7824 */ /* 0x000fe200078e00ff */
[----:B------:R-:W-:Y:S02]  /*0da0*/  LEA.HI R13, R4, R0, RZ, 0x3 ;  /* 0x00000000040d7211 */ /* 0x000fe400078f18ff */
[----:B------:R-:W-:Y:S02]  /*0db0*/  LOP3.LUT R5, R5, 0xfffffffe, RZ, 0xc0, !PT ;  /* 0xfffffffe05057812 */ /* 0x000fe400078ec0ff */
[----:B------:R-:W-:Y:S02]  /*0dc0*/  LOP3.LUT R6, R13, 0xfffffff8, RZ, 0xc0, !PT ;  /* 0xfffffff80d067812 */ /* 0x000fe400078ec0ff */
[----:B------:R-:W-:Y:S01]  /*0dd0*/  SHF.R.U32.HI R7, RZ, 0x3, R2 ;  /* 0x00000003ff077819 */ /* 0x000fe20000011602 */
[----:B------:R-:W-:Y:S01]  /*0de0*/  IMAD.IADD R14, R3, 0x1, -R5 ;  /* 0x00000001030e7824 */ /* 0x000fe200078e0a05 */
[----:B------:R-:W-:Y:S01]  /*0df0*/  LOP3.LUT R4, R2, 0x38, R205, 0xf8, !PT ;  /* 0x0000003802047812 */ /* 0x000fe200078ef8cd */
[----:B------:R-:W-:Y:S01]  /*0e00*/  IMAD.IADD R6, R0, 0x1, -R6 ;  /* 0x0000000100067824 */ /* 0x000fe200078e0a06 */
[----:B------:R-:W-:-:S02]  /*0e10*/  LOP3.LUT R2, R9, 0x1, RZ, 0xc0, !PT ;  /* 0x0000000109027812 */ /* 0x000fc400078ec0ff */
[----:B------:R-:W-:Y:S02]  /*0e20*/  LEA.HI R0, R10, R11, RZ, 0x5 ;  /* 0x0000000b0a007211 */ /* 0x000fe400078f28ff */
[----:B------:R-:W-:Y:S02]  /*0e30*/  LOP3.LUT R3, R8, 0xfffffffc, RZ, 0xc0, !PT ;  /* 0xfffffffc08037812 */ /* 0x000fe400078ec0ff */
[----:B------:R-:W-:Y:S02]  /*0e40*/  ISETP.NE.U32.AND P0, PT, R2, 0x1, PT ;  /* 0x000000010200780c */ /* 0x000fe40003f05070 */
[--C-:B------:R-:W-:Y:S01]  /*0e50*/  SHF.R.S32.HI R5, RZ, 0x5, R0.reuse ;  /* 0x00000005ff057819 */ /* 0x100fe20000011400 */
[----:B------:R-:W-:Y:S01]  /*0e60*/  IMAD.IADD R8, R11, 0x1, -R3 ;  /* 0x000000010b087824 */ /* 0x000fe200078e0a03 */
[----:B------:R-:W-:Y:S02]  /*0e70*/  SHF.R.S32.HI R2, RZ, 0x1f, R0 ;  /* 0x0000001fff027819 */ /* 0x000fe40000011400 */
[----:B------:R-:W-:-:S02]  /*0e80*/  LOP3.LUT R0, R0, 0xffffffe0, RZ, 0xc0, !PT ;  /* 0xffffffe000007812 */ /* 0x000fc400078ec0ff */
[----:B------:R-:W-:Y:S02]  /*0e90*/  LOP3.LUT R15, R4, R7, RZ, 0x3c, !PT ;  /* 0x00000007040f7212 */ /* 0x000fe400078e3cff */
[----:B------:R-:W-:Y:S01]  /*0ea0*/  LEA.HI R4, R10, R11, RZ, 0x6 ;  /* 0x0000000b0a047211 */ /* 0x000fe200078f30ff */
[----:B------:R-:W-:Y:S01]  /*0eb0*/  IMAD.IADD R18, R11, 0x1, -R0 ;  /* 0x000000010b127824 */ /* 0x000fe200078e0a00 */
[----:B------:R-:W-:Y:S01]  /*0ec0*/  LEA.HI R3, R2, R5, RZ, 0x2 ;  /* 0x0000000502037211 */ /* 0x000fe200078f10ff */
[----:B------:R-:W-:Y:S01]  /*0ed0*/  IMAD.SHL.U32 R2, R206, 0x40, RZ ;  /* 0x00000040ce027824 */ /* 0x000fe200078e00ff */
[----:B------:R-:W-:Y:S01]  /*0ee0*/  LEA.HI R0, R8, R8, RZ, 0x1 ;  /* 0x0000000808007211 */ /* 0x000fe200078f08ff */
[----:B------:R-:W-:Y:S01]  /*0ef0*/  IMAD.SHL.U32 R12, R4, 0x8, RZ ;  /* 0x00000008040c7824 */ /* 0x000fe200078e00ff */
[----:B------:R-:W-:Y:S02]  /*0f00*/  LOP3.LUT R4, R3, 0xffffffc, RZ, 0xc0, !PT ;  /* 0x0ffffffc03047812 */ /* 0x000fe400078ec0ff */
[C---:B------:R-:W-:Y:S01]  /*0f10*/  LOP3.LUT R3, R0.reuse, 0x1ffffffe, RZ, 0xc0, !PT ;  /* 0x1ffffffe00037812 */ /* 0x040fe200078ec0ff */
[----:B------:R-:W-:Y:S01]  /*0f20*/  IMAD.SHL.U32 R0, R0, 0x20, RZ ;  /* 0x0000002000007824 */ /* 0x000fe200078e00ff */
[----:B------:R-:W-:Y:S01]  /*0f30*/  SHF.R.S32.HI R11, RZ, 0x1f, R18 ;  /* 0x0000001fff0b7819 */ /* 0x000fe20000011412 */
[----:B------:R-:W-:Y:S01]  /*0f40*/  IMAD.IADD R7, R5, 0x1, -R4 ;  /* 0x0000000105077824 */ /* 0x000fe200078e0a04 */
[----:B------:R-:W-:Y:S01]  /*0f50*/  LOP3.LUT R2, R2, 0x1c0, RZ, 0xc0, !PT ;  /* 0x000001c002027812 */ /* 0x000fe200078ec0ff */
[----:B------:R-:W-:Y:S01]  /*0f60*/  IMAD.IADD R3, R8, 0x1, -R3 ;  /* 0x0000000108037824 */ /* 0x000fe200078e0a03 */
[----:B------:R-:W-:Y:S01]  /*0f70*/  LEA.HI R11, R11, R18, RZ, 0x2 ;  /* 0x000000120b0b7211 */ /* 0x000fe200078f10ff */
[----:B------:R-:W-:Y:S01]  /*0f80*/  IMAD.SHL.U32 R5, R5, 0x400, RZ ;  /* 0x0000040005057824 */ /* 0x000fe200078e00ff */
[----:B------:R-:W-:-:S02]  /*0f90*/  LOP3.LUT R0, R0, 0xffffffc0, RZ, 0xc0, !PT ;  /* 0xffffffc000007812 */ /* 0x000fc400078ec0ff */
[----:B------:R-:W-:Y:S02]  /*0fa0*/  LOP3.LUT R10, R2, 0x8, R16, 0xf8, !PT ;  /* 0x00000008020a7812 */ /* 0x000fe400078ef810 */
[----:B------:R-:W-:Y:S02]  /*0fb0*/  SHF.R.U32.HI R4, RZ, 0x3, R2 ;  /* 0x00000003ff047819 */ /* 0x000fe40000011602 */
[----:B------:R-:W-:Y:S02]  /*0fc0*/  SHF.R.S32.HI R2, RZ, 0x2, R11 ;  /* 0x00000002ff027819 */ /* 0x000fe4000001140b */
[----:B------:R-:W-:Y:S01]  /*0fd0*/  LOP3.LUT R15, R15, 0x7ffffe00, R12, 0xf8, !PT ;  /* 0x7ffffe000f0f7812 */ /* 0x000fe200078ef80c */
[----:B------:R-:W-:Y:S01]  /*0fe0*/  IMAD R12, R3, 0x8, R0 ;  /* 0x00000008030c7824 */ /* 0x000fe200078e0200 */
[----:B------:R-:W-:Y:S01]  /*0ff0*/  LOP3.LUT R10, R10, R4, RZ, 0x3c, !PT ;  /* 0x000000040a0a7212 */ /* 0x000fe200078e3cff */
[C---:B------:R-:W-:Y:S01]  /*1000*/  IMAD.SHL.U32 R0, R6.reuse, 0x40, RZ ;  /* 0x0000004006007824 */ /* 0x040fe200078e00ff */
[----:B------:R-:W-:Y:S01]  /*1010*/  R2P PR, R9, 0x6 ;  /* 0x0000000609007804 */ /* 0x000fe20000000000 */
[----:B------:R-:W-:Y:S01]  /*1020*/  IMAD R17, R7, 0x10, R2 ;  /* 0x0000001007117824 */ /* 0x000fe200078e0202 */
[----:B------:R-:W-:Y:S01]  /*1030*/  LOP3.LUT P4, RZ, R6, 0x2, RZ, 0xc0, !PT ;  /* 0x0000000206ff7812 */ /* 0x000fe2000788c0ff */
[----:B------:R-:W-:Y:S01]  /*1040*/  IMAD.SHL.U32 R2, R9, 0x40, RZ ;  /* 0x0000004009027824 */ /* 0x000fe200078e00ff */
[----:B------:R-:W-:Y:S01]  /*1050*/  LOP3.LUT R0, R0, 0x1c0, RZ, 0xc0, !PT ;  /* 0x000001c000007812 */ /* 0x000fe200078ec0ff */
[----:B------:R-:W-:Y:S01]  /*1060*/  IMAD.SHL.U32 R3, R14, 0x8, RZ ;  /* 0x000000080e037824 */ /* 0x000fe200078e00ff */
[----:B------:R-:W-:Y:S01]  /*1070*/  LOP3.LUT P3, RZ, R6, 0x4, RZ, 0xc0, !PT ;  /* 0x0000000406ff7812 */ /* 0x000fe2000786c0ff */
[----:B------:R-:W-:Y:S01]  /*1080*/  IMAD R7, R8, 0x2, R5 ;  /* 0x0000000208077824 */ /* 0x000fe200078e0205 */
[----:B------:R-:W-:Y:S01]  /*1090*/  LOP3.LUT R4, R2, 0x1c0, RZ, 0xc0, !PT ;  /* 0x000001c002047812 */ /* 0x000fe200078ec0ff */
[----:B------:R1:W-:Y:S01]  /*10a0*/  STL [R1+0x8c], R17 ;  /* 0x00008c1101007387 */ /* 0x0003e20000100800 */
[----:B------:R-:W-:Y:S01]  /*10b0*/  LOP3.LUT R2, R0, 0x8, R3, 0xf8, !PT ;  /* 0x0000000800027812 */ /* 0x000fe200078ef803 */
[----:B------:R-:W-:Y:S01]  /*10c0*/  IMAD.SHL.U32 R3, R13, 0x40, RZ ;  /* 0x000000400d037824 */ /* 0x000fe200078e00ff */
[----:B------:R-:W-:Y:S01]  /*10d0*/  SHF.R.U32.HI R0, RZ, 0x3, R0 ;  /* 0x00000003ff007819 */ /* 0x000fe20000011600 */
[----:B------:R-:W-:Y:S01]  /*10e0*/  IMAD.MOV.U32 R9, RZ, RZ, 0x40 ;  /* 0x00000040ff097424 */ /* 0x000fe200078e00ff */
[----:B------:R-:W-:Y:S01]  /*10f0*/  LEA.HI R6, R4, R4, RZ, 0x1d ;  /* 0x0000000404067211 */ /* 0x000fe200078fe8ff */
[----:B------:R-:W-:Y:S01]  /*1100*/  IMAD.SHL.U32 R200, R15, 0x2, RZ ;  /* 0x000000020fc87824 */ /* 0x000fe200078e00ff */
[----:B------:R-:W-:Y:S01]  /*1110*/  LOP3.LUT R2, R2, R0, RZ, 0x3c, !PT ;  /* 0x0000000002027212 */ /* 0x000fe200078e3cff */
[----:B------:R-:W-:Y:S01]  /*1120*/  IMAD R0, R14, 0x200, R10 ;  /* 0x000002000e007824 */ /* 0x000fe200078e020a */
[----:B------:R-:W-:Y:S01]  /*1130*/  LOP3.LUT R4, R3, 0xfffffe00, RZ, 0xc0, !PT ;  /* 0xfffffe0003047812 */ /* 0x000fe200078ec0ff */
[----:B------:R-:W-:Y:S01]  /*1140*/  IMAD.IADD R7, R7, 0x1, R6 ;  /* 0x0000000107077824 */ /* 0x000fe200078e0206 */
[----:B------:R-:W-:Y:S01]  /*1150*/  SHF.R.S32.HI R10, RZ, 0x1f, R205 ;  /* 0x0000001fff0a7819 */ /* 0x000fe200000114cd */
[----:B------:R-:W-:Y:S01]  /*1160*/  IMAD.MOV.U32 R8, RZ, RZ, 0x20 ;  /* 0x00000020ff087424 */ /* 0x000fe200078e00ff */
[CC--:B------:R-:W-:Y:S01]  /*1170*/  IADD3 R3, R2.reuse, R4.reuse, R5 ;  /* 0x0000000402037210 */ /* 0x0c0fe20007ffe005 */
[----:B------:R-:W-:Y:S01]  /*1180*/  IMAD.MOV.U32 R5, RZ, RZ, -0x10 ;  /* 0xfffffff0ff057424 */ /* 0x000fe200078e00ff */
[----:B------:R-:W-:-:S02]  /*1190*/  LOP3.LUT R4, R2, R4, RZ, 0xfc, !PT ;  /* 0x0000000402047212 */ /* 0x000fc400078efcff */
[----:B------:R-:W-:Y:S01]  /*11a0*/  LOP3.LUT R2, R11, 0x7ffffffc, RZ, 0xc0, !PT ;  /* 0x7ffffffc0b027812 */ /* 0x000fe200078ec0ff */
[----:B------:R-:W-:Y:S01]  /*11b0*/  IMAD.IADD R11, R17, 0x1, R12 ;  /* 0x00000001110b7824 */ /* 0x000fe200078e020c */
[----:B------:R-:W-:Y:S02]  /*11c0*/  LEA R188, R0, 0x2900, 0x1 ;  /* 0x0000290000bc7811 */ /* 0x000fe400078e08ff */
[----:B------:R-:W-:Y:S01]  /*11d0*/  SEL R0, R9, 0xffffffc0, !P3 ;  /* 0xffffffc009007807 */ /* 0x000fe20005800000 */
[----:B------:R-:W-:Y:S01]  /*11e0*/  IMAD.IADD R2, R18, 0x1, -R2 ;  /* 0x0000000112027824 */ /* 0x000fe200078e0a02 */
[----:B------:R2:W-:Y:S01]  /*11f0*/  STL [R1+0x90], R11 ;  /* 0x0000900b01007387 */ /* 0x0005e20000100800 */
[----:B------:R-:W-:Y:S02]  /*1200*/  LEA R9, R7, 0x80, 0x1 ;  /* 0x0000008007097811 */ /* 0x000fe400078e08ff */
[----:B------:R-:W-:Y:S01]  /*1210*/  IMAD.SHL.U32 R10, R2, 0x2, RZ ;  /* 0x00000002020a7824 */ /* 0x000fe200078e00ff */
[----:B------:R-:W-:-:S02]  /*1220*/  SEL R6, R8, 0xffffffe0, !P1 ;  /* 0xffffffe008067807 */ /* 0x000fc40004800000 */
[----:B------:R-:W-:Y:S02]  /*1230*/  SEL R2, R8, 0xffffffe0, !P4 ;  /* 0xffffffe008027807 */ /* 0x000fe40006000000 */
[C---:B-1----:R-:W-:Y:S01]  /*1240*/  IADD3 R17, R10.reuse, 0x8, RZ ;  /* 0x000000080a117810 */ /* 0x042fe20007ffe0ff */
[----:B------:R1:W-:Y:S01]  /*1250*/  STL [R1+0x38], R10 ;  /* 0x0000380a01007387 */ /* 0x0003e20000100800 */
[C---:B------:R-:W-:Y:S02]  /*1260*/  IADD3 R16, R10.reuse, 0x10, RZ ;  /* 0x000000100a107810 */ /* 0x040fe40007ffe0ff */
[C---:B------:R-:W-:Y:S01]  /*1270*/  IADD3 R15, R10.reuse, 0x18, RZ ;  /* 0x000000180a0f7810 */ /* 0x040fe20007ffe0ff */
[----:B------:R-:W-:Y:S01]  /*1280*/  STL [R1+0x2c], R17 ;  /* 0x00002c1101007387 */ /* 0x000fe20000100800 */
[C---:B------:R-:W-:Y:S02]  /*1290*/  IADD3 R14, R10.reuse, 0x20, RZ ;  /* 0x000000200a0e7810 */ /* 0x040fe40007ffe0ff */
[----:B------:R-:W-:Y:S01]  /*12a0*/  IADD3 R13, R10, 0x28, RZ ;  /* 0x000000280a0d7810 */ /* 0x000fe20007ffe0ff */
[----:B------:R-:W-:Y:S01]  /*12b0*/  STL [R1+0x28], R16 ;  /* 0x0000281001007387 */ /* 0x000fe20000100800 */
[----:B------:R-:W-:-:S02]  /*12c0*/  SHF.R.S32.HI R7, RZ, 0x1f, R17 ;  /* 0x0000001fff077819 */ /* 0x000fc40000011411 */
[----:B------:R-:W-:Y:S01]  /*12d0*/  SHF.R.S32.HI R8, RZ, 0x1f, R16 ;  /* 0x0000001fff087819 */ /* 0x000fe20000011410 */
[----:B------:R-:W-:Y:S01]  /*12e0*/  STL [R1+0x24], R15 ;  /* 0x0000240f01007387 */ /* 0x000fe20000100800 */
[----:B------:R-:W-:Y:S02]  /*12f0*/  SEL R5, R5, 0x10, !P0 ;  /* 0x0000001005057807 */ /* 0x000fe40004000000 */
[----:B------:R-:W-:Y:S01]  /*1300*/  LEA R194, R3, 0x5100, 0x1 ;  /* 0x0000510003c27811 */ /* 0x000fe200078e08ff */
[----:B------:R-:W-:Y:S01]  /*1310*/  STL [R1+0x20], R14 ;  /* 0x0000200e01007387 */ /* 0x000fe20000100800 */
[----:B--2---:R-:W-:Y:S02]  /*1320*/  IADD3 R11, R10, 0x30, RZ ;  /* 0x000000300a0b7810 */ /* 0x004fe40007ffe0ff */
[----:B------:R-:W-:Y:S01]  /*1330*/  LEA R190, R4, 0x100, 0x1 ;  /* 0x0000010004be7811 */ /* 0x000fe200078e08ff */
[----:B------:R-:W-:Y:S01]  /*1340*/  STL [R1+0x1c], R13 ;  /* 0x00001c0d01007387 */ /* 0x000fe20000100800 */
[----:B------:R-:W-:-:S02]  /*1350*/  IMAD.IADD R195, R194, 0x1, R0 ;  /* 0x00000001c2c37824 */ /* 0x000fc400078e0200 */
[----:B------:R-:W-:Y:S01]  /*1360*/  IMAD.IADD R197, R194, 0x1, R2 ;  /* 0x00000001c2c57824 */ /* 0x000fe200078e0202 */
[----:B------:R2:W-:Y:S01]  /*1370*/  STL [R1+0x18], R11 ;  /* 0x0000180b01007387 */ /* 0x0005e20000100800 */
[----:B-1----:R-:W-:Y:S01]  /*1380*/  IADD3 R10, R10, 0x38, RZ ;  /* 0x000000380a0a7810 */ /* 0x002fe20007ffe0ff */
[--C-:B------:R-:W-:Y:S02]  /*1390*/  IMAD.IADD R191, R0, 0x1, R190.reuse ;  /* 0x0000000100bf7824 */ /* 0x100fe400078e02be */
[----:B------:R1:W-:Y:S01]  /*13a0*/  STL [R1+0x74], R7 ;  /* 0x0000740701007387 */ /* 0x0003e20000100800 */
[C---:B------:R-:W-:Y:S02]  /*13b0*/  IMAD.IADD R193, R2.reuse, 0x1, R190 ;  /* 0x0000000102c17824 */ /* 0x040fe400078e02be */
[C---:B------:R-:W-:Y:S01]  /*13c0*/  IMAD.IADD R196, R2.reuse, 0x1, R195 ;  /* 0x0000000102c47824 */ /* 0x040fe200078e02c3 */
[----:B------:R-:W-:Y:S01]  /*13d0*/  STL [R1+0x14], R10 ;  /* 0x0000140a01007387 */ /* 0x000fe20000100800 */
[----:B------:R-:W-:-:S03]  /*13e0*/  IMAD.IADD R192, R2, 0x1, R191 ;  /* 0x0000000102c07824 */ /* 0x000fc600078e02bf */
[----:B------:R3:W-:Y:S04]  /*13f0*/  STL [R1+0x70], R8 ;  /* 0x0000700801007387 */ /* 0x0007e80000100800 */
[----:B------:R-:W-:Y:S01]  /*1400*/  STL [R1+0x48], R9 ;  /* 0x0000480901007387 */ /* 0x000fe20000100800 */
[----:B--2---:R-:W-:Y:S02]  /*1410*/  SHF.R.S32.HI R11, RZ, 0x1f, R11 ;  /* 0x0000001fff0b7819 */ /* 0x004fe4000001140b */
[----:B-1----:R-:W-:-:S05]  /*1420*/  SHF.R.S32.HI R7, RZ, 0x1f, R15 ;  /* 0x0000001fff077819 */ /* 0x002fca000001140f */
[----:B------:R1:W-:Y:S01]  /*1430*/  STL [R1+0x6c], R7 ;  /* 0x00006c0701007387 */ /* 0x0003e20000100800 */
[----:B---3--:R-:W-:-:S05]  /*1440*/  SHF.R.S32.HI R8, RZ, 0x1f, R14 ;  /* 0x0000001fff087819 */ /* 0x008fca000001140e */
[----:B------:R2:W-:Y:S01]  /*1450*/  STL [R1+0x68], R8 ;  /* 0x0000680801007387 */ /* 0x0005e20000100800 */
[----:B-1----:R-:W-:-:S05]  /*1460*/  SHF.R.S32.HI R7, RZ, 0x1f, R13 ;  /* 0x0000001fff077819 */ /* 0x002fca000001140d */
[----:B------:R1:W-:Y:S01]  /*1470*/  STL [R1+0x64], R7 ;  /* 0x0000640701007387 */ /* 0x0003e20000100800 */
[----:B--2---:R-:W-:-:S03]  /*1480*/  IADD3 R8, R9, 0x40, RZ ;  /* 0x0000004009087810 */ /* 0x004fc60007ffe0ff */
[----:B------:R2:W-:Y:S01]  /*1490*/  STL [R1+0x60], R11 ;  /* 0x0000600b01007387 */ /* 0x0005e20000100800 */
[----:B------:R-:W-:-:S05]  /*14a0*/  @P2 IADD3 R8, R9, -0x40, RZ ;  /* 0xffffffc009082810 */ /* 0x000fca0007ffe0ff */
[----:B------:R-:W-:-:S04]  /*14b0*/  IMAD.IADD R3, R5, 0x1, R8 ;  /* 0x0000000105037824 */ /* 0x000fc800078e0208 */
[----:B------:R-:W-:Y:S02]  /*14c0*/  IMAD.IADD R0, R6, 0x1, R3 ;  /* 0x0000000106007824 */ /* 0x000fe400078e0203 */
[C---:B-1----:R-:W-:Y:S01]  /*14d0*/  IMAD.IADD R7, R9.reuse, 0x1, R5 ;  /* 0x0000000109077824 */ /* 0x042fe200078e0205 */
[----:B--2---:R-:W-:Y:S01]  /*14e0*/  SHF.R.S32.HI R11, RZ, 0x1f, R10 ;  /* 0x0000001fff0b7819 */ /* 0x004fe2000001140a */
[----:B------:R-:W-:-:S04]  /*14f0*/  IMAD.IADD R10, R9, 0x1, R6 ;  /* 0x00000001090a7824 */ /* 0x000fc800078e0206 */
[----:B------:R-:W-:Y:S04]  /*1500*/  STL [R1+0x5c], R11 ;  /* 0x00005c0b01007387 */ /* 0x000fe80000100800 */
[----:B------:R1:W-:Y:S04]  /*1510*/  STL [R1+0x58], R7 ;  /* 0x0000580701007387 */ /* 0x0003e80000100800 */
[----:B------:R-:W-:Y:S01]  /*1520*/  STL [R1+0x7c], R10 ;  /* 0x00007c0a01007387 */ /* 0x000fe20000100800 */
[----:B-1----:R-:W-:-:S05]  /*1530*/  IMAD.IADD R7, R7, 0x1, R6 ;  /* 0x0000000107077824 */ /* 0x002fca00078e0206 */
[----:B------:R1:W-:Y:S04]  /*1540*/  STL [R1+0x78], R7 ;  /* 0x0000780701007387 */ /* 0x0003e80000100800 */
[----:B------:R2:W-:Y:S01]  /*1550*/  STL [R1+0x4c], R8 ;  /* 0x00004c0801007387 */ /* 0x0005e20000100800 */
[----:B-1----:R-:W-:-:S04]  /*1560*/  IMAD.IADD R7, R6, 0x1, R8 ;  /* 0x0000000106077824 */ /* 0x002fc800078e0208 */
[----:B------:R-:W-:Y:S01]  /*1570*/  IMAD.IADD R4, R5, 0x1, R7 ;  /* 0x0000000105047824 */ /* 0x000fe200078e0207 */
[----:B------:R2:W-:Y:S04]  /*1580*/  STL [R1+0x50], R7 ;  /* 0x0000500701007387 */ /* 0x0005e80000100800 */
[----:B------:R2:W-:Y:S04]  /*1590*/  STL [R1+0x54], R3 ;  /* 0x0000540301007387 */ /* 0x0005e80000100800 */
[----:B------:R2:W-:Y:S04]  /*15a0*/  STL [R1+0x84], R4 ;  /* 0x0000840401007387 */ /* 0x0005e80000100800 */
[----:B------:R2:W-:Y:S02]  /*15b0*/  STL [R1+0x80], R0 ;  /* 0x0000800001007387 */ /* 0x0005e40000100800 */
.L_x_154:
[----:B--2---:R-:W2:Y:S01]  /*15c0*/  LDL R0, [R1+0xc] ;  /* 0x00000c0001007983 */ /* 0x004ea20000100800 */
[----:B------:R-:W-:Y:S01]  /*15d0*/  IMAD.MOV.U32 R8, RZ, RZ, 0x4 ;  /* 0x00000004ff087424 */ /* 0x000fe200078e00ff */
[----:B------:R-:W-:-:S02]  /*15e0*/  ISETP.NE.U32.AND P4, PT, RZ, c[0x0][0x370], PT ;  /* 0x0000dc00ff007a0c */ /* 0x000fc40003f85070 */
[----:B------:R-:W-:Y:S02]  /*15f0*/  ISETP.NE.U32.AND P2, PT, RZ, c[0x0][0x360], PT ;  /* 0x0000d800ff007a0c */ /* 0x000fe40003f45070 */
[----:B------:R-:W-:Y:S01]  /*1600*/  ISETP.NE.AND.EX P4, PT, RZ, c[0x0][0x374], PT, P4 ;  /* 0x0000dd00ff007a0c */ /* 0x000fe20003f85340 */
[----:B--2---:R-:W-:-:S05]  /*1610*/  IMAD.WIDE R2, R0, R8, c[0x0][0x588] ;  /* 0x0001620000027625 */ /* 0x004fca00078e0208 */
[----:B------:R-:W2:Y:S01]  /*1620*/  LDG.E R14, [R2.64] ;  /* 0x00000006020e7981 */ /* 0x000ea2000c1e1900 */
[----:B------:R-:W-:Y:S01]  /*1630*/  ISETP.NE.AND.EX P2, PT, RZ, c[0x0][0x364], PT, P2 ;  /* 0x0000d900ff007a0c */ /* 0x000fe20003f45320 */
[----:B------:R-:W-:Y:S01]  /*1640*/  IMAD.MOV.U32 R243, RZ, RZ, RZ ;  /* 0x000000fffff37224 */ /* 0x000fe200078e00ff */
[----:B------:R-:W-:Y:S01]  /*1650*/  ISETP.NE.U32.AND P3, PT, RZ, c[0x0][0x348], PT ;  /* 0x0000d200ff007a0c */ /* 0x000fe20003f65070 */
[----:B------:R-:W-:-:S03]  /*1660*/  IMAD.MOV.U32 R11, RZ, RZ, RZ ;  /* 0x000000ffff0b7224 */ /* 0x000fc600078e00ff */
[----:B------:R-:W-:Y:S02]  /*1670*/  ISETP.NE.AND.EX P3, PT, RZ, c[0x0][0x34c], PT, P3 ;  /* 0x0000d300ff007a0c */ /* 0x000fe40003f65330 */
[----:B--2---:R-:W-:Y:S01]  /*1680*/  SHF.R.S32.HI R15, RZ, 0x1f, R14 ;  /* 0x0000001fff0f7819 */ /* 0x004fe2000001140e */
[C---:B------:R-:W-:Y:S01]  /*1690*/  IMAD.SHL.U32 R18, R14.reuse, 0x4, RZ ;  /* 0x000000040e127824 */ /* 0x040fe200078e00ff */
[C---:B------:R-:W-:Y:S01]  /*16a0*/  @P4 LEA R6, P1, R14.reuse, c[0x0][0x370], 0x2 ;  /* 0x0000dc000e064a11 */ /* 0x040fe200078210ff */
[----:B------:R1:W-:Y:S01]  /*16b0*/  STL [R1+0x10], R14 ;  /* 0x0000100e01007387 */ /* 0x0003e20000100800 */
[C-C-:B------:R-:W-:Y:S02]  /*16c0*/  SHF.L.U64.HI R17, R14.reuse, 0x2, R15.reuse ;  /* 0x000000020e117819 */ /* 0x140fe4000001020f */
[----:B------:R-:W-:Y:S01]  /*16d0*/  @P4 LEA.HI.X R7, R14, c[0x0][0x374], R15, 0x2, P1 ;  /* 0x0000dd000e074a11 */ /* 0x000fe200008f140f */
[----:B------:R1:W-:Y:S01]  /*16e0*/  STL [R1+0x40], R15 ;  /* 0x0000400f01007387 */ /* 0x0003e20000100800 */
[----:B------:R-:W-:-:S02]  /*16f0*/  @P2 IADD3 R4, P0, R18, c[0x0][0x360], RZ ;  /* 0x0000d80012042a10 */ /* 0x000fc40007f1e0ff */
[----:B------:R-:W-:Y:S01]  /*1700*/  IADD3 R2, P1, R18, c[0x0][0x348], RZ ;  /* 0x0000d20012027a10 */ /* 0x000fe20007f3e0ff */
[----:B------:R1:W5:Y:S01]  /*1710*/  @P4 LDG.E R243, [R6.64] ;  /* 0x0000000606f34981 */ /* 0x000362000c1e1900 */
[C---:B------:R-:W-:Y:S02]  /*1720*/  @P2 IADD3.X R5, R17.reuse, c[0x0][0x364], RZ, P0, !PT ;  /* 0x0000d90011052a10 */ /* 0x040fe400007fe4ff */
[----:B------:R-:W-:Y:S01]  /*1730*/  IADD3.X R3, R17, c[0x0][0x34c], RZ, P1, !PT ;  /* 0x0000d30011037a10 */ /* 0x000fe20000ffe4ff */
[----:B------:R1:W-:Y:S04]  /*1740*/  STL [R1+0x30], R18 ;  /* 0x0000301201007387 */ /* 0x0003e80000100800 */
[----:B------:R1:W5:Y:S04]  /*1750*/  @P2 LDG.E R12, [R4.64] ;  /* 0x00000006040c2981 */ /* 0x000368000c1e1900 */
[----:B------:R1:W5:Y:S04]  /*1760*/  @P3 LDG.E R11, [R2.64] ;  /* 0x00000006020b3981 */ /* 0x000368000c1e1900 */
[----:B------:R1:W-:Y:S01]  /*1770*/  STL [R1+0x34], R17 ;  /* 0x0000341101007387 */ /* 0x0003e20000100800 */
[----:B------:R-:W-:Y:S01]  /*1780*/  YIELD ;  /* 0x0000000000007946 */ /* 0x000fe20003800000 */
[----:B------:R-:W-:Y:S05]  /*1790*/  @P2 BRA `(.L_x_43) ;  /* 0x0000005000002947 */ /* 0x000fea0003800000 */
[----:B-----5:R-:W-:Y:S01]  /*17a0*/  MOV R12, c[0x0][0x168] ;  /* 0x00005a00000c7a02 */ /* 0x020fe20000000f00 */
[----:B------:R-:W-:Y:S05]  /*17b0*/  @!P3 BRA `(.L_x_43) ;  /* 0x000000300000b947 */ /* 0x000fea0003800000 */
[----:B------:R2:W3:Y:S04]  /*17c0*/  LDG.E R0, [R2.64] ;  /* 0x0000000602007981 */ /* 0x0004e8000c1e1900 */
[----:B-12---:R-:W3:Y:S02]  /*17d0*/  LDG.E R2, [R2.64+0x4] ;  /* 0x0000040602027981 */ /* 0x006ee4000c1e1900 */
[----:B---3--:R-:W-:-:S02]  /*17e0*/  IADD3 R12, -R0, R2, RZ ;  /* 0x00000002000c7210 */ /* 0x008fc40007ffe1ff */
.L_x_43:
[----:B------:R-:W-:-:S04]  /*17f0*/  ISETP.NE.U32.AND P0, PT, RZ, c[0x0][0x368], PT ;  /* 0x0000da00ff007a0c */ /* 0x000fc80003f05070 */
[----:B------:R-:W-:-:S13]  /*1800*/  ISETP.NE.AND.EX P0, PT, RZ, c[0x0][0x36c], PT, P0 ;  /* 0x0000db00ff007a0c */ /* 0x000fda0003f05300 */
[----:B------:R-:W-:Y:S05]  /*1810*/  @!P0 BRA `(.L_x_44) ;  /* 0x0000004000008947 */ /* 0x000fea0003800000 */
[----:B-1----:R-:W-:-:S04]  /*1820*/  IADD3 R2, P0, R18, c[0x0][0x368], RZ ;  /* 0x0000da0012027a10 */ /* 0x002fc80007f1e0ff */
[----:B------:R-:W-:-:S05]  /*1830*/  IADD3.X R3, R17, c[0x0][0x36c], RZ, P0, !PT ;  /* 0x0000db0011037a10 */ /* 0x000fca00007fe4ff */
[----:B------:R1:W5:Y:S01]  /*1840*/  LDG.E R0, [R2.64] ;  /* 0x0000000602007981 */ /* 0x000362000c1e1900 */
[----:B------:R-:W-:Y:S05]  /*1850*/  BRA `(.L_x_45) ;  /* 0x0000008000007947 */ /* 0x000fea0003800000 */
.L_x_44:
[----:B------:R-:W-:Y:S01]  /*1860*/  ISETP.NE.U32.AND P0, PT, RZ, c[0x0][0x350], PT ;  /* 0x0000d400ff007a0c */ /* 0x000fe20003f05070 */
[----:B------:R-:W-:-:S03]  /*1870*/  IMAD.U32 R0, RZ, RZ, UR5 ;  /* 0x00000005ff007e24 */ /* 0x000fc6000f8e00ff */
[----:B------:R-:W-:-:S13]  /*1880*/  ISETP.NE.AND.EX P0, PT, RZ, c[0x0][0x354], PT, P0 ;  /* 0x0000d500ff007a0c */ /* 0x000fda0003f05300 */
[----:B------:R-:W-:Y:S05]  /*1890*/  @!P0 BRA `(.L_x_45) ;  /* 0x0000004000008947 */ /* 0x000fea0003800000 */
[----:B-1----:R-:W-:-:S05]  /*18a0*/  IMAD.WIDE R2, R14, R8, c[0x0][0x350] ;  /* 0x0000d4000e027625 */ /* 0x002fca00078e0208 */
[----:B------:R-:W2:Y:S04]  /*18b0*/  LDG.E R4, [R2.64] ;  /* 0x0000000602047981 */ /* 0x000ea8000c1e1900 */
[----:B------:R-:W2:Y:S02]  /*18c0*/  LDG.E R0, [R2.64+0x4] ;  /* 0x0000040602007981 */ /* 0x000ea4000c1e1900 */
[----:B--2---:R-:W-:-:S04]  /*18d0*/  IADD3 R0, -R4, R0, RZ ;  /* 0x0000000004007210 */ /* 0x004fc80007ffe1ff */
.L_x_45:
[----:B------:R-:W2:Y:S01]  /*18e0*/  LDL R16, [R1+0x8] ;  /* 0x0000080001107983 */ /* 0x000ea20000100800 */
[----:B-----5:R-:W-:Y:S01]  /*18f0*/  IMAD.IADD R13, R0, 0x1, -R243 ;  /* 0x00000001000d7824 */ /* 0x020fe200078e0af3 */
[----:B------:R-:W-:Y:S04]  /*1900*/  BSSY B0, `(.L_x_46) ;  /* 0x000002e000007945 */ /* 0x000fe80003800000 */
[----:B------:R-:W-:-:S02]  /*1910*/  IADD3 R0, R13, 0x4f, RZ ;  /* 0x0000004f0d007810 */ /* 0x000fc40007ffe0ff */
[----:B------:R-:W-:-:S03]  /*1920*/  ISETP.GE.AND P0, PT, R13, 0x1, PT ;  /* 0x000000010d00780c */ /* 0x000fc60003f06270 */
[----:B------:R-:W-:-:S05]  /*1930*/  IMAD.HI R0, R0, 0x66666667, RZ ;  /* 0x6666666700007827 */ /* 0x000fca00078e02ff */
[----:B-1----:R-:W-:-:S04]  /*1940*/  SHF.R.U32.HI R2, RZ, 0x1f, R0 ;  /* 0x0000001fff027819 */ /* 0x002fc80000011600 */
[----:B------:R-:W-:Y:S01]  /*1950*/  LEA.HI.SX32 R10, R0, R2, 0x1b ;  /* 0x00000002000a7211 */ /* 0x000fe200078fdaff */
[----:B------:R-:W-:Y:S01]  /*1960*/  IMAD.MOV.U32 R2, RZ, RZ, RZ ;  /* 0x000000ffff027224 */ /* 0x000fe200078e00ff */
[C---:B--2---:R-:W-:Y:S02]  /*1970*/  LOP3.LUT R3, R16.reuse, 0xff000000, RZ, 0xc0, !PT ;  /* 0xff00000010037812 */ /* 0x044fe400078ec0ff */
[----:B------:R-:W-:Y:S02]  /*1980*/  LOP3.LUT R4, R16, 0xff0000, RZ, 0xc0, !PT ;  /* 0x00ff000010047812 */ /* 0x000fe400078ec0ff */
[----:B------:R-:W-:-:S04]  /*1990*/  SHF.R.U32.HI R3, RZ, 0x8, R3 ;  /* 0x00000008ff037819 */ /* 0x000fc80000011603 */
[----:B------:R-:W-:-:S04]  /*19a0*/  LEA.HI R3, R4, R3, RZ, 0x10 ;  /* 0x0000000304037211 */ /* 0x000fc800078f80ff */
[----:B------:R-:W-:Y:S02]  /*19b0*/  LOP3.LUT R19, R3, 0xff, RZ, 0xc0, !PT ;  /* 0x000000ff03137812 */ /* 0x000fe400078ec0ff */
[----:B------:R-:W-:-:S03]  /*19c0*/  SHF.R.U32.HI R5, RZ, 0x10, R3 ;  /* 0x00000010ff057819 */ /* 0x000fc60000011603 */
[----:B------:R1:W-:Y:S04]  /*19d0*/  STL [R1+0x44], R19 ;  /* 0x0000441301007387 */ /* 0x0003e80000100800 */
[----:B------:R1:W-:Y:S01]  /*19e0*/  STL [R1+0x3c], R5 ;  /* 0x00003c0501007387 */ /* 0x0003e20000100800 */
[----:B------:R-:W-:Y:S05]  /*19f0*/  @!P0 BRA `(.L_x_47) ;  /* 0x000001e000008947 */ /* 0x000fea0003800000 */
[----:B------:R-:W-:Y:S01]  /*1a00*/  ISETP.NE.AND P0, PT, R5, RZ, PT ;  /* 0x000000ff0500720c */ /* 0x000fe20003f05270 */
[----:B------:R-:W-:-:S03]  /*1a10*/  IMAD.MOV.U32 R4, RZ, RZ, RZ ;  /* 0x000000ffff047224 */ /* 0x000fc600078e00ff */
[----:B------:R-:W-:-:S04]  /*1a20*/  SEL R0, R5, c[0x0][0x338], P0 ;  /* 0x0000ce0005007a07 */ /* 0x000fc80000000000 */
[----:B------:R-:W-:Y:S02]  /*1a30*/  IABS R3, R0 ;  /* 0x0000000000037213 */ /* 0x000fe40000000000 */
[----:B------:R-:W-:Y:S02]  /*1a40*/  IADD3 R6, R10, -0x1, R0 ;  /* 0xffffffff0a067810 */ /* 0x000fe40007ffe000 */
[----:B------:R-:W2:Y:S02]  /*1a50*/  I2F.RP R2, R3 ;  /* 0x0000000300027306 */ /* 0x000ea40000209400 */
[----:B------:R-:W-:-:S06]  /*1a60*/  IABS R9, R6 ;  /* 0x0000000600097213 */ /* 0x000fcc0000000000 */
[----:B--2---:R-:W2:Y:S02]  /*1a70*/  MUFU.RCP R2, R2 ;  /* 0x0000000200027308 */ /* 0x004ea40000001000 */
[----:B--2---:R-:W-:-:S06]  /*1a80*/  IADD3 R2, R2, 0xffffffe, RZ ;  /* 0x0ffffffe02027810 */ /* 0x004fcc0007ffe0ff */
[----:B-1----:R-:W1:Y:S02]  /*1a90*/  F2I.FTZ.U32.TRUNC.NTZ R5, R2 ;  /* 0x0000000200057305 */ /* 0x002e64000021f000 */
[----:B-1----:R-:W-:-:S04]  /*1aa0*/  IMAD.MOV R2, RZ, RZ, -R5 ;  /* 0x000000ffff027224 */ /* 0x002fc800078e0a05 */
[----:B------:R-:W-:Y:S01]  /*1ab0*/  IMAD.MOV.U32 R7, RZ, RZ, R2 ;  /* 0x000000ffff077224 */ /* 0x000fe200078e0002 */
[----:B------:R-:W-:-:S03]  /*1ac0*/  IABS R2, R0 ;  /* 0x0000000000027213 */ /* 0x000fc60000000000 */
[----:B------:R-:W-:Y:S02]  /*1ad0*/  IMAD R7, R7, R3, RZ ;  /* 0x0000000307077224 */ /* 0x000fe400078e02ff */
[----:B------:R-:W-:Y:S02]  /*1ae0*/  IMAD.MOV R8, RZ, RZ, -R2 ;  /* 0x000000ffff087224 */ /* 0x000fe400078e0a02 */
[----:B------:R-:W-:-:S04]  /*1af0*/  IMAD.HI.U32 R2, R5, R7, R4 ;  /* 0x0000000705027227 */ /* 0x000fc800078e0004 */
[----:B------:R-:W-:Y:S02]  /*1b00*/  IMAD.MOV.U32 R4, RZ, RZ, R9 ;  /* 0x000000ffff047224 */ /* 0x000fe400078e0009 */
[----:B------:R-:W-:Y:S02]  /*1b10*/  IMAD.MOV.U32 R5, RZ, RZ, R8 ;  /* 0x000000ffff057224 */ /* 0x000fe400078e0008 */
[----:B------:R-:W-:-:S04]  /*1b20*/  IMAD.HI.U32 R2, R2, R4, RZ ;  /* 0x0000000402027227 */ /* 0x000fc800078e00ff */
[----:B------:R-:W-:-:S05]  /*1b30*/  IMAD R4, R2, R5, R4 ;  /* 0x0000000502047224 */ /* 0x000fca00078e0204 */
[----:B------:R-:W-:-:S13]  /*1b40*/  ISETP.GT.U32.AND P1, PT, R3, R4, PT ;  /* 0x000000040300720c */ /* 0x000fda0003f24070 */
[----:B------:R-:W-:Y:S01]  /*1b50*/  @!P1 IMAD.IADD R4, R4, 0x1, -R3 ;  /* 0x0000000104049824 */ /* 0x000fe200078e0a03 */
[----:B------:R-:W-:Y:S02]  /*1b60*/  @!P1 IADD3 R2, R2, 0x1, RZ ;  /* 0x0000000102029810 */ /* 0x000fe40007ffe0ff */
[----:B------:R-:W-:Y:S02]  /*1b70*/  ISETP.NE.AND P1, PT, R0, RZ, PT ;  /* 0x000000ff0000720c */ /* 0x000fe40003f25270 */
[----:B------:R-:W-:Y:S02]  /*1b80*/  ISETP.GE.U32.AND P2, PT, R4, R3, PT ;  /* 0x000000030400720c */ /* 0x000fe40003f46070 */
[----:B------:R-:W-:-:S04]  /*1b90*/  LOP3.LUT R3, R6, R0, RZ, 0x3c, !PT ;  /* 0x0000000006037212 */ /* 0x000fc800078e3cff */
[----:B------:R-:W-:-:S07]  /*1ba0*/  ISETP.GE.AND P0, PT, R3, RZ, PT ;  /* 0x000000ff0300720c */ /* 0x000fce0003f06270 */
[----:B------:R-:W-:-:S06]  /*1bb0*/  @P2 IADD3 R2, R2, 0x1, RZ ;  /* 0x0000000102022810 */ /* 0x000fcc0007ffe0ff */
[----:B------:R-:W-:Y:S01]  /*1bc0*/  @!P0 IMAD.MOV R2, RZ, RZ, -R2 ;  /* 0x000000ffff028224 */ /* 0x000fe200078e0a02 */
[----:B------:R-:W-:Y:S02]  /*1bd0*/  @!P1 LOP3.LUT R2, RZ, R0, RZ, 0x33, !PT ;  /* 0x00000000ff029212 */ /* 0x000fe400078e33ff */
.L_x_47:
[----:B------:R-:W-:Y:S05]  /*1be0*/  BSYNC B0 ;  /* 0x0000000000007941 */ /* 0x000fea0003800000 */
.L_x_46:
[----:B------:R-:W-:Y:S01]  /*1bf0*/  IMAD R241, R19, R2, RZ ;  /* 0x0000000213f17224 */ /* 0x000fe200078e02ff */
[----:B------:R-:W-:Y:S01]  /*1c00*/  PRMT R0, RZ, 0x7610, R0 ;  /* 0x00007610ff007816 */ /* 0x000fe20000000000 */
[----:B------:R-:W-:Y:S01]  /*1c10*/  IMAD.MOV.U32 R24, RZ, RZ, RZ ;  /* 0x000000ffff187224 */ /* 0x000fe200078e00ff */
[----:B-1----:R-:W-:Y:S01]  /*1c20*/  MOV R19, RZ ;  /* 0x000000ff00137202 */ /* 0x002fe20000000f00 */
[----:B------:R-:W-:Y:S01]  /*1c30*/  IMAD.IADD R2, R241, 0x1, R2 ;  /* 0x00000001f1027824 */ /* 0x000fe200078e0202 */
[----:B------:R-:W-:Y:S01]  /*1c40*/  CS2R R22, SRZ ;  /* 0x0000000000167805 */ /* 0x000fe2000001ff00 */
[----:B------:R-:W-:Y:S01]  /*1c50*/  CS2R R28, SRZ ;  /* 0x00000000001c7805 */ /* 0x000fe2000001ff00 */
[----:B------:R-:W-:Y:S01]  /*1c60*/  CS2R R26, SRZ ;  /* 0x00000000001a7805 */ /* 0x000fe2000001ff00 */
[----:B------:R-:W-:Y:S01]  /*1c70*/  CS2R R62, SRZ ;  /* 0x00000000003e7805 */ /* 0x000fe2000001ff00 */
[----:B------:R-:W-:Y:S01]  /*1c80*/  IMNMX R176, R10, R2, PT ;  /* 0x000000020ab07217 */ /* 0x000fe20003800200 */
[----:B------:R-:W-:Y:S01]  /*1c90*/  CS2R R58, SRZ ;  /* 0x00000000003a7805 */ /* 0x000fe2000001ff00 */
[----:B------:R-:W-:Y:S01]  /*1ca0*/  CS2R R40, SRZ ;  /* 0x0000000000287805 */ /* 0x000fe2000001ff00 */
[----:B------:R-:W-:Y:S01]  /*1cb0*/  CS2R R38, SRZ ;  /* 0x0000000000267805 */ /* 0x000fe2000001ff00 */
[----:B------:R-:W-:Y:S01]  /*1cc0*/  ISETP.GT.AND P0, PT, R176, R241, PT ;  /* 0x000000f1b000720c */ /* 0x000fe20003f04270 */
        /* <DEDUP_REMOVED lines=27> */
[----:B------:R-:W2:Y:S01]  /*1e80*/  LDL R6, [R1+0x4] ;  /* 0x0000040001067983 */ /* 0x000ea20000100800 */
[----:B------:R-:W-:-:S04]  /*1e90*/  ISETP.NE.U32.AND P1, PT, RZ, c[0x0][0x340], PT ;  /* 0x0000d000ff007a0c */ /* 0x000fc80003f25070 */
[----:B------:R-:W-:-:S13]  /*1ea0*/  ISETP.NE.AND.EX P1, PT, RZ, c[0x0][0x344], PT, P1 ;  /* 0x0000d100ff007a0c */ /* 0x000fda0003f25310 */
[----:B------:R-:W-:-:S04]  /*1eb0*/  @P1 IADD3 R2, P0, R18, c[0x0][0x340], RZ ;  /* 0x0000d00012021a10 */ /* 0x000fc80007f1e0ff */
[----:B------:R-:W-:-:S05]  /*1ec0*/  @P1 IADD3.X R3, R17, c[0x0][0x344], RZ, P0, !PT ;  /* 0x0000d10011031a10 */ /* 0x000fca00007fe4ff */
[----:B------:R1:W5:Y:S01]  /*1ed0*/  @P1 LDG.E R8, [R2.64] ;  /* 0x0000000602081981 */ /* 0x000362000c1e1900 */
[----:B------:R-:W-:Y:S01]  /*1ee0*/  SHF.R.S32.HI R0, RZ, 0x1f, R11 ;  /* 0x0000001fff007819 */ /* 0x000fe2000001140b */
[----:B------:R-:W-:Y:S01]  /*1ef0*/  IMAD.MOV.U32 R4, RZ, RZ, c[0x0][0x2c4] ;  /* 0x0000b100ff047624 */ /* 0x000fe200078e00ff */
[----:B------:R-:W-:Y:S01]  /*1f00*/  LOP3.LUT R26, R16, 0xffff, RZ, 0xc0, !PT ;  /* 0x0000ffff101a7812 */ /* 0x000fe200078ec0ff */
[----:B------:R-:W-:Y:S01]  /*1f10*/  IMAD R5, R206, 0x10, R242 ;  /* 0x00000010ce057824 */ /* 0x000fe200078e02f2 */
[----:B------:R-:W-:Y:S01]  /*1f20*/  ISETP.GE.AND P2, PT, R205, c[0x0][0x198], PT ;  /* 0x00006600cd007a0c */ /* 0x000fe20003f46270 */
[----:B------:R-:W-:Y:S01]  /*1f30*/  IMAD R0, R0, c[0x0][0x178], RZ ;  /* 0x00005e0000007a24 */ /* 0x000fe200078e02ff */
[----:B------:R-:W-:Y:S02]  /*1f40*/  ISETP.NE.AND P0, PT, R4, 0x1, PT ;  /* 0x000000010400780c */ /* 0x000fe40003f05270 */
[----:B------:R-:W-:Y:S01]  /*1f50*/  SEL R4, R14, RZ, !P3 ;  /* 0x000000ff0e047207 */ /* 0x000fe20005800000 */
[C---:B------:R-:W-:Y:S01]  /*1f60*/  IMAD R0, R11.reuse, c[0x0][0x17c], R0 ;  /* 0x00005f000b007a24 */ /* 0x040fe200078e0200 */
[----:B------:R-:W-:Y:S01]  /*1f70*/  IADD3 R175, R176, -0x1, RZ ;  /* 0xffffffffb0af7810 */ /* 0x000fe20007ffe0ff */
[----:B-1----:R-:W-:-:S05]  /*1f80*/  IMAD.WIDE.U32 R2, R11, c[0x0][0x178], RZ ;  /* 0x00005e000b027a25 */ /* 0x002fca00078e00ff */
[----:B------:R-:W-:-:S05]  /*1f90*/  IADD3 R3, R3, R0, RZ ;  /* 0x0000000003037210 */ /* 0x000fca0007ffe0ff */
[----:B------:R-:W-:-:S04]  /*1fa0*/  IMAD.WIDE.U32 R2, R26, c[0x0][0x1b8], R2 ;  /* 0x00006e001a027a25 */ /* 0x000fc800078e0002 */
[----:B------:R-:W-:-:S04]  /*1fb0*/  IMAD R3, R26, c[0x0][0x1bc], R3 ;  /* 0x00006f001a037a24 */ /* 0x000fc800078e0203 */
[----:B------:R-:W-:-:S04]  /*1fc0*/  IMAD.WIDE.U32 R2, R4, c[0x0][0x1c0], R2 ;  /* 0x0000700004027a25 */ /* 0x000fc800078e0002 */
[----:B--2---:R-:W-:Y:S01]  /*1fd0*/  IMAD R5, R6, 0x80, R5 ;  /* 0x0000008006057824 */ /* 0x004fe200078e0205 */
[----:B------:R-:W-:-:S03]  /*1fe0*/  SEL R6, R15, RZ, !P3 ;  /* 0x000000ff0f067207 */ /* 0x000fc60005800000 */
[----:B------:R-:W-:Y:S01]  /*1ff0*/  @P0 IMAD.HI.U32 R7, R5, c[0x0][0x2c8], RZ ;  /* 0x0000b20005070a27 */ /* 0x000fe200078e00ff */
[----:B------:R-:W-:-:S03]  /*2000*/  MOV R0, R5 ;  /* 0x0000000500007202 */ /* 0x000fc60000000f00 */
[----:B------:R-:W-:Y:S01]  /*2010*/  IMAD R6, R6, c[0x0][0x1c0], RZ ;  /* 0x0000700006067a24 */ /* 0x000fe200078e02ff */
[----:B------:R-:W-:-:S03]  /*2020*/  @P0 SHF.R.U32.HI R0, RZ, c[0x0][0x2cc], R7 ;  /* 0x0000b300ff000a19 */ /* 0x000fc60000011607 */
[----:B------:R-:W-:Y:S01]  /*2030*/  IMAD R6, R4, c[0x0][0x1c4], R6 ;  /* 0x0000710004067a24 */ /* 0x000fe200078e0206 */
[--C-:B------:R-:W-:Y:S01]  /*2040*/  SHF.R.S32.HI R7, RZ, 0x1f, R0.reuse ;  /* 0x0000001fff077819 */ /* 0x100fe20000011400 */
[----:B------:R-:W-:-:S03]  /*2050*/  IMAD.MOV R4, RZ, RZ, -R0 ;  /* 0x000000ffff047224 */ /* 0x000fc600078e0a00 */
[----:B------:R-:W-:Y:S01]  /*2060*/  IADD3 R3, R3, R6, RZ ;  /* 0x0000000603037210 */ /* 0x000fe20007ffe0ff */
[----:B------:R-:W-:Y:S02]  /*2070*/  IMAD R4, R4, c[0x0][0x2c4], R5 ;  /* 0x0000b10004047a24 */ /* 0x000fe400078e0205 */
[----:B------:R-:W-:Y:S02]  /*2080*/  IMAD R5, R7, c[0x0][0x1b0], RZ ;  /* 0x00006c0007057a24 */ /* 0x000fe400078e02ff */
[----:B------:R-:W-:-:S04]  /*2090*/  IMAD.WIDE.U32 R2, R0, c[0x0][0x1b0], R2 ;  /* 0x00006c0000027a25 */ /* 0x000fc800078e0002 */
[----:B------:R-:W-:Y:S01]  /*20a0*/  IMAD R6, R0, c[0x0][0x1b4], R5 ;  /* 0x00006d0000067a24 */ /* 0x000fe200078e0205 */
[----:B------:R-:W-:Y:S02]  /*20b0*/  SHF.R.S32.HI R5, RZ, 0x1f, R4 ;  /* 0x0000001fff057819 */ /* 0x000fe40000011404 */
[----:B------:R-:W-:Y:S01]  /*20c0*/  @!P1 MOV R8, R14 ;  /* 0x0000000e00089202 */ /* 0x000fe20000000f00 */
[----:B------:R-:W-:Y:S02]  /*20d0*/  IMAD.IADD R3, R3, 0x1, R6 ;  /* 0x0000000103037824 */ /* 0x000fe400078e0206 */
[----:B------:R-:W-:Y:S02]  /*20e0*/  IMAD R0, R5, c[0x0][0x1a8], RZ ;  /* 0x00006a0005007a24 */ /* 0x000fe400078e02ff */
[----:B------:R-:W-:-:S04]  /*20f0*/  IMAD.WIDE.U32 R2, R4, c[0x0][0x1a8], R2 ;  /* 0x00006a0004027a25 */ /* 0x000fc800078e0002 */
[----:B------:R-:W-:Y:S01]  /*2100*/  IMAD R0, R4, c[0x0][0x1ac], R0 ;  /* 0x00006b0004007a24 */ /* 0x000fe200078e0200 */
[----:B------:R-:W-:-:S04]  /*2110*/  LEA R6, P0, R2, c[0x0][0x160], 0x1 ;  /* 0x0000580002067a11 */ /* 0x000fc800078008ff */
[----:B------:R-:W-:-:S04]  /*2120*/  IADD3 R0, R3, R0, RZ ;  /* 0x0000000003007210 */ /* 0x000fc80007ffe0ff */
[----:B------:R-:W-:Y:S01]  /*2130*/  LEA.HI.X R5, R2, c[0x0][0x164], R0, 0x1, P0 ;  /* 0x0000590002057a11 */ /* 0x000fe200000f0c00 */
[----:B------:R-:W-:Y:S05]  /*2140*/  BRA.DIV ~URZ, `(.L_x_49) ;  /* 0x0000bb427f007947 */ /* 0x000fea000b800000 */
[----:B------:R1:W2:Y:S02]  /*2150*/  SHFL.IDX PT, R7, R5, RZ, 0x181f ;  /* 0x00181fff05077589 */ /* 0x0002a400000e0000 */
.L_x_159:
[----:B------:R-:W-:Y:S05]  /*2160*/  BRA.DIV ~URZ, `(.L_x_50) ;  /* 0x0000bb927f007947 */ /* 0x000fea000b800000 */
[----:B------:R3:W4:Y:S02]  /*2170*/  SHFL.IDX PT, R2, R6, RZ, 0x181f ;  /* 0x00181fff06027589 */ /* 0x00072400000e0000 */
.L_x_160:
[----:B---3--:R-:W3:Y:S01]  /*2180*/  LDL R0, [R1+0x4] ;  /* 0x0000040001007983 */ /* 0x008ee20000100800 */
[----:B------:R-:W-:Y:S01]  /*2190*/  IMAD R4, R12, c[0x0][0x2c4], RZ ;  /* 0x0000b1000c047a24 */ /* 0x000fe200078e02ff */
[----:B------:R-:W-:Y:S01]  /*21a0*/  BSSY B0, `(.L_x_51) ;  /* 0x000000b000007945 */ /* 0x000fe20003800000 */
[----:B---3--:R-:W-:-:S04]  /*21b0*/  LEA R0, R0, R242, 0x7 ;  /* 0x000000f200007211 */ /* 0x008fc800078e38ff */
[----:B------:R-:W-:-:S13]  /*21c0*/  ISETP.GE.AND P0, PT, R0, R4, PT ;  /* 0x000000040000720c */ /* 0x000fda0003f06270 */
[----:B------:R-:W-:Y:S05]  /*21d0*/  @P0 BRA `(.L_x_52) ;  /* 0x0000007000000947 */ /* 0x000fea0003800000 */
[----:B------:R-:W-:Y:S02]  /*21e0*/  SHF.R.S32.HI R9, RZ, 0x1f, R205 ;  /* 0x0000001fff097819 */ /* 0x000fe400000114cd */
[----:B----4-:R-:W-:-:S04]  /*21f0*/  LEA R2, P0, R205, R2, 0x1 ;  /* 0x00000002cd027211 */ /* 0x010fc800078008ff */
[----:B--2---:R-:W-:-:S05]  /*2200*/  LEA.HI.X R3, R205, R7, R9, 0x1, P0 ;  /* 0x00000007cd037211 */ /* 0x004fca00000f0c09 */
[----:B------:R-:W-:Y:S01]  /*2210*/  @!PT LDS RZ, [RZ] ;  /* 0x00000000fffff984 */ /* 0x000fe20000000800 */
[----:B------:R-:W-:Y:S01]  /*2220*/  @!PT LDS RZ, [RZ] ;  /* 0x00000000fffff984 */ /* 0x000fe20000000800 */
[----:B------:R-:W-:Y:S01]  /*2230*/  @!PT LDS RZ, [RZ] ;  /* 0x00000000fffff984 */ /* 0x000fe20000000800 */
[----:B------:R2:W-:Y:S04]  /*2240*/  LDGSTS.E.BYPASS.LTC128B.128 [R200+0x5100], [R2.64], !P2 ;  /* 0x0510000002c87fae */ /* 0x0005e8000d101d46 */
.L_x_52:
[----:B------:R-:W-:Y:S05]  /*2250*/  BSYNC B0 ;  /* 0x0000000000007941 */ /* 0x000fea0003800000 */
.L_x_51:
[----:B------:R-:W-:Y:S05]  /*2260*/  BRA.DIV ~URZ, `(.L_x_53) ;  /* 0x0000bb027f007947 */ /* 0x000fea000b800000 */
[----:B--2---:R2:W3:Y:S04]  /*2270*/  SHFL.IDX PT, R7, R5, 0x1, 0x181f ;  /* 0x00381f0005077f89 */ /* 0x0044e800000e0000 */
[----:B----4-:R2:W4:Y:S02]  /*2280*/  SHFL.IDX PT, R2, R6, 0x1, 0x181f ;  /* 0x00381f0006027f89 */ /* 0x01052400000e0000 */
.L_x_161:
[----:B------:R-:W-:Y:S01]  /*2290*/  IADD3 R3, R0, 0x10, RZ ;  /* 0x0000001000037810 */ /* 0x000fe20007ffe0ff */
[----:B------:R-:W-:Y:S03]  /*22a0*/  BSSY B0, `(.L_x_54) ;  /* 0x000000a000007945 */ /* 0x000fe60003800000 */
[----:B------:R-:W-:-:S13]  /*22b0*/  ISETP.GE.AND P0, PT, R3, R4, PT ;  /* 0x000000040300720c */ /* 0x000fda0003f06270 */
[----:B------:R-:W-:Y:S05]  /*22c0*/  @P0 BRA `(.L_x_55) ;  /* 0x0000007000000947 */ /* 0x000fea0003800000 */
[----:B------:R-:W-:Y:S02]  /*22d0*/  SHF.R.S32.HI R9, RZ, 0x1f, R205 ;  /* 0x0000001fff097819 */ /* 0x000fe400000114cd */
[----:B----4-:R-:W-:-:S04]  /*22e0*/  LEA R2, P0, R205, R2, 0x1 ;  /* 0x00000002cd027211 */ /* 0x010fc800078008ff */
[----:B---3--:R-:W-:-:S05]  /*22f0*/  LEA.HI.X R3, R205, R7, R9, 0x1, P0 ;  /* 0x00000007cd037211 */ /* 0x008fca00000f0c09 */
[----:B------:R-:W-:Y:S01]  /*2300*/  @!PT LDS RZ, [RZ] ;  /* 0x00000000fffff984 */ /* 0x000fe20000000800 */
[----:B------:R-:W-:Y:S01]  /*2310*/  @!PT LDS RZ, [RZ] ;  /* 0x00000000fffff984 */ /* 0x000fe20000000800 */
[----:B------:R-:W-:Y:S01]  /*2320*/  @!PT LDS RZ, [RZ] ;  /* 0x00000000fffff984 */ /* 0x000fe20000000800 */
[----:B------:R3:W-:Y:S04]  /*2330*/  LDGSTS.E.BYPASS.LTC128B.128 [R200+0x5900], [R2.64], !P2 ;  /* 0x0590000002c87fae */ /* 0x0007e8000d101d46 */
.L_x_55:
[----:B------:R-:W-:Y:S05]  /*2340*/  BSYNC B0 ;  /* 0x0000000000007941 */ /* 0x000fea0003800000 */
.L_x_54:
[----:B------:R-:W-:Y:S05]  /*2350*/  BRA.DIV ~URZ, `(.L_x_56) ;  /* 0x0000bae27f007947 */ /* 0x000fea000b800000 */
[----:B---3--:R3:W1:Y:S02]  /*2360*/  SHFL.IDX PT, R7, R5, 0x2, 0x181f ;  /* 0x00581f0005077f89 */ /* 0x00866400000e0000 */
.L_x_162:
[----:B------:R-:W-:Y:S05]  /*2370*/  BRA.DIV ~URZ, `(.L_x_57) ;  /* 0x0000bb327f007947 */ /* 0x000fea000b800000 */
[----:B----4-:R4:W2:Y:S02]  /*2380*/  SHFL.IDX PT, R2, R6, 0x2, 0x181f ;  /* 0x00581f0006027f89 */ /* 0x0108a400000e0000 */
.L_x_163:
[----:B------:R-:W-:Y:S01]  /*2390*/  IADD3 R3, R0, 0x20, RZ ;  /* 0x0000002000037810 */ /* 0x000fe20007ffe0ff */
[----:B------:R-:W-:Y:S03]  /*23a0*/  BSSY B0, `(.L_x_58) ;  /* 0x000000a000007945 */ /* 0x000fe60003800000 */
[----:B------:R-:W-:-:S13]  /*23b0*/  ISETP.GE.AND P0, PT, R3, R4, PT ;  /* 0x000000040300720c */ /* 0x000fda0003f06270 */
[----:B------:R-:W-:Y:S05]  /*23c0*/  @P0 BRA `(.L_x_59) ;  /* 0x0000007000000947 */ /* 0x000fea0003800000 */
[----:B------:R-:W-:Y:S02]  /*23d0*/  SHF.R.S32.HI R9, RZ, 0x1f, R205 ;  /* 0x0000001fff097819 */ /* 0x000fe400000114cd */
[----:B--2---:R-:W-:-:S04]  /*23e0*/  LEA R2, P0, R205, R2, 0x1 ;  /* 0x00000002cd027211 */ /* 0x004fc800078008ff */
[----:B-1----:R-:W-:-:S05]  /*23f0*/  LEA.HI.X R3, R205, R7, R9, 0x1, P0 ;  /* 0x00000007cd037211 */ /* 0x002fca00000f0c09 */
[----:B------:R-:W-:Y:S01]  /*2400*/  @!PT LDS RZ, [RZ] ;  /* 0x00000000fffff984 */ /* 0x000fe20000000800 */
[----:B------:R-:W-:Y:S01]  /*2410*/  @!PT LDS RZ, [RZ] ;  /* 0x00000000fffff984 */ /* 0x000fe20000000800 */
[----:B------:R-:W-:Y:S01]  /*2420*/  @!PT LDS RZ, [RZ] ;  /* 0x00000000fffff984 */ /* 0x000fe20000000800 */
[----:B------:R1:W-:Y:S04]  /*2430*/  LDGSTS.E.BYPASS.LTC128B.128 [R200+0x6100], [R2.64], !P2 ;  /* 0x0610000002c87fae */ /* 0x0003e8000d101d46 */
.L_x_59:
[----:B------:R-:W-:Y:S05]  /*2440*/  BSYNC B0 ;  /* 0x0000000000007941 */ /* 0x000fea0003800000 */
.L_x_58:
[----:B------:R-:W-:Y:S05]  /*2450*/  BRA.DIV ~URZ, `(.L_x_60) ;  /* 0x0000bac27f007947 */ /* 0x000fea000b800000 */
[----:B-1----:R1:W3:Y:S04]  /*2460*/  SHFL.IDX PT, R7, R5, 0x3, 0x181f ;  /* 0x00781f0005077f89 */ /* 0x0022e800000e0000 */
[----:B--2---:R1:W2:Y:S02]  /*2470*/  SHFL.IDX PT, R2, R6, 0x3, 0x181f ;  /* 0x00781f0006027f89 */ /* 0x0042a400000e0000 */
.L_x_164:
[----:B------:R-:W-:Y:S01]  /*2480*/  IADD3 R3, R0, 0x30, RZ ;  /* 0x0000003000037810 */ /* 0x000fe20007ffe0ff */
[----:B------:R-:W-:Y:S03]  /*2490*/  BSSY B0, `(.L_x_61) ;  /* 0x000000a000007945 */ /* 0x000fe60003800000 */
[----:B------:R-:W-:-:S13]  /*24a0*/  ISETP.GE.AND P0, PT, R3, R4, PT ;  /* 0x000000040300720c */ /* 0x000fda0003f06270 */
[----:B------:R-:W-:Y:S05]  /*24b0*/  @P0 BRA `(.L_x_62) ;  /* 0x0000007000000947 */ /* 0x000fea0003800000 */
[----:B------:R-:W-:Y:S02]  /*24c0*/  SHF.R.S32.HI R9, RZ, 0x1f, R205 ;  /* 0x0000001fff097819 */ /* 0x000fe400000114cd */
[----:B--2---:R-:W-:-:S04]  /*24d0*/  LEA R2, P0, R205, R2, 0x1 ;  /* 0x00000002cd027211 */ /* 0x004fc800078008ff */
[----:B---3--:R-:W-:-:S05]  /*24e0*/  LEA.HI.X R3, R205, R7, R9, 0x1, P0 ;  /* 0x00000007cd037211 */ /* 0x008fca00000f0c09 */
[----:B------:R-:W-:Y:S01]  /*24f0*/  @!PT LDS RZ, [RZ] ;  /* 0x00000000fffff984 */ /* 0x000fe20000000800 */
[----:B------:R-:W-:Y:S01]  /*2500*/  @!PT LDS RZ, [RZ] ;  /* 0x00000000fffff984 */ /* 0x000fe20000000800 */
[----:B------:R-:W-:Y:S01]  /*2510*/  @!PT LDS RZ, [RZ] ;  /* 0x00000000fffff984 */ /* 0x000fe20000000800 */
[----:B------:R2:W-:Y:S04]  /*2520*/  LDGSTS.E.BYPASS.LTC128B.128 [R200+0x6900], [R2.64], !P2 ;  /* 0x0690000002c87fae */ /* 0x0005e8000d101d46 */
.L_x_62:
[----:B------:R-:W-:Y:S05]  /*2530*/  BSYNC B0 ;  /* 0x0000000000007941 */ /* 0x000fea0003800000 */
.L_x_61:
[----:B------:R-:W-:Y:S05]  /*2540*/  BRA.DIV ~URZ, `(.L_x_63) ;  /* 0x0000baa27f007947 */ /* 0x000fea000b800000 */
[----:B---3--:R3:W1:Y:S02]  /*2550*/  SHFL.IDX PT, R7, R5, 0x4, 0x181f ;  /* 0x00981f0005077f89 */ /* 0x00866400000e0000 */
.L_x_165:
[----:B------:R-:W-:Y:S05]  /*2560*/  BRA.DIV ~URZ, `(.L_x_64) ;  /* 0x0000baf27f007947 */ /* 0x000fea000b800000 */
[----:B--2---:R2:W3:Y:S02]  /*2570*/  SHFL.IDX PT, R2, R6, 0x4, 0x181f ;  /* 0x00981f0006027f89 */ /* 0x0044e400000e0000 */
.L_x_166:
[----:B------:R-:W-:Y:S01]  /*2580*/  IADD3 R3, R0, 0x40, RZ ;  /* 0x0000004000037810 */ /* 0x000fe20007ffe0ff */
[----:B------:R-:W-:Y:S03]  /*2590*/  BSSY B0, `(.L_x_65) ;  /* 0x000000a000007945 */ /* 0x000fe60003800000 */
[----:B------:R-:W-:-:S13]  /*25a0*/  ISETP.GE.AND P0, PT, R3, R4, PT ;  /* 0x000000040300720c */ /* 0x000fda0003f06270 */
[----:B------:R-:W-:Y:S05]  /*25b0*/  @P0 BRA `(.L_x_66) ;  /* 0x0000007000000947 */ /* 0x000fea0003800000 */
[----:B------:R-:W-:Y:S02]  /*25c0*/  SHF.R.S32.HI R9, RZ, 0x1f, R205 ;  /* 0x0000001fff097819 */ /* 0x000fe400000114cd */
[----:B---3--:R-:W-:-:S04]  /*25d0*/  LEA R2, P0, R205, R2, 0x1 ;  /* 0x00000002cd027211 */ /* 0x008fc800078008ff */
[----:B-1----:R-:W-:-:S05]  /*25e0*/  LEA.HI.X R3, R205, R7, R9, 0x1, P0 ;  /* 0x00000007cd037211 */ /* 0x002fca00000f0c09 */
[----:B------:R-:W-:Y:S01]  /*25f0*/  @!PT LDS RZ, [RZ] ;  /* 0x00000000fffff984 */ /* 0x000fe20000000800 */
[----:B------:R-:W-:Y:S01]  /*2600*/  @!PT LDS RZ, [RZ] ;  /* 0x00000000fffff984 */ /* 0x000fe20000000800 */
[----:B------:R-:W-:Y:S01]  /*2610*/  @!PT LDS RZ, [RZ] ;  /* 0x00000000fffff984 */ /* 0x000fe20000000800 */
[----:B------:R1:W-:Y:S04]  /*2620*/  LDGSTS.E.BYPASS.LTC128B.128 [R200+0x7100], [R2.64], !P2 ;  /* 0x0710000002c87fae */ /* 0x0003e8000d101d46 */
.L_x_66:
[----:B------:R-:W-:Y:S05]  /*2630*/  BSYNC B0 ;  /* 0x0000000000007941 */ /* 0x000fea0003800000 */
.L_x_65:
[----:B------:R-:W-:Y:S05]  /*2640*/  BRA.DIV ~URZ, `(.L_x_67) ;  /* 0x0000ba827f007947 */ /* 0x000fea000b800000 */
[----:B-1----:R1:W2:Y:S04]  /*2650*/  SHFL.IDX PT, R7, R5, 0x5, 0x181f ;  /* 0x00b81f0005077f89 */ /* 0x0022a800000e0000 */
[----:B---3--:R1:W3:Y:S02]  /*2660*/  SHFL.IDX PT, R2, R6, 0x5, 0x181f ;  /* 0x00b81f0006027f89 */ /* 0x0082e400000e0000 */
.L_x_167:
[----:B------:R-:W-:Y:S01]  /*2670*/  IADD3 R3, R0, 0x50, RZ ;  /* 0x0000005000037810 */ /* 0x000fe20007ffe0ff */
[----:B------:R-:W-:Y:S03]  /*2680*/  BSSY B0, `(.L_x_68) ;  /* 0x000000a000007945 */ /* 0x000fe60003800000 */
[----:B------:R-:W-:-:S13]  /*2690*/  ISETP.GE.AND P0, PT, R3, R4, PT ;  /* 0x000000040300720c */ /* 0x000fda0003f06270 */
[----:B------:R-:W-:Y:S05]  /*26a0*/  @P0 BRA `(.L_x_69) ;  /* 0x0000007000000947 */ /* 0x000fea0003800000 */
[----:B------:R-:W-:Y:S02]  /*26b0*/  SHF.R.S32.HI R9, RZ, 0x1f, R205 ;  /* 0x0000001fff097819 */ /* 0x000fe400000114cd */
[----:B---3--:R-:W-:-:S04]  /*26c0*/  LEA R2, P0, R205, R2, 0x1 ;  /* 0x00000002cd027211 */ /* 0x008fc800078008ff */
[----:B--2---:R-:W-:-:S05]  /*26d0*/  LEA.HI.X R3, R205, R7, R9, 0x1, P0 ;  /* 0x00000007cd037211 */ /* 0x004fca00000f0c09 */
[----:B------:R-:W-:Y:S01]  /*26e0*/  @!PT LDS RZ, [RZ] ;  /* 0x00000000fffff984 */ /* 0x000fe20000000800 */
[----:B------:R-:W-:Y:S01]  /*26f0*/  @!PT LDS RZ, [RZ] ;  /* 0x00000000fffff984 */ /* 0x000fe20000000800 */
[----:B------:R-:W-:Y:S01]  /*2700*/  @!PT LDS RZ, [RZ] ;  /* 0x00000000fffff984 */ /* 0x000fe20000000800 */
[----:B------:R2:W-:Y:S04]  /*2710*/  LDGSTS.E.BYPASS.LTC128B.128 [R200+0x7900], [R2.64], !P2 ;  /* 0x0790000002c87fae */ /* 0x0005e8000d101d46 */
.L_x_69:
[----:B------:R-:W-:Y:S05]  /*2720*/  BSYNC B0 ;  /* 0x0000000000007941 */ /* 0x000fea0003800000 */
.L_x_68:
[----:B------:R-:W-:Y:S05]  /*2730*/  BRA.DIV ~URZ, `(.L_x_70) ;  /* 0x0000ba627f007947 */ /* 0x000fea000b800000 */
[----:B--2---:R2:W1:Y:S02]  /*2740*/  SHFL.IDX PT, R7, R5, 0x6, 0x181f ;  /* 0x00d81f0005077f89 */ /* 0x00446400000e0000 */
.L_x_168:
[----:B------:R-:W-:Y:S05]  /*2750*/  BRA.DIV ~URZ, `(.L_x_71) ;  /* 0x0000bab27f007947 */ /* 0x000fea000b800000 */
[----:B---3--:R3:W2:Y:S02]  /*2760*/  SHFL.IDX PT, R2, R6, 0x6, 0x181f ;  /* 0x00d81f0006027f89 */ /* 0x0086a400000e0000 */
.L_x_169:
        /* <DEDUP_REMOVED lines=11> */
.L_x_73:
[----:B------:R-:W-:Y:S05]  /*2820*/  BSYNC B0 ;  /* 0x0000000000007941 */ /* 0x000fea0003800000 */
.L_x_72:
[----:B------:R-:W-:Y:S05]  /*2830*/  BRA.DIV ~URZ, `(.L_x_74) ;  /* 0x0000ba427f007947 */ /* 0x000fea000b800000 */
[----:B-12---:R-:W1:Y:S04]  /*2840*/  SHFL.IDX PT, R5, R5, 0x7, 0x181f ;  /* 0x00f81f0005057f89 */ /* 0x006e6800000e0000 */
[----:B------:R2:W3:Y:S02]  /*2850*/  SHFL.IDX PT, R2, R6, 0x7, 0x181f ;  /* 0x00f81f0006027f89 */ /* 0x0004e400000e0000 */
.L_x_170:
[----:B------:R-:W-:Y:S01]  /*2860*/  IADD3 R0, R0, 0x70, RZ ;  /* 0x0000007000007810 */ /* 0x000fe20007ffe0ff */
[----:B-----5:R-:W-:Y:S01]  /*2870*/  IMAD.WIDE.U32 R246, R8, c[0x0][0x2b0], RZ ;  /* 0x0000ac0008f67a25 */ /* 0x020fe200078e00ff */
[----:B------:R-:W-:Y:S02]  /*2880*/  SHF.R.S32.HI R132, RZ, 0x1f, R205 ;  /* 0x0000001fff847819 */ /* 0x000fe400000114cd */
[----:B------:R-:W-:Y:S01]  /*2890*/  ISETP.GE.AND P1, PT, R0, R4, PT ;  /* 0x000000040000720c */ /* 0x000fe20003f26270 */
[----:B------:R-:W-:Y:S01]  /*28a0*/  IMAD R172, R206, 0x10, R242 ;  /* 0x00000010ceac7824 */ /* 0x000fe200078e02f2 */
[----:B------:R-:W-:-:S05]  /*28b0*/  SHF.R.S32.HI R0, RZ, 0x1f, R8 ;  /* 0x0000001fff007819 */ /* 0x000fca0000011408 */
[----:B------:R-:W-:-:S04]  /*28c0*/  IMAD R0, R0, c[0x0][0x2b0], RZ ;  /* 0x0000ac0000007a24 */ /* 0x000fc800078e02ff */
[----:B------:R-:W-:Y:S02]  /*28d0*/  IMAD R0, R8, c[0x0][0x2b4], R0 ;  /* 0x0000ad0008007a24 */ /* 0x000fe400078e0200 */
[----:B---3--:R-:W-:Y:S02]  /*28e0*/  @!P1 LEA R2, P0, R205, R2, 0x1 ;  /* 0x00000002cd029211 */ /* 0x008fe400078008ff */
[----:B------:R-:W-:Y:S02]  /*28f0*/  IMAD.IADD R251, R247, 0x1, R0 ;  /* 0x00000001f7fb7824 */ /* 0x000fe400078e0200 */
[----:B-1----:R-:W-:-:S05]  /*2900*/  @!P1 LEA.HI.X R3, R205, R5, R132, 0x1, P0 ;  /* 0x00000005cd039211 */ /* 0x002fca00000f0c84 */
[----:B------:R-:W-:Y:S01]  /*2910*/  @!PT LDS RZ, [RZ] ;  /* 0x00000000fffff984 */ /* 0x000fe20000000800 */
[----:B------:R-:W-:Y:S01]  /*2920*/  @!PT LDS RZ, [RZ] ;  /* 0x00000000fffff984 */ /* 0x000fe20000000800 */
[----:B------:R-:W-:Y:S01]  /*2930*/  @!PT LDS RZ, [RZ] ;  /* 0x00000000fffff984 */ /* 0x000fe20000000800 */
[----:B------:R1:W-:Y:S04]  /*2940*/  @!P1 LDGSTS.E.BYPASS.LTC128B.128 [R200+0x8900], [R2.64], !P2 ;  /* 0x0890000002c89fae */ /* 0x0003e8000d101d46 */
[----:B------:R-:W0:Y:S01]  /*2950*/  LDGDEPBAR ;  /* 0x00000000000079af */ /* 0x000e220000000000 */
[----:B------:R-:W-:Y:S02]  /*2960*/  WARPSYNC 0xffffffff ;  /* 0xffffffff00007948 */ /* 0x000fe40003800000 */
[----:B------:R-:W-:Y:S01]  /*2970*/  IMAD.MOV.U32 R174, RZ, RZ, 0x50 ;  /* 0x00000050ffae7424 */ /* 0x000fe200078e00ff */
[----:B------:R-:W-:Y:S01]  /*2980*/  BAR.SYNC.DEFER_BLOCKING 0x0 ;  /* 0x0000000000007b1d */ /* 0x000fe20000010000 */
[----:B------:R-:W-:Y:S02]  /*2990*/  IMAD.MOV.U32 R0, RZ, RZ, c[0x0][0x2b8] ;  /* 0x0000ae00ff007624 */ /* 0x000fe400078e00ff */
[----:B------:R-:W-:Y:S02]  /*29a0*/  IMAD R174, R176, R174, -0x50 ;  /* 0xffffffb0b0ae7424 */ /* 0x000fe400078e02ae */
[----:B------:R-:W-:Y:S01]  /*29b0*/  IMAD.MOV.U32 R199, RZ, RZ, RZ ;  /* 0x000000ffffc77224 */ /* 0x000fe200078e00ff */
[----:B------:R-:W-:Y:S01]  /*29c0*/  ISETP.NE.AND P3, PT, R0, 0x1, PT ;  /* 0x000000010000780c */ /* 0x000fe20003f65270 */
[----:B-1----:R-:W-:-:S05]  /*29d0*/  IMAD.IADD R2, R172, 0x1, R174 ;  /* 0x00000001ac027824 */ /* 0x002fca00078e02ae */
[C---:B------:R-:W-:Y:S01]  /*29e0*/  ISETP.GE.AND P1, PT, R2.reuse, R13, PT ;  /* 0x0000000d0200720c */ /* 0x040fe20003f26270 */
[----:B------:R-:W-:-:S03]  /*29f0*/  IMAD.IADD R2, R2, 0x1, R243 ;  /* 0x0000000102027824 */ /* 0x000fc600078e02f3 */
[----:B------:R-:W-:Y:S01]  /*2a00*/  ISETP.GT.OR P1, PT, R172, 0x4f, P1 ;  /* 0x0000004fac00780c */ /* 0x000fe20000f24670 */
[----:B------:R-:W-:Y:S02]  /*2a10*/  IMAD.MOV.U32 R0, RZ, RZ, R2 ;  /* 0x000000ffff007224 */ /* 0x000fe400078e0002 */
[----:B------:R-:W-:-:S05]  /*2a20*/  @P3 IMAD.HI.U32 R3, R2, c[0x0][0x2bc], RZ ;  /* 0x0000af0002033a27 */ /* 0x000fca00078e00ff */
[----:B------:R-:W-:-:S05]  /*2a30*/  @P3 SHF.R.U32.HI R0, RZ, c[0x0][0x2c0], R3 ;  /* 0x0000b000ff003a19 */ /* 0x000fca0000011603 */
[----:B------:R-:W-:-:S04]  /*2a40*/  @!P1 IADD3 R3, P0, R0, R246, RZ ;  /* 0x000000f600039210 */ /* 0x000fc80007f1e0ff */
[----:B------:R-:W-:Y:S02]  /*2a50*/  @!P1 LEA.HI.X.SX32 R5, R0, R251, 0x1, P0 ;  /* 0x000000fb00059211 */ /* 0x000fe400000f0eff */
[----:B------:R-:W-:-:S04]  /*2a60*/  @!P1 LEA R4, P0, R3, c[0x0][0x2a0], 0x2 ;  /* 0x0000a80003049a11 */ /* 0x000fc800078010ff */
[----:B------:R-:W-:-:S05]  /*2a70*/  @!P1 LEA.HI.X R5, R3, c[0x0][0x2a4], R5, 0x2, P0 ;  /* 0x0000a90003059a11 */ /* 0x000fca00000f1405 */
[----:B------:R-:W3:Y:S01]  /*2a80*/  @!P1 LDG.E R199, [R4.64] ;  /* 0x0000000604c79981 */ /* 0x000ee2000c1e1900 */
[----:B------:R-:W-:Y:S01]  /*2a90*/  IMAD.MOV R0, RZ, RZ, -R0 ;  /* 0x000000ffff007224 */ /* 0x000fe200078e0a00 */
[----:B------:R-:W-:Y:S01]  /*2aa0*/  BSSY B0, `(.L_x_75) ;  /* 0x0000122000007945 */ /* 0x000fe20003800000 */
[----:B------:R-:W-:-:S04]  /*2ab0*/  IMAD.WIDE.U32 R244, R26, c[0x0][0x1e8], RZ ;  /* 0x00007a001af47a25 */ /* 0x000fc800078e00ff */
[----:B------:R-:W-:Y:S02]  /*2ac0*/  IMAD R201, R0, c[0x0][0x2b8], R2 ;  /* 0x0000ae0000c97a24 */ /* 0x000fe400078e0202 */
[----:B------:R-:W-:Y:S02]  /*2ad0*/  IMAD R250, R26, c[0x0][0x1ec], R245 ;  /* 0x00007b001afa7a24 */ /* 0x000fe400078e02f5 */
[----:B------:R-:W-:Y:S01]  /*2ae0*/  IMAD.WIDE.U32 R2, R201, c[0x0][0x1e0], RZ ;  /* 0x00007800c9027a25 */ /* 0x000fe200078e00ff */
[----:B------:R-:W-:-:S03]  /*2af0*/  SHF.R.S32.HI R25, RZ, 0x1f, R201 ;  /* 0x0000001fff197819 */ /* 0x000fc600000114c9 */
[----:B------:R-:W-:Y:S02]  /*2b00*/  IMAD R173, R175, -0x50, R13 ;  /* 0xffffffb0afad7824 */ /* 0x000fe400078e020d */
[----:B------:R-:W-:Y:S02]  /*2b10*/  IMAD R0, R25, c[0x0][0x1e0], RZ ;  /* 0x0000780019007a24 */ /* 0x000fe400078e02ff */
[----:B------:R-:W-:Y:S02]  /*2b20*/  IMAD.IADD R24, R173, 0x1, -R242 ;  /* 0x00000001ad187824 */ /* 0x000fe400078e0af2 */
[----:B------:R-:W-:Y:S02]  /*2b30*/  IMAD R0, R201, c[0x0][0x1e4], R0 ;  /* 0x00007900c9007a24 */ /* 0x000fe400078e0200 */
[----:B------:R-:W-:Y:S01]  /*2b40*/  IMAD.WIDE.U32 R248, R26, c[0x0][0x210], RZ ;  /* 0x000084001af87a25 */ /* 0x000fe200078e00ff */
[C---:B------:R-:W-:Y:S02]  /*2b50*/  ISETP.GE.AND P2, PT, R24.reuse, 0x1, PT ;  /* 0x000000011800780c */ /* 0x040fe40003f46270 */
[C---:B------:R-:W-:Y:S01]  /*2b60*/  ISETP.GE.AND P1, PT, R24.reuse, 0x11, PT ;  /* 0x000000111800780c */ /* 0x040fe20003f26270 */
[----:B------:R-:W-:Y:S01]  /*2b70*/  IMAD.IADD R3, R3, 0x1, R0 ;  /* 0x0000000103037824 */ /* 0x000fe200078e0200 */
[----:B------:R-:W-:Y:S01]  /*2b80*/  ISETP.GE.AND P6, PT, R24, 0x21, PT ;  /* 0x000000211800780c */ /* 0x000fe20003fc6270 */
[----:B------:R-:W-:Y:S01]  /*2b90*/  IMAD R252, R26, c[0x0][0x214], R249 ;  /* 0x000085001afc7a24 */ /* 0x000fe200078e02f9 */
[----:B------:R-:W-:-:S02]  /*2ba0*/  ISETP.GE.AND P5, PT, R24, 0x31, PT ;  /* 0x000000311800780c */ /* 0x000fc40003fa6270 */
[----:B---3--:R-:W-:Y:S01]  /*2bb0*/  SHF.R.S32.HI R27, RZ, 0x1f, R199 ;  /* 0x0000001fff1b7819 */ /* 0x008fe200000114c7 */
[----:B------:R-:W-:-:S04]  /*2bc0*/  IMAD.WIDE.U32 R2, R199, c[0x0][0x1f0], R2 ;  /* 0x00007c00c7027a25 */ /* 0x000fc800078e0002 */
[----:B------:R-:W-:Y:S01]  /*2bd0*/  IMAD R0, R27, c[0x0][0x1f0], RZ ;  /* 0x00007c001b007a24 */ /* 0x000fe200078e02ff */
[----:B------:R-:W-:-:S03]  /*2be0*/  IADD3 R2, P0, R2, R244, RZ ;  /* 0x000000f402027210 */ /* 0x000fc60007f1e0ff */
[----:B------:R-:W-:-:S05]  /*2bf0*/  IMAD R0, R199, c[0x0][0x1f4], R0 ;  /* 0x00007d00c7007a24 */ /* 0x000fca00078e0200 */
[----:B------:R-:W-:Y:S02]  /*2c00*/  IADD3.X R3, R250, R3, R0, P0, !PT ;  /* 0x00000003fa037210 */ /* 0x000fe400007fe400 */
[----:B------:R-:W-:-:S04]  /*2c10*/  LEA R0, P0, R2, c[0x0][0x1c8], 0x1 ;  /* 0x0000720002007a11 */ /* 0x000fc800078008ff */
[----:B------:R-:W-:Y:S01]  /*2c20*/  LEA.HI.X R4, R2, c[0x0][0x1cc], R3, 0x1, P0 ;  /* 0x0000730002047a11 */ /* 0x000fe200000f0c03 */
[----:B------:R-:W-:Y:S01]  /*2c30*/  SHFL.IDX PT, R5, R0, 0x1, 0x181f ;  /* 0x00381f0000057f89 */ /* 0x000fe200000e0000 */
[----:B------:R-:W-:-:S03]  /*2c40*/  @P2 ISETP.GE.AND P0, PT, R205, c[0x0][0x1d4], PT ;  /* 0x00007500cd002a0c */ /* 0x000fc60003f06270 */
[----:B------:R-:W1:Y:S04]  /*2c50*/  SHFL.IDX PT, R2, R0, RZ, 0x181f ;  /* 0x00181fff00027589 */ /* 0x000e6800000e0000 */
[----:B------:R-:W3:Y:S04]  /*2c60*/  SHFL.IDX PT, R3, R4, RZ, 0x181f ;  /* 0x00181fff04037589 */ /* 0x000ee800000e0000 */
[----:B------:R-:W5:Y:S04]  /*2c70*/  SHFL.IDX PT, R7, R4, 0x1, 0x181f ;  /* 0x00381f0004077f89 */ /* 0x000f6800000e0000 */
[----:B--2-4-:R-:W2:Y:S04]  /*2c80*/  SHFL.IDX PT, R6, R0, 0x2, 0x181f ;  /* 0x00581f0000067f89 */ /* 0x014ea800000e0000 */
[----:B------:R-:W4:Y:S04]  /*2c90*/  SHFL.IDX PT, R8, R0, 0x3, 0x181f ;  /* 0x00781f0000087f89 */ /* 0x000f2800000e0000 */
[----:B------:R-:W-:Y:S01]  /*2ca0*/  SHFL.IDX PT, R0, R0, 0x4, 0x181f ;  /* 0x00981f0000007f89 */ /* 0x000fe200000e0000 */
[----:B-1----:R-:W-:-:S03]  /*2cb0*/  @P2 LEA R2, P4, R205, R2, 0x1 ;  /* 0x00000002cd022211 */ /* 0x002fc600078808ff */
[----:B------:R-:W1:Y:S01]  /*2cc0*/  SHFL.IDX PT, R11, R4, 0x2, 0x181f ;  /* 0x00581f00040b7f89 */ /* 0x000e6200000e0000 */
[----:B---3--:R-:W-:-:S03]  /*2cd0*/  @P2 LEA.HI.X R3, R205, R3, R132, 0x1, P4 ;  /* 0x00000003cd032211 */ /* 0x008fc600020f0c84 */
[----:B------:R-:W3:Y:S01]  /*2ce0*/  SHFL.IDX PT, R10, R4, 0x3, 0x181f ;  /* 0x00781f00040a7f89 */ /* 0x000ee200000e0000 */
[----:B------:R-:W-:-:S03]  /*2cf0*/  ISETP.GE.AND P4, PT, R24, 0x41, PT ;  /* 0x000000411800780c */ /* 0x000fc60003f86270 */
[----:B------:R4:W1:Y:S04]  /*2d00*/  SHFL.IDX PT, R9, R4, 0x4, 0x181f ;  /* 0x00981f0004097f89 */ /* 0x00086800000e0000 */
[----:B------:R1:W-:Y:S01]  /*2d10*/  @P2 LDGSTS.E.BYPASS.LTC128B.128 [R200+0x2900], [R2.64], !P0 ;  /* 0x0290000002c82fae */ /* 0x0003e2000c101d46 */
[C---:B------:R-:W-:Y:S02]  /*2d20*/  @P1 ISETP.GE.AND P0, PT, R205.reuse, c[0x0][0x1d4], PT ;  /* 0x00007500cd001a0c */ /* 0x040fe40003f06270 */
[----:B-1----:R-:W-:-:S04]  /*2d30*/  @P1 LEA R2, P2, R205, R5, 0x1 ;  /* 0x00000005cd021211 */ /* 0x002fc800078408ff */
[C---:B-----5:R-:W-:Y:S02]  /*2d40*/  @P1 LEA.HI.X R3, R205.reuse, R7, R132, 0x1, P2 ;  /* 0x00000007cd031211 */ /* 0x060fe400010f0c84 */
[----:B--2---:R-:W-:-:S05]  /*2d50*/  @P6 LEA R6, P2, R205, R6, 0x1 ;  /* 0x00000006cd066211 */ /* 0x004fca00078408ff */
[----:B------:R1:W-:Y:S01]  /*2d60*/  @P1 LDGSTS.E.BYPASS.LTC128B.128 [R200+0x3100], [R2.64], !P0 ;  /* 0x0310000002c81fae */ /* 0x0003e2000c101d46 */
[C---:B----4-:R-:W-:Y:S02]  /*2d70*/  @P5 LEA R4, P1, R205.reuse, R8, 0x1 ;  /* 0x00000008cd045211 */ /* 0x050fe400078208ff */
[C-C-:B------:R-:W-:Y:S02]  /*2d80*/  @P6 LEA.HI.X R7, R205.reuse, R11, R132.reuse, 0x1, P2 ;  /* 0x0000000bcd076211 */ /* 0x140fe400010f0c84 */
[C---:B------:R-:W-:Y:S02]  /*2d90*/  @P6 ISETP.GE.AND P2, PT, R205.reuse, c[0x0][0x1d4], PT ;  /* 0x00007500cd006a0c */ /* 0x040fe40003f46270 */
[C---:B---3--:R-:W-:Y:S02]  /*2da0*/  @P5 LEA.HI.X R5, R205.reuse, R10, R132, 0x1, P1 ;  /* 0x0000000acd055211 */ /* 0x048fe400008f0c84 */
[----:B------:R-:W-:-:S09]  /*2db0*/  @P5 ISETP.GE.AND P1, PT, R205, c[0x0][0x1d4], PT ;  /* 0x00007500cd005a0c */ /* 0x000fd20003f26270 */
[----:B------:R2:W-:Y:S04]  /*2dc0*/  @P6 LDGSTS.E.BYPASS.LTC128B.128 [R200+0x3900], [R6.64], !P2 ;  /* 0x0390000006c86fae */ /* 0x0005e8000d101d46 */
[----:B------:R2:W-:Y:S01]  /*2dd0*/  @P5 LDGSTS.E.BYPASS.LTC128B.128 [R200+0x4100], [R4.64], !P1 ;  /* 0x0410000004c85fae */ /* 0x0005e2000c901d46 */
[C---:B-1----:R-:W-:Y:S02]  /*2de0*/  @P4 LEA R2, P0, R205.reuse, R0, 0x1 ;  /* 0x00000000cd024211 */ /* 0x042fe400078008ff */
[----:B------:R-:W-:Y:S02]  /*2df0*/  IADD3 R0, R188, 0x20, RZ ;  /* 0x00000020bc007810 */ /* 0x000fe40007ffe0ff */
[C---:B------:R-:W-:Y:S02]  /*2e00*/  @P4 LEA.HI.X R3, R205.reuse, R9, R132, 0x1, P0 ;  /* 0x00000009cd034211 */ /* 0x040fe400000f0c84 */
[----:B------:R-:W-:-:S13]  /*2e10*/  @P4 ISETP.GE.AND P0, PT, R205, c[0x0][0x1d4], PT ;  /* 0x00007500cd004a0c */ /* 0x000fda0003f06270 */
[----:B------:R1:W-:Y:S01]  /*2e20*/  @P4 LDGSTS.E.BYPASS.LTC128B.128 [R200+0x4900], [R2.64], !P0 ;  /* 0x0490000002c84fae */ /* 0x0003e2000c101d46 */
[----:B------:R-:W-:-:S03]  /*2e30*/  R2P PR, R206, 0x6 ;  /* 0x00000006ce007804 */ /* 0x000fc60000000000 */
[----:B------:R-:W0:Y:S10]  /*2e40*/  LDGDEPBAR ;  /* 0x00000000000079af */ /* 0x000e340000000000 */
[----:B------:R-:W-:-:S02]  /*2e50*/  @P1 IADD3 R0, R188, -0x20, RZ ;  /* 0xffffffe0bc001810 */ /* 0x000fc40007ffe0ff */
[----:B------:R-:W-:-:S04]  /*2e60*/  ISETP.GE.AND P1, PT, R205, c[0x0][0x1d4], PT ;  /* 0x00007500cd007a0c */ /* 0x000fc80003f26270 */
[----:B------:R-:W-:Y:S01]  /*2e70*/  ISETP.LT.OR P6, PT, R24, 0x11, P1 ;  /* 0x000000111800780c */ /* 0x000fe20000fc1670 */
[----:B-1----:R-:W-:Y:S01]  /*2e80*/  IMAD.WIDE.U32 R2, R201, c[0x0][0x208], RZ ;  /* 0x00008200c9027a25 */ /* 0x002fe200078e00ff */
[----:B------:R-:W-:-:S04]  /*2e90*/  DEPBAR.LE SB0, 0x1 ;  /* 0x000080400000791a */ /* 0x000fc80000000000 */
[----:B------:R-:W-:-:S04]  /*2ea0*/  DEPBAR.LE SB0, 0x0 ;  /* 0x000080000000791a */ /* 0x000fc80000000000 */
[----:B------:R-:W-:Y:S06]  /*2eb0*/  BAR.SYNC.DEFER_BLOCKING 0x0 ;  /* 0x0000000000007b1d */ /* 0x000fec0000010000 */
[----:B--2---:R-:W-:Y:S04]  /*2ec0*/  LDSM.16.M88.4 R4, [R194+0x2000] ;  /* 0x00200000c204783b */ /* 0x004fe80000000200 */
[----:B------:R-:W1:Y:S04]  /*2ed0*/  LDSM.16.M88.4 R16, [R188] ;  /* 0x00000000bc10783b */ /* 0x000e680000000200 */
[----:B------:R-:W2:Y:S04]  /*2ee0*/  LDSM.16.M88.4 R12, [R188+0x800] ;  /* 0x00080000bc0c783b */ /* 0x000ea80000000200 */
[----:B------:R-:W3:Y:S04]  /*2ef0*/  LDSM.16.M88.4 R20, [R188+0x1000] ;  /* 0x00100000bc14783b */ /* 0x000ee80000000200 */
[----:B------:R-:W4:Y:S04]  /*2f00*/  LDSM.16.M88.4 R28, [R188+0x1800] ;  /* 0x00180000bc1c783b */ /* 0x000f280000000200 */
[----:B------:R-:W5:Y:S04]  /*2f10*/  LDSM.16.M88.4 R32, [R188+0x2000] ;  /* 0x00200000bc20783b */ /* 0x000f680000000200 */
[----:B------:R-:W4:Y:S04]  /*2f20*/  LDSM.16.M88.4 R8, [R194] ;  /* 0x00000000c208783b */ /* 0x000f280000000200 */
[----:B------:R-:W-:Y:S04]  /*2f30*/  LDSM.16.M88.4 R40, [R0+0x1000] ;  /* 0x001000000028783b */ /* 0x000fe80000000200 */
[----:B------:R-:W-:Y:S04]  /*2f40*/  LDSM.16.M88.4 R36, [R0+0x1800] ;  /* 0x001800000024783b */ /* 0x000fe80000000200 */
[----:B------:R-:W-:Y:S04]  /*2f50*/  LDSM.16.M88.4 R68, [R0] ;  /* 0x000000000044783b */ /* 0x000fe80000000200 */
[----:B------:R-:W-:Y:S01]  /*2f60*/  LDSM.16.M88.4 R64, [R0+0x800] ;  /* 0x000800000040783b */ /* 0x000fe20000000200 */
[C---:B-1----:R-:W-:Y:S08]  /*2f70*/  HMMA.16816.F32.BF16 R44, R4.reuse, R16, RZ ;  /* 0x00000010042c723c */ /* 0x042ff000000418ff */
[C---:B--2---:R-:W-:Y:S08]  /*2f80*/  HMMA.16816.F32.BF16 R48, R4.reuse, R12, RZ ;  /* 0x0000000c0430723c */ /* 0x044ff000000418ff */
[C---:B---3--:R-:W-:Y:S08]  /*2f90*/  HMMA.16816.F32.BF16 R52, R4.reuse, R20, RZ ;  /* 0x000000140434723c */ /* 0x048ff000000418ff */
[C---:B----4-:R-:W-:Y:S08]  /*2fa0*/  HMMA.16816.F32.BF16 R56, R4.reuse, R28, RZ ;  /* 0x0000001c0438723c */ /* 0x050ff000000418ff */
[C---:B-----5:R-:W-:Y:S08]  /*2fb0*/  HMMA.16816.F32.BF16 R60, R4.reuse, R32, RZ ;  /* 0x00000020043c723c */ /* 0x060ff000000418ff */
[C---:B------:R-:W-:Y:S08]  /*2fc0*/  HMMA.16816.F32.BF16 R72, R4.reuse, R18, RZ ;  /* 0x000000120448723c */ /* 0x040ff000000418ff */
[C---:B------:R-:W-:Y:S08]  /*2fd0*/  HMMA.16816.F32.BF16 R92, R4.reuse, R14, RZ ;  /* 0x0000000e045c723c */ /* 0x040ff000000418ff */
[C---:B------:R-:W-:Y:S08]  /*2fe0*/  HMMA.16816.F32.BF16 R96, R4.reuse, R22, RZ ;  /* 0x000000160460723c */ /* 0x040ff000000418ff */
[C---:B------:R-:W-:Y:S08]  /*2ff0*/  HMMA.16816.F32.BF16 R104, R4.reuse, R30, RZ ;  /* 0x0000001e0468723c */ /* 0x040ff000000418ff */
[----:B------:R-:W-:Y:S07]  /*3000*/  HMMA.16816.F32.BF16 R112, R4, R34, RZ ;  /* 0x000000220470723c */ /* 0x000fee00000418ff */
[----:B------:R-:W-:Y:S01]  /*3010*/  IMAD R4, R25, c[0x0][0x208], RZ ;  /* 0x0000820019047a24 */ /* 0x000fe200078e02ff */
[----:B------:R-:W-:Y:S01]  /*3020*/  HMMA.16816.F32.BF16 R116, R8, R16, RZ ;  /* 0x000000100874723c */ /* 0x000fe200000418ff */
[----:B------:R-:W-:-:S02]  /*3030*/  IMAD R5, R27, c[0x0][0x218], RZ ;  /* 0x000086001b057a24 */ /* 0x000fc400078e02ff */
[----:B------:R-:W-:Y:S02]  /*3040*/  IMAD R4, R201, c[0x0][0x20c], R4 ;  /* 0x00008300c9047a24 */ /* 0x000fe400078e0204 */
[----:B------:R-:W-:Y:S02]  /*3050*/  IMAD R5, R199, c[0x0][0x21c], R5 ;  /* 0x00008700c7057a24 */ /* 0x000fe400078e0205 */
[----:B------:R-:W-:Y:S01]  /*3060*/  IMAD.IADD R3, R3, 0x1, R4 ;  /* 0x0000000103037824 */ /* 0x000fe200078e0204 */
[----:B------:R-:W-:Y:S03]  /*3070*/  HMMA.16816.F32.BF16 R128, R8, R18, RZ ;  /* 0x000000120880723c */ /* 0x000fe600000418ff */
[----:B------:R-:W-:-:S05]  /*3080*/  IMAD.WIDE.U32 R2, R199, c[0x0][0x218], R2 ;  /* 0x00008600c7027a25 */ /* 0x000fca00078e0002 */
[----:B------:R-:W-:Y:S01]  /*3090*/  IADD3 R4, P0, R2, R248, RZ ;  /* 0x000000f802047210 */ /* 0x000fe20007f1e0ff */
[----:B------:R-:W-:Y:S03]  /*30a0*/  HMMA.16816.F32.BF16 R140, R8, R12, RZ ;  /* 0x0000000c088c723c */ /* 0x000fe600000418ff */
[----:B------:R-:W-:Y:S02]  /*30b0*/  IADD3.X R3, R252, R3, R5, P0, !PT ;  /* 0x00000003fc037210 */ /* 0x000fe400007fe405 */
[----:B------:R-:W-:-:S03]  /*30c0*/  LEA R2, P0, R4, c[0x0][0x1f8], 0x1 ;  /* 0x00007e0004027a11 */ /* 0x000fc600078008ff */
[----:B------:R-:W-:Y:S01]  /*30d0*/  HMMA.16816.F32.BF16 R120, R8, R14, RZ ;  /* 0x0000000e0878723c */ /* 0x000fe200000418ff */
[----:B------:R-:W-:Y:S01]  /*30e0*/  LEA.HI.X R5, R4, c[0x0][0x1fc], R3, 0x1, P0 ;  /* 0x00007f0004057a11 */ /* 0x000fe200000f0c03 */
[----:B------:R-:W-:Y:S01]  /*30f0*/  SHFL.IDX PT, R6, R2, 0x2, 0x181f ;  /* 0x00581f0002067f89 */ /* 0x000fe200000e0000 */
[----:B------:R-:W-:-:S03]  /*3100*/  ISETP.LT.OR P0, PT, R24, 0x1, P1 ;  /* 0x000000011800780c */ /* 0x000fc60000f01670 */
[----:B------:R-:W-:Y:S02]  /*3110*/  SHFL.IDX PT, R3, R2, RZ, 0x181f ;  /* 0x00181fff02037589 */ /* 0x000fe400000e0000 */
[C---:B------:R-:W-:Y:S02]  /*3120*/  HMMA.16816.F32.BF16 R108, R8.reuse, R20, RZ ;  /* 0x00000014086c723c */ /* 0x040fe400000418ff */
[----:B------:R-:W1:Y:S04]  /*3130*/  SHFL.IDX PT, R4, R2, 0x1, 0x181f ;  /* 0x00381f0002047f89 */ /* 0x000e6800000e0000 */
[----:B------:R-:W-:Y:S01]  /*3140*/  SHFL.IDX PT, R7, R5, RZ, 0x181f ;  /* 0x00181fff05077589 */ /* 0x000fe200000e0000 */
[C---:B------:R-:W-:Y:S01]  /*3150*/  SHF.L.U64.HI R20, R205.reuse, 0x1, R132 ;  /* 0x00000001cd147819 */ /* 0x040fe20000010284 */
[C---:B------:R-:W-:Y:S02]  /*3160*/  HMMA.16816.F32.BF16 R124, R8.reuse, R22, RZ ;  /* 0x00000016087c723c */ /* 0x040fe400000418ff */
[----:B------:R-:W2:Y:S04]  /*3170*/  LDSM.16.M88.4 R12, [R197+0x2000] ;  /* 0x00200000c50c783b */ /* 0x000ea80000000200 */
[----:B------:R-:W-:Y:S01]  /*3180*/  SHFL.IDX PT, R18, R2, 0x3, 0x181f ;  /* 0x00781f0002127f89 */ /* 0x000fe200000e0000 */
[----:B------:R-:W-:Y:S01]  /*3190*/  IMAD.SHL.U32 R23, R205, 0x2, RZ ;  /* 0x00000002cd177824 */ /* 0x000fe200078e00ff */
[C---:B------:R-:W-:Y:S02]  /*31a0*/  HMMA.16816.F32.BF16 R100, R8.reuse, R28, RZ ;  /* 0x0000001c0864723c */ /* 0x040fe400000418ff */
[----:B------:R-:W-:Y:S04]  /*31b0*/  SHFL.IDX PT, R22, R5, 0x3, 0x181f ;  /* 0x00781f0005167f89 */ /* 0x000fe800000e0000 */
[----:B------:R1:W-:Y:S02]  /*31c0*/  SHFL.IDX PT, R19, R2, 0x4, 0x181f ;  /* 0x00981f0002137f89 */ /* 0x0003e400000e0000 */
[C---:B------:R-:W-:Y:S02]  /*31d0*/  HMMA.16816.F32.BF16 R136, R8.reuse, R30, RZ ;  /* 0x0000001e0888723c */ /* 0x040fe400000418ff */
[----:B------:R-:W-:Y:S04]  /*31e0*/  LDSM.16.M88.4 R28, [R0+0x2000] ;  /* 0x00200000001c783b */ /* 0x000fe80000000200 */
[----:B------:R-:W-:Y:S02]  /*31f0*/  SHFL.IDX PT, R21, R5, 0x4, 0x181f ;  /* 0x00981f0005157f89 */ /* 0x000fe400000e0000 */
[C---:B------:R-:W-:Y:S08]  /*3200*/  HMMA.16816.F32.BF16 R88, R8.reuse, R32, RZ ;  /* 0x000000200858723c */ /* 0x040ff000000418ff */
[----:B------:R-:W-:Y:S01]  /*3210*/  HMMA.16816.F32.BF16 R84, R8, R34, RZ ;  /* 0x000000220854723c */ /* 0x000fe200000418ff */
[----:B------:R-:W3:Y:S04]  /*3220*/  SHFL.IDX PT, R11, R5, 0x1, 0x181f ;  /* 0x00381f00050b7f89 */ /* 0x000ee800000e0000 */
[----:B------:R-:W4:Y:S01]  /*3230*/  SHFL.IDX PT, R10, R5, 0x2, 0x181f ;  /* 0x00581f00050a7f89 */ /* 0x000f2200000e0000 */
[----:B-1----:R-:W-:-:S02]  /*3240*/  IADD3 R2, P5, R4, R23, RZ ;  /* 0x0000001704027210 */ /* 0x002fc40007fbe0ff */
[-C--:B------:R-:W-:Y:S01]  /*3250*/  IADD3 R8, P4, R3, R23.reuse, RZ ;  /* 0x0000001703087210 */ /* 0x080fe20007f9e0ff */
[C---:B--2---:R-:W-:Y:S04]  /*3260*/  HMMA.16816.F32.BF16 R32, R12.reuse, R40, R52 ;  /* 0x000000280c20723c */ /* 0x044fe80000041834 */
[--C-:B------:R-:W-:Y:S01]  /*3270*/  IMAD.X R9, R7, 0x1, R20.reuse, P4 ;  /* 0x0000000107097824 */ /* 0x100fe200020e0614 */
[----:B------:R-:W-:Y:S02]  /*3280*/  IADD3 R16, P4, R6, R23, RZ ;  /* 0x0000001706107210 */ /* 0x000fe40007f9e0ff */
[----:B------:R-:W1:Y:S01]  /*3290*/  LDSM.16.M88.4 R4, [R197] ;  /* 0x00000000c504783b */ /* 0x000e620000000200 */
[----:B------:R-:W-:Y:S03]  /*32a0*/  HMMA.16816.F32.BF16 R164, R12, R36, R56 ;  /* 0x000000240ca4723c */ /* 0x000fe60000041838 */
[----:B------:R-:W-:Y:S01]  /*32b0*/  @!PT LDS RZ, [RZ] ;  /* 0x00000000fffff984 */ /* 0x000fe20000000800 */
[----:B------:R-:W-:Y:S01]  /*32c0*/  @!PT LDS RZ, [RZ] ;  /* 0x00000000fffff984 */ /* 0x000fe20000000800 */
[----:B------:R-:W-:Y:S01]  /*32d0*/  @!PT LDS RZ, [RZ] ;  /* 0x00000000fffff984 */ /* 0x000fe20000000800 */
[----:B------:R2:W-:Y:S01]  /*32e0*/  LDGSTS.E.BYPASS.LTC128B.128 [R200+0x100], [R8.64], !P0 ;  /* 0x0010000008c87fae */ /* 0x0005e2000c101d46 */
[----:B---3--:R-:W-:Y:S01]  /*32f0*/  IMAD.X R3, R11, 0x1, R20, P5 ;  /* 0x000000010b037824 */ /* 0x008fe200028e0614 */
[----:B------:R-:W-:-:S03]  /*3300*/  ISETP.LT.OR P5, PT, R24, 0x21, P1 ;  /* 0x000000211800780c */ /* 0x000fc60000fa1670 */
[C---:B------:R-:W-:Y:S01]  /*3310*/  HMMA.16816.F32.BF16 R168, R12.reuse, R28, R60 ;  /* 0x0000001c0ca8723c */ /* 0x040fe2000004183c */
[--C-:B----4-:R-:W-:Y:S01]  /*3320*/  IMAD.X R17, R10, 0x1, R20.reuse, P4 ;  /* 0x000000010a117824 */ /* 0x110fe200020e0614 */
[-C--:B------:R-:W-:Y:S01]  /*3330*/  IADD3 R10, P0, R18, R23.reuse, RZ ;  /* 0x00000017120a7210 */ /* 0x080fe20007f1e0ff */
[----:B------:R3:W-:Y:S01]  /*3340*/  LDGSTS.E.BYPASS.LTC128B.128 [R200+0x900], [R2.64], !P6 ;  /* 0x0090000002c87fae */ /* 0x0007e2000f101d46 */
[C---:B------:R-:W-:Y:S02]  /*3350*/  ISETP.LT.OR P4, PT, R24.reuse, 0x31, P1 ;  /* 0x000000311800780c */ /* 0x040fe40000f81670 */
[----:B------:R-:W-:Y:S01]  /*3360*/  ISETP.LT.OR P1, PT, R24, 0x41, P1 ;  /* 0x000000411800780c */ /* 0x000fe20000f21670 */
[----:B------:R-:W-:Y:S01]  /*3370*/  IMAD.X R11, R22, 0x1, R20, P0 ;  /* 0x00000001160b7824 */ /* 0x000fe200000e0614 */
[C---:B------:R-:W-:Y:S02]  /*3380*/  HMMA.16816.F32.BF16 R80, R12.reuse, R68, R44 ;  /* 0x000000440c50723c */ /* 0x040fe4000004182c */
[----:B------:R4:W-:Y:S06]  /*3390*/  LDGSTS.E.BYPASS.LTC128B.128 [R200+0x1100], [R16.64], !P5 ;  /* 0x0110000010c87fae */ /* 0x0009ec000e901d46 */
[----:B------:R-:W-:Y:S01]  /*33a0*/  HMMA.16816.F32.BF16 R76, R12, R64, R48 ;  /* 0x000000400c4c723c */ /* 0x000fe20000041830 */
[----:B------:R5:W-:Y:S01]  /*33b0*/  LDGSTS.E.BYPASS.LTC128B.128 [R200+0x1900], [R10.64], !P4 ;  /* 0x019000000ac87fae */ /* 0x000be2000e101d46 */
[----:B--2---:R-:W-:-:S05]  /*33c0*/  IADD3 R8, P0, R19, R23, RZ ;  /* 0x0000001713087210 */ /* 0x004fca0007f1e0ff */
[----:B------:R-:W-:Y:S01]  /*33d0*/  IMAD.X R9, R21, 0x1, R20, P0 ;  /* 0x0000000115097824 */ /* 0x000fe200000e0614 */
[----:B------:R-:W-:Y:S01]  /*33e0*/  HMMA.16816.F32.BF16 R72, R12, R70, R72 ;  /* 0x000000460c48723c */ /* 0x000fe20000041848 */
[----:B------:R-:W-:-:S03]  /*33f0*/  ISETP.GT.AND P0, PT, R172, 0x4f, PT ;  /* 0x0000004fac00780c */ /* 0x000fc60003f04270 */
[----:B------:R5:W-:Y:S01]  /*3400*/  LDGSTS.E.BYPASS.LTC128B.128 [R200+0x2100], [R8.64], !P1 ;  /* 0x0210000008c87fae */ /* 0x000be2000c901d46 */
[----:B---3--:R-:W-:Y:S01]  /*3410*/  IMAD.MOV.U32 R2, RZ, RZ, 0x40 ;  /* 0x00000040ff027424 */ /* 0x008fe200078e00ff */
[----:B------:R-:W-:Y:S02]  /*3420*/  ISETP.GT.AND P1, PT, R175, R241, PT ;  /* 0x000000f1af00720c */ /* 0x000fe40003f24270 */
[----:B------:R-:W-:Y:S01]  /*3430*/  HMMA.16816.F32.BF16 R24, R12, R66, R92 ;  /* 0x000000420c18723c */ /* 0x000fe2000004185c */
[----:B------:R-:W0:Y:S01]  /*3440*/  LDGDEPBAR ;  /* 0x00000000000079af */ /* 0x000e220000000000 */
[----:B------:R-:W-:-:S03]  /*3450*/  SEL R2, R2, 0xffffffc0, !P2 ;  /* 0xffffffc002027807 */ /* 0x000fc60005000000 */
[----:B----4-:R-:W-:Y:S02]  /*3460*/  LDSM.16.M88.4 R16, [R195+0x2000] ;  /* 0x00200000c310783b */ /* 0x010fe40000000200 */
[----:B------:R-:W-:Y:S01]  /*3470*/  IMAD.IADD R3, R188, 0x1, R2 ;  /* 0x00000001bc037824 */ /* 0x000fe200078e0202 */
[----:B------:R-:W-:Y:S01]  /*3480*/  HMMA.16816.F32.BF16 R156, R12, R42, R96 ;  /* 0x0000002a0c9c723c */ /* 0x000fe20000041860 */
[----:B------:R-:W-:-:S03]  /*3490*/  IMAD.IADD R189, R2, 0x1, R0 ;  /* 0x0000000102bd7824 */ /* 0x000fc600078e0200 */
[----:B------:R-:W-:Y:S04]  /*34a0*/  LDSM.16.M88.4 R56, [R3+0x800] ;  /* 0x000800000338783b */ /* 0x000fe80000000200 */
[----:B------:R-:W2:Y:S01]  /*34b0*/  LDSM.16.M88.4 R52, [R3+0x1000] ;  /* 0x001000000334783b */ /* 0x000ea20000000200 */
[C---:B------:R-:W-:Y:S03]  /*34c0*/  HMMA.16816.F32.BF16 R152, R12.reuse, R38, R104 ;  /* 0x000000260c98723c */ /* 0x040fe60000041868 */
[----:B------:R-:W3:Y:S04]  /*34d0*/  LDSM.16.M88.4 R60, [R3] ;  /* 0x00000000033c783b */ /* 0x000ee80000000200 */
[----:B------:R-:W-:Y:S01]  /*34e0*/  LDSM.16.M88.4 R48, [R3+0x1800] ;  /* 0x001800000330783b */ /* 0x000fe20000000200 */
[----:B------:R-:W-:Y:S03]  /*34f0*/  HMMA.16816.F32.BF16 R112, R12, R30, R112 ;  /* 0x0000001e0c70723c */ /* 0x000fe60000041870 */
[----:B------:R-:W4:Y:S04]  /*3500*/  LDSM.16.M88.4 R12, [R195] ;  /* 0x00000000c30c783b */ /* 0x000f280000000200 */
[----:B------:R-:W2:Y:S01]  /*3510*/  LDSM.16.M88.4 R44, [R3+0x2000] ;  /* 0x00200000032c783b */ /* 0x000ea20000000200 */
[C---:B-1----:R-:W-:Y:S03]  /*3520*/  HMMA.16816.F32.BF16 R116, R4.reuse, R68, R116 ;  /* 0x000000440474723c */ /* 0x042fe60000041874 */
[----:B-----5:R-:W-:Y:S05]  /*3530*/  LDSM.16.M88.4 R8, [R196] ;  /* 0x00000000c408783b */ /* 0x020fea0000000200 */
[C---:B------:R-:W-:Y:S08]  /*3540*/  HMMA.16816.F32.BF16 R140, R4.reuse, R64, R140 ;  /* 0x00000040048c723c */ /* 0x040ff0000004188c */
[C---:B------:R-:W-:Y:S08]  /*3550*/  HMMA.16816.F32.BF16 R68, R4.reuse, R70, R128 ;  /* 0x000000460444723c */ /* 0x040ff00000041880 */
[C---:B------:R-:W-:Y:S08]  /*3560*/  HMMA.16816.F32.BF16 R64, R4.reuse, R66, R120 ;  /* 0x000000420440723c */ /* 0x040ff00000041878 */
[C---:B------:R-:W-:Y:S08]  /*3570*/  HMMA.16816.F32.BF16 R144, R4.reuse, R40, R108 ;  /* 0x000000280490723c */ /* 0x040ff0000004186c */
[C---:B------:R-:W-:Y:S01]  /*3580*/  HMMA.16816.F32.BF16 R124, R4.reuse, R42, R124 ;  /* 0x0000002a047c723c */ /* 0x040fe2000004187c */
[----:B------:R-:W-:Y:S07]  /*3590*/  LDSM.16.M88.4 R40, [R189] ;  /* 0x00000000bd28783b */ /* 0x000fee0000000200 */
[C---:B------:R-:W-:Y:S08]  /*35a0*/  HMMA.16816.F32.BF16 R148, R4.reuse, R36, R100 ;  /* 0x000000240494723c */ /* 0x040ff00000041864 */
[C---:B------:R-:W-:Y:S01]  /*35b0*/  HMMA.16816.F32.BF16 R136, R4.reuse, R38, R136 ;  /* 0x000000260488723c */ /* 0x040fe20000041888 */
[----:B------:R-:W-:Y:S07]  /*35c0*/  LDSM.16.M88.4 R36, [R189+0x800] ;  /* 0x00080000bd24783b */ /* 0x000fee0000000200 */
[C---:B------:R-:W-:Y:S08]  /*35d0*/  HMMA.16816.F32.BF16 R160, R4.reuse, R28, R88 ;  /* 0x0000001c04a0723c */ /* 0x040ff00000041858 */
[----:B------:R-:W-:Y:S01]  /*35e0*/  HMMA.16816.F32.BF16 R132, R4, R30, R84 ;  /* 0x0000001e0484723c */ /* 0x000fe20000041854 */
[----:B------:R-:W1:Y:S04]  /*35f0*/  LDSM.16.M88.4 R4, [R196+0x2000] ;  /* 0x00200000c404783b */ /* 0x000e680000000200 */
[----:B------:R-:W5:Y:S03]  /*3600*/  LDSM.16.M88.4 R28, [R189+0x1800] ;  /* 0x00180000bd1c783b */ /* 0x000f660000000200 */
[C---:B--2---:R-:W-:Y:S01]  /*3610*/  HMMA.16816.F32.BF16 R108, R16.reuse, R52, R32 ;  /* 0x00000034106c723c */ /* 0x044fe20000041820 */
[----:B------:R-:W2:Y:S07]  /*3620*/  LDSM.16.M88.4 R32, [R189+0x1000] ;  /* 0x00100000bd20783b */ /* 0x000eae0000000200 */
[----:B------:R-:W-:Y:S01]  /*3630*/  HMMA.16816.F32.BF16 R92, R16, R58, R24 ;  /* 0x0000003a105c723c */ /* 0x000fe20000041818 */
[----:B------:R-:W1:Y:S01]  /*3640*/  LDSM.16.M88.4 R24, [R189+0x2000] ;  /* 0x00200000bd18783b */ /* 0x000e620000000200 */
[----:B------:R-:W-:-:S06]  /*3650*/  DEPBAR.LE SB0, 0x0 ;  /* 0x000080000000791a */ /* 0x000fcc0000000000 */
[C---:B---3--:R-:W-:Y:S08]  /*3660*/  HMMA.16816.F32.BF16 R96, R16.reuse, R62, R72 ;  /* 0x0000003e1060723c */ /* 0x048ff00000041848 */
[----:B------:R-:W-:Y:S08]  /*3670*/  HMMA.16816.F32.BF16 R120, R16, R56, R76 ;  /* 0x000000381078723c */ /* 0x000ff0000004184c */
[----:B----4-:R-:W-:Y:S08]  /*3680*/  HMMA.16816.F32.BF16 R72, R12, R62, R68 ;  /* 0x0000003e0c48723c */ /* 0x010ff00000041844 */
[-C--:B------:R-:W-:Y:S08]  /*3690*/  HMMA.16816.F32.BF16 R128, R16, R60.reuse, R80 ;  /* 0x0000003c1080723c */ /* 0x080ff00000041850 */
[C---:B------:R-:W-:Y:S08]  /*36a0*/  HMMA.16816.F32.BF16 R76, R12.reuse, R60, R116 ;  /* 0x0000003c0c4c723c */ /* 0x040ff00000041874 */
[C---:B------:R-:W-:Y:S08]  /*36b0*/  HMMA.16816.F32.BF16 R68, R12.reuse, R56, R140 ;  /* 0x000000380c44723c */ /* 0x040ff0000004188c */
[----:B------:R-:W-:Y:S08]  /*36c0*/  HMMA.16816.F32.BF16 R64, R12, R58, R64 ;  /* 0x0000003a0c40723c */ /* 0x000ff00000041840 */
[----:B------:R-:W-:Y:S08]  /*36d0*/  HMMA.16816.F32.BF16 R88, R16, R54, R156 ;  /* 0x000000361058723c */ /* 0x000ff0000004189c */
[C---:B------:R-:W-:Y:S08]  /*36e0*/  HMMA.16816.F32.BF16 R60, R12.reuse, R52, R144 ;  /* 0x000000340c3c723c */ /* 0x040ff00000041890 */
[----:B------:R-:W-:Y:S08]  /*36f0*/  HMMA.16816.F32.BF16 R56, R12, R54, R124 ;  /* 0x000000360c38723c */ /* 0x000ff0000004187c */
[C---:B------:R-:W-:Y:S08]  /*3700*/  HMMA.16816.F32.BF16 R104, R16.reuse, R48, R164 ;  /* 0x000000301068723c */ /* 0x040ff000000418a4 */
[----:B------:R-:W-:Y:S08]  /*3710*/  HMMA.16816.F32.BF16 R84, R16, R50, R152 ;  /* 0x000000321054723c */ /* 0x000ff00000041898 */
[----:B------:R-:W-:Y:S08]  /*3720*/  HMMA.16816.F32.BF16 R52, R12, R48, R148 ;  /* 0x000000300c34723c */ /* 0x000ff00000041894 */
[C---:B------:R-:W-:Y:S08]  /*3730*/  HMMA.16816.F32.BF16 R100, R16.reuse, R44, R168 ;  /* 0x0000002c1064723c */ /* 0x040ff000000418a8 */
[----:B------:R-:W-:Y:S08]  /*3740*/  HMMA.16816.F32.BF16 R80, R16, R46, R112 ;  /* 0x0000002e1050723c */ /* 0x000ff00000041870 */
[C---:B------:R-:W-:Y:S08]  /*3750*/  HMMA.16816.F32.BF16 R48, R12.reuse, R50, R136 ;  /* 0x000000320c30723c */ /* 0x040ff00000041888 */
[C---:B------:R-:W-:Y:S08]  /*3760*/  HMMA.16816.F32.BF16 R16, R12.reuse, R44, R160 ;  /* 0x0000002c0c10723c */ /* 0x040ff000000418a0 */
[----:B------:R-:W-:Y:S08]  /*3770*/  HMMA.16816.F32.BF16 R12, R12, R46, R132 ;  /* 0x0000002e0c0c723c */ /* 0x000ff00000041884 */
[C---:B-1----:R-:W-:Y:S08]  /*3780*/  HMMA.16816.F32.BF16 R112, R4.reuse, R42, R96 ;  /* 0x0000002a0470723c */ /* 0x042ff00000041860 */
[C---:B-----5:R-:W-:Y:S08]  /*3790*/  HMMA.16816.F32.BF16 R132, R4.reuse, R28, R104 ;  /* 0x0000001c0484723c */ /* 0x060ff00000041868 */
[----:B------:R-:W-:Y:S08]  /*37a0*/  HMMA.16816.F32.BF16 R96, R4, R30, R84 ;  /* 0x0000001e0460723c */ /* 0x000ff00000041854 */
[C---:B------:R-:W-:Y:S08]  /*37b0*/  HMMA.16816.F32.BF16 R52, R8.reuse, R28, R52 ;  /* 0x0000001c0834723c */ /* 0x040ff00000041834 */
[----:B------:R-:W-:Y:S08]  /*37c0*/  HMMA.16816.F32.BF16 R48, R8, R30, R48 ;  /* 0x0000001e0830723c */ /* 0x000ff00000041830 */
[C---:B--2---:R-:W-:Y:S08]  /*37d0*/  HMMA.16816.F32.BF16 R124, R4.reuse, R32, R108 ;  /* 0x00000020047c723c */ /* 0x044ff0000004186c */
[C---:B------:R-:W-:Y:S08]  /*37e0*/  HMMA.16816.F32.BF16 R100, R4.reuse, R24, R100 ;  /* 0x000000180464723c */ /* 0x040ff00000041864 */
[----:B------:R-:W-:Y:S08]  /*37f0*/  HMMA.16816.F32.BF16 R44, R4, R26, R80 ;  /* 0x0000001a042c723c */ /* 0x000ff00000041850 */
[----:B------:R-:W-:Y:S08]  /*3800*/  HMMA.16816.F32.BF16 R28, R8, R24, R16 ;  /* 0x00000018081c723c */ /* 0x000ff00000041810 */
        /* <DEDUP_REMOVED lines=12> */
[----:B------:R-:W-:Y:S01]  /*38d0*/  @!UPT UIADD3 URZ, URZ, URZ, URZ ;  /* 0x0000003f3f3ff290 */ /* 0x000fe2000fffe03f */
[----:B------:R-:W-:Y:S11]  /*38e0*/  @!P1 BRA `(.L_x_76) ;  /* 0x000003d000009947 */ /* 0x000ff60003800000 */
[----:B------:R-:W-:Y:S01]  /*38f0*/  IADD3 R2, R172, R174, R243 ;  /* 0x000000aeac027210 */ /* 0x000fe20007ffe0f3 */
[----:B------:R-:W-:-:S03]  /*3900*/  IMAD.MOV.U32 R199, RZ, RZ, RZ ;  /* 0x000000ffffc77224 */ /* 0x000fc600078e00ff */
[----:B------:R-:W-:-:S05]  /*3910*/  IADD3 R2, R2, -0x50, RZ ;  /* 0xffffffb002027810 */ /* 0x000fca0007ffe0ff */
[----:B------:R-:W-:-:S04]  /*3920*/  @P3 IMAD.HI.U32 R3, R2, c[0x0][0x2bc], RZ ;  /* 0x0000af0002033a27 */ /* 0x000fc800078e00ff */
[----:B------:R-:W-:Y:S01]  /*3930*/  IMAD.MOV.U32 R0, RZ, RZ, R2 ;  /* 0x000000ffff007224 */ /* 0x000fe200078e0002 */
[----:B------:R-:W-:-:S04]  /*3940*/  @P3 SHF.R.U32.HI R0, RZ, c[0x0][0x2c0], R3 ;  /* 0x0000b000ff003a19 */ /* 0x000fc80000011603 */
[----:B------:R-:W-:-:S04]  /*3950*/  @!P0 IADD3 R3, P1, R0, R246, RZ ;  /* 0x000000f600038210 */ /* 0x000fc80007f3e0ff */
[----:B------:R-:W-:Y:S02]  /*3960*/  @!P0 LEA.HI.X.SX32 R5, R0, R251, 0x1, P1 ;  /* 0x000000fb00058211 */ /* 0x000fe400008f0eff */
[----:B------:R-:W-:-:S04]  /*3970*/  @!P0 LEA R4, P1, R3, c[0x0][0x2a0], 0x2 ;  /* 0x0000a80003048a11 */ /* 0x000fc800078210ff */
[----:B------:R-:W-:-:S05]  /*3980*/  @!P0 LEA.HI.X R5, R3, c[0x0][0x2a4], R5, 0x2, P1 ;  /* 0x0000a90003058a11 */ /* 0x000fca00008f1405 */
[----:B------:R-:W2:Y:S01]  /*3990*/  @!P0 LDG.E R199, [R4.64] ;  /* 0x0000000604c78981 */ /* 0x000ea2000c1e1900 */
[----:B------:R-:W-:-:S04]  /*39a0*/  IMAD.MOV R0, RZ, RZ, -R0 ;  /* 0x000000ffff007224 */ /* 0x000fc800078e0a00 */
[----:B------:R-:W-:-:S04]  /*39b0*/  IMAD R201, R0, c[0x0][0x2b8], R2 ;  /* 0x0000ae0000c97a24 */ /* 0x000fc800078e0202 */
[----:B------:R-:W-:Y:S01]  /*39c0*/  IMAD.WIDE.U32 R2, R201, c[0x0][0x1e0], RZ ;  /* 0x00007800c9027a25 */ /* 0x000fe200078e00ff */
[----:B------:R-:W-:-:S05]  /*39d0*/  SHF.R.S32.HI R0, RZ, 0x1f, R201 ;  /* 0x0000001fff007819 */ /* 0x000fca00000114c9 */
[----:B------:R-:W-:-:S04]  /*39e0*/  IMAD R0, R0, c[0x0][0x1e0], RZ ;  /* 0x0000780000007a24 */ /* 0x000fc800078e02ff */
[----:B------:R-:W-:-:S04]  /*39f0*/  IMAD R0, R201, c[0x0][0x1e4], R0 ;  /* 0x00007900c9007a24 */ /* 0x000fc800078e0200 */
[----:B------:R-:W-:Y:S01]  /*3a00*/  IMAD.IADD R3, R3, 0x1, R0 ;  /* 0x0000000103037824 */ /* 0x000fe200078e0200 */
[----:B--2---:R-:W-:-:S03]  /*3a10*/  SHF.R.S32.HI R0, RZ, 0x1f, R199 ;  /* 0x0000001fff007819 */ /* 0x004fc600000114c7 */
[----:B------:R-:W-:-:S04]  /*3a20*/  IMAD.WIDE.U32 R2, R199, c[0x0][0x1f0], R2 ;  /* 0x00007c00c7027a25 */ /* 0x000fc800078e0002 */
[----:B------:R-:W-:Y:S01]  /*3a30*/  IMAD R0, R0, c[0x0][0x1f0], RZ ;  /* 0x00007c0000007a24 */ /* 0x000fe200078e02ff */
[----:B------:R-:W-:-:S03]  /*3a40*/  IADD3 R2, P2, R244, R2, RZ ;  /* 0x00000002f4027210 */ /* 0x000fc60007f5e0ff */
[----:B------:R-:W-:Y:S01]  /*3a50*/  IMAD R4, R199, c[0x0][0x1f4], R0 ;  /* 0x00007d00c7047a24 */ /* 0x000fe200078e0200 */
[----:B------:R-:W-:-:S04]  /*3a60*/  LEA R0, P1, R2, c[0x0][0x1c8], 0x1 ;  /* 0x0000720002007a11 */ /* 0x000fc800078208ff */
[----:B------:R-:W-:-:S04]  /*3a70*/  IADD3.X R3, R250, R3, R4, P2, !PT ;  /* 0x00000003fa037210 */ /* 0x000fc800017fe404 */
[----:B------:R-:W-:Y:S01]  /*3a80*/  LEA.HI.X R4, R2, c[0x0][0x1cc], R3, 0x1, P1 ;  /* 0x0000730002047a11 */ /* 0x000fe200008f0c03 */
[----:B------:R-:W-:Y:S05]  /*3a90*/  BRA.DIV ~URZ, `(.L_x_77) ;  /* 0x0000a8b27f007947 */ /* 0x000fea000b800000 */
[----:B------:R1:W2:Y:S02]  /*3aa0*/  SHFL.IDX PT, R7, R4, RZ, 0x181f ;  /* 0x00181fff04077589 */ /* 0x0002a400000e0000 */
.L_x_171:
[----:B------:R-:W-:Y:S05]  /*3ab0*/  BRA.DIV ~URZ, `(.L_x_78) ;  /* 0x0000a9027f007947 */ /* 0x000fea000b800000 */
[----:B------:R-:W3:Y:S01]  /*3ac0*/  SHFL.IDX PT, R2, R0, RZ, 0x181f ;  /* 0x00181fff00027589 */ /* 0x000ee200000e0000 */
[----:B------:R-:W-:-:S03]  /*3ad0*/  ISETP.GE.AND P1, PT, R205, c[0x0][0x1d4], PT ;  /* 0x00007500cd007a0c */ /* 0x000fc60003f26270 */
[----:B------:R-:W4:Y:S04]  /*3ae0*/  SHFL.IDX PT, R3, R0, 0x1, 0x181f ;  /* 0x00381f0000037f89 */ /* 0x000f2800000e0000 */
[----:B------:R-:W5:Y:S04]  /*3af0*/  SHFL.IDX PT, R6, R0, 0x2, 0x181f ;  /* 0x00581f0000067f89 */ /* 0x000f6800000e0000 */
[----:B------:R-:W1:Y:S04]  /*3b00*/  SHFL.IDX PT, R5, R0, 0x3, 0x181f ;  /* 0x00781f0000057f89 */ /* 0x000e6800000e0000 */
[----:B------:R-:W2:Y:S04]  /*3b10*/  SHFL.IDX PT, R9, R4, 0x1, 0x181f ;  /* 0x00381f0004097f89 */ /* 0x000ea800000e0000 */
[----:B------:R-:W2:Y:S04]  /*3b20*/  SHFL.IDX PT, R13, R4, 0x2, 0x181f ;  /* 0x00581f00040d7f89 */ /* 0x000ea800000e0000 */
[----:B------:R-:W2:Y:S01]  /*3b30*/  SHFL.IDX PT, R12, R4, 0x3, 0x181f ;  /* 0x00781f00040c7f89 */ /* 0x000ea200000e0000 */
[----:B---3--:R-:W-:-:S02]  /*3b40*/  IADD3 R10, P2, R2, R23, RZ ;  /* 0x00000017020a7210 */ /* 0x008fc40007f5e0ff */
[-C--:B----4-:R-:W-:Y:S01]  /*3b50*/  IADD3 R8, P4, R3, R23.reuse, RZ ;  /* 0x0000001703087210 */ /* 0x090fe20007f9e0ff */
[----:B------:R-:W3:Y:S02]  /*3b60*/  SHFL.IDX PT, R0, R0, 0x4, 0x181f ;  /* 0x00981f0000007f89 */ /* 0x000ee400000e0000 */
[----:B--2---:R-:W-:Y:S01]  /*3b70*/  IMAD.X R11, R7, 0x1, R20, P2 ;  /* 0x00000001070b7824 */ /* 0x004fe200010e0614 */
[-C--:B-----5:R-:W-:Y:S01]  /*3b80*/  IADD3 R6, P3, R6, R23.reuse, RZ ;  /* 0x0000001706067210 */ /* 0x0a0fe20007f7e0ff */
[----:B-1----:R-:W1:Y:S01]  /*3b90*/  SHFL.IDX PT, R4, R4, 0x4, 0x181f ;  /* 0x00981f0004047f89 */ /* 0x002e6200000e0000 */
[----:B------:R-:W-:-:S03]  /*3ba0*/  IADD3 R2, P2, R5, R23, RZ ;  /* 0x0000001705027210 */ /* 0x000fc60007f5e0ff */
[----:B------:R2:W-:Y:S01]  /*3bb0*/  LDGSTS.E.BYPASS.LTC128B.128 [R200+0x2900], [R10.64], !P1 ;  /* 0x029000000ac87fae */ /* 0x0005e2000c901d46 */
[----:B------:R-:W-:Y:S01]  /*3bc0*/  SEL R5, RZ, 0x10, P1 ;  /* 0x00000010ff057807 */ /* 0x000fe20000800000 */
[--C-:B------:R-:W-:Y:S02]  /*3bd0*/  IMAD.X R9, R9, 0x1, R20.reuse, P4 ;  /* 0x0000000109097824 */ /* 0x100fe400020e0614 */
[----:B------:R-:W-:-:S03]  /*3be0*/  IMAD.X R7, R13, 0x1, R20, P3 ;  /* 0x000000010d077824 */ /* 0x000fc600018e0614 */
[----:B------:R2:W-:Y:S01]  /*3bf0*/  LDGSTS.E.BYPASS.LTC128B.128 [R200+0x3100], [R8.64], !P1 ;  /* 0x0310000008c87fae */ /* 0x0005e2000c901d46 */
[----:B------:R-:W-:-:S03]  /*3c00*/  IMAD.X R3, R12, 0x1, R20, P2 ;  /* 0x000000010c037824 */ /* 0x000fc600010e0614 */
[----:B------:R2:W-:Y:S04]  /*3c10*/  LDGSTS.E.BYPASS.LTC128B.128 [R200+0x3900], [R6.64], !P1 ;  /* 0x0390000006c87fae */ /* 0x0005e8000c901d46 */
[----:B------:R2:W-:Y:S02]  /*3c20*/  LDGSTS.E.BYPASS.LTC128B.128 [R200+0x4100], [R2.64], !P1 ;  /* 0x0410000002c87fae */ /* 0x0005e4000c901d46 */
.L_x_172:
[C---:B--23--:R-:W-:Y:S02]  /*3c30*/  IADD3 R2, -R5.reuse, 0x10, RZ ;  /* 0x0000001005027810 */ /* 0x04cfe40007ffe1ff */
[----:B------:R-:W-:Y:S02]  /*3c40*/  ISETP.NE.U32.AND P3, PT, R5, RZ, PT ;  /* 0x000000ff0500720c */ /* 0x000fe40003f65070 */
[----:B------:R-:W-:-:S04]  /*3c50*/  LOP3.LUT R2, R2, 0xf, RZ, 0xc0, !PT ;  /* 0x0000000f02027812 */ /* 0x000fc800078ec0ff */
[----:B------:R-:W-:-:S04]  /*3c60*/  IADD3 R2, P2, P1, R2, R0, R23 ;  /* 0x0000000002027210 */ /* 0x000fc8000795e017 */
[----:B-1----:R-:W-:-:S05]  /*3c70*/  IADD3.X R3, RZ, R4, R20, P2, P1 ;  /* 0x00000004ff037210 */ /* 0x002fca00017e2414 */
[----:B------:R-:W-:Y:S01]  /*3c80*/  @!PT LDS RZ, [RZ] ;  /* 0x00000000fffff984 */ /* 0x000fe20000000800 */
[----:B------:R-:W-:Y:S01]  /*3c90*/  @!PT LDS RZ, [RZ] ;  /* 0x00000000fffff984 */ /* 0x000fe20000000800 */
[----:B------:R-:W-:Y:S01]  /*3ca0*/  @!PT LDS RZ, [RZ] ;  /* 0x00000000fffff984 */ /* 0x000fe20000000800 */
[----:B------:R1:W-:Y:S04]  /*3cb0*/  LDGSTS.E.BYPASS.LTC128B.128.ZFILL [R200+0x4900], [R2.64], P3 ;  /* 0x0490000002c87fae */ /* 0x0003e80009941d46 */
.L_x_76:
[----:B------:R-:W-:Y:S05]  /*3cc0*/  BSYNC B0 ;  /* 0x0000000000007941 */ /* 0x000fea0003800000 */
.L_x_75:
[----:B------:R-:W2:Y:S04]  /*3cd0*/  LDL R0, [R1+0x38] ;  /* 0x0000380001007983 */ /* 0x000ea80000100800 */
[----:B------:R-:W0:Y:S01]  /*3ce0*/  LDGDEPBAR ;  /* 0x00000000000079af */ /* 0x000e220000000000 */
[----:B--2---:R-:W-:-:S05]  /*3cf0*/  IMAD.IADD R0, R173, 0x1, -R0 ;  /* 0x00000001ad007824 */ /* 0x004fca00078e0a00 */
[C---:B------:R-:W-:Y:S02]  /*3d00*/  ISETP.GT.AND P2, PT, R0.reuse, RZ, PT ;  /* 0x000000ff0000720c */ /* 0x040fe40003f44270 */
[----:B------:R-:W-:Y:S02]  /*3d10*/  ISETP.GT.AND P1, PT, R0, 0x1, PT ;  /* 0x000000010000780c */ /* 0x000fe40003f24270 */
[----:B------:R-:W-:Y:S02]  /*3d20*/  FSEL R88, R130, -INF , P2 ;  /* 0xff80000082587808 */ /* 0x000fe40001000000 */
[----:B------:R-:W-:Y:S02]  /*3d30*/  FSEL R38, R128, -INF , P2 ;  /* 0xff80000080267808 */ /* 0x000fe40001000000 */
[----:B------:R-:W-:Y:S02]  /*3d40*/  FSEL R89, R131, -INF , P1 ;  /* 0xff80000083597808 */ /* 0x000fe40000800000 */
[----:B------:R-:W-:-:S02]  /*3d50*/  FSEL R81, R129, -INF , P1 ;  /* 0xff80000081517808 */ /* 0x000fc40000800000 */
[C---:B------:R-:W-:Y:S02]  /*3d60*/  ISETP.GT.AND P4, PT, R0.reuse, 0x8, PT ;  /* 0x000000080000780c */ /* 0x040fe40003f84270 */
        /* <DEDUP_REMOVED lines=39> */
[C---:B------:R-:W-:Y:S02]  /*3fe0*/  ISETP.GT.AND P4, PT, R0.reuse, 0x28, PT ;  /* 0x000000280000780c */ /* 0x040fe40003f84270 */
[----:B------:R-:W-:-:S02]  /*3ff0*/  ISETP.GT.AND P3, PT, R0, 0x29, PT ;  /* 0x000000290000780c */ /* 0x000fc40003f64270 */
        /* <DEDUP_REMOVED lines=24> */
[C---:B------:R-:W-:Y:S02]  /*4180*/  ISETP.GT.AND P4, PT, R0.reuse, 0x40, PT ;  /* 0x000000400000780c */ /* 0x040fe40003f84270 */
[C---:B------:R-:W-:Y:S02]  /*4190*/  ISETP.GT.AND P3, PT, R0.reuse, 0x41, PT ;  /* 0x000000410000780c */ /* 0x040fe40003f64270 */
[C---:B------:R-:W-:Y:S02]  /*41a0*/  ISETP.GT.AND P2, PT, R0.reuse, 0x48, PT ;  /* 0x000000480000780c */ /* 0x040fe40003f44270 */
[----:B------:R-:W-:Y:S02]  /*41b0*/  ISETP.GT.AND P1, PT, R0, 0x49, PT ;  /* 0x000000490000780c */ /* 0x000fe40003f24270 */
[----:B------:R-:W-:Y:S02]  /*41c0*/  FMNMX.FTZ R0, R10, R11, !PT ;  /* 0x0000000b0a007209 */ /* 0x000fe40007810000 */
[----:B-1----:R-:W-:-:S02]  /*41d0*/  FMNMX.FTZ R2, R14, R16, !PT ;  /* 0x000000100e027209 */ /* 0x002fc40007810000 */
        /* <DEDUP_REMOVED lines=46> */
[----:B------:R-:W-:Y:S02]  /*44c0*/  FSEL R153, R98, -INF , P6 ;  /* 0xff80000062997808 */ /* 0x000fe40003000000 */
[----:B------:R-:W-:-:S02]  /*44d0*/  FSEL R151, R96, -INF , P6 ;  /* 0xff80000060977808 */ /* 0x000fc40003000000 */
[----:B------:R-:W-:Y:S02]  /*44e0*/  FSEL R139, R50, -INF , P6 ;  /* 0xff800000328b7808 */ /* 0x000fe40003000000 */
[----:B------:R-:W-:Y:S02]  /*44f0*/  FSEL R137, R48, -INF , P6 ;  /* 0xff80000030897808 */ /* 0x000fe40003000000 */
[----:B------:R-:W-:Y:S02]  /*4500*/  FMNMX.FTZ R0, R140, R0, !PT ;  /* 0x000000008c007209 */ /* 0x000fe40007810000 */
[----:B------:R-:W-:Y:S02]  /*4510*/  FMNMX.FTZ R2, R142, R2, !PT ;  /* 0x000000028e027209 */ /* 0x000fe40007810000 */
[----:B------:R-:W-:Y:S02]  /*4520*/  FMNMX.FTZ R3, R149, R3, !PT ;  /* 0x0000000395037209 */ /* 0x000fe40007810000 */
[----:B------:R-:W-:-:S02]  /*4530*/  FMNMX.FTZ R4, R154, R4, !PT ;  /* 0x000000049a047209 */ /* 0x000fc40007810000 */
[----:B------:R-:W-:Y:S02]  /*4540*/  FSEL R155, R99, -INF , P5 ;  /* 0xff800000639b7808 */ /* 0x000fe40002800000 */
[----:B------:R-:W-:Y:S02]  /*4550*/  FSEL R150, R97, -INF , P5 ;  /* 0xff80000061967808 */ /* 0x000fe40002800000 */
        /* <DEDUP_REMOVED lines=8> */
[----:B------:R-:W-:Y:S02]  /*45e0*/  FSEL R162, R30, -INF , P4 ;  /* 0xff8000001ea27808 */ /* 0x000fe40002000000 */
[----:B------:R-:W-:-:S02]  /*45f0*/  FSEL R160, R28, -INF , P4 ;  /* 0xff8000001ca07808 */ /* 0x000fc40002000000 */
        /* <DEDUP_REMOVED lines=28> */
[----:B------:R-:W-:Y:S02]  /*47c0*/  FMNMX.FTZ R0, R156, R0, !PT ;  /* 0x000000009c007209 */ /* 0x000fe40007810000 */
[----:B------:R-:W-:-:S02]  /*47d0*/  FMNMX.FTZ R5, R164, R2, !PT ;  /* 0x00000002a4057209 */ /* 0x000fc40007810000 */
[----:B------:R-:W-:Y:S02]  /*47e0*/  FMNMX.FTZ R6, R165, R3, !PT ;  /* 0x00000003a5067209 */ /* 0x000fe40007810000 */
[----:B------:R-:W-:Y:S01]  /*47f0*/  FMNMX.FTZ R8, R169, R4, !PT ;  /* 0x00000004a9087209 */ /* 0x000fe20007810000 */
[----:B------:R-:W-:Y:S05]  /*4800*/  BRA.DIV ~URZ, `(.L_x_79) ;  /* 0x0000a1127f007947 */ /* 0x000fea000b800000 */
[----:B------:R1:W2:Y:S02]  /*4810*/  SHFL.BFLY PT, R2, R0, 0x2, 0x1f ;  /* 0x0c401f0000027f89 */ /* 0x0002a400000e0000 */
.L_x_173:
[----:B--2---:R-:W-:Y:S01]  /*4820*/  FMNMX.FTZ R4, R0, R2, !PT ;  /* 0x0000000200047209 */ /* 0x004fe20007810000 */
[----:B------:R-:W-:Y:S05]  /*4830*/  BRA.DIV ~URZ, `(.L_x_80) ;  /* 0x0000a1427f007947 */ /* 0x000fea000b800000 */
[----:B-1----:R-:W1:Y:S04]  /*4840*/  SHFL.BFLY PT, R0, R5, 0x2, 0x1f ;  /* 0x0c401f0005007f89 */ /* 0x002e6800000e0000 */
[----:B------:R-:W2:Y:S04]  /*4850*/  SHFL.BFLY PT, R2, R6, 0x2, 0x1f ;  /* 0x0c401f0006027f89 */ /* 0x000ea800000e0000 */
[----:B------:R-:W3:Y:S04]  /*4860*/  SHFL.BFLY PT, R7, R8, 0x2, 0x1f ;  /* 0x0c401f0008077f89 */ /* 0x000ee800000e0000 */
[----:B------:R-:W4:Y:S01]  /*4870*/  SHFL.BFLY PT, R3, R4, 0x1, 0x1f ;  /* 0x0c201f0004037f89 */ /* 0x000f2200000e0000 */
[----:B-1----:R-:W-:-:S02]  /*4880*/  FMNMX.FTZ R0, R5, R0, !PT ;  /* 0x0000000005007209 */ /* 0x002fc40007810000 */
[----:B--2---:R-:W-:-:S03]  /*4890*/  FMNMX.FTZ R2, R6, R2, !PT ;  /* 0x0000000206027209 */ /* 0x004fc60007810000 */
[----:B------:R-:W1:Y:S01]  /*48a0*/  SHFL.BFLY PT, R5, R0, 0x1, 0x1f ;  /* 0x0c201f0000057f89 */ /* 0x000e6200000e0000 */
[----:B---3--:R-:W-:-:S03]  /*48b0*/  FMNMX.FTZ R9, R8, R7, !PT ;  /* 0x0000000708097209 */ /* 0x008fc60007810000 */
[----:B------:R-:W2:Y:S01]  /*48c0*/  SHFL.BFLY PT, R6, R2, 0x1, 0x1f ;  /* 0x0c201f0002067f89 */ /* 0x000ea200000e0000 */
[----:B----4-:R-:W-:-:S03]  /*48d0*/  FMNMX.FTZ R113, R4, R3, !PT ;  /* 0x0000000304717209 */ /* 0x010fc60007810000 */
[----:B------:R3:W4:Y:S01]  /*48e0*/  SHFL.BFLY PT, R80, R9, 0x1, 0x1f ;  /* 0x0c201f0009507f89 */ /* 0x00072200000e0000 */
[----:B-1----:R-:W-:Y:S02]  /*48f0*/  FMNMX.FTZ R112, R0, R5, !PT ;  /* 0x0000000500707209 */ /* 0x002fe40007810000 */
[----:B--2---:R-:W-:Y:S02]  /*4900*/  FMNMX.FTZ R111, R2, R6, !PT ;  /* 0x00000006026f7209 */ /* 0x004fe40007810000 */
.L_x_174:
[C---:B------:R-:W-:Y:S01]  /*4910*/  FMUL.FTZ R0, R113.reuse, c[0x0][0x2d0] ;  /* 0x0000b40071007a20 */ /* 0x040fe20000410000 */
[----:B------:R-:W-:Y:S01]  /*4920*/  FSETP.NEU.FTZ.AND P1, PT, R113, -INF , PT ;  /* 0xff8000007100780b */ /* 0x000fe20003f3d000 */
[----:B------:R-:W-:Y:S01]  /*4930*/  FMUL.FTZ R3, R112, c[0x0][0x2d0] ;  /* 0x0000b40070037a20 */ /* 0x000fe20000410000 */
[----:B------:R-:W-:Y:S01]  /*4940*/  WARPSYNC 0xffffffff ;  /* 0xffffffff00007948 */ /* 0x000fe20003800000 */
[----:B------:R-:W1:Y:S01]  /*4950*/  LDSM.16.MT88.4 R20, [R190] ;  /* 0x00000000be14783b */ /* 0x000e620000004200 */
[----:B------:R-:W-:Y:S01]  /*4960*/  FSEL R8, R0, RZ, P1 ;  /* 0x000000ff00087208 */ /* 0x000fe20000800000 */
[----:B------:R-:W-:Y:S01]  /*4970*/  FMUL.FTZ R2, R111, c[0x0][0x2d0] ;  /* 0x0000b4006f027a20 */ /* 0x000fe20000410000 */
[----:B------:R-:W-:Y:S01]  /*4980*/  FSETP.NEU.FTZ.AND P1, PT, R112, -INF , PT ;  /* 0xff8000007000780b */ /* 0x000fe20003f3d000 */
[----:B------:R-:W2:Y:S01]  /*4990*/  LDSM.16.MT88.4 R24, [R193] ;  /* 0x00000000c118783b */ /* 0x000ea20000004200 */
[----:B---34-:R-:W-:Y:S01]  /*49a0*/  FMNMX.FTZ R9, R80, R9, !PT ;  /* 0x0000000950097209 */ /* 0x018fe20007810000 */
[----:B------:R-:W-:Y:S01]  /*49b0*/  FFMA.FTZ R0, R10, c[0x0][0x2d0], -R8 ;  /* 0x0000b4000a007a23 */ /* 0x000fe20000010808 */
[----:B------:R-:W-:Y:S01]  /*49c0*/  FSEL R3, R3, RZ, P1 ;  /* 0x000000ff03037208 */ /* 0x000fe20000800000 */
[----:B------:R-:W3:Y:S01]  /*49d0*/  LDSM.16.MT88.4 R28, [R191] ;  /* 0x00000000bf1c783b */ /* 0x000ee20000004200 */
[----:B------:R-:W-:Y:S01]  /*49e0*/  FSETP.NEU.FTZ.AND P1, PT, R111, -INF , PT ;  /* 0xff8000006f00780b */ /* 0x000fe20003f3d000 */
[----:B------:R4:W-:Y:S02]  /*49f0*/  MUFU.EX2 R186, R0 ;  /* 0x0000000000ba7308 */ /* 0x0009e40000000800 */
[----:B------:R-:W5:Y:S01]  /*4a00*/  LDSM.16.MT88.4 R44, [R192] ;  /* 0x00000000c02c783b */ /* 0x000f620000004200 */
[----:B------:R-:W-:-:S02]  /*4a10*/  FSEL R2, R2, RZ, P1 ;  /* 0x000000ff02027208 */ /* 0x000fc40000800000 */
[----:B------:R-:W-:Y:S01]  /*4a20*/  FSETP.NEU.FTZ.AND P1, PT, R9, -INF , PT ;  /* 0xff8000000900780b */ /* 0x000fe20003f3d000 */
[----:B------:R-:W-:Y:S02]  /*4a30*/  LDSM.16.MT88.4 R64, [R190+0x800] ;  /* 0x00080000be40783b */ /* 0x000fe40000004200 */
[----:B------:R-:W-:Y:S02]  /*4a40*/  FFMA.FTZ R10, R83, c[0x0][0x2d0], -R2 ;  /* 0x0000b400530a7a23 */ /* 0x000fe40000010802 */
[----:B------:R-:W1:Y:S02]  /*4a50*/  LDSM.16.MT88.4 R60, [R193+0x800] ;  /* 0x00080000c13c783b */ /* 0x000e640000004200 */
[----:B------:R-:W-:Y:S02]  /*4a60*/  MUFU.EX2 R219, R10 ;  /* 0x0000000a00db7308 */ /* 0x000fe40000000800 */
[----:B------:R-:W1:Y:S01]  /*4a70*/  LDSM.16.MT88.4 R72, [R191+0x800] ;  /* 0x00080000bf48783b */ /* 0x000e620000004200 */
[----:B----4-:R-:W-:-:S03]  /*4a80*/  FFMA.FTZ R0, R11, c[0x0][0x2d0], -R8 ;  /* 0x0000b4000b007a23 */ /* 0x010fc60000010808 */
[----:B------:R-:W4:Y:S02]  /*4a90*/  LDSM.16.MT88.4 R76, [R192+0x800] ;  /* 0x00080000c04c783b */ /* 0x000f240000004200 */
[----:B------:R2:W2:Y:S02]  /*4aa0*/  MUFU.EX2 R185, R0 ;  /* 0x0000000000b97308 */ /* 0x0004a40000000800 */
[----:B--2---:R-:W-:Y:S01]  /*4ab0*/  FFMA.FTZ R0, R12, c[0x0][0x2d0], -R8 ;  /* 0x0000b4000c007a23 */ /* 0x004fe20000010808 */
[----:B------:R-:W-:-:S05]  /*4ac0*/  F2FP.BF16.PACK_AB R4, R185, R186 ;  /* 0x000000bab904723e */ /* 0x000fca00000010ff */
[----:B------:R2:W-:Y:S02]  /*4ad0*/  MUFU.EX2 R220, R0 ;  /* 0x0000000000dc7308 */ /* 0x0005e40000000800 */
[----:B--2---:R-:W-:-:S06]  /*4ae0*/  FFMA.FTZ R0, R13, c[0x0][0x2d0], -R8 ;  /* 0x0000b4000d007a23 */ /* 0x004fcc0000010808 */
[----:B------:R2:W1:Y:S02]  /*4af0*/  MUFU.EX2 R221, R0 ;  /* 0x0000000000dd7308 */ /* 0x0004640000000800 */
[----:B--2---:R-:W-:Y:S01]  /*4b00*/  FFMA.FTZ R0, R15, c[0x0][0x2d0], -R8 ;  /* 0x0000b4000f007a23 */ /* 0x004fe20000010808 */
[----:B-1----:R-:W-:-:S05]  /*4b10*/  F2FP.BF16.PACK_AB R6, R221, R220 ;  /* 0x000000dcdd06723e */ /* 0x002fca00000010ff */
[----:B------:R1:W-:Y:S02]  /*4b20*/  MUFU.EX2 R228, R0 ;  /* 0x0000000000e47308 */ /* 0x0003e40000000800 */
[----:B-1----:R-:W-:-:S06]  /*4b30*/  FFMA.FTZ R0, R14, c[0x0][0x2d0], -R3 ;  /* 0x0000b4000e007a23 */ /* 0x002fcc0000010803 */
[----:B------:R1:W-:Y:S02]  /*4b40*/  MUFU.EX2 R214, R0 ;  /* 0x0000000000d67308 */ /* 0x0003e40000000800 */
[----:B-1----:R-:W-:-:S06]  /*4b50*/  FFMA.FTZ R0, R16, c[0x0][0x2d0], -R3 ;  /* 0x0000b40010007a23 */ /* 0x002fcc0000010803 */
[----:B------:R1:W2:Y:S02]  /*4b60*/  MUFU.EX2 R213, R0 ;  /* 0x0000000000d57308 */ /* 0x0002a40000000800 */
[----:B-1----:R-:W-:Y:S01]  /*4b70*/  FFMA.FTZ R0, R17, c[0x0][0x2d0], -R3 ;  /* 0x0000b40011007a23 */ /* 0x002fe20000010803 */
[----:B--2---:R-:W-:-:S05]  /*4b80*/  F2FP.BF16.PACK_AB R5, R213, R214 ;  /* 0x000000d6d505723e */ /* 0x004fca00000010ff */
[----:B------:R1:W-:Y:S02]  /*4b90*/  MUFU.EX2 R215, R0 ;  /* 0x0000000000d77308 */ /* 0x0003e40000000800 */
[----:B-1----:R-:W-:-:S06]  /*4ba0*/  FFMA.FTZ R0, R18, c[0x0][0x2d0], -R3 ;  /* 0x0000b40012007a23 */ /* 0x002fcc0000010803 */
[----:B------:R1:W2:Y:S02]  /*4bb0*/  MUFU.EX2 R216, R0 ;  /* 0x0000000000d87308 */ /* 0x0002a40000000800 */
[----:B-1----:R-:W-:Y:S01]  /*4bc0*/  FFMA.FTZ R0, R19, c[0x0][0x2d0], -R8 ;  /* 0x0000b40013007a23 */ /* 0x002fe20000010808 */
[----:B--2---:R-:W-:-:S05]  /*4bd0*/  F2FP.BF16.PACK_AB R7, R216, R215 ;  /* 0x000000d7d807723e */ /* 0x004fca00000010ff */
[----:B------:R1:W2:Y:S02]  /*4be0*/  MUFU.EX2 R225, R0 ;  /* 0x0000000000e17308 */ /* 0x0002a40000000800 */
[C---:B------:R-:W-:Y:S08]  /*4bf0*/  HMMA.16816.F32.BF16 R48, R4.reuse, R20, RZ ;  /* 0x000000140430723c */ /* 0x040ff000000418ff */
[----:B------:R-:W-:Y:S01]  /*4c00*/  HMMA.16816.F32.BF16 R68, R4, R24, RZ ;  /* 0x000000180444723c */ /* 0x000fe200000418ff */
[----:B-1----:R-:W-:Y:S01]  /*4c10*/  FFMA.FTZ R0, R32, c[0x0][0x2d0], -R8 ;  /* 0x0000b40020007a23 */ /* 0x002fe20000010808 */
[----:B--2---:R-:W-:-:S03]  /*4c20*/  F2FP.BF16.PACK_AB R12, R225, R228 ;  /* 0x000000e4e10c723e */ /* 0x004fc600000010ff */
[----:B------:R1:W-:Y:S03]  /*4c30*/  MUFU.EX2 R227, R0 ;  /* 0x0000000000e37308 */ /* 0x0003e60000000800 */
[C---:B---3--:R-:W-:Y:S08]  /*4c40*/  HMMA.16816.F32.BF16 R56, R4.reuse, R28, RZ ;  /* 0x0000001c0438723c */ /* 0x048ff000000418ff */
[----:B-----5:R-:W-:Y:S01]  /*4c50*/  HMMA.16816.F32.BF16 R52, R4, R44, RZ ;  /* 0x0000002c0434723c */ /* 0x020fe200000418ff */
[----:B-1----:R-:W-:-:S07]  /*4c60*/  FFMA.FTZ R0, R33, c[0x0][0x2d0], -R8 ;  /* 0x0000b40021007a23 */ /* 0x002fce0000010808 */
[C---:B------:R-:W-:Y:S01]  /*4c70*/  HMMA.16816.F32.BF16 R40, R4.reuse, R22, RZ ;  /* 0x000000160428723c */ /* 0x040fe200000418ff */
[----:B------:R1:W2:Y:S07]  /*4c80*/  MUFU.EX2 R229, R0 ;  /* 0x0000000000e57308 */ /* 0x0002ae0000000800 */
[----:B------:R-:W-:Y:S01]  /*4c90*/  HMMA.16816.F32.BF16 R16, R4, R46, RZ ;  /* 0x0000002e0410723c */ /* 0x000fe200000418ff */
[----:B-1----:R-:W-:Y:S01]  /*4ca0*/  FFMA.FTZ R0, R34, c[0x0][0x2d0], -R3 ;  /* 0x0000b40022007a23 */ /* 0x002fe20000010803 */
[----:B--2---:R-:W-:-:S03]  /*4cb0*/  F2FP.BF16.PACK_AB R14, R229, R227 ;  /* 0x000000e3e50e723e */ /* 0x004fc600000010ff */
[----:B------:R1:W-:Y:S02]  /*4cc0*/  MUFU.EX2 R222, R0 ;  /* 0x0000000000de7308 */ /* 0x0003e40000000800 */
[--C-:B-1----:R-:W-:Y:S02]  /*4cd0*/  FFMA.FTZ R0, R35, c[0x0][0x2d0], -R3.reuse ;  /* 0x0000b40023007a23 */ /* 0x102fe40000010803 */
[----:B------:R-:W-:Y:S04]  /*4ce0*/  HMMA.16816.F32.BF16 R32, R4, R30, RZ ;  /* 0x0000001e0420723c */ /* 0x000fe800000418ff */
[----:B------:R1:W2:Y:S02]  /*4cf0*/  MUFU.EX2 R223, R0 ;  /* 0x0000000000df7308 */ /* 0x0002a40000000800 */
[----:B-1----:R-:W-:Y:S01]  /*4d00*/  FFMA.FTZ R0, R36, c[0x0][0x2d0], -R3 ;  /* 0x0000b40024007a23 */ /* 0x002fe20000010803 */
[----:B--2---:R-:W-:-:S05]  /*4d10*/  F2FP.BF16.PACK_AB R13, R223, R222 ;  /* 0x000000dedf0d723e */ /* 0x004fca00000010ff */
[----:B------:R1:W-:Y:S02]  /*4d20*/  MUFU.EX2 R224, R0 ;  /* 0x0000000000e07308 */ /* 0x0003e40000000800 */
[----:B-1----:R-:W-:-:S06]  /*4d30*/  FFMA.FTZ R0, R37, c[0x0][0x2d0], -R3 ;  /* 0x0000b40025007a23 */ /* 0x002fcc0000010803 */
[----:B------:R1:W2:Y:S02]  /*4d40*/  MUFU.EX2 R226, R0 ;  /* 0x0000000000e27308 */ /* 0x0002a40000000800 */
[--C-:B-1----:R-:W-:Y:S01]  /*4d50*/  FFMA.FTZ R0, R38, c[0x0][0x2d0], -R2.reuse ;  /* 0x0000b40026007a23 */ /* 0x102fe20000010802 */
[----:B--2---:R-:W-:Y:S01]  /*4d60*/  F2FP.BF16.PACK_AB R15, R226, R224 ;  /* 0x000000e0e20f723e */ /* 0x004fe200000010ff */
[----:B------:R-:W-:Y:S04]  /*4d70*/  HMMA.16816.F32.BF16 R36, R4, R26, RZ ;  /* 0x0000001a0424723c */ /* 0x000fe800000418ff */
[----:B------:R1:W-:Y:S03]  /*4d80*/  MUFU.EX2 R203, R0 ;  /* 0x0000000000cb7308 */ /* 0x0003e60000000800 */
[--C-:B------:R-:W-:Y:S01]  /*4d90*/  FFMA.FTZ R4, R84, c[0x0][0x2d0], -R2.reuse ;  /* 0x0000b40054047a23 */ /* 0x100fe20000010802 */
[C---:B------:R-:W-:Y:S04]  /*4da0*/  HMMA.16816.F32.BF16 R132, R12.reuse, R60, R68 ;  /* 0x0000003c0c84723c */ /* 0x040fe80000041844 */
[----:B------:R2:W-:Y:S04]  /*4db0*/  MUFU.EX2 R217, R4 ;  /* 0x0000000400d97308 */ /* 0x0005e80000000800 */
[----:B------:R-:W-:Y:S01]  /*4dc0*/  HMMA.16816.F32.BF16 R128, R12, R66, R40 ;  /* 0x000000420c80723c */ /* 0x000fe20000041828 */
[----:B-1----:R-:W-:-:S04]  /*4dd0*/  FFMA.FTZ R0, R81, c[0x0][0x2d0], -R2 ;  /* 0x0000b40051007a23 */ /* 0x002fc80000010802 */
[----:B------:R1:W-:Y:S03]  /*4de0*/  MUFU.EX2 R187, R0 ;  /* 0x0000000000bb7308 */ /* 0x0003e60000000800 */
[----:B------:R-:W-:Y:S01]  /*4df0*/  HMMA.16816.F32.BF16 R144, R12, R62, R36 ;  /* 0x0000003e0c90723c */ /* 0x000fe20000041824 */
[----:B--2---:R-:W-:-:S04]  /*4e00*/  FFMA.FTZ R4, R85, c[0x0][0x2d0], -R2 ;  /* 0x0000b40055047a23 */ /* 0x004fc80000010802 */
[----:B------:R-:W-:Y:S03]  /*4e10*/  MUFU.EX2 R218, R4 ;  /* 0x0000000400da7308 */ /* 0x000fe60000000800 */
[----:B------:R-:W-:Y:S01]  /*4e20*/  HMMA.16816.F32.BF16 R68, R12, R72, R56 ;  /* 0x000000480c44723c */ /* 0x000fe20000041838 */
[----:B-1----:R-:W-:-:S07]  /*4e30*/  FFMA.FTZ R0, R82, c[0x0][0x2d0], -R2 ;  /* 0x0000b40052007a23 */ /* 0x002fce0000010802 */
[C---:B------:R-:W-:Y:S01]  /*4e40*/  HMMA.16816.F32.BF16 R96, R12.reuse, R74, R32 ;  /* 0x0000004a0c60723c */ /* 0x040fe20000041820 */
[----:B------:R1:W2:Y:S07]  /*4e50*/  MUFU.EX2 R202, R0 ;  /* 0x0000000000ca7308 */ /* 0x0002ae0000000800 */
[C---:B------:R-:W-:Y:S08]  /*4e60*/  HMMA.16816.F32.BF16 R120, R12.reuse, R64, R48 ;  /* 0x000000400c78723c */ /* 0x040ff00000041830 */
[----:B----4-:R-:W-:Y:S01]  /*4e70*/  HMMA.16816.F32.BF16 R100, R12, R76, R52 ;  /* 0x0000004c0c64723c */ /* 0x010fe20000041834 */
[----:B-1----:R-:W-:Y:S01]  /*4e80*/  FMUL.FTZ R0, R9, c[0x0][0x2d0] ;  /* 0x0000b40009007a20 */ /* 0x002fe20000410000 */
[----:B--2---:R-:W-:-:S04]  /*4e90*/  F2FP.BF16.PACK_AB R6, R219, R202 ;  /* 0x000000cadb06723e */ /* 0x004fc800000010ff */
[----:B------:R-:W-:Y:S02]  /*4ea0*/  FSEL R0, R0, RZ, P1 ;  /* 0x000000ff00007208 */ /* 0x000fe40000800000 */
[----:B------:R-:W-:Y:S03]  /*4eb0*/  HMMA.16816.F32.BF16 R56, R12, R78, R16 ;  /* 0x0000004e0c38723c */ /* 0x000fe60000041810 */
[--C-:B------:R-:W-:Y:S02]  /*4ec0*/  FFMA.FTZ R4, R88, c[0x0][0x2d0], -R0.reuse ;  /* 0x0000b40058047a23 */ /* 0x100fe40000010800 */
[--C-:B------:R-:W-:Y:S02]  /*4ed0*/  FFMA.FTZ R10, R92, c[0x0][0x2d0], -R0.reuse ;  /* 0x0000b4005c0a7a23 */ /* 0x100fe40000010800 */
[----:B------:R1:W-:Y:S08]  /*4ee0*/  MUFU.EX2 R180, R4 ;  /* 0x0000000400b47308 */ /* 0x0003f00000000800 */
[----:B------:R2:W-:Y:S01]  /*4ef0*/  MUFU.EX2 R182, R10 ;  /* 0x0000000a00b67308 */ /* 0x0005e20000000800 */
[----:B-1----:R-:W-:-:S07]  /*4f00*/  FFMA.FTZ R4, R89, c[0x0][0x2d0], -R0 ;  /* 0x0000b40059047a23 */ /* 0x002fce0000010800 */
[----:B------:R1:W3:Y:S01]  /*4f10*/  MUFU.EX2 R88, R4 ;  /* 0x0000000400587308 */ /* 0x0002e20000000800 */
[----:B--2---:R-:W-:-:S07]  /*4f20*/  FFMA.FTZ R10, R93, c[0x0][0x2d0], -R0 ;  /* 0x0000b4005d0a7a23 */ /* 0x004fce0000010800 */
[----:B------:R2:W-:Y:S01]  /*4f30*/  MUFU.EX2 R181, R10 ;  /* 0x0000000a00b57308 */ /* 0x0005e20000000800 */
[----:B-1----:R-:W-:Y:S01]  /*4f40*/  FFMA.FTZ R4, R90, c[0x0][0x2d0], -R0 ;  /* 0x0000b4005a047a23 */ /* 0x002fe20000010800 */
[----:B---3--:R-:W-:-:S06]  /*4f50*/  F2FP.BF16.PACK_AB R5, R88, R180 ;  /* 0x000000b45805723e */ /* 0x008fcc00000010ff */
[----:B------:R1:W-:Y:S01]  /*4f60*/  MUFU.EX2 R204, R4 ;  /* 0x0000000400cc7308 */ /* 0x0003e20000000800 */
[----:B--2---:R-:W-:-:S07]  /*4f70*/  FFMA.FTZ R10, R94, c[0x0][0x2d0], -R0 ;  /* 0x0000b4005e0a7a23 */ /* 0x004fce0000010800 */
[----:B------:R2:W-:Y:S01]  /*4f80*/  MUFU.EX2 R184, R10 ;  /* 0x0000000a00b87308 */ /* 0x0005e20000000800 */
[----:B-1----:R-:W-:-:S07]  /*4f90*/  FFMA.FTZ R4, R91, c[0x0][0x2d0], -R0 ;  /* 0x0000b4005b047a23 */ /* 0x002fce0000010800 */
[----:B------:R1:W3:Y:S01]  /*4fa0*/  MUFU.EX2 R198, R4 ;  /* 0x0000000400c67308 */ /* 0x0002e20000000800 */
[----:B--2---:R-:W-:Y:S02]  /*4fb0*/  FFMA.FTZ R10, R95, c[0x0][0x2d0], -R0 ;  /* 0x0000b4005f0a7a23 */ /* 0x004fe40000010800 */
[----:B------:R-:W-:Y:S05]  /*4fc0*/  LDSM.16.MT88.4 R92, [R191+0x2000] ;  /* 0x00200000bf5c783b */ /* 0x000fea0000004200 */
        /* <DEDUP_REMOVED lines=8> */
[----:B--2---:R-:W-:-:S07]  /*5050*/  FFMA.FTZ R10, R106, c[0x0][0x2d0], -R8 ;  /* 0x0000b4006a0a7a23 */ /* 0x004fce0000010808 */
[----:B------:R2:W-:Y:S01]  /*5060*/  MUFU.EX2 R177, R10 ;  /* 0x0000000a00b17308 */ /* 0x0005e20000000800 */
[----:B-1----:R-:W-:-:S07]  /*5070*/  F2FP.BF16.PACK_AB R4, R187, R203 ;  /* 0x000000cbbb04723e */ /* 0x002fce00000010ff */
[----:B------:R-:W-:Y:S01]  /*5080*/  HMMA.16816.F32.BF16 R40, R4, R20, RZ ;  /* 0x000000140428723c */ /* 0x000fe200000418ff */
[----:B--2---:R-:W-:-:S04]  /*5090*/  FFMA.FTZ R10, R105, c[0x0][0x2d0], -R8 ;  /* 0x0000b400690a7a23 */ /* 0x004fc80000010808 */
[----:B------:R1:W-:Y:S03]  /*50a0*/  MUFU.EX2 R178, R10 ;  /* 0x0000000a00b27308 */ /* 0x0003e60000000800 */
[C---:B------:R-:W-:Y:S08]  /*50b0*/  HMMA.16816.F32.BF16 R36, R4.reuse, R22, RZ ;  /* 0x000000160424723c */ /* 0x040ff000000418ff */
[----:B------:R-:W-:Y:S01]  /*50c0*/  HMMA.16816.F32.BF16 R32, R4, R24, RZ ;  /* 0x000000180420723c */ /* 0x000fe200000418ff */
[----:B-1----:R-:W-:-:S07]  /*50d0*/  FFMA.FTZ R10, R104, c[0x0][0x2d0], -R8 ;  /* 0x0000b400680a7a23 */ /* 0x002fce0000010808 */
[C---:B------:R-:W-:Y:S01]  /*50e0*/  HMMA.16816.F32.BF16 R20, R4.reuse, R28, RZ ;  /* 0x0000001c0414723c */ /* 0x040fe200000418ff */
[----:B------:R1:W-:Y:S07]  /*50f0*/  MUFU.EX2 R179, R10 ;  /* 0x0000000a00b37308 */ /* 0x0003ee0000000800 */
[C---:B------:R-:W-:Y:S08]  /*5100*/  HMMA.16816.F32.BF16 R12, R4.reuse, R26, RZ ;  /* 0x0000001a040c723c */ /* 0x040ff000000418ff */
[----:B------:R-:W-:Y:S01]  /*5110*/  HMMA.16816.F32.BF16 R28, R4, R30, RZ ;  /* 0x0000001e041c723c */ /* 0x000fe200000418ff */
[----:B-1----:R-:W-:-:S04]  /*5120*/  FFMA.FTZ R10, R115, c[0x0][0x2d0], -R3 ;  /* 0x0000b400730a7a23 */ /* 0x002fc80000010803 */
[----:B------:R1:W-:Y:S03]  /*5130*/  MUFU.EX2 R115, R10 ;  /* 0x0000000a00737308 */ /* 0x0003e60000000800 */
[C---:B------:R-:W-:Y:S08]  /*5140*/  HMMA.16816.F32.BF16 R16, R4.reuse, R44, RZ ;  /* 0x0000002c0410723c */ /* 0x040ff000000418ff */
[----:B------:R-:W-:Y:S01]  /*5150*/  HMMA.16816.F32.BF16 R24, R4, R46, RZ ;  /* 0x0000002e0418723c */ /* 0x000fe200000418ff */
[----:B-1----:R-:W-:-:S06]  /*5160*/  FFMA.FTZ R10, R114, c[0x0][0x2d0], -R3 ;  /* 0x0000b400720a7a23 */ /* 0x002fcc0000010803 */
[----:B------:R-:W-:Y:S01]  /*5170*/  F2FP.BF16.PACK_AB R4, R218, R217 ;  /* 0x000000d9da04723e */ /* 0x000fe200000010ff */
[----:B------:R1:W2:Y:S01]  /*5180*/  MUFU.EX2 R157, R10 ;  /* 0x0000000a009d7308 */ /* 0x0002a20000000800 */
[----:B---3--:R-:W-:Y:S02]  /*5190*/  F2FP.BF16.PACK_AB R6, R210, R212 ;  /* 0x000000d4d206723e */ /* 0x008fe400000010ff */
[----:B------:R-:W-:Y:S02]  /*51a0*/  F2FP.BF16.PACK_AB R5, R181, R182 ;  /* 0x000000b6b505723e */ /* 0x000fe400000010ff */
[----:B------:R-:W-:-:S07]  /*51b0*/  F2FP.BF16.PACK_AB R7, R183, R184 ;  /* 0x000000b8b707723e */ /* 0x000fce00000010ff */
[----:B------:R-:W-:Y:S01]  /*51c0*/  HMMA.16816.F32.BF16 R48, R4, R64, R40 ;  /* 0x000000400430723c */ /* 0x000fe20000041828 */
[----:B-1----:R-:W-:-:S04]  /*51d0*/  FFMA.FTZ R10, R110, c[0x0][0x2d0], -R3 ;  /* 0x0000b4006e0a7a23 */ /* 0x002fc80000010803 */
[----:B------:R1:W-:Y:S03]  /*51e0*/  MUFU.EX2 R173, R10 ;  /* 0x0000000a00ad7308 */ /* 0x0003e60000000800 */
[C---:B------:R-:W-:Y:S08]  /*51f0*/  HMMA.16816.F32.BF16 R44, R4.reuse, R60, R32 ;  /* 0x0000003c042c723c */ /* 0x040ff00000041820 */
[----:B------:R-:W-:Y:S01]  /*5200*/  HMMA.16816.F32.BF16 R64, R4, R66, R36 ;  /* 0x000000420440723c */ /* 0x000fe20000041824 */
[----:B-1----:R-:W-:-:S07]  /*5210*/  FFMA.FTZ R10, R109, c[0x0][0x2d0], -R3 ;  /* 0x0000b4006d0a7a23 */ /* 0x002fce0000010803 */
[C---:B------:R-:W-:Y:S01]  /*5220*/  HMMA.16816.F32.BF16 R32, R4.reuse, R74, R28 ;  /* 0x0000004a0420723c */ /* 0x040fe2000004181c */
[----:B------:R1:W3:Y:S07]  /*5230*/  MUFU.EX2 R174, R10 ;  /* 0x0000000a00ae7308 */ /* 0x0002ee0000000800 */
[C---:B------:R-:W-:Y:S01]  /*5240*/  HMMA.16816.F32.BF16 R40, R4.reuse, R72, R20 ;  /* 0x000000480428723c */ /* 0x040fe20000041814 */
[----:B------:R-:W4:Y:S07]  /*5250*/  LDSM.16.MT88.4 R20, [R190+0x1000] ;  /* 0x00100000be14783b */ /* 0x000f2e0000004200 */
[----:B------:R-:W-:Y:S01]  /*5260*/  HMMA.16816.F32.BF16 R52, R4, R76, R16 ;  /* 0x0000004c0434723c */ /* 0x000fe20000041810 */
[----:B------:R-:W5:Y:S01]  /*5270*/  LDSM.16.MT88.4 R16, [R193+0x1000] ;  /* 0x00100000c110783b */ /* 0x000f620000004200 */
[----:B-1----:R-:W-:-:S04]  /*5280*/  FFMA.FTZ R10, R118, c[0x0][0x2d0], -R2 ;  /* 0x0000b400760a7a23 */ /* 0x002fc80000010802 */
[----:B------:R1:W-:Y:S02]  /*5290*/  MUFU.EX2 R114, R10 ;  /* 0x0000000a00727308 */ /* 0x0003e40000000800 */
[C---:B------:R-:W-:Y:S01]  /*52a0*/  HMMA.16816.F32.BF16 R36, R4.reuse, R62, R12 ;  /* 0x0000003e0424723c */ /* 0x040fe2000004180c */
[----:B------:R-:W4:Y:S07]  /*52b0*/  LDSM.16.MT88.4 R12, [R191+0x1000] ;  /* 0x00100000bf0c783b */ /* 0x000f2e0000004200 */
[----:B------:R-:W-:Y:S01]  /*52c0*/  HMMA.16816.F32.BF16 R28, R4, R78, R24 ;  /* 0x0000004e041c723c */ /* 0x000fe20000041818 */
[----:B------:R-:W4:Y:S01]  /*52d0*/  LDSM.16.MT88.4 R24, [R192+0x1000] ;  /* 0x00100000c018783b */ /* 0x000f220000004200 */
[----:B-1----:R-:W-:-:S05]  /*52e0*/  FFMA.FTZ R10, R117, c[0x0][0x2d0], -R2 ;  /* 0x0000b400750a7a23 */ /* 0x002fca0000010802 */
[----:B--2---:R-:W-:Y:S01]  /*52f0*/  F2FP.BF16.PACK_AB R5, R157, R115 ;  /* 0x000000739d05723e */ /* 0x004fe200000010ff */
[----:B------:R-:W-:Y:S01]  /*5300*/  FFMA.FTZ R4, R119, c[0x0][0x2d0], -R2 ;  /* 0x0000b40077047a23 */ /* 0x000fe20000010802 */
[----:B------:R-:W-:Y:S01]  /*5310*/  F2FP.BF16.PACK_AB R6, R179, R178 ;  /* 0x000000b2b306723e */ /* 0x000fe200000010ff */
[----:B------:R1:W2:Y:S01]  /*5320*/  MUFU.EX2 R109, R10 ;  /* 0x0000000a006d7308 */ /* 0x0002a20000000800 */
[----:B---3--:R-:W-:-:S07]  /*5330*/  F2FP.BF16.PACK_AB R7, R174, R173 ;  /* 0x000000adae07723e */ /* 0x008fce00000010ff */
[----:B------:R3:W-:Y:S01]  /*5340*/  MUFU.EX2 R108, R4 ;  /* 0x00000004006c7308 */ /* 0x0007e20000000800 */
[----:B-1----:R-:W-:-:S07]  /*5350*/  FFMA.FTZ R10, R116, c[0x0][0x2d0], -R2 ;  /* 0x0000b400740a7a23 */ /* 0x002fce0000010802 */
[----:B------:R1:W1:Y:S01]  /*5360*/  MUFU.EX2 R110, R10 ;  /* 0x0000000a006e7308 */ /* 0x0002620000000800 */
[----:B---3--:R-:W-:-:S07]  /*5370*/  FFMA.FTZ R4, R126, c[0x0][0x2d0], -R0 ;  /* 0x0000b4007e047a23 */ /* 0x008fce0000010800 */
[----:B------:R3:W-:Y:S01]  /*5380*/  MUFU.EX2 R82, R4 ;  /* 0x0000000400527308 */ /* 0x0007e20000000800 */
[----:B-1----:R-:W-:-:S07]  /*5390*/  FFMA.FTZ R10, R124, c[0x0][0x2d0], -R0 ;  /* 0x0000b4007c0a7a23 */ /* 0x002fce0000010800 */
[----:B------:R1:W-:Y:S01]  /*53a0*/  MUFU.EX2 R81, R10 ;  /* 0x0000000a00517308 */ /* 0x0003e20000000800 */
[----:B---3--:R-:W-:-:S07]  /*53b0*/  FFMA.FTZ R4, R127, c[0x0][0x2d0], -R0 ;  /* 0x0000b4007f047a23 */ /* 0x008fce0000010800 */
[----:B------:R3:W2:Y:S01]  /*53c0*/  MUFU.EX2 R83, R4 ;  /* 0x0000000400537308 */ /* 0x0006a20000000800 */
[----:B-1----:R-:W-:Y:S02]  /*53d0*/  FFMA.FTZ R10, R125, c[0x0][0x2d0], -R0 ;  /* 0x0000b4007d0a7a23 */ /* 0x002fe40000010800 */
[----:B------:R-:W-:Y:S05]  /*53e0*/  LDSM.16.MT88.4 R124, [R190+0x2000] ;  /* 0x00200000be7c783b */ /* 0x000fea0000004200 */
[----:B------:R1:W1:Y:S01]  /*53f0*/  MUFU.EX2 R80, R10 ;  /* 0x0000000a00507308 */ /* 0x0002620000000800 */
[----:B---3--:R-:W-:-:S07]  /*5400*/  F2FP.BF16.PACK_AB R4, R177, R175 ;  /* 0x000000afb104723e */ /* 0x008fce00000010ff */
[----:B----4-:R-:W-:Y:S01]  /*5410*/  HMMA.16816.F32.BF16 R120, R4, R20, R120 ;  /* 0x000000140478723c */ /* 0x010fe20000041878 */
[----:B-1----:R-:W-:-:S07]  /*5420*/  FFMA.FTZ R10, R141, c[0x0][0x2d0], -R8 ;  /* 0x0000b4008d0a7a23 */ /* 0x002fce0000010808 */
[C---:B-----5:R-:W-:Y:S01]  /*5430*/  HMMA.16816.F32.BF16 R132, R4.reuse, R16, R132 ;  /* 0x000000100484723c */ /* 0x060fe20000041884 */
[----:B------:R1:W-:Y:S07]  /*5440*/  MUFU.EX2 R76, R10 ;  /* 0x0000000a004c7308 */ /* 0x0003ee0000000800 */
[C---:B------:R-:W-:Y:S08]  /*5450*/  HMMA.16816.F32.BF16 R84, R4.reuse, R12, R68 ;  /* 0x0000000c0454723c */ /* 0x040ff00000041844 */
[----:B------:R-:W-:Y:S01]  /*5460*/  HMMA.16816.F32.BF16 R100, R4, R24, R100 ;  /* 0x000000180464723c */ /* 0x000fe20000041864 */
[----:B-1----:R-:W-:-:S04]  /*5470*/  FFMA.FTZ R10, R140, c[0x0][0x2d0], -R8 ;  /* 0x0000b4008c0a7a23 */ /* 0x002fc80000010808 */
[----:B------:R1:W-:Y:S03]  /*5480*/  MUFU.EX2 R77, R10 ;  /* 0x0000000a004d7308 */ /* 0x0003e60000000800 */
[C---:B------:R-:W-:Y:S08]  /*5490*/  HMMA.16816.F32.BF16 R128, R4.reuse, R22, R128 ;  /* 0x000000160480723c */ /* 0x040ff00000041880 */
[----:B------:R-:W-:Y:S01]  /*54a0*/  HMMA.16816.F32.BF16 R144, R4, R18, R144 ;  /* 0x000000120490723c */ /* 0x000fe20000041890 */
[----:B-1----:R-:W-:-:S07]  /*54b0*/  FFMA.FTZ R10, R137, c[0x0][0x2d0], -R8 ;  /* 0x0000b400890a7a23 */ /* 0x002fce0000010808 */
[C---:B------:R-:W-:Y:S01]  /*54c0*/  HMMA.16816.F32.BF16 R96, R4.reuse, R14, R96 ;  /* 0x0000000e0460723c */ /* 0x040fe20000041860 */
[----:B------:R1:W-:Y:S07]  /*54d0*/  MUFU.EX2 R78, R10 ;  /* 0x0000000a004e7308 */ /* 0x0003ee0000000800 */
[----:B------:R-:W-:Y:S07]  /*54e0*/  HMMA.16816.F32.BF16 R60, R4, R26, R56 ;  /* 0x0000001a043c723c */ /* 0x000fee0000041838 */
[----:B--2---:R-:W-:Y:S01]  /*54f0*/  F2FP.BF16.PACK_AB R4, R109, R114 ;  /* 0x000000726d04723e */ /* 0x004fe200000010ff */
[----:B-1----:R-:W-:Y:S01]  /*5500*/  FFMA.FTZ R10, R136, c[0x0][0x2d0], -R8 ;  /* 0x0000b400880a7a23 */ /* 0x002fe20000010808 */
[----:B------:R-:W-:-:S02]  /*5510*/  F2FP.BF16.PACK_AB R6, R108, R110 ;  /* 0x0000006e6c06723e */ /* 0x000fc400000010ff */
[----:B------:R-:W-:Y:S01]  /*5520*/  F2FP.BF16.PACK_AB R5, R83, R82 ;  /* 0x000000525305723e */ /* 0x000fe200000010ff */
[----:B------:R1:W-:Y:S01]  /*5530*/  MUFU.EX2 R79, R10 ;  /* 0x0000000a004f7308 */ /* 0x0003e20000000800 */
[----:B------:R-:W-:-:S07]  /*5540*/  F2FP.BF16.PACK_AB R7, R80, R81 ;  /* 0x000000515007723e */ /* 0x000fce00000010ff */
[----:B------:R-:W-:Y:S01]  /*5550*/  HMMA.16816.F32.BF16 R56, R4, R20, R48 ;  /* 0x000000140438723c */ /* 0x000fe20000041830 */
[----:B-1----:R-:W-:-:S07]  /*5560*/  FFMA.FTZ R10, R143, c[0x0][0x2d0], -R3 ;  /* 0x0000b4008f0a7a23 */ /* 0x002fce0000010803 */
[C---:B------:R-:W-:Y:S01]  /*5570*/  HMMA.16816.F32.BF16 R48, R4.reuse, R16, R44 ;  /* 0x000000100430723c */ /* 0x040fe2000004182c */
[----:B------:R1:W-:Y:S07]  /*5580*/  MUFU.EX2 R72, R10 ;  /* 0x0000000a00487308 */ /* 0x0003ee0000000800 */
[C---:B------:R-:W-:Y:S01]  /*5590*/  HMMA.16816.F32.BF16 R44, R4.reuse, R18, R36 ;  /* 0x00000012042c723c */ /* 0x040fe20000041824 */
[----:B------:R-:W-:Y:S07]  /*55a0*/  LDSM.16.MT88.4 R16, [R193+0x1800] ;  /* 0x00180000c110783b */ /* 0x000fee0000004200 */
[----:B------:R-:W-:Y:S01]  /*55b0*/  HMMA.16816.F32.BF16 R36, R4, R14, R32 ;  /* 0x0000000e0424723c */ /* 0x000fe20000041820 */
[----:B-1----:R-:W-:-:S02]  /*55c0*/  FFMA.FTZ R10, R142, c[0x0][0x2d0], -R3 ;  /* 0x0000b4008e0a7a23 */ /* 0x002fc40000010803 */
[----:B------:R-:W-:Y:S02]  /*55d0*/  LDSM.16.MT88.4 R140, [R193+0x2000] ;  /* 0x00200000c18c783b */ /* 0x000fe40000004200 */
[----:B------:R1:W2:Y:S03]  /*55e0*/  MUFU.EX2 R73, R10 ;  /* 0x0000000a00497308 */ /* 0x0002a60000000800 */
[C---:B------:R-:W-:Y:S01]  /*55f0*/  HMMA.16816.F32.BF16 R64, R4.reuse, R22, R64 ;  /* 0x000000160440723c */ /* 0x040fe20000041840 */
[----:B------:R-:W3:Y:S07]  /*5600*/  LDSM.16.MT88.4 R20, [R190+0x1800] ;  /* 0x00180000be14783b */ /* 0x000eee0000004200 */
[----:B------:R-:W-:Y:S01]  /*5610*/  HMMA.16816.F32.BF16 R40, R4, R12, R40 ;  /* 0x0000000c0428723c */ /* 0x000fe20000041828 */
[----:B------:R-:W4:Y:S01]  /*5620*/  LDSM.16.MT88.4 R12, [R191+0x1800] ;  /* 0x00180000bf0c783b */ /* 0x000f220000004200 */
[----:B-1----:R-:W-:-:S06]  /*5630*/  FFMA.FTZ R10, R139, c[0x0][0x2d0], -R3 ;  /* 0x0000b4008b0a7a23 */ /* 0x002fcc0000010803 */
[C---:B------:R-:W-:Y:S01]  /*5640*/  HMMA.16816.F32.BF16 R32, R4.reuse, R24, R52 ;  /* 0x000000180420723c */ /* 0x040fe20000041834 */
[----:B------:R1:W-:Y:S07]  /*5650*/  MUFU.EX2 R74, R10 ;  /* 0x0000000a004a7308 */ /* 0x0003ee0000000800 */
[----:B------:R-:W-:Y:S01]  /*5660*/  HMMA.16816.F32.BF16 R28, R4, R26, R28 ;  /* 0x0000001a041c723c */ /* 0x000fe2000004181c */
[----:B------:R-:W5:Y:S06]  /*5670*/  LDSM.16.MT88.4 R24, [R192+0x1800] ;  /* 0x00180000c018783b */ /* 0x000f6c0000004200 */
[----:B------:R-:W-:Y:S01]  /*5680*/  FFMA.FTZ R4, R151, c[0x0][0x2d0], -R2 ;  /* 0x0000b40097047a23 */ /* 0x000fe20000010802 */
[----:B--2---:R-:W-:-:S02]  /*5690*/  F2FP.BF16.PACK_AB R5, R73, R72 ;  /* 0x000000484905723e */ /* 0x004fc400000010ff */
[----:B------:R-:W-:Y:S01]  /*56a0*/  F2FP.BF16.PACK_AB R6, R79, R78 ;  /* 0x0000004e4f06723e */ /* 0x000fe200000010ff */
[----:B-1----:R-:W-:Y:S01]  /*56b0*/  FFMA.FTZ R10, R138, c[0x0][0x2d0], -R3 ;  /* 0x0000b4008a0a7a23 */ /* 0x002fe20000010803 */
[----:B------:R1:W-:Y:S08]  /*56c0*/  MUFU.EX2 R68, R4 ;  /* 0x0000000400447308 */ /* 0x0003f00000000800 */
[----:B------:R2:W2:Y:S01]  /*56d0*/  MUFU.EX2 R75, R10 ;  /* 0x0000000a004b7308 */ /* 0x0004a20000000800 */
[----:B-1----:R-:W-:-:S07]  /*56e0*/  FFMA.FTZ R4, R150, c[0x0][0x2d0], -R2 ;  /* 0x0000b40096047a23 */ /* 0x002fce0000010802 */
[----:B------:R1:W-:Y:S01]  /*56f0*/  MUFU.EX2 R69, R4 ;  /* 0x0000000400457308 */ /* 0x0003e20000000800 */
[----:B--2---:R-:W-:Y:S01]  /*5700*/  FFMA.FTZ R10, R148, c[0x0][0x2d0], -R2 ;  /* 0x0000b400940a7a23 */ /* 0x004fe20000010802 */
[----:B------:R-:W-:-:S06]  /*5710*/  F2FP.BF16.PACK_AB R7, R75, R74 ;  /* 0x0000004a4b07723e */ /* 0x000fcc00000010ff */
[----:B------:R2:W-:Y:S01]  /*5720*/  MUFU.EX2 R70, R10 ;  /* 0x0000000a00467308 */ /* 0x0005e20000000800 */
[----:B-1----:R-:W-:-:S07]  /*5730*/  FFMA.FTZ R4, R152, c[0x0][0x2d0], -R0 ;  /* 0x0000b40098047a23 */ /* 0x002fce0000010800 */
[----:B------:R1:W-:Y:S01]  /*5740*/  MUFU.EX2 R54, R4 ;  /* 0x0000000400367308 */ /* 0x0003e20000000800 */
[----:B--2---:R-:W-:-:S07]  /*5750*/  FFMA.FTZ R10, R149, c[0x0][0x2d0], -R2 ;  /* 0x0000b400950a7a23 */ /* 0x004fce0000010802 */
[----:B------:R2:W2:Y:S01]  /*5760*/  MUFU.EX2 R71, R10 ;  /* 0x0000000a00477308 */ /* 0x0004a20000000800 */
[----:B-1----:R-:W-:-:S07]  /*5770*/  FFMA.FTZ R4, R154, c[0x0][0x2d0], -R0 ;  /* 0x0000b4009a047a23 */ /* 0x002fce0000010800 */
[----:B------:R1:W1:Y:S01]  /*5780*/  MUFU.EX2 R55, R4 ;  /* 0x0000000400377308 */ /* 0x0002620000000800 */
[----:B--2---:R-:W-:-:S07]  /*5790*/  FFMA.FTZ R10, R153, c[0x0][0x2d0], -R0 ;  /* 0x0000b400990a7a23 */ /* 0x004fce0000010800 */
[----:B------:R2:W-:Y:S01]  /*57a0*/  MUFU.EX2 R53, R10 ;  /* 0x0000000a00357308 */ /* 0x0005e20000000800 */
[----:B-1----:R-:W-:-:S07]  /*57b0*/  F2FP.BF16.PACK_AB R4, R77, R76 ;  /* 0x0000004c4d04723e */ /* 0x002fce00000010ff */
[----:B---3--:R-:W-:Y:S01]  /*57c0*/  HMMA.16816.F32.BF16 R120, R4, R20, R120 ;  /* 0x000000140478723c */ /* 0x008fe20000041878 */
[----:B--2---:R-:W-:-:S04]  /*57d0*/  FFMA.FTZ R10, R155, c[0x0][0x2d0], -R0 ;  /* 0x0000b4009b0a7a23 */ /* 0x004fc80000010800 */
[----:B------:R1:W2:Y:S03]  /*57e0*/  MUFU.EX2 R52, R10 ;  /* 0x0000000a00347308 */ /* 0x0002a60000000800 */
[C---:B------:R-:W-:Y:S08]  /*57f0*/  HMMA.16816.F32.BF16 R128, R4.reuse, R22, R128 ;  /* 0x000000160480723c */ /* 0x040ff00000041880 */
[----:B------:R-:W-:Y:S01]  /*5800*/  HMMA.16816.F32.BF16 R132, R4, R16, R132 ;  /* 0x000000100484723c */ /* 0x000fe20000041884 */
[----:B-1----:R-:W-:-:S07]  /*5810*/  FFMA.FTZ R10, R160, c[0x0][0x2d0], -R8 ;  /* 0x0000b400a00a7a23 */ /* 0x002fce0000010808 */
[C---:B------:R-:W-:Y:S08]  /*5820*/  HMMA.16816.F32.BF16 R144, R4.reuse, R18, R144 ;  /* 0x000000120490723c */ /* 0x040ff00000041890 */
[C---:B----4-:R-:W-:Y:S08]  /*5830*/  HMMA.16816.F32.BF16 R84, R4.reuse, R12, R84 ;  /* 0x0000000c0454723c */ /* 0x050ff00000041854 */
[C---:B------:R-:W-:Y:S08]  /*5840*/  HMMA.16816.F32.BF16 R96, R4.reuse, R14, R96 ;  /* 0x0000000e0460723c */ /* 0x040ff00000041860 */
[C---:B-----5:R-:W-:Y:S08]  /*5850*/  HMMA.16816.F32.BF16 R100, R4.reuse, R24, R100 ;  /* 0x000000180464723c */ /* 0x060ff00000041864 */
[----:B------:R-:W-:Y:S07]  /*5860*/  HMMA.16816.F32.BF16 R60, R4, R26, R60 ;  /* 0x0000001a043c723c */ /* 0x000fee000004183c */
[----:B------:R-:W-:-:S02]  /*5870*/  F2FP.BF16.PACK_AB R4, R71, R70 ;  /* 0x000000464704723e */ /* 0x000fc400000010ff */
[----:B------:R-:W-:Y:S02]  /*5880*/  F2FP.BF16.PACK_AB R6, R69, R68 ;  /* 0x000000444506723e */ /* 0x000fe400000010ff */
[----:B------:R-:W-:Y:S02]  /*5890*/  F2FP.BF16.PACK_AB R5, R55, R54 ;  /* 0x000000363705723e */ /* 0x000fe400000010ff */
[----:B--2---:R-:W-:-:S07]  /*58a0*/  F2FP.BF16.PACK_AB R7, R52, R53 ;  /* 0x000000353407723e */ /* 0x004fce00000010ff */
[C---:B------:R-:W-:Y:S01]  /*58b0*/  HMMA.16816.F32.BF16 R56, R4.reuse, R20, R56 ;  /* 0x000000140438723c */ /* 0x040fe20000041838 */
[----:B------:R1:W-:Y:S07]  /*58c0*/  MUFU.EX2 R21, R10 ;  /* 0x0000000a00157308 */ /* 0x0003ee0000000800 */
[C---:B------:R-:W-:Y:S08]  /*58d0*/  HMMA.16816.F32.BF16 R64, R4.reuse, R22, R64 ;  /* 0x000000160440723c */ /* 0x040ff00000041840 */
[----:B------:R-:W-:Y:S01]  /*58e0*/  HMMA.16816.F32.BF16 R44, R4, R18, R44 ;  /* 0x00000012042c723c */ /* 0x000fe2000004182c */
[----:B-1----:R-:W-:-:S04]  /*58f0*/  FFMA.FTZ R10, R159, c[0x0][0x2d0], -R8 ;  /* 0x0000b4009f0a7a23 */ /* 0x002fc80000010808 */
[----:B------:R1:W2:Y:S03]  /*5900*/  MUFU.EX2 R22, R10 ;  /* 0x0000000a00167308 */ /* 0x0002a60000000800 */
[C---:B------:R-:W-:Y:S08]  /*5910*/  HMMA.16816.F32.BF16 R48, R4.reuse, R16, R48 ;  /* 0x000000100430723c */ /* 0x040ff00000041830 */
[----:B------:R-:W-:Y:S01]  /*5920*/  HMMA.16816.F32.BF16 R40, R4, R12, R40 ;  /* 0x0000000c0428723c */ /* 0x000fe20000041828 */
[--C-:B-1----:R-:W-:Y:S01]  /*5930*/  FFMA.FTZ R10, R158, c[0x0][0x2d0], -R8.reuse ;  /* 0x0000b4009e0a7a23 */ /* 0x102fe20000010808 */
[----:B--2---:R-:W-:Y:S01]  /*5940*/  F2FP.BF16.PACK_AB R152, R22, R21 ;  /* 0x000000151698723e */ /* 0x004fe200000010ff */
[----:B------:R-:W-:-:S05]  /*5950*/  FFMA.FTZ R8, R156, c[0x0][0x2d0], -R8 ;  /* 0x0000b4009c087a23 */ /* 0x000fca0000010808 */
[C---:B------:R-:W-:Y:S01]  /*5960*/  HMMA.16816.F32.BF16 R36, R4.reuse, R14, R36 ;  /* 0x0000000e0424723c */ /* 0x040fe20000041824 */
[----:B------:R-:W-:Y:S01]  /*5970*/  MUFU.EX2 R23, R10 ;  /* 0x0000000a00177308 */ /* 0x000fe20000000800 */
[----:B------:R-:W1:Y:S06]  /*5980*/  LDSM.16.MT88.4 R12, [R192+0x2000] ;  /* 0x00200000c00c783b */ /* 0x000e6c0000004200 */
[C---:B------:R-:W-:Y:S01]  /*5990*/  HMMA.16816.F32.BF16 R32, R4.reuse, R24, R32 ;  /* 0x000000180420723c */ /* 0x040fe20000041820 */
[----:B------:R2:W3:Y:S07]  /*59a0*/  MUFU.EX2 R207, R8 ;  /* 0x0000000800cf7308 */ /* 0x0004ee0000000800 */
[----:B------:R-:W-:Y:S07]  /*59b0*/  HMMA.16816.F32.BF16 R28, R4, R26, R28 ;  /* 0x0000001a041c723c */ /* 0x000fee000004181c */
[----:B------:R-:W-:-:S02]  /*59c0*/  FFMA.FTZ R5, R164, c[0x0][0x2d0], -R3 ;  /* 0x0000b400a4057a23 */ /* 0x000fc40000010803 */
[----:B--2---:R-:W-:Y:S01]  /*59d0*/  FFMA.FTZ R8, R162, c[0x0][0x2d0], -R3 ;  /* 0x0000b400a2087a23 */ /* 0x004fe20000010803 */
[----:B---3--:R-:W-:Y:S01]  /*59e0*/  F2FP.BF16.PACK_AB R154, R207, R23 ;  /* 0x00000017cf9a723e */ /* 0x008fe200000010ff */
[----:B------:R2:W-:Y:S01]  /*59f0*/  MUFU.EX2 R208, R5 ;  /* 0x0000000500d07308 */ /* 0x0005e20000000800 */
[----:B------:R-:W-:Y:S02]  /*5a00*/  FFMA.FTZ R4, R168, c[0x0][0x2d0], -R2 ;  /* 0x0000b400a8047a23 */ /* 0x000fe40000010802 */
[----:B------:R-:W-:Y:S02]  /*5a10*/  FFMA.FTZ R7, R171, c[0x0][0x2d0], -R0 ;  /* 0x0000b400ab077a23 */ /* 0x000fe40000010800 */
[----:B------:R-:W-:-:S03]  /*5a20*/  FFMA.FTZ R6, R166, c[0x0][0x2d0], -R2 ;  /* 0x0000b400a6067a23 */ /* 0x000fc60000010802 */
[----:B------:R3:W-:Y:S01]  /*5a30*/  MUFU.EX2 R20, R8 ;  /* 0x0000000800147308 */ /* 0x0007e20000000800 */
[----:B--2---:R-:W-:-:S07]  /*5a40*/  FFMA.FTZ R5, R172, c[0x0][0x2d0], -R0 ;  /* 0x0000b400ac057a23 */ /* 0x004fce0000010800 */
[----:B------:R2:W-:Y:S01]  /*5a50*/  MUFU.EX2 R11, R4 ;  /* 0x00000004000b7308 */ /* 0x0005e20000000800 */
[----:B---3--:R-:W-:-:S07]  /*5a60*/  FFMA.FTZ R8, R163, c[0x0][0x2d0], -R3 ;  /* 0x0000b400a3087a23 */ /* 0x008fce0000010803 */
[----:B------:R3:W-:Y:S08]  /*5a70*/  MUFU.EX2 R10, R5 ;  /* 0x00000005000a7308 */ /* 0x0007f00000000800 */
[----:B------:R4:W5:Y:S01]  /*5a80*/  MUFU.EX2 R19, R8 ;  /* 0x0000000800137308 */ /* 0x0009620000000800 */
[----:B--2---:R-:W-:Y:S02]  /*5a90*/  FADD.FTZ R4, R186, R185 ;  /* 0x000000b9ba047221 */ /* 0x004fe40000010000 */
[----:B---3--:R-:W-:-:S05]  /*5aa0*/  FADD.FTZ R5, R180, R88 ;  /* 0x00000058b4057221 */ /* 0x008fca0000010000 */
[----:B------:R-:W-:Y:S01]  /*5ab0*/  MUFU.EX2 R16, R6 ;  /* 0x0000000600107308 */ /* 0x000fe20000000800 */
[----:B------:R-:W-:Y:S02]  /*5ac0*/  FADD.FTZ R5, R204, R5 ;  /* 0x00000005cc057221 */ /* 0x000fe40000010000 */
[----:B----4-:R-:W-:-:S05]  /*5ad0*/  FFMA.FTZ R8, R161, c[0x0][0x2d0], -R3 ;  /* 0x0000b400a1087a23 */ /* 0x010fca0000010803 */
[----:B------:R-:W2:Y:S01]  /*5ae0*/  MUFU.EX2 R7, R7 ;  /* 0x0000000700077308 */ /* 0x000ea20000000800 */
[--C-:B------:R-:W-:Y:S01]  /*5af0*/  FFMA.FTZ R3, R167, c[0x0][0x2d0], -R2.reuse ;  /* 0x0000b400a7037a23 */ /* 0x100fe20000010802 */
[----:B-----5:R-:W-:Y:S01]  /*5b00*/  F2FP.BF16.PACK_AB R153, R19, R20 ;  /* 0x000000141399723e */ /* 0x020fe200000010ff */
[----:B------:R-:W-:Y:S02]  /*5b10*/  FFMA.FTZ R2, R165, c[0x0][0x2d0], -R2 ;  /* 0x0000b400a5027a23 */ /* 0x000fe40000010802 */
[----:B------:R-:W-:-:S03]  /*5b20*/  FADD.FTZ R5, R198, R5 ;  /* 0x00000005c6057221 */ /* 0x000fc60000010000 */
[----:B------:R3:W4:Y:S08]  /*5b30*/  MUFU.EX2 R18, R8 ;  /* 0x0000000800127308 */ /* 0x0007300000000800 */
[----:B------:R5:W1:Y:S01]  /*5b40*/  MUFU.EX2 R17, R3 ;  /* 0x0000000300117308 */ /* 0x000a620000000800 */
[----:B--2---:R-:W-:Y:S01]  /*5b50*/  F2FP.BF16.PACK_AB R149, R7, R10 ;  /* 0x0000000a0795723e */ /* 0x004fe200000010ff */
[----:B---3--:R-:W-:-:S06]  /*5b60*/  FFMA.FTZ R8, R170, c[0x0][0x2d0], -R0 ;  /* 0x0000b400aa087a23 */ /* 0x008fcc0000010800 */
[----:B------:R2:W3:Y:S01]  /*5b70*/  MUFU.EX2 R209, R2 ;  /* 0x0000000200d17308 */ /* 0x0004e20000000800 */
[----:B------:R-:W-:Y:S01]  /*5b80*/  FFMA.FTZ R0, R169, c[0x0][0x2d0], -R0 ;  /* 0x0000b400a9007a23 */ /* 0x000fe20000010800 */
[----:B----4-:R-:W-:Y:S01]  /*5b90*/  F2FP.BF16.PACK_AB R155, R208, R18 ;  /* 0x00000012d09b723e */ /* 0x010fe200000010ff */
[----:B-----5:R-:W-:-:S05]  /*5ba0*/  FADD.FTZ R3, R203, R187 ;  /* 0x000000bbcb037221 */ /* 0x020fca0000010000 */
[----:B------:R4:W-:Y:S01]  /*5bb0*/  MUFU.EX2 R211, R0 ;  /* 0x0000000000d37308 */ /* 0x0009e20000000800 */
[----:B-1----:R-:W-:Y:S01]  /*5bc0*/  F2FP.BF16.PACK_AB R148, R17, R11 ;  /* 0x0000000b1194723e */ /* 0x002fe200000010ff */
[----:B------:R-:W-:Y:S01]  /*5bd0*/  HMMA.16816.F32.BF16 R120, R152, R124, R120 ;  /* 0x0000007c9878723c */ /* 0x000fe20000041878 */
[----:B------:R-:W-:-:S04]  /*5be0*/  FADD.FTZ R3, R202, R3 ;  /* 0x00000003ca037221 */ /* 0x000fc80000010000 */
[----:B------:R-:W-:Y:S01]  /*5bf0*/  FADD.FTZ R3, R219, R3 ;  /* 0x00000003db037221 */ /* 0x000fe20000010000 */
[----:B------:R-:W1:Y:S01]  /*5c00*/  MUFU.EX2 R8, R8 ;  /* 0x0000000800087308 */ /* 0x000e620000000800 */
[----:B--2---:R-:W-:Y:S01]  /*5c10*/  FADD.FTZ R2, R220, R4 ;  /* 0x00000004dc027221 */ /* 0x004fe20000010000 */
[----:B---3--:R-:W-:Y:S01]  /*5c20*/  F2FP.BF16.PACK_AB R150, R209, R16 ;  /* 0x00000010d196723e */ /* 0x008fe200000010ff */
[----:B------:R-:W-:Y:S02]  /*5c30*/  HMMA.16816.F32.BF16 R128, R152, R126, R128 ;  /* 0x0000007e9880723c */ /* 0x000fe40000041880 */
[----:B------:R-:W-:Y:S02]  /*5c40*/  FADD.FTZ R4, R221, R2 ;  /* 0x00000002dd047221 */ /* 0x000fe40000010000 */
[----:B----4-:R-:W-:-:S04]  /*5c50*/  FADD.FTZ R0, R214, R213 ;  /* 0x000000d5d6007221 */ /* 0x010fc80000010000 */
[----:B------:R-:W-:Y:S01]  /*5c60*/  HMMA.16816.F32.BF16 R132, R152, R140, R132 ;  /* 0x0000008c9884723c */ /* 0x000fe20000041884 */
[----:B------:R-:W-:-:S04]  /*5c70*/  FADD.FTZ R0, R215, R0 ;  /* 0x00000000d7007221 */ /* 0x000fc80000010000 */
[----:B------:R-:W-:Y:S01]  /*5c80*/  FADD.FTZ R2, R216, R0 ;  /* 0x00000000d8027221 */ /* 0x000fe20000010000 */
[----:B-1----:R-:W-:Y:S01]  /*5c90*/  F2FP.BF16.PACK_AB R151, R211, R8 ;  /* 0x00000008d397723e */ /* 0x002fe200000010ff */
        /* <DEDUP_REMOVED lines=56> */
[-C--:B------:R-:W-:Y:S01]  /*6020*/  HMMA.16816.F32.BF16 R152, R152, R14.reuse, R60 ;  /* 0x0000000e9898723c */ /* 0x080fe2000004183c */
[----:B------:R-:W-:Y:S02]  /*6030*/  FADD.FTZ R5, R68, R5 ;  /* 0x0000000544057221 */ /* 0x000fe40000010000 */
[----:B------:R-:W-:Y:S02]  /*6040*/  FADD.FTZ R3, R53, R4 ;  /* 0x0000000435037221 */ /* 0x000fe40000010000 */
[----:B------:R-:W-:Y:S01]  /*6050*/  FADD.FTZ R6, R19, R0 ;  /* 0x0000000013067221 */ /* 0x000fe20000010000 */
[----:B------:R-:W-:Y:S01]  /*6060*/  IADD3 R0, R176, -0x2, RZ ;  /* 0xfffffffeb0007810 */ /* 0x000fe20007ffe0ff */
[----:B------:R-:W-:Y:S01]  /*6070*/  FADD.FTZ R4, R21, R2 ;  /* 0x0000000215047221 */ /* 0x000fe20000010000 */
[----:B------:R-:W-:Y:S01]  /*6080*/  HMMA.16816.F32.BF16 R148, R148, R14, R28 ;  /* 0x0000000e9494723c */ /* 0x000fe2000004181c */
[----:B------:R-:W-:Y:S01]  /*6090*/  FADD.FTZ R5, R69, R5 ;  /* 0x0000000545057221 */ /* 0x000fe20000010000 */
[----:B------:R-:W-:Y:S01]  /*60a0*/  ISETP.GE.AND P1, PT, R0, R241, PT ;  /* 0x000000f10000720c */ /* 0x000fe20003f26270 */
        /* <DEDUP_REMOVED lines=13> */
[----:B------:R-:W-:Y:S01]  /*6180*/  FADD.FTZ R211, R211, R2 ;  /* 0x00000002d3d37221 */ /* 0x000fe20000010000 */
[----:B------:R-:W-:Y:S05]  /*6190*/  @!P1 BRA `(.L_x_81) ;  /* 0x0000330000009947 */ /* 0x000fea0003800000 */
[----:B------:R-:W-:Y:S01]  /*61a0*/  MOV R202, R0 ;  /* 0x0000000000ca7202 */ /* 0x000fe20000000f00 */
[----:B------:R-:W-:Y:S01]  /*61b0*/  IMAD.MOV.U32 R0, RZ, RZ, R113 ;  /* 0x000000ffff007224 */ /* 0x000fe200078e0071 */
[----:B------:R-:W-:Y:S01]  /*61c0*/  MOV R109, R112 ;  /* 0x00000070006d7202 */ /* 0x000fe20000000f00 */
[----:B------:R-:W-:Y:S01]  /*61d0*/  IMAD.MOV.U32 R114, RZ, RZ, R111 ;  /* 0x000000ffff727224 */ /* 0x000fe200078e006f */
[----:B------:R-:W-:Y:S02]  /*61e0*/  MOV R115, R9 ;  /* 0x0000000900737202 */ /* 0x000fe40000000f00 */
.L_x_88:
[----:B------:R-:W-:Y:S04]  /*61f0*/  DEPBAR.LE SB0, 0x0 ;  /* 0x000080000000791a */ /* 0x000fe80000000000 */
[----:B------:R-:W-:Y:S01]  /*6200*/  BAR.SYNC.DEFER_BLOCKING 0x0 ;  /* 0x0000000000007b1d */ /* 0x000fe20000010000 */
[----:B------:R-:W-:Y:S01]  /*6210*/  R2P PR, R206, 0x6 ;  /* 0x00000006ce007804 */ /* 0x000fe20000000000 */
[----:B------:R-:W-:Y:S01]  /*6220*/  IMAD.WIDE.U32 R4, R201, c[0x0][0x208], RZ ;  /* 0x00008200c9047a25 */ /* 0x000fe200078e00ff */
[C---:B------:R-:W-:Y:S02]  /*6230*/  IADD3 R2, R188.reuse, 0x20, RZ ;  /* 0x00000020bc027810 */ /* 0x040fe40007ffe0ff */
[----:B------:R-:W-:Y:S01]  /*6240*/  SHF.R.S32.HI R3, RZ, 0x1f, R201 ;  /* 0x0000001fff037819 */ /* 0x000fe200000114c9 */
[----:B------:R-:W-:Y:S01]  /*6250*/  IMAD.SHL.U32 R59, R205, 0x2, RZ ;  /* 0x00000002cd3b7824 */ /* 0x000fe200078e00ff */
[C---:B------:R-:W-:Y:S02]  /*6260*/  IADD3 R108, R188.reuse, 0x40, RZ ;  /* 0x00000040bc6c7810 */ /* 0x040fe40007ffe0ff */
[----:B------:R-:W-:Y:S01]  /*6270*/  SHF.R.S32.HI R6, RZ, 0x1f, R205 ;  /* 0x0000001fff067819 */ /* 0x000fe200000114cd */
[----:B------:R-:W-:Y:S03]  /*6280*/  IMAD R3, R3, c[0x0][0x208], RZ ;  /* 0x0000820003037a24 */ /* 0x000fe600078e02ff */
[----:B------:R-:W-:Y:S01]  /*6290*/  SHF.L.U64.HI R68, R205, 0x1, R6 ;  /* 0x00000001cd447819 */ /* 0x000fe20000010206 */
[----:B------:R-:W-:Y:S01]  /*62a0*/  IMAD R3, R201, c[0x0][0x20c], R3 ;  /* 0x00008300c9037a24 */ /* 0x000fe200078e0203 */
[C---:B------:R-:W-:Y:S02]  /*62b0*/  @P1 IADD3 R2, R188.reuse, -0x20, RZ ;  /* 0xffffffe0bc021810 */ /* 0x040fe40007ffe0ff */
[----:B------:R-:W-:Y:S01]  /*62c0*/  @P2 IADD3 R108, R188, -0x40, RZ ;  /* 0xffffffc0bc6c2810 */ /* 0x000fe20007ffe0ff */
[----:B------:R-:W-:Y:S01]  /*62d0*/  IMAD.IADD R3, R5, 0x1, R3 ;  /* 0x0000000105037824 */ /* 0x000fe200078e0203 */
[----:B------:R-:W-:Y:S02]  /*62e0*/  SHF.R.S32.HI R5, RZ, 0x1f, R199 ;  /* 0x0000001fff057819 */ /* 0x000fe400000114c7 */
[C---:B------:R-:W-:Y:S02]  /*62f0*/  IADD3 R113, R108.reuse, 0x2000, RZ ;  /* 0x000020006c717810 */ /* 0x040fe40007ffe0ff */
[C---:B------:R-:W-:Y:S01]  /*6300*/  IADD3 R112, R108.reuse, 0x1800, RZ ;  /* 0x000018006c707810 */ /* 0x040fe20007ffe0ff */
[----:B------:R-:W1:Y:S01]  /*6310*/  LDSM.16.M88.4 R164, [R2] ;  /* 0x0000000002a4783b */ /* 0x000e620000000200 */
[C---:B------:R-:W-:Y:S02]  /*6320*/  IADD3 R111, R108.reuse, 0x1000, RZ ;  /* 0x000010006c6f7810 */ /* 0x040fe40007ffe0ff */
[----:B------:R-:W-:Y:S01]  /*6330*/  IADD3 R110, R108, 0x800, RZ ;  /* 0x000008006c6e7810 */ /* 0x000fe20007ffe0ff */
[----:B------:R-:W2:Y:S04]  /*6340*/  LDSM.16.M88.4 R172, [R2+0x800] ;  /* 0x0008000002ac783b */ /* 0x000ea80000000200 */
[----:B------:R-:W3:Y:S04]  /*6350*/  LDSM.16.M88.4 R176, [R2+0x1000] ;  /* 0x0010000002b0783b */ /* 0x000ee80000000200 */
[----:B------:R-:W4:Y:S04]  /*6360*/  LDSM.16.M88.4 R180, [R2+0x1800] ;  /* 0x0018000002b4783b */ /* 0x000f280000000200 */
[----:B------:R5:W1:Y:S04]  /*6370*/  LDSM.16.M88.4 R184, [R2+0x2000] ;  /* 0x0020000002b8783b */ /* 0x000a680000000200 */
[----:B------:R1:W1:Y:S04]  /*6380*/  LDSM.16.M88.4 R80, [R194] ;  /* 0x00000000c250783b */ /* 0x0002680000000200 */
[----:B------:R1:W1:Y:S04]  /*6390*/  LDSM.16.M88.4 R76, [R194+0x2000] ;  /* 0x00200000c24c783b */ /* 0x0002680000000200 */
[----:B------:R1:W1:Y:S04]  /*63a0*/  LDSM.16.M88.4 R16, [R188] ;  /* 0x00000000bc10783b */ /* 0x0002680000000200 */
[----:B------:R1:W1:Y:S04]  /*63b0*/  LDSM.16.M88.4 R32, [R188+0x800] ;  /* 0x00080000bc20783b */ /* 0x0002680000000200 */
[----:B------:R1:W1:Y:S01]  /*63c0*/  LDSM.16.M88.4 R48, [R188+0x1000] ;  /* 0x00100000bc30783b */ /* 0x0002620000000200 */
[----:B-----5:R-:W-:Y:S03]  /*63d0*/  IMAD.MOV.U32 R2, RZ, RZ, R4 ;  /* 0x000000ffff027224 */ /* 0x020fe600078e0004 */
[----:B------:R1:W1:Y:S01]  /*63e0*/  LDSM.16.M88.4 R64, [R188+0x1800] ;  /* 0x00180000bc40783b */ /* 0x0002620000000200 */
[----:B------:R-:W-:Y:S02]  /*63f0*/  IMAD R4, R5, c[0x0][0x218], RZ ;  /* 0x0000860005047a24 */ /* 0x000fe400078e02ff */
[C---:B------:R-:W-:Y:S01]  /*6400*/  IMAD.WIDE.U32 R2, R199.reuse, c[0x0][0x218], R2 ;  /* 0x00008600c7027a25 */ /* 0x040fe200078e0002 */
[----:B------:R1:W1:Y:S03]  /*6410*/  LDSM.16.M88.4 R156, [R188+0x2000] ;  /* 0x00200000bc9c783b */ /* 0x0002660000000200 */
[----:B------:R-:W-:Y:S01]  /*6420*/  IMAD R4, R199, c[0x0][0x21c], R4 ;  /* 0x00008700c7047a24 */ /* 0x000fe200078e0204 */
[----:B------:R1:W1:Y:S01]  /*6430*/  LDSM.16.M88.4 R160, [R197] ;  /* 0x00000000c5a0783b */ /* 0x0002620000000200 */
[----:B------:R-:W-:Y:S03]  /*6440*/  IADD3 R2, P1, R248, R2, RZ ;  /* 0x00000002f8027210 */ /* 0x000fe60007f3e0ff */
[----:B------:R1:W1:Y:S01]  /*6450*/  LDSM.16.M88.4 R168, [R197+0x2000] ;  /* 0x00200000c5a8783b */ /* 0x0002620000000200 */
[----:B------:R-:W-:Y:S02]  /*6460*/  IADD3.X R3, R252, R3, R4, P1, !PT ;  /* 0x00000003fc037210 */ /* 0x000fe40000ffe404 */
[C---:B------:R-:W-:Y:S04]  /*6470*/  LEA R40, P1, R2.reuse, c[0x0][0x1f8], 0x1 ;  /* 0x00007e0002287a11 */ /* 0x040fe800078208ff */
[----:B------:R-:W-:Y:S01]  /*6480*/  LEA.HI.X R56, R2, c[0x0][0x1fc], R3, 0x1, P1 ;  /* 0x00007f0002387a11 */ /* 0x000fe200008f0c03 */
[----:B------:R-:W-:-:S06]  /*6490*/  BRA.DIV ~URZ, `(.L_x_82) ;  /* 0x000087227f007947 */ /* 0x000fcc000b800000 */
[----:B--234-:R2:W3:Y:S02]  /*64a0*/  SHFL.IDX PT, R58, R56, RZ, 0x181f ;  /* 0x00181fff383a7589 */ /* 0x01c4e400000e0000 */
.L_x_175:
[-C--:B-1----:R-:W-:Y:S01]  /*64b0*/  HMMA.16816.F32.BF16 R4, R80, R16.reuse, RZ ;  /* 0x000000105004723c */ /* 0x082fe200000418ff */
[----:B------:R-:W1:Y:S01]  /*64c0*/  SHFL.IDX PT, R2, R40, RZ, 0x181f ;  /* 0x00181fff28027589 */ /* 0x000e6200000e0000 */
[----:B------:R-:W-:Y:S01]  /*64d0*/  BSSY B0, `(.L_x_83) ;  /* 0x00000c4000007945 */ /* 0x000fe20003800000 */
[----:B------:R-:W-:Y:S04]  /*64e0*/  ISETP.GE.AND P1, PT, R205, c[0x0][0x1d4], PT ;  /* 0x00007500cd007a0c */ /* 0x000fe80003f26270 */
[----:B------:R-:W-:Y:S01]  /*64f0*/  SEL R198, RZ, 0x10, P1 ;  /* 0x00000010ffc67807 */ /* 0x000fe20000800000 */
[C---:B------:R-:W-:Y:S01]  /*6500*/  HMMA.16816.F32.BF16 R8, R76.reuse, R16, RZ ;  /* 0x000000104c08723c */ /* 0x040fe200000418ff */
[----:B------:R-:W4:Y:S03]  /*6510*/  SHFL.IDX PT, R3, R40, 0x1, 0x181f ;  /* 0x00381f0028037f89 */ /* 0x000f2600000e0000 */
[----:B------:R-:W-:Y:S04]  /*6520*/  IADD3 R52, -R198, 0x10, RZ ;  /* 0x00000010c6347810 */ /* 0x000fe80007ffe1ff */
[-C--:B------:R-:W-:Y:S01]  /*6530*/  HMMA.16816.F32.BF16 R12, R76, R18.reuse, RZ ;  /* 0x000000124c0c723c */ /* 0x080fe200000418ff */
[----:B------:R-:W-:Y:S03]  /*6540*/  SHFL.IDX PT, R57, R56, 0x1, 0x181f ;  /* 0x00381f0038397f89 */ /* 0x000fe600000e0000 */
[----:B------:R-:W-:Y:S04]  /*6550*/  LOP3.LUT R52, R52, 0xf, RZ, 0xc0, !PT ;  /* 0x0000000f34347812 */ /* 0x000fe800078ec0ff */
[C---:B------:R-:W-:Y:S01]  /*6560*/  HMMA.16816.F32.BF16 R16, R80.reuse, R18, RZ ;  /* 0x000000125010723c */ /* 0x040fe200000418ff */
[----:B------:R-:W5:Y:S07]  /*6570*/  SHFL.IDX PT, R53, R40, 0x2, 0x181f ;  /* 0x00581f0028357f89 */ /* 0x000f6e00000e0000 */
[-C--:B------:R-:W-:Y:S01]  /*6580*/  HMMA.16816.F32.BF16 R20, R80, R32.reuse, RZ ;  /* 0x000000205014723c */ /* 0x080fe200000418ff */
[----:B------:R-:W2:Y:S07]  /*6590*/  SHFL.IDX PT, R54, R40, 0x3, 0x181f ;  /* 0x00781f0028367f89 */ /* 0x000eae00000e0000 */
[C---:B------:R-:W-:Y:S01]  /*65a0*/  HMMA.16816.F32.BF16 R24, R76.reuse, R32, RZ ;  /* 0x000000204c18723c */ /* 0x040fe200000418ff */
[----:B------:R3:W-:Y:S07]  /*65b0*/  SHFL.IDX PT, R55, R40, 0x4, 0x181f ;  /* 0x00981f0028377f89 */ /* 0x0007ee00000e0000 */
[-C--:B------:R-:W-:Y:S01]  /*65c0*/  HMMA.16816.F32.BF16 R28, R76, R34.reuse, RZ ;  /* 0x000000224c1c723c */ /* 0x080fe200000418ff */
[----:B------:R-:W1:Y:S07]  /*65d0*/  SHFL.IDX PT, R61, R56, 0x2, 0x181f ;  /* 0x00581f00383d7f89 */ /* 0x000e6e00000e0000 */
[C---:B------:R-:W-:Y:S01]  /*65e0*/  HMMA.16816.F32.BF16 R32, R80.reuse, R34, RZ ;  /* 0x000000225020723c */ /* 0x040fe200000418ff */
[----:B------:R-:W1:Y:S07]  /*65f0*/  SHFL.IDX PT, R71, R56, 0x3, 0x181f ;  /* 0x00781f0038477f89 */ /* 0x000e6e00000e0000 */
[-C--:B------:R-:W-:Y:S01]  /*6600*/  HMMA.16816.F32.BF16 R36, R80, R48.reuse, RZ ;  /* 0x000000305024723c */ /* 0x080fe200000418ff */
[----:B------:R-:W1:Y:S07]  /*6610*/  SHFL.IDX PT, R69, R56, 0x4, 0x181f ;  /* 0x00981f0038457f89 */ /* 0x000e6e00000e0000 */
[C---:B---3--:R-:W-:Y:S08]  /*6620*/  HMMA.16816.F32.BF16 R40, R76.reuse, R48, RZ ;  /* 0x000000304c28723c */ /* 0x048ff000000418ff */
[-C--:B------:R-:W-:Y:S08]  /*6630*/  HMMA.16816.F32.BF16 R44, R76, R50.reuse, RZ ;  /* 0x000000324c2c723c */ /* 0x080ff000000418ff */
[C---:B------:R-:W-:Y:S04]  /*6640*/  HMMA.16816.F32.BF16 R48, R80.reuse, R50, RZ ;  /* 0x000000325030723c */ /* 0x040fe800000418ff */
[-C--:B-1----:R-:W-:Y:S02]  /*6650*/  IADD3 R2, P2, R2, R59.reuse, RZ ;  /* 0x0000003b02027210 */ /* 0x082fe40007f5e0ff */
[-C--:B----4-:R-:W-:Y:S02]  /*6660*/  IADD3 R62, P6, R3, R59.reuse, RZ ;  /* 0x0000003b033e7210 */ /* 0x090fe40007fde0ff */
[-C--:B-----5:R-:W-:Y:S01]  /*6670*/  IADD3 R60, P5, R53, R59.reuse, RZ ;  /* 0x0000003b353c7210 */ /* 0x0a0fe20007fbe0ff */
[--C-:B------:R-:W-:Y:S03]  /*6680*/  IMAD.X R3, R58, 0x1, R68.reuse, P2 ;  /* 0x000000013a037824 */ /* 0x100fe600010e0644 */
[--C-:B------:R-:W-:Y:S01]  /*6690*/  IMAD.X R63, R57, 0x1, R68.reuse, P6 ;  /* 0x00000001393f7824 */ /* 0x100fe200030e0644 */
[----:B--2---:R-:W-:Y:S01]  /*66a0*/  IADD3 R70, P4, R54, R59, RZ ;  /* 0x0000003b36467210 */ /* 0x004fe20007f9e0ff */
[----:B------:R1:W-:Y:S01]  /*66b0*/  LDGSTS.E.BYPASS.LTC128B.128 [R200+0x100], [R2.64], !P1 ;  /* 0x0010000002c87fae */ /* 0x0003e2000c901d46 */
[--C-:B------:R-:W-:Y:S01]  /*66c0*/  IMAD.X R61, R61, 0x1, R68.reuse, P5 ;  /* 0x000000013d3d7824 */ /* 0x100fe200028e0644 */
[----:B------:R-:W-:Y:S02]  /*66d0*/  IADD3 R72, P3, P2, R52, R55, R59 ;  /* 0x0000003734487210 */ /* 0x000fe40007a7e03b */
[-C--:B------:R-:W-:Y:S01]  /*66e0*/  HMMA.16816.F32.BF16 R52, R80, R64.reuse, RZ ;  /* 0x000000405034723c */ /* 0x080fe200000418ff */
[--C-:B------:R-:W-:Y:S01]  /*66f0*/  IMAD.X R71, R71, 0x1, R68.reuse, P4 ;  /* 0x0000000147477824 */ /* 0x100fe200020e0644 */
[----:B------:R-:W-:Y:S02]  /*6700*/  ISETP.NE.U32.AND P4, PT, R198, RZ, PT ;  /* 0x000000ffc600720c */ /* 0x000fe40003f85070 */
[----:B------:R2:W-:Y:S01]  /*6710*/  LDGSTS.E.BYPASS.LTC128B.128 [R200+0x900], [R62.64], !P1 ;  /* 0x009000003ec87fae */ /* 0x0005e2000c901d46 */
[----:B------:R-:W-:Y:S03]  /*6720*/  IADD3.X R73, RZ, R69, R68, P3, P2 ;  /* 0x00000045ff497210 */ /* 0x000fe60001fe4444 */
[C---:B------:R-:W-:Y:S04]  /*6730*/  HMMA.16816.F32.BF16 R56, R76.reuse, R64, RZ ;  /* 0x000000404c38723c */ /* 0x040fe800000418ff */
[----:B------:R2:W-:Y:S08]  /*6740*/  LDGSTS.E.BYPASS.LTC128B.128 [R200+0x1100], [R60.64], !P1 ;  /* 0x011000003cc87fae */ /* 0x0005f0000c901d46 */
[----:B------:R3:W-:Y:S01]  /*6750*/  LDGSTS.E.BYPASS.LTC128B.128 [R200+0x1900], [R70.64], !P1 ;  /* 0x0190000046c87fae */ /* 0x0007e2000c901d46 */
[----:B------:R-:W-:Y:S07]  /*6760*/  ISETP.GT.AND P1, PT, R202, R241, PT ;  /* 0x000000f1ca00720c */ /* 0x000fee0003f24270 */
[----:B------:R4:W-:Y:S08]  /*6770*/  LDGSTS.E.BYPASS.LTC128B.128.ZFILL [R200+0x2100], [R72.64], P4 ;  /* 0x0210000048c87fae */ /* 0x0009f0000a141d46 */
[----:B------:R-:W0:Y:S01]  /*6780*/  LDGDEPBAR ;  /* 0x00000000000079af */ /* 0x000e220000000000 */
[-C--:B--2---:R-:W-:Y:S08]  /*6790*/  HMMA.16816.F32.BF16 R60, R76, R66.reuse, RZ ;  /* 0x000000424c3c723c */ /* 0x084ff000000418ff */
[C---:B------:R-:W-:Y:S08]  /*67a0*/  HMMA.16816.F32.BF16 R64, R80.reuse, R66, RZ ;  /* 0x000000425040723c */ /* 0x040ff000000418ff */
[-C--:B---3--:R-:W-:Y:S08]  /*67b0*/  HMMA.16816.F32.BF16 R68, R80, R156.reuse, RZ ;  /* 0x0000009c5044723c */ /* 0x088ff000000418ff */
[C---:B----4-:R-:W-:Y:S08]  /*67c0*/  HMMA.16816.F32.BF16 R72, R76.reuse, R156, RZ ;  /* 0x0000009c4c48723c */ /* 0x050ff000000418ff */
[-C--:B------:R-:W-:Y:S08]  /*67d0*/  HMMA.16816.F32.BF16 R76, R76, R158.reuse, RZ ;  /* 0x0000009e4c4c723c */ /* 0x080ff000000418ff */
[----:B------:R-:W-:Y:S01]  /*67e0*/  HMMA.16816.F32.BF16 R80, R80, R158, RZ ;  /* 0x0000009e5050723c */ /* 0x000fe200000418ff */
[----:B------:R-:W-:Y:S07]  /*67f0*/  LDSM.16.M88.4 R156, [R195] ;  /* 0x00000000c39c783b */ /* 0x000fee0000000200 */
[-C--:B------:R-:W-:Y:S08]  /*6800*/  HMMA.16816.F32.BF16 R4, R160, R164.reuse, R4 ;  /* 0x000000a4a004723c */ /* 0x080ff00000041804 */
[C---:B------:R-:W-:Y:S08]  /*6810*/  HMMA.16816.F32.BF16 R8, R168.reuse, R164, R8 ;  /* 0x000000a4a808723c */ /* 0x040ff00000041808 */
[-C--:B------:R-:W-:Y:S08]  /*6820*/  HMMA.16816.F32.BF16 R12, R168, R166.reuse, R12 ;  /* 0x000000a6a80c723c */ /* 0x080ff0000004180c */
[C---:B------:R-:W-:Y:S01]  /*6830*/  HMMA.16816.F32.BF16 R16, R160.reuse, R166, R16 ;  /* 0x000000a6a010723c */ /* 0x040fe20000041810 */
[----:B------:R-:W2:Y:S07]  /*6840*/  LDSM.16.M88.4 R164, [R108] ;  /* 0x000000006ca4783b */ /* 0x000eae0000000200 */
        /* <DEDUP_REMOVED lines=9> */
[----:B------:R-:W4:Y:S07]  /*68e0*/  LDSM.16.M88.4 R176, [R110] ;  /* 0x000000006eb0783b */ /* 0x000f2e0000000200 */
[-C--:B------:R-:W-:Y:S08]  /*68f0*/  HMMA.16816.F32.BF16 R52, R160, R180.reuse, R52 ;  /* 0x000000b4a034723c */ /* 0x080ff00000041834 */
[C---:B------:R-:W-:Y:S08]  /*6900*/  HMMA.16816.F32.BF16 R56, R168.reuse, R180, R56 ;  /* 0x000000b4a838723c */ /* 0x040ff00000041838 */
[-C--:B------:R-:W-:Y:S08]  /*6910*/  HMMA.16816.F32.BF16 R60, R168, R182.reuse, R60 ;  /* 0x000000b6a83c723c */ /* 0x080ff0000004183c */
[C---:B------:R-:W-:Y:S01]  /*6920*/  HMMA.16816.F32.BF16 R64, R160.reuse, R182, R64 ;  /* 0x000000b6a040723c */ /* 0x040fe20000041840 */
[----:B------:R-:W5:Y:S07]  /*6930*/  LDSM.16.M88.4 R180, [R111] ;  /* 0x000000006fb4783b */ /* 0x000f6e0000000200 */
[-C--:B------:R-:W-:Y:S08]  /*6940*/  HMMA.16816.F32.BF16 R68, R160, R184.reuse, R68 ;  /* 0x000000b8a044723c */ /* 0x080ff00000041844 */
[C---:B------:R-:W-:Y:S08]  /*6950*/  HMMA.16816.F32.BF16 R72, R168.reuse, R184, R72 ;  /* 0x000000b8a848723c */ /* 0x040ff00000041848 */
[-C--:B------:R-:W-:Y:S01]  /*6960*/  HMMA.16816.F32.BF16 R76, R168, R186.reuse, R76 ;  /* 0x000000baa84c723c */ /* 0x080fe2000004184c */
[----:B------:R-:W1:Y:S07]  /*6970*/  LDSM.16.M88.4 R168, [R112] ;  /* 0x0000000070a8783b */ /* 0x000e6e0000000200 */
[----:B------:R-:W-:Y:S01]  /*6980*/  HMMA.16816.F32.BF16 R80, R160, R186, R80 ;  /* 0x000000baa050723c */ /* 0x000fe20000041850 */
[----:B------:R-:W1:Y:S07]  /*6990*/  LDSM.16.M88.4 R160, [R113] ;  /* 0x0000000071a0783b */ /* 0x000e6e0000000200 */
[-C--:B--2---:R-:W-:Y:S01]  /*69a0*/  HMMA.16816.F32.BF16 R4, R156, R164.reuse, R4 ;  /* 0x000000a49c04723c */ /* 0x084fe20000041804 */
[----:B------:R-:W-:Y:S07]  /*69b0*/  LDSM.16.M88.4 R184, [R189+0x800] ;  /* 0x00080000bdb8783b */ /* 0x000fee0000000200 */
[C---:B---3--:R-:W-:Y:S08]  /*69c0*/  HMMA.16816.F32.BF16 R8, R172.reuse, R164, R8 ;  /* 0x000000a4ac08723c */ /* 0x048ff00000041808 */
[-C--:B------:R-:W-:Y:S08]  /*69d0*/  HMMA.16816.F32.BF16 R12, R172, R166.reuse, R12 ;  /* 0x000000a6ac0c723c */ /* 0x080ff0000004180c */
[C---:B------:R-:W-:Y:S01]  /*69e0*/  HMMA.16816.F32.BF16 R16, R156.reuse, R166, R16 ;  /* 0x000000a69c10723c */ /* 0x040fe20000041810 */
[----:B------:R-:W-:Y:S07]  /*69f0*/  LDSM.16.M88.4 R164, [R196] ;  /* 0x00000000c4a4783b */ /* 0x000fee0000000200 */
[-C--:B----4-:R-:W-:Y:S08]  /*6a00*/  HMMA.16816.F32.BF16 R20, R156, R176.reuse, R20 ;  /* 0x000000b09c14723c */ /* 0x090ff00000041814 */
[C---:B------:R-:W-:Y:S08]  /*6a10*/  HMMA.16816.F32.BF16 R24, R172.reuse, R176, R24 ;  /* 0x000000b0ac18723c */ /* 0x040ff00000041818 */
[-C--:B------:R-:W-:Y:S08]  /*6a20*/  HMMA.16816.F32.BF16 R28, R172, R178.reuse, R28 ;  /* 0x000000b2ac1c723c */ /* 0x080ff0000004181c */
[C---:B------:R-:W-:Y:S01]  /*6a30*/  HMMA.16816.F32.BF16 R32, R156.reuse, R178, R32 ;  /* 0x000000b29c20723c */ /* 0x040fe20000041820 */
[----:B------:R-:W2:Y:S07]  /*6a40*/  LDSM.16.M88.4 R176, [R189] ;  /* 0x00000000bdb0783b */ /* 0x000eae0000000200 */
[-C--:B-----5:R-:W-:Y:S08]  /*6a50*/  HMMA.16816.F32.BF16 R36, R156, R180.reuse, R36 ;  /* 0x000000b49c24723c */ /* 0x0a0ff00000041824 */
[C---:B------:R-:W-:Y:S08]  /*6a60*/  HMMA.16816.F32.BF16 R40, R172.reuse, R180, R40 ;  /* 0x000000b4ac28723c */ /* 0x040ff00000041828 */
[-C--:B------:R-:W-:Y:S08]  /*6a70*/  HMMA.16816.F32.BF16 R44, R172, R182.reuse, R44 ;  /* 0x000000b6ac2c723c */ /* 0x080ff0000004182c */
[C---:B------:R-:W-:Y:S01]  /*6a80*/  HMMA.16816.F32.BF16 R48, R156.reuse, R182, R48 ;  /* 0x000000b69c30723c */ /* 0x040fe20000041830 */
[----:B------:R-:W3:Y:S07]  /*6a90*/  LDSM.16.M88.4 R180, [R196+0x2000] ;  /* 0x00200000c4b4783b */ /* 0x000eee0000000200 */
[-C--:B-1----:R-:W-:Y:S08]  /*6aa0*/  HMMA.16816.F32.BF16 R52, R156, R168.reuse, R52 ;  /* 0x000000a89c34723c */ /* 0x082ff00000041834 */
[C---:B------:R-:W-:Y:S08]  /*6ab0*/  HMMA.16816.F32.BF16 R56, R172.reuse, R168, R56 ;  /* 0x000000a8ac38723c */ /* 0x040ff00000041838 */
[-C--:B------:R-:W-:Y:S08]  /*6ac0*/  HMMA.16816.F32.BF16 R60, R172, R170.reuse, R60 ;  /* 0x000000aaac3c723c */ /* 0x080ff0000004183c */
[C---:B------:R-:W-:Y:S01]  /*6ad0*/  HMMA.16816.F32.BF16 R64, R156.reuse, R170, R64 ;  /* 0x000000aa9c40723c */ /* 0x040fe20000041840 */
[----:B------:R-:W1:Y:S07]  /*6ae0*/  LDSM.16.M88.4 R168, [R189+0x1000] ;  /* 0x00100000bda8783b */ /* 0x000e6e0000000200 */
[-C--:B------:R-:W-:Y:S08]  /*6af0*/  HMMA.16816.F32.BF16 R68, R156, R160.reuse, R68 ;  /* 0x000000a09c44723c */ /* 0x080ff00000041844 */
[C---:B------:R-:W-:Y:S08]  /*6b00*/  HMMA.16816.F32.BF16 R72, R172.reuse, R160, R72 ;  /* 0x000000a0ac48723c */ /* 0x040ff00000041848 */
[-C--:B------:R-:W-:Y:S01]  /*6b10*/  HMMA.16816.F32.BF16 R76, R172, R162.reuse, R76 ;  /* 0x000000a2ac4c723c */ /* 0x080fe2000004184c */
[----:B------:R-:W4:Y:S07]  /*6b20*/  LDSM.16.M88.4 R172, [R189+0x1800] ;  /* 0x00180000bdac783b */ /* 0x000f2e0000000200 */
[----:B------:R-:W-:Y:S01]  /*6b30*/  HMMA.16816.F32.BF16 R80, R156, R162, R80 ;  /* 0x000000a29c50723c */ /* 0x000fe20000041850 */
[----:B------:R-:W5:Y:S01]  /*6b40*/  LDSM.16.M88.4 R156, [R189+0x2000] ;  /* 0x00200000bd9c783b */ /* 0x000f620000000200 */
[----:B------:R-:W-:Y:S06]  /*6b50*/  DEPBAR.LE SB0, 0x0 ;  /* 0x000080000000791a */ /* 0x000fec0000000000 */
[-C--:B--2---:R-:W-:Y:S01]  /*6b60*/  HMMA.16816.F32.BF16 R4, R164, R176.reuse, R4 ;  /* 0x000000b0a404723c */ /* 0x084fe20000041804 */
[----:B------:R-:W-:Y:S07]  /*6b70*/  BAR.SYNC.DEFER_BLOCKING 0x0 ;  /* 0x0000000000007b1d */ /* 0x000fee0000010000 */
[C---:B---3--:R-:W-:Y:S08]  /*6b80*/  HMMA.16816.F32.BF16 R8, R180.reuse, R176, R8 ;  /* 0x000000b0b408723c */ /* 0x048ff00000041808 */
[-C--:B------:R-:W-:Y:S08]  /*6b90*/  HMMA.16816.F32.BF16 R12, R180, R178.reuse, R12 ;  /* 0x000000b2b40c723c */ /* 0x080ff0000004180c */
[C---:B------:R-:W-:Y:S08]  /*6ba0*/  HMMA.16816.F32.BF16 R16, R164.reuse, R178, R16 ;  /* 0x000000b2a410723c */ /* 0x040ff00000041810 */
[-C--:B------:R-:W-:Y:S08]  /*6bb0*/  HMMA.16816.F32.BF16 R20, R164, R184.reuse, R20 ;  /* 0x000000b8a414723c */ /* 0x080ff00000041814 */
[C---:B------:R-:W-:Y:S08]  /*6bc0*/  HMMA.16816.F32.BF16 R24, R180.reuse, R184, R24 ;  /* 0x000000b8b418723c */ /* 0x040ff00000041818 */
[-C--:B------:R-:W-:Y:S08]  /*6bd0*/  HMMA.16816.F32.BF16 R28, R180, R186.reuse, R28 ;  /* 0x000000bab41c723c */ /* 0x080ff0000004181c */
[C---:B------:R-:W-:Y:S08]  /*6be0*/  HMMA.16816.F32.BF16 R32, R164.reuse, R186, R32 ;  /* 0x000000baa420723c */ /* 0x040ff00000041820 */
[-C--:B-1----:R-:W-:Y:S08]  /*6bf0*/  HMMA.16816.F32.BF16 R36, R164, R168.reuse, R36 ;  /* 0x000000a8a424723c */ /* 0x082ff00000041824 */
[C---:B------:R-:W-:Y:S08]  /*6c00*/  HMMA.16816.F32.BF16 R40, R180.reuse, R168, R40 ;  /* 0x000000a8b428723c */ /* 0x040ff00000041828 */
[-C--:B------:R-:W-:Y:S08]  /*6c10*/  HMMA.16816.F32.BF16 R44, R180, R170.reuse, R44 ;  /* 0x000000aab42c723c */ /* 0x080ff0000004182c */
[C---:B------:R-:W-:Y:S08]  /*6c20*/  HMMA.16816.F32.BF16 R48, R164.reuse, R170, R48 ;  /* 0x000000aaa430723c */ /* 0x040ff00000041830 */
[-C--:B----4-:R-:W-:Y:S08]  /*6c30*/  HMMA.16816.F32.BF16 R52, R164, R172.reuse, R52 ;  /* 0x000000aca434723c */ /* 0x090ff00000041834 */
[C---:B------:R-:W-:Y:S08]  /*6c40*/  HMMA.16816.F32.BF16 R56, R180.reuse, R172, R56 ;  /* 0x000000acb438723c */ /* 0x040ff00000041838 */
[-C--:B------:R-:W-:Y:S08]  /*6c50*/  HMMA.16816.F32.BF16 R60, R180, R174.reuse, R60 ;  /* 0x000000aeb43c723c */ /* 0x080ff0000004183c */
[C---:B------:R-:W-:Y:S08]  /*6c60*/  HMMA.16816.F32.BF16 R64, R164.reuse, R174, R64 ;  /* 0x000000aea440723c */ /* 0x040ff00000041840 */
[-C--:B-----5:R-:W-:Y:S08]  /*6c70*/  HMMA.16816.F32.BF16 R68, R164, R156.reuse, R68 ;  /* 0x0000009ca444723c */ /* 0x0a0ff00000041844 */
[C---:B------:R-:W-:Y:S08]  /*6c80*/  HMMA.16816.F32.BF16 R72, R180.reuse, R156, R72 ;  /* 0x0000009cb448723c */ /* 0x040ff00000041848 */
[-C--:B------:R-:W-:Y:S08]  /*6c90*/  HMMA.16816.F32.BF16 R76, R180, R158.reuse, R76 ;  /* 0x0000009eb44c723c */ /* 0x080ff0000004184c */
[----:B------:R-:W-:Y:S01]  /*6ca0*/  HMMA.16816.F32.BF16 R80, R164, R158, R80 ;  /* 0x0000009ea450723c */ /* 0x000fe20000041850 */
[----:B------:R-:W-:Y:S07]  /*6cb0*/  @!UPT UIADD3 URZ, URZ, URZ, URZ ;  /* 0x0000003f3f3ff290 */ /* 0x000fee000fffe03f */
[----:B------:R-:W-:-:S11]  /*6cc0*/  @!P1 BRA `(.L_x_84) ;  /* 0x0000044000009947 */ /* 0x000fd60003800000 */
[----:B------:R-:W-:Y:S01]  /*6cd0*/  MOV R199, RZ ;  /* 0x000000ff00c77202 */ /* 0x000fe20000000f00 */
[----:B------:R-:W-:Y:S01]  /*6ce0*/  IMAD.MOV.U32 R2, RZ, RZ, 0x1 ;  /* 0x00000001ff027424 */ /* 0x000fe200078e00ff */
[----:B------:R-:W-:Y:S01]  /*6cf0*/  SHF.R.S32.HI R203, RZ, 0x1f, R205 ;  /* 0x0000001fffcb7819 */ /* 0x000fe200000114cd */
[----:B------:R-:W-:Y:S01]  /*6d00*/  IMAD R3, R202, 0x50, R243 ;  /* 0x00000050ca037824 */ /* 0x000fe200078e02f3 */
[----:B------:R-:W-:Y:S02]  /*6d10*/  SHF.L.U32 R164, R205, 0x1, RZ ;  /* 0x00000001cda47819 */ /* 0x000fe400000006ff */
[----:B------:R-:W-:Y:S01]  /*6d20*/  ISETP.NE.AND P1, PT, R2, c[0x0][0x2b8], PT ;  /* 0x0000ae0002007a0c */ /* 0x000fe20003f25270 */
[----:B------:R-:W-:Y:S05]  /*6d30*/  IMAD R2, R206, 0x10, R242 ;  /* 0x00000010ce027824 */ /* 0x000fea00078e02f2 */
[----:B------:R-:W-:Y:S05]  /*6d40*/  IADD3 R3, R3, -0x50, R2 ;  /* 0xffffffb003037810 */ /* 0x000fea0007ffe002 */
[--C-:B------:R-:W-:Y:S02]  /*6d50*/  IMAD.MOV.U32 R2, RZ, RZ, R3.reuse ;  /* 0x000000ffff027224 */ /* 0x100fe400078e0003 */
[----:B------:R-:W-:Y:S05]  /*6d60*/  @P1 IMAD.HI.U32 R108, R3, c[0x0][0x2bc], RZ ;  /* 0x0000af00036c1a27 */ /* 0x000fea00078e00ff */
[----:B------:R-:W-:Y:S04]  /*6d70*/  @P1 SHF.R.U32.HI R2, RZ, c[0x0][0x2c0], R108 ;  /* 0x0000b000ff021a19 */ /* 0x000fe8000001166c */
[C---:B------:R-:W-:Y:S04]  /*6d80*/  @!P0 IADD3 R108, P1, R2.reuse, R246, RZ ;  /* 0x000000f6026c8210 */ /* 0x040fe80007f3e0ff */
[----:B------:R-:W-:Y:S01]  /*6d90*/  @!P0 LEA.HI.X.SX32 R111, R2, R251, 0x1, P1 ;  /* 0x000000fb026f8211 */ /* 0x000fe200008f0eff */
[----:B------:R-:W-:Y:S01]  /*6da0*/  IMAD.MOV R2, RZ, RZ, -R2 ;  /* 0x000000ffff027224 */ /* 0x000fe200078e0a02 */
[----:B------:R-:W-:Y:S03]  /*6db0*/  @!P0 LEA R110, P1, R108, c[0x0][0x2a0], 0x2 ;  /* 0x0000a8006c6e8a11 */ /* 0x000fe600078210ff */
[----:B------:R-:W-:Y:S01]  /*6dc0*/  IMAD R201, R2, c[0x0][0x2b8], R3 ;  /* 0x0000ae0002c97a24 */ /* 0x000fe200078e0203 */
[----:B------:R-:W-:Y:S04]  /*6dd0*/  @!P0 LEA.HI.X R111, R108, c[0x0][0x2a4], R111, 0x2, P1 ;  /* 0x0000a9006c6f8a11 */ /* 0x000fe800008f146f */
[----:B------:R-:W-:Y:S01]  /*6de0*/  SHF.R.S32.HI R2, RZ, 0x1f, R201 ;  /* 0x0000001fff027819 */ /* 0x000fe200000114c9 */
[----:B------:R1:W2:Y:S04]  /*6df0*/  @!P0 LDG.E R199, [R110.64] ;  /* 0x000000066ec78981 */ /* 0x0002a8000c1e1900 */
[----:B------:R-:W-:Y:S02]  /*6e00*/  IMAD R108, R2, c[0x0][0x1e0], RZ ;  /* 0x00007800026c7a24 */ /* 0x000fe400078e02ff */
[C---:B------:R-:W-:Y:S04]  /*6e10*/  IMAD.WIDE.U32 R2, R201.reuse, c[0x0][0x1e0], RZ ;  /* 0x00007800c9027a25 */ /* 0x040fe800078e00ff */
[----:B------:R-:W-:Y:S04]  /*6e20*/  IMAD R108, R201, c[0x0][0x1e4], R108 ;  /* 0x00007900c96c7a24 */ /* 0x000fe800078e026c */
[----:B------:R-:W-:Y:S01]  /*6e30*/  IMAD.IADD R3, R3, 0x1, R108 ;  /* 0x0000000103037824 */ /* 0x000fe200078e026c */
[----:B-1----:R-:W-:Y:S02]  /*6e40*/  SHF.L.U64.HI R111, R205, 0x1, R203 ;  /* 0x00000001cd6f7819 */ /* 0x002fe400000102cb */
[----:B--2---:R-:W-:Y:S01]  /*6e50*/  SHF.R.S32.HI R108, RZ, 0x1f, R199 ;  /* 0x0000001fff6c7819 */ /* 0x004fe200000114c7 */
[C---:B------:R-:W-:Y:S04]  /*6e60*/  IMAD.WIDE.U32 R2, R199.reuse, c[0x0][0x1f0], R2 ;  /* 0x00007c00c7027a25 */ /* 0x040fe800078e0002 */
[----:B------:R-:W-:Y:S01]  /*6e70*/  IMAD R108, R108, c[0x0][0x1f0], RZ ;  /* 0x00007c006c6c7a24 */ /* 0x000fe200078e02ff */
[----:B------:R-:W-:Y:S03]  /*6e80*/  IADD3 R2, P2, R244, R2, RZ ;  /* 0x00000002f4027210 */ /* 0x000fe60007f5e0ff */
[----:B------:R-:W-:Y:S01]  /*6e90*/  IMAD R110, R199, c[0x0][0x1f4], R108 ;  /* 0x00007d00c76e7a24 */ /* 0x000fe200078e026c */
[----:B------:R-:W-:Y:S04]  /*6ea0*/  LEA R108, P1, R2, c[0x0][0x1c8], 0x1 ;  /* 0x00007200026c7a11 */ /* 0x000fe800078208ff */
[----:B------:R-:W-:Y:S04]  /*6eb0*/  IADD3.X R3, R250, R3, R110, P2, !PT ;  /* 0x00000003fa037210 */ /* 0x000fe800017fe46e */
[----:B------:R-:W-:Y:S01]  /*6ec0*/  LEA.HI.X R110, R2, c[0x0][0x1cc], R3, 0x1, P1 ;  /* 0x00007300026e7a11 */ /* 0x000fe200008f0c03 */
[----:B------:R-:W-:-:S05]  /*6ed0*/  BRA.DIV ~URZ, `(.L_x_85) ;  /* 0x00007d527f007947 */ /* 0x000fca000b800000 */
[----:B------:R1:W2:Y:S02]  /*6ee0*/  SHFL.IDX PT, R157, R110, RZ, 0x181f ;  /* 0x00181fff6e9d7589 */ /* 0x0002a400000e0000 */
.L_x_176:
[----:B------:R-:W-:-:S05]  /*6ef0*/  BRA.DIV ~URZ, `(.L_x_86) ;  /* 0x00007da27f007947 */ /* 0x000fca000b800000 */
[----:B------:R-:W3:Y:S01]  /*6f00*/  SHFL.IDX PT, R3, R108, RZ, 0x181f ;  /* 0x00181fff6c037589 */ /* 0x000ee200000e0000 */
[C---:B------:R-:W-:Y:S02]  /*6f10*/  ISETP.NE.U32.AND P1, PT, R198.reuse, RZ, PT ;  /* 0x000000ffc600720c */ /* 0x040fe40003f25070 */
[----:B------:R-:W-:Y:S01]  /*6f20*/  IADD3 R2, -R198, 0x10, RZ ;  /* 0x00000010c6027810 */ /* 0x000fe20007ffe1ff */
[----:B------:R-:W4:Y:S03]  /*6f30*/  SHFL.IDX PT, R112, R108, 0x1, 0x181f ;  /* 0x00381f006c707f89 */ /* 0x000f2600000e0000 */
[----:B------:R-:W-:Y:S01]  /*6f40*/  LOP3.LUT R2, R2, 0xf, RZ, 0xc0, !PT ;  /* 0x0000000f02027812 */ /* 0x000fe200078ec0ff */
[----:B------:R-:W5:Y:S04]  /*6f50*/  SHFL.IDX PT, R113, R108, 0x2, 0x181f ;  /* 0x00581f006c717f89 */ /* 0x000f6800000e0000 */
[----:B------:R-:W1:Y:S04]  /*6f60*/  SHFL.IDX PT, R161, R110, 0x1, 0x181f ;  /* 0x00381f006ea17f89 */ /* 0x000e6800000e0000 */
[----:B------:R-:W2:Y:S04]  /*6f70*/  SHFL.IDX PT, R160, R108, 0x3, 0x181f ;  /* 0x00781f006ca07f89 */ /* 0x000ea800000e0000 */
[----:B------:R-:W2:Y:S04]  /*6f80*/  SHFL.IDX PT, R163, R110, 0x2, 0x181f ;  /* 0x00581f006ea37f89 */ /* 0x000ea800000e0000 */
[----:B------:R-:W2:Y:S04]  /*6f90*/  SHFL.IDX PT, R162, R110, 0x3, 0x181f ;  /* 0x00781f006ea27f89 */ /* 0x000ea800000e0000 */
[----:B-1----:R-:W1:Y:S04]  /*6fa0*/  SHFL.IDX PT, R110, R110, 0x4, 0x181f ;  /* 0x00981f006e6e7f89 */ /* 0x002e6800000e0000 */
[----:B------:R-:W1:Y:S01]  /*6fb0*/  SHFL.IDX PT, R108, R108, 0x4, 0x181f ;  /* 0x00981f006c6c7f89 */ /* 0x000e6200000e0000 */
[C-C-:B---3--:R-:W-:Y:S02]  /*6fc0*/  IADD3 R158, P5, P4, R2.reuse, R3, R164.reuse ;  /* 0x00000003029e7210 */ /* 0x148fe40007cbe0a4 */
[C-C-:B----4-:R-:W-:Y:S02]  /*6fd0*/  IADD3 R156, P3, P2, R2.reuse, R112, R164.reuse ;  /* 0x00000070029c7210 */ /* 0x150fe40007a7e0a4 */
[--C-:B--2---:R-:W-:Y:S02]  /*6fe0*/  IADD3.X R159, RZ, R157, R111.reuse, P5, P4 ;  /* 0x0000009dff9f7210 */ /* 0x104fe40002fe846f */
[C-C-:B-----5:R-:W-:Y:S02]  /*6ff0*/  IADD3 R112, P5, P4, R2.reuse, R113, R164.reuse ;  /* 0x0000007102707210 */ /* 0x160fe40007cbe0a4 */
[--C-:B------:R-:W-:Y:S01]  /*7000*/  IADD3.X R157, RZ, R161, R111.reuse, P3, P2 ;  /* 0x000000a1ff9d7210 */ /* 0x100fe20001fe446f */
[----:B------:R2:W-:Y:S01]  /*7010*/  LDGSTS.E.BYPASS.LTC128B.128.ZFILL [R200+0x2900], [R158.64], P1 ;  /* 0x029000009ec87fae */ /* 0x0005e20008941d46 */
[----:B------:R-:W-:Y:S02]  /*7020*/  IADD3 R2, P3, P2, R2, R160, R164 ;  /* 0x000000a002027210 */ /* 0x000fe40007a7e0a4 */
[--C-:B------:R-:W-:Y:S01]  /*7030*/  IADD3.X R113, RZ, R163, R111.reuse, P5, P4 ;  /* 0x000000a3ff717210 */ /* 0x100fe20002fe846f */
[----:B------:R2:W-:Y:S01]  /*7040*/  LDGSTS.E.BYPASS.LTC128B.128.ZFILL [R200+0x3100], [R156.64], P1 ;  /* 0x031000009cc87fae */ /* 0x0005e20008941d46 */
[----:B------:R-:W-:Y:S03]  /*7050*/  IADD3.X R3, RZ, R162, R111, P3, P2 ;  /* 0x000000a2ff037210 */ /* 0x000fe60001fe446f */
[----:B------:R2:W-:Y:S04]  /*7060*/  LDGSTS.E.BYPASS.LTC128B.128.ZFILL [R200+0x3900], [R112.64], P1 ;  /* 0x0390000070c87fae */ /* 0x0005e80008941d46 */
[----:B------:R2:W-:Y:S02]  /*7070*/  LDGSTS.E.BYPASS.LTC128B.128.ZFILL [R200+0x4100], [R2.64], P1 ;  /* 0x0410000002c87fae */ /* 0x0005e40008941d46 */
.L_x_177:
[C---:B--2---:R-:W-:Y:S02]  /*7080*/  IADD3 R2, -R198.reuse, 0x10, RZ ;  /* 0x00000010c6027810 */ /* 0x044fe40007ffe1ff */
[----:B------:R-:W-:Y:S02]  /*7090*/  ISETP.NE.U32.AND P1, PT, R198, RZ, PT ;  /* 0x000000ffc600720c */ /* 0x000fe40003f25070 */
[----:B------:R-:W-:Y:S04]  /*70a0*/  LOP3.LUT R2, R2, 0xf, RZ, 0xc0, !PT ;  /* 0x0000000f02027812 */ /* 0x000fe800078ec0ff */
[----:B-1----:R-:W-:Y:S04]  /*70b0*/  IADD3 R2, P3, P2, R2, R108, R164 ;  /* 0x0000006c02027210 */ /* 0x002fe80007a7e0a4 */
[----:B------:R-:W-:Y:S05]  /*70c0*/  IADD3.X R3, RZ, R110, R111, P3, P2 ;  /* 0x0000006eff037210 */ /* 0x000fea0001fe446f */
[----:B------:R-:W-:Y:S01]  /*70d0*/  @!PT LDS RZ, [RZ] ;  /* 0x00000000fffff984 */ /* 0x000fe20000000800 */
[----:B------:R-:W-:Y:S01]  /*70e0*/  @!PT LDS RZ, [RZ] ;  /* 0x00000000fffff984 */ /* 0x000fe20000000800 */
[----:B------:R-:W-:Y:S01]  /*70f0*/  @!PT LDS RZ, [RZ] ;  /* 0x00000000fffff984 */ /* 0x000fe20000000800 */
[----:B------:R1:W-:Y:S04]  /*7100*/  LDGSTS.E.BYPASS.LTC128B.128.ZFILL [R200+0x4900], [R2.64], P1 ;  /* 0x0490000002c87fae */ /* 0x0003e80008941d46 */
.L_x_84:
[----:B------:R-:W-:Y:S05]  /*7110*/  BSYNC B0 ;  /* 0x0000000000007941 */ /* 0x000fea0003800000 */
.L_x_83:
[----:B-1----:R-:W-:Y:S01]  /*7120*/  FMNMX.FTZ R3, R4, R0, !PT ;  /* 0x0000000004037209 */ /* 0x002fe20007810000 */
[----:B------:R-:W0:Y:S01]  /*7130*/  LDGDEPBAR ;  /* 0x00000000000079af */ /* 0x000e220000000000 */
        /* <DEDUP_REMOVED lines=79> */
[----:B------:R-:W-:-:S05]  /*7630*/  BRA.DIV ~URZ, `(.L_x_87) ;  /* 0x00007bd27f007947 */ /* 0x000fca000b800000 */
[----:B------:R-:W1:Y:S04]  /*7640*/  SHFL.BFLY PT, R3, R108, 0x2, 0x1f ;  /* 0x0c401f006c037f89 */ /* 0x000e6800000e0000 */
[----:B------:R-:W2:Y:S04]  /*7650*/  SHFL.BFLY PT, R2, R110, 0x2, 0x1f ;  /* 0x0c401f006e027f89 */ /* 0x000ea800000e0000 */
[----:B------:R-:W3:Y:S04]  /*7660*/  SHFL.BFLY PT, R112, R111, 0x2, 0x1f ;  /* 0x0c401f006f707f89 */ /* 0x000ee800000e0000 */
[----:B------:R-:W4:Y:S01]  /*7670*/  SHFL.BFLY PT, R158, R156, 0x2, 0x1f ;  /* 0x0c401f009c9e7f89 */ /* 0x000f2200000e0000 */
[----:B-1----:R-:W-:Y:S02]  /*7680*/  FMNMX.FTZ R3, R108, R3, !PT ;  /* 0x000000036c037209 */ /* 0x002fe40007810000 */
[----:B--2---:R-:W-:Y:S03]  /*7690*/  FMNMX.FTZ R110, R110, R2, !PT ;  /* 0x000000026e6e7209 */ /* 0x004fe60007810000 */
[----:B------:R-:W1:Y:S01]  /*76a0*/  SHFL.BFLY PT, R113, R3, 0x1, 0x1f ;  /* 0x0c201f0003717f89 */ /* 0x000e6200000e0000 */
[----:B---3--:R-:W-:Y:S03]  /*76b0*/  FMNMX.FTZ R111, R111, R112, !PT ;  /* 0x000000706f6f7209 */ /* 0x008fe60007810000 */
[----:B------:R-:W2:Y:S01]  /*76c0*/  SHFL.BFLY PT, R112, R110, 0x1, 0x1f ;  /* 0x0c201f006e707f89 */ /* 0x000ea200000e0000 */
[----:B----4-:R-:W-:Y:S03]  /*76d0*/  FMNMX.FTZ R108, R156, R158, !PT ;  /* 0x0000009e9c6c7209 */ /* 0x010fe60007810000 */
[----:B------:R-:W3:Y:S04]  /*76e0*/  SHFL.BFLY PT, R157, R111, 0x1, 0x1f ;  /* 0x0c201f006f9d7f89 */ /* 0x000ee800000e0000 */
[----:B------:R4:W4:Y:S01]  /*76f0*/  SHFL.BFLY PT, R2, R108, 0x1, 0x1f ;  /* 0x0c201f006c027f89 */ /* 0x00092200000e0000 */
[----:B-1----:R-:W-:Y:S02]  /*7700*/  FMNMX.FTZ R113, R3, R113, !PT ;  /* 0x0000007103717209 */ /* 0x002fe40007810000 */
[----:B--2---:R-:W-:Y:S02]  /*7710*/  FMNMX.FTZ R112, R110, R112, !PT ;  /* 0x000000706e707209 */ /* 0x004fe40007810000 */
[----:B---3--:R-:W-:Y:S02]  /*7720*/  FMNMX.FTZ R111, R111, R157, !PT ;  /* 0x0000009d6f6f7209 */ /* 0x008fe40007810000 */
.L_x_178:
[C---:B------:R-:W-:Y:S01]  /*7730*/  FADD.FTZ R0, -R113.reuse, R0 ;  /* 0x0000000071007221 */ /* 0x040fe20000010100 */
[----:B------:R-:W-:Y:S01]  /*7740*/  WARPSYNC 0xffffffff ;  /* 0xffffffff00007948 */ /* 0x000fe20003800000 */
[----:B------:R-:W-:Y:S01]  /*7750*/  FMUL.FTZ R160, R113, c[0x0][0x2d0] ;  /* 0x0000b40071a07a20 */ /* 0x000fe20000410000 */
[----:B----4-:R-:W-:Y:S01]  /*7760*/  FMNMX.FTZ R2, R2, R108, !PT ;  /* 0x0000006c02027209 */ /* 0x010fe20007810000 */
[----:B------:R-:W-:Y:S01]  /*7770*/  FMUL.FTZ R0, R0, c[0x0][0x2d0] ;  /* 0x0000b40000007a20 */ /* 0x000fe20000410000 */
[----:B------:R-:W-:Y:S01]  /*7780*/  ISETP.GT.AND P1, PT, R202, R241, PT ;  /* 0x000000f1ca00720c */ /* 0x000fe20003f24270 */
[--C-:B------:R-:W-:Y:S02]  /*7790*/  FFMA.FTZ R69, R69, c[0x0][0x2d0], -R160.reuse ;  /* 0x0000b40045457a23 */ /* 0x100fe400000108a0 */
[----:B------:R1:W-:Y:S01]  /*77a0*/  MUFU.EX2 R110, R0 ;  /* 0x00000000006e7308 */ /* 0x0003e20000000800 */
[----:B------:R-:W-:Y:S02]  /*77b0*/  FMUL.FTZ R161, R112, c[0x0][0x2d0] ;  /* 0x0000b40070a17a20 */ /* 0x000fe40000410000 */
[----:B------:R-:W-:Y:S02]  /*77c0*/  FMUL.FTZ R108, R2, c[0x0][0x2d0] ;  /* 0x0000b400026c7a20 */ /* 0x000fe40000410000 */
[--C-:B------:R-:W-:Y:S02]  /*77d0*/  FFMA.FTZ R3, R7, c[0x0][0x2d0], -R161.reuse ;  /* 0x0000b40007037a23 */ /* 0x100fe400000108a1 */
[----:B------:R-:W-:Y:S02]  /*77e0*/  FFMA.FTZ R5, R5, c[0x0][0x2d0], -R160 ;  /* 0x0000b40005057a23 */ /* 0x000fe400000108a0 */
[----:B------:R-:W-:Y:S01]  /*77f0*/  FFMA.FTZ R6, R6, c[0x0][0x2d0], -R161 ;  /* 0x0000b40006067a23 */ /* 0x000fe200000108a1 */
[----:B------:R-:W-:Y:S01]  /*7800*/  MUFU.EX2 R203, R3 ;  /* 0x0000000300cb7308 */ /* 0x000fe20000000800 */
[--C-:B------:R-:W-:Y:S02]  /*7810*/  FFMA.FTZ R26, R26, c[0x0][0x2d0], -R108.reuse ;  /* 0x0000b4001a1a7a23 */ /* 0x100fe4000001086c */
[--C-:B------:R-:W-:Y:S02]  /*7820*/  FFMA.FTZ R27, R27, c[0x0][0x2d0], -R108.reuse ;  /* 0x0000b4001b1b7a23 */ /* 0x100fe4000001086c */
[--C-:B------:R-:W-:Y:S02]  /*7830*/  FFMA.FTZ R30, R30, c[0x0][0x2d0], -R108.reuse ;  /* 0x0000b4001e1e7a23 */ /* 0x100fe4000001086c */
[--C-:B------:R-:W-:Y:S02]  /*7840*/  FFMA.FTZ R31, R31, c[0x0][0x2d0], -R108.reuse ;  /* 0x0000b4001f1f7a23 */ /* 0x100fe4000001086c */
[--C-:B------:R-:W-:Y:S01]  /*7850*/  FFMA.FTZ R42, R42, c[0x0][0x2d0], -R108.reuse ;  /* 0x0000b4002a2a7a23 */ /* 0x100fe2000001086c */
[----:B------:R-:W-:Y:S01]  /*7860*/  MUFU.EX2 R173, R5 ;  /* 0x0000000500ad7308 */ /* 0x000fe20000000800 */
[--C-:B------:R-:W-:Y:S02]  /*7870*/  FFMA.FTZ R43, R43, c[0x0][0x2d0], -R108.reuse ;  /* 0x0000b4002b2b7a23 */ /* 0x100fe4000001086c */
[--C-:B------:R-:W-:Y:S02]  /*7880*/  FFMA.FTZ R75, R75, c[0x0][0x2d0], -R108.reuse ;  /* 0x0000b4004b4b7a23 */ /* 0x100fe4000001086c */
[----:B-1----:R-:W-:Y:S02]  /*7890*/  FADD.FTZ R0, -R112, R109 ;  /* 0x0000006d70007221 */ /* 0x002fe40000010100 */
[----:B------:R-:W-:Y:S02]  /*78a0*/  FFMA.FTZ R78, R78, c[0x0][0x2d0], -R108 ;  /* 0x0000b4004e4e7a23 */ /* 0x000fe4000001086c */
[----:B------:R-:W-:Y:S01]  /*78b0*/  FMUL.FTZ R0, R0, c[0x0][0x2d0] ;  /* 0x0000b40000007a20 */ /* 0x000fe20000410000 */
[----:B------:R-:W-:Y:S01]  /*78c0*/  MUFU.EX2 R162, R6 ;  /* 0x0000000600a27308 */ /* 0x000fe20000000800 */
[--C-:B------:R-:W-:Y:S09]  /*78d0*/  FFMA.FTZ R83, R83, c[0x0][0x2d0], -R161.reuse ;  /* 0x0000b40053537a23 */ /* 0x100ff200000108a1 */
[----:B------:R1:W-:Y:S10]  /*78e0*/  MUFU.EX2 R109, R0 ;  /* 0x00000000006d7308 */ /* 0x0003f40000000800 */
[----:B------:R-:W-:Y:S10]  /*78f0*/  MUFU.EX2 R182, R27 ;  /* 0x0000001b00b67308 */ /* 0x000ff40000000800 */
[----:B------:R-:W-:Y:S01]  /*7900*/  MUFU.EX2 R180, R30 ;  /* 0x0000001e00b47308 */ /* 0x000fe20000000800 */
[--C-:B-1----:R-:W-:Y:S02]  /*7910*/  FFMA.FTZ R0, R4, c[0x0][0x2d0], -R160.reuse ;  /* 0x0000b40004007a23 */ /* 0x102fe400000108a0 */
[--C-:B------:R-:W-:Y:S07]  /*7920*/  FFMA.FTZ R4, R20, c[0x0][0x2d0], -R160.reuse ;  /* 0x0000b40014047a23 */ /* 0x100fee00000108a0 */
[----:B------:R1:W-:Y:S10]  /*7930*/  MUFU.EX2 R167, R0 ;  /* 0x0000000000a77308 */ /* 0x0003f40000000800 */
[----:B------:R2:W-:Y:S10]  /*7940*/  MUFU.EX2 R231, R4 ;  /* 0x0000000400e77308 */ /* 0x0005f40000000800 */
[----:B------:R-:W-:Y:S01]  /*7950*/  MUFU.EX2 R178, R31 ;  /* 0x0000001f00b27308 */ /* 0x000fe20000000800 */
[----:B-1----:R-:W-:Y:S02]  /*7960*/  FFMA.FTZ R0, R16, c[0x0][0x2d0], -R160 ;  /* 0x0000b40010007a23 */ /* 0x002fe400000108a0 */
[--C-:B------:R-:W-:Y:S07]  /*7970*/  FFMA.FTZ R16, R38, c[0x0][0x2d0], -R161.reuse ;  /* 0x0000b40026107a23 */ /* 0x100fee00000108a1 */
[----:B------:R1:W-:Y:S01]  /*7980*/  MUFU.EX2 R204, R0 ;  /* 0x0000000000cc7308 */ /* 0x0003e20000000800 */
[----:B--2---:R-:W-:Y:S09]  /*7990*/  FFMA.FTZ R4, R10, c[0x0][0x2d0], -R108 ;  /* 0x0000b4000a047a23 */ /* 0x004ff2000001086c */
[----:B------:R2:W-:Y:S10]  /*79a0*/  MUFU.EX2 R165, R4 ;  /* 0x0000000400a57308 */ /* 0x0005f40000000800 */
[----:B------:R-:W-:Y:S01]  /*79b0*/  MUFU.EX2 R224, R16 ;  /* 0x0000001000e07308 */ /* 0x000fe20000000800 */
[----:B-1----:R-:W-:Y:S09]  /*79c0*/  FFMA.FTZ R0, R17, c[0x0][0x2d0], -R160 ;  /* 0x0000b40011007a23 */ /* 0x002ff200000108a0 */
[----:B------:R1:W-:Y:S01]  /*79d0*/  MUFU.EX2 R210, R0 ;  /* 0x0000000000d27308 */ /* 0x0003e20000000800 */
[--C-:B--2---:R-:W-:Y:S09]  /*79e0*/  FFMA.FTZ R4, R11, c[0x0][0x2d0], -R108.reuse ;  /* 0x0000b4000b047a23 */ /* 0x104ff2000001086c */
[----:B------:R2:W-:Y:S10]  /*79f0*/  MUFU.EX2 R181, R4 ;  /* 0x0000000400b57308 */ /* 0x0005f40000000800 */
[----:B------:R-:W-:Y:S01]  /*7a00*/  MUFU.EX2 R171, R69 ;  /* 0x0000004500ab7308 */ /* 0x000fe20000000800 */
[--C-:B-1----:R-:W-:Y:S09]  /*7a10*/  FFMA.FTZ R0, R18, c[0x0][0x2d0], -R161.reuse ;  /* 0x0000b40012007a23 */ /* 0x102ff200000108a1 */
[----:B------:R1:W-:Y:S01]  /*7a20*/  MUFU.EX2 R198, R0 ;  /* 0x0000000000c67308 */ /* 0x0003e20000000800 */
[--C-:B--2---:R-:W-:Y:S09]  /*7a30*/  FFMA.FTZ R4, R14, c[0x0][0x2d0], -R108.reuse ;  /* 0x0000b4000e047a23 */ /* 0x104ff2000001086c */
[----:B------:R2:W-:Y:S10]  /*7a40*/  MUFU.EX2 R185, R4 ;  /* 0x0000000400b97308 */ /* 0x0005f40000000800 */
[----:B------:R-:W-:Y:S01]  /*7a50*/  MUFU.EX2 R164, R42 ;  /* 0x0000002a00a47308 */ /* 0x000fe20000000800 */
[--C-:B-1----:R-:W-:Y:S09]  /*7a60*/  FFMA.FTZ R0, R19, c[0x0][0x2d0], -R161.reuse ;  /* 0x0000b40013007a23 */ /* 0x102ff200000108a1 */
[----:B------:R1:W-:Y:S01]  /*7a70*/  MUFU.EX2 R234, R0 ;  /* 0x0000000000ea7308 */ /* 0x0003e20000000800 */
[----:B--2---:R-:W-:Y:S09]  /*7a80*/  FFMA.FTZ R4, R15, c[0x0][0x2d0], -R108 ;  /* 0x0000b4000f047a23 */ /* 0x004ff2000001086c */
[----:B------:R2:W-:Y:S10]  /*7a90*/  MUFU.EX2 R220, R4 ;  /* 0x0000000400dc7308 */ /* 0x0005f40000000800 */
[----:B------:R-:W-:Y:S01]  /*7aa0*/  MUFU.EX2 R163, R43 ;  /* 0x0000002b00a37308 */ /* 0x000fe20000000800 */
[C---:B-1----:R-:W-:Y:S02]  /*7ab0*/  FADD.FTZ R0, -R111.reuse, R114 ;  /* 0x000000726f007221 */ /* 0x042fe40000010100 */
[----:B------:R-:W-:Y:S02]  /*7ac0*/  FMUL.FTZ R114, R111, c[0x0][0x2d0] ;  /* 0x0000b4006f727a20 */ /* 0x000fe40000410000 */
[----:B------:R-:W-:Y:S02]  /*7ad0*/  FMUL.FTZ R0, R0, c[0x0][0x2d0] ;  /* 0x0000b40000007a20 */ /* 0x000fe40000410000 */
[----:B------:R-:W-:Y:S03]  /*7ae0*/  FFMA.FTZ R5, R12, c[0x0][0x2d0], -R114 ;  /* 0x0000b4000c057a23 */ /* 0x000fe60000010872 */
[----:B------:R1:W-:Y:S01]  /*7af0*/  MUFU.EX2 R3, R0 ;  /* 0x0000000000037308 */ /* 0x0003e20000000800 */
[----:B------:R-:W-:Y:S02]  /*7b00*/  FFMA.FTZ R12, R36, c[0x0][0x2d0], -R160 ;  /* 0x0000b400240c7a23 */ /* 0x000fe400000108a0 */
[--C-:B--2---:R-:W-:Y:S07]  /*7b10*/  FFMA.FTZ R4, R29, c[0x0][0x2d0], -R114.reuse ;  /* 0x0000b4001d047a23 */ /* 0x104fee0000010872 */
[----:B------:R-:W-:Y:S10]  /*7b20*/  MUFU.EX2 R187, R5 ;  /* 0x0000000500bb7308 */ /* 0x000ff40000000800 */
[----:B------:R-:W-:Y:S01]  /*7b30*/  MUFU.EX2 R228, R4 ;  /* 0x0000000400e47308 */ /* 0x000fe20000000800 */
[--C-:B-1----:R-:W-:Y:S09]  /*7b40*/  FFMA.FTZ R0, R8, c[0x0][0x2d0], -R114.reuse ;  /* 0x0000b40008007a23 */ /* 0x102ff20000010872 */
[----:B------:R1:W-:Y:S10]  /*7b50*/  MUFU.EX2 R166, R0 ;  /* 0x0000000000a67308 */ /* 0x0003f40000000800 */
[----:B------:R2:W-:Y:S01]  /*7b60*/  MUFU.EX2 R226, R12 ;  /* 0x0000000c00e27308 */ /* 0x0005e20000000800 */
[----:B-1----:R-:W-:Y:S09]  /*7b70*/  FFMA.FTZ R0, R9, c[0x0][0x2d0], -R114 ;  /* 0x0000b40009007a23 */ /* 0x002ff20000010872 */
[----:B------:R1:W3:Y:S01]  /*7b80*/  MUFU.EX2 R186, R0 ;  /* 0x0000000000ba7308 */ /* 0x0002e20000000800 */
[----:B--2---:R-:W-:Y:S09]  /*7b90*/  FFMA.FTZ R12, R37, c[0x0][0x2d0], -R160 ;  /* 0x0000b400250c7a23 */ /* 0x004ff200000108a0 */
[----:B------:R-:W-:Y:S01]  /*7ba0*/  MUFU.EX2 R225, R12 ;  /* 0x0000000c00e17308 */ /* 0x000fe20000000800 */
[----:B-1----:R-:W-:Y:S09]  /*7bb0*/  FFMA.FTZ R0, R13, c[0x0][0x2d0], -R114 ;  /* 0x0000b4000d007a23 */ /* 0x002ff20000010872 */
[----:B------:R1:W2:Y:S02]  /*7bc0*/  MUFU.EX2 R230, R0 ;  /* 0x0000000000e67308 */ /* 0x0002a40000000800 */
[--C-:B-1----:R-:W-:Y:S01]  /*7bd0*/  FFMA.FTZ R0, R21, c[0x0][0x2d0], -R160.reuse ;  /* 0x0000b40015007a23 */ /* 0x102fe200000108a0 */
[----:B---3--:R-:W-:Y:S01]  /*7be0*/  F2FP.BF16.PACK_AB R156, R186, R166 ;  /* 0x000000a6ba9c723e */ /* 0x008fe200000010ff */
[C---:B------:R-:W-:Y:S01]  /*7bf0*/  FMUL.FTZ R4, R110.reuse, R120 ;  /* 0x000000786e047220 */ /* 0x040fe20000410000 */
[----:B------:R-:W-:Y:S05]  /*7c00*/  F2FP.BF16.PACK_AB R120, R173, R167 ;  /* 0x000000a7ad78723e */ /* 0x000fea00000010ff */
[----:B------:R1:W-:Y:S01]  /*7c10*/  MUFU.EX2 R235, R0 ;  /* 0x0000000000eb7308 */ /* 0x0003e20000000800 */
[----:B------:R-:W-:Y:S01]  /*7c20*/  FMUL.FTZ R5, R110, R121 ;  /* 0x000000796e057220 */ /* 0x000fe20000410000 */
[----:B------:R-:W-:Y:S01]  /*7c30*/  F2FP.BF16.PACK_AB R121, R203, R162 ;  /* 0x000000a2cb79723e */ /* 0x000fe200000010ff */
[C---:B------:R-:W-:Y:S01]  /*7c40*/  FMUL.FTZ R6, R109.reuse, R122 ;  /* 0x0000007a6d067220 */ /* 0x040fe20000410000 */
[----:B------:R-:W-:Y:S01]  /*7c50*/  F2FP.BF16.PACK_AB R122, R210, R204 ;  /* 0x000000ccd27a723e */ /* 0x000fe200000010ff */
[----:B------:R-:W-:Y:S01]  /*7c60*/  FMUL.FTZ R7, R109, R123 ;  /* 0x0000007b6d077220 */ /* 0x000fe20000410000 */
[----:B------:R-:W-:Y:S01]  /*7c70*/  F2FP.BF16.PACK_AB R123, R234, R198 ;  /* 0x000000c6ea7b723e */ /* 0x000fe200000010ff */
[C---:B------:R-:W-:Y:S01]  /*7c80*/  FMUL.FTZ R8, R3.reuse, R116 ;  /* 0x0000007403087220 */ /* 0x040fe20000410000 */
[----:B--2---:R-:W-:Y:S01]  /*7c90*/  F2FP.BF16.PACK_AB R158, R230, R187 ;  /* 0x000000bbe69e723e */ /* 0x004fe200000010ff */
[----:B------:R-:W-:Y:S01]  /*7ca0*/  FMUL.FTZ R9, R3, R117 ;  /* 0x0000007503097220 */ /* 0x000fe20000410000 */
[----:B------:R-:W-:Y:S01]  /*7cb0*/  F2FP.BF16.PACK_AB R157, R181, R165 ;  /* 0x000000a5b59d723e */ /* 0x000fe200000010ff */
[C---:B------:R-:W-:Y:S01]  /*7cc0*/  FMUL.FTZ R12, R3.reuse, R124 ;  /* 0x0000007c030c7220 */ /* 0x040fe20000410000 */
[----:B------:R-:W-:Y:S01]  /*7cd0*/  F2FP.BF16.PACK_AB R159, R220, R185 ;  /* 0x000000b9dc9f723e */ /* 0x000fe200000010ff */
[----:B------:R-:W-:Y:S02]  /*7ce0*/  FMUL.FTZ R13, R3, R125 ;  /* 0x0000007d030d7220 */ /* 0x000fe40000410000 */
[C---:B------:R-:W-:Y:S02]  /*7cf0*/  FMUL.FTZ R16, R110.reuse, R128 ;  /* 0x000000806e107220 */ /* 0x040fe40000410000 */
[----:B------:R-:W-:Y:S02]  /*7d00*/  FMUL.FTZ R17, R110, R129 ;  /* 0x000000816e117220 */ /* 0x000fe40000410000 */
[C---:B------:R-:W-:Y:S02]  /*7d10*/  FMUL.FTZ R18, R109.reuse, R130 ;  /* 0x000000826d127220 */ /* 0x040fe40000410000 */
[----:B------:R-:W-:Y:S02]  /*7d20*/  FMUL.FTZ R19, R109, R131 ;  /* 0x000000836d137220 */ /* 0x000fe40000410000 */
[----:B------:R-:W-:Y:S01]  /*7d30*/  LDSM.16.MT88.4 R128, [R193+0x800] ;  /* 0x00080000c180783b */ /* 0x000fe20000004200 */
[--C-:B-1----:R-:W-:Y:S02]  /*7d40*/  FFMA.FTZ R0, R22, c[0x0][0x2d0], -R161.reuse ;  /* 0x0000b40016007a23 */ /* 0x102fe400000108a1 */
[C---:B------:R-:W-:Y:S02]  /*7d50*/  FMUL.FTZ R36, R3.reuse, R140 ;  /* 0x0000008c03247220 */ /* 0x040fe40000410000 */
[----:B------:R1:W-:Y:S01]  /*7d60*/  MUFU.EX2 R229, R0 ;  /* 0x0000000000e57308 */ /* 0x0003e20000000800 */
[----:B------:R-:W-:Y:S02]  /*7d70*/  FMUL.FTZ R37, R3, R141 ;  /* 0x0000008d03257220 */ /* 0x000fe40000410000 */
[C---:B------:R-:W-:Y:S02]  /*7d80*/  FMUL.FTZ R84, R110.reuse, R84 ;  /* 0x000000546e547220 */ /* 0x040fe40000410000 */
[C---:B------:R-:W-:Y:S02]  /*7d90*/  FMUL.FTZ R85, R110.reuse, R85 ;  /* 0x000000556e557220 */ /* 0x040fe40000410000 */
[C---:B------:R-:W-:Y:S02]  /*7da0*/  FMUL.FTZ R86, R109.reuse, R86 ;  /* 0x000000566d567220 */ /* 0x040fe40000410000 */
[----:B------:R-:W-:Y:S02]  /*7db0*/  FMUL.FTZ R87, R109, R87 ;  /* 0x000000576d577220 */ /* 0x000fe40000410000 */
[C---:B------:R-:W-:Y:S02]  /*7dc0*/  FMUL.FTZ R88, R3.reuse, R88 ;  /* 0x0000005803587220 */ /* 0x040fe40000410000 */
[C---:B------:R-:W-:Y:S02]  /*7dd0*/  FMUL.FTZ R89, R3.reuse, R89 ;  /* 0x0000005903597220 */ /* 0x040fe40000410000 */
[C---:B------:R-:W-:Y:S02]  /*7de0*/  FMUL.FTZ R92, R3.reuse, R92 ;  /* 0x0000005c035c7220 */ /* 0x040fe40000410000 */
[----:B------:R-:W-:Y:S02]  /*7df0*/  FMUL.FTZ R93, R3, R93 ;  /* 0x0000005d035d7220 */ /* 0x000fe40000410000 */
[C---:B------:R-:W-:Y:S02]  /*7e00*/  FMUL.FTZ R96, R110.reuse, R96 ;  /* 0x000000606e607220 */ /* 0x040fe40000410000 */
[C---:B------:R-:W-:Y:S02]  /*7e10*/  FMUL.FTZ R97, R110.reuse, R97 ;  /* 0x000000616e617220 */ /* 0x040fe40000410000 */
[----:B------:R-:W-:Y:S02]  /*7e20*/  FMUL.FTZ R98, R109, R98 ;  /* 0x000000626d627220 */ /* 0x000fe40000410000 */
[--C-:B-1----:R-:W-:Y:S02]  /*7e30*/  FFMA.FTZ R0, R23, c[0x0][0x2d0], -R161.reuse ;  /* 0x0000b40017007a23 */ /* 0x102fe400000108a1 */
[----:B------:R-:W1:Y:S01]  /*7e40*/  LDSM.16.MT88.4 R20, [R190] ;  /* 0x00000000be14783b */ /* 0x000e620000004200 */
[C---:B------:R-:W-:Y:S01]  /*7e50*/  FMUL.FTZ R99, R109.reuse, R99 ;  /* 0x000000636d637220 */ /* 0x040fe20000410000 */
[----:B------:R2:W-:Y:S01]  /*7e60*/  MUFU.EX2 R238, R0 ;  /* 0x0000000000ee7308 */ /* 0x0005e20000000800 */
[C---:B------:R-:W-:Y:S02]  /*7e70*/  FMUL.FTZ R100, R110.reuse, R100 ;  /* 0x000000646e647220 */ /* 0x040fe40000410000 */
[C---:B------:R-:W-:Y:S02]  /*7e80*/  FMUL.FTZ R101, R110.reuse, R101 ;  /* 0x000000656e657220 */ /* 0x040fe40000410000 */
[C---:B------:R-:W-:Y:S02]  /*7e90*/  FMUL.FTZ R102, R109.reuse, R102 ;  /* 0x000000666d667220 */ /* 0x040fe40000410000 */
[C---:B------:R-:W-:Y:S02]  /*7ea0*/  FMUL.FTZ R103, R109.reuse, R103 ;  /* 0x000000676d677220 */ /* 0x040fe40000410000 */
[----:B------:R-:W-:Y:S02]  /*7eb0*/  FMUL.FTZ R29, R110, R153 ;  /* 0x000000996e1d7220 */ /* 0x000fe40000410000 */
[C---:B------:R-:W-:Y:S02]  /*7ec0*/  FMUL.FTZ R30, R109.reuse, R154 ;  /* 0x0000009a6d1e7220 */ /* 0x040fe40000410000 */
[----:B------:R-:W-:Y:S02]  /*7ed0*/  FMUL.FTZ R31, R109, R155 ;  /* 0x0000009b6d1f7220 */ /* 0x000fe40000410000 */
[C---:B------:R-:W-:Y:S02]  /*7ee0*/  FMUL.FTZ R104, R3.reuse, R104 ;  /* 0x0000006803687220 */ /* 0x040fe40000410000 */
[C---:B------:R-:W-:Y:S02]  /*7ef0*/  FMUL.FTZ R105, R3.reuse, R105 ;  /* 0x0000006903697220 */ /* 0x040fe40000410000 */
[--C-:B--2---:R-:W-:Y:S02]  /*7f00*/  FFMA.FTZ R0, R32, c[0x0][0x2d0], -R160.reuse ;  /* 0x0000b40020007a23 */ /* 0x104fe400000108a0 */
[----:B------:R-:W-:Y:S02]  /*7f10*/  FMUL.FTZ R32, R3, R136 ;  /* 0x0000008803207220 */ /* 0x000fe40000410000 */
[----:B------:R2:W-:Y:S01]  /*7f20*/  MUFU.EX2 R239, R0 ;  /* 0x0000000000ef7308 */ /* 0x0005e20000000800 */
[-C--:B-1----:R-:W-:Y:S05]  /*7f30*/  HMMA.16816.F32.BF16 R4, R120, R20.reuse, R4 ;  /* 0x000000147804723c */ /* 0x082fea0000041804 */
[----:B--2---:R-:W-:Y:S02]  /*7f40*/  FFMA.FTZ R0, R33, c[0x0][0x2d0], -R160 ;  /* 0x0000b40021007a23 */ /* 0x004fe400000108a0 */
[----:B------:R-:W-:Y:S02]  /*7f50*/  FMUL.FTZ R33, R3, R137 ;  /* 0x0000008903217220 */ /* 0x000fe40000410000 */
[----:B------:R1:W-:Y:S03]  /*7f60*/  MUFU.EX2 R240, R0 ;  /* 0x0000000000f07308 */ /* 0x0003e60000000800 */
[--C-:B-1----:R-:W-:Y:S07]  /*7f70*/  FFMA.FTZ R0, R34, c[0x0][0x2d0], -R161.reuse ;  /* 0x0000b40022007a23 */ /* 0x102fee00000108a1 */
[----:B------:R1:W-:Y:S02]  /*7f80*/  MUFU.EX2 R236, R0 ;  /* 0x0000000000ec7308 */ /* 0x0003e40000000800 */
[--C-:B-1----:R-:W-:Y:S08]  /*7f90*/  FFMA.FTZ R0, R35, c[0x0][0x2d0], -R161.reuse ;  /* 0x0000b40023007a23 */ /* 0x102ff000000108a1 */
[----:B------:R1:W-:Y:S02]  /*7fa0*/  MUFU.EX2 R237, R0 ;  /* 0x0000000000ed7308 */ /* 0x0003e40000000800 */
[----:B-1----:R-:W-:Y:S02]  /*7fb0*/  FFMA.FTZ R0, R24, c[0x0][0x2d0], -R114 ;  /* 0x0000b40018007a23 */ /* 0x002fe40000010872 */
[----:B------:R-:W-:Y:S06]  /*7fc0*/  FFMA.FTZ R24, R48, c[0x0][0x2d0], -R160 ;  /* 0x0000b40030187a23 */ /* 0x000fec00000108a0 */
[----:B------:R1:W-:Y:S01]  /*7fd0*/  MUFU.EX2 R227, R0 ;  /* 0x0000000000e37308 */ /* 0x0003e20000000800 */
[C---:B------:R-:W-:Y:S09]  /*7fe0*/  FMUL.FTZ R48, R110.reuse, R144 ;  /* 0x000000906e307220 */ /* 0x040ff20000410000 */
[----:B------:R2:W-:Y:S01]  /*7ff0*/  MUFU.EX2 R222, R24 ;  /* 0x0000001800de7308 */ /* 0x0005e20000000800 */
[----:B-1----:R-:W-:Y:S02]  /*8000*/  FFMA.FTZ R0, R25, c[0x0][0x2d0], -R114 ;  /* 0x0000b40019007a23 */ /* 0x002fe40000010872 */
[----:B------:R-:W-:Y:S07]  /*8010*/  FMUL.FTZ R25, R3, R149 ;  /* 0x0000009503197220 */ /* 0x000fee0000410000 */
[----:B------:R1:W-:Y:S01]  /*8020*/  MUFU.EX2 R233, R0 ;  /* 0x0000000000e97308 */ /* 0x0003e20000000800 */
[----:B--2---:R-:W-:Y:S02]  /*8030*/  FFMA.FTZ R24, R49, c[0x0][0x2d0], -R160 ;  /* 0x0000b40031187a23 */ /* 0x004fe400000108a0 */
[----:B------:R-:W-:Y:S07]  /*8040*/  FMUL.FTZ R49, R110, R145 ;  /* 0x000000916e317220 */ /* 0x000fee0000410000 */
[----:B------:R2:W3:Y:S01]  /*8050*/  MUFU.EX2 R221, R24 ;  /* 0x0000001800dd7308 */ /* 0x0004e20000000800 */
[----:B-1----:R-:W-:Y:S02]  /*8060*/  FFMA.FTZ R0, R28, c[0x0][0x2d0], -R114 ;  /* 0x0000b4001c007a23 */ /* 0x002fe40000010872 */
[----:B------:R-:W-:Y:S07]  /*8070*/  FMUL.FTZ R28, R110, R152 ;  /* 0x000000986e1c7220 */ /* 0x000fee0000410000 */
[----:B------:R1:W-:Y:S01]  /*8080*/  MUFU.EX2 R232, R0 ;  /* 0x0000000000e87308 */ /* 0x0003e20000000800 */
[----:B--2---:R-:W-:Y:S01]  /*8090*/  FFMA.FTZ R24, R50, c[0x0][0x2d0], -R161 ;  /* 0x0000b40032187a23 */ /* 0x004fe200000108a1 */
[----:B---3--:R-:W-:Y:S01]  /*80a0*/  F2FP.BF16.PACK_AB R42, R221, R222 ;  /* 0x000000dedd2a723e */ /* 0x008fe200000010ff */
[----:B------:R-:W-:Y:S07]  /*80b0*/  FMUL.FTZ R50, R109, R146 ;  /* 0x000000926d327220 */ /* 0x000fee0000410000 */
[----:B------:R2:W-:Y:S01]  /*80c0*/  MUFU.EX2 R218, R24 ;  /* 0x0000001800da7308 */ /* 0x0005e20000000800 */
[----:B-1----:R-:W-:Y:S02]  /*80d0*/  FADD.FTZ R0, -R2, R115 ;  /* 0x0000007302007221 */ /* 0x002fe40000010100 */
[----:B------:R-:W-:Y:S02]  /*80e0*/  FFMA.FTZ R115, R80, c[0x0][0x2d0], -R160 ;  /* 0x0000b40050737a23 */ /* 0x000fe400000108a0 */
[----:B------:R-:W-:Y:S02]  /*80f0*/  FMUL.FTZ R0, R0, c[0x0][0x2d0] ;  /* 0x0000b40000007a20 */ /* 0x000fe40000410000 */
[----:B------:R-:W-:Y:S02]  /*8100*/  FFMA.FTZ R80, R72, c[0x0][0x2d0], -R114 ;  /* 0x0000b40048507a23 */ /* 0x000fe40000010872 */
[----:B------:R-:W-:Y:S02]  /*8110*/  FFMA.FTZ R72, R63, c[0x0][0x2d0], -R108 ;  /* 0x0000b4003f487a23 */ /* 0x000fe4000001086c */
[--C-:B--2---:R-:W-:Y:S01]  /*8120*/  FFMA.FTZ R24, R51, c[0x0][0x2d0], -R161.reuse ;  /* 0x0000b40033187a23 */ /* 0x104fe200000108a1 */
[----:B------:R-:W1:Y:S01]  /*8130*/  MUFU.EX2 R0, R0 ;  /* 0x0000000000007308 */ /* 0x000e620000000800 */
[----:B------:R-:W-:Y:S02]  /*8140*/  FMUL.FTZ R51, R109, R147 ;  /* 0x000000936d337220 */ /* 0x000fe40000410000 */
[----:B------:R-:W-:Y:S07]  /*8150*/  LDSM.16.MT88.4 R144, [R193+0x2000] ;  /* 0x00200000c190783b */ /* 0x000fee0000004200 */
[----:B------:R2:W3:Y:S01]  /*8160*/  MUFU.EX2 R219, R24 ;  /* 0x0000001800db7308 */ /* 0x0004e20000000800 */
[C---:B-1----:R-:W-:Y:S02]  /*8170*/  FMUL.FTZ R10, R0.reuse, R118 ;  /* 0x00000076000a7220 */ /* 0x042fe40000410000 */
[C---:B------:R-:W-:Y:S02]  /*8180*/  FMUL.FTZ R11, R0.reuse, R119 ;  /* 0x00000077000b7220 */ /* 0x040fe40000410000 */
[----:B------:R-:W1:Y:S01]  /*8190*/  LDSM.16.MT88.4 R116, [R193] ;  /* 0x00000000c174783b */ /* 0x000e620000004200 */
[C---:B------:R-:W-:Y:S02]  /*81a0*/  FMUL.FTZ R14, R0.reuse, R126 ;  /* 0x0000007e000e7220 */ /* 0x040fe40000410000 */
[----:B------:R-:W-:Y:S02]  /*81b0*/  FMUL.FTZ R15, R0, R127 ;  /* 0x0000007f000f7220 */ /* 0x000fe40000410000 */
[C---:B------:R-:W-:Y:S03]  /*81c0*/  HMMA.16816.F32.BF16 R8, R156.reuse, R20, R8 ;  /* 0x000000149c08723c */ /* 0x040fe60000041808 */
[----:B------:R-:W4:Y:S01]  /*81d0*/  LDSM.16.MT88.4 R124, [R191] ;  /* 0x00000000bf7c783b */ /* 0x000f220000004200 */
[--C-:B--2---:R-:W-:Y:S01]  /*81e0*/  FFMA.FTZ R24, R40, c[0x0][0x2d0], -R114.reuse ;  /* 0x0000b40028187a23 */ /* 0x104fe20000010872 */
[----:B---3--:R-:W-:Y:S01]  /*81f0*/  F2FP.BF16.PACK_AB R43, R219, R218 ;  /* 0x000000dadb2b723e */ /* 0x008fe200000010ff */
[--C-:B------:R-:W-:Y:S01]  /*8200*/  FFMA.FTZ R40, R54, c[0x0][0x2d0], -R161.reuse ;  /* 0x0000b40036287a23 */ /* 0x100fe200000108a1 */
[----:B------:R-:W-:Y:S01]  /*8210*/  F2FP.BF16.PACK_AB R54, R240, R239 ;  /* 0x000000eff036723e */ /* 0x000fe200000010ff */
[-C--:B------:R-:W-:Y:S01]  /*8220*/  HMMA.16816.F32.BF16 R12, R156, R22.reuse, R12 ;  /* 0x000000169c0c723c */ /* 0x080fe2000004180c */
[----:B------:R2:W-:Y:S03]  /*8230*/  MUFU.EX2 R217, R24 ;  /* 0x0000001800d97308 */ /* 0x0005e60000000800 */
[--C-:B------:R-:W-:Y:S02]  /*8240*/  FFMA.FTZ R20, R39, c[0x0][0x2d0], -R161.reuse ;  /* 0x0000b40027147a23 */ /* 0x100fe400000108a1 */
[----:B------:R-:W-:Y:S02]  /*8250*/  FMUL.FTZ R21, R110, R133 ;  /* 0x000000856e157220 */ /* 0x000fe40000410000 */
[C---:B------:R-:W-:Y:S03]  /*8260*/  HMMA.16816.F32.BF16 R16, R120.reuse, R22, R16 ;  /* 0x000000167810723c */ /* 0x040fe60000041810 */
[----:B------:R3:W-:Y:S01]  /*8270*/  MUFU.EX2 R183, R40 ;  /* 0x0000002800b77308 */ /* 0x0007e20000000800 */
[C---:B------:R-:W-:Y:S02]  /*8280*/  FMUL.FTZ R34, R0.reuse, R138 ;  /* 0x0000008a00227220 */ /* 0x040fe40000410000 */
[C---:B------:R-:W-:Y:S02]  /*8290*/  FMUL.FTZ R35, R0.reuse, R139 ;  /* 0x0000008b00237220 */ /* 0x040fe40000410000 */
[C---:B------:R-:W-:Y:S04]  /*82a0*/  FMUL.FTZ R22, R109.reuse, R134 ;  /* 0x000000866d167220 */ /* 0x040fe80000410000 */
[----:B------:R-:W-:Y:S01]  /*82b0*/  FMUL.FTZ R23, R109, R135 ;  /* 0x000000876d177220 */ /* 0x000fe20000410000 */
[----:B------:R5:W-:Y:S01]  /*82c0*/  MUFU.EX2 R223, R20 ;  /* 0x0000001400df7308 */ /* 0x000be20000000800 */
[C---:B------:R-:W-:Y:S02]  /*82d0*/  FMUL.FTZ R38, R0.reuse, R142 ;  /* 0x0000008e00267220 */ /* 0x040fe40000410000 */
[C---:B------:R-:W-:Y:S02]  /*82e0*/  FMUL.FTZ R39, R0.reuse, R143 ;  /* 0x0000008f00277220 */ /* 0x040fe40000410000 */
[----:B--2---:R-:W-:Y:S02]  /*82f0*/  FFMA.FTZ R24, R41, c[0x0][0x2d0], -R114 ;  /* 0x0000b40029187a23 */ /* 0x004fe40000010872 */
[C---:B------:R-:W-:Y:S02]  /*8300*/  FMUL.FTZ R90, R0.reuse, R90 ;  /* 0x0000005a005a7220 */ /* 0x040fe40000410000 */
[C---:B------:R-:W-:Y:S01]  /*8310*/  FMUL.FTZ R91, R0.reuse, R91 ;  /* 0x0000005b005b7220 */ /* 0x040fe20000410000 */
[----:B------:R2:W-:Y:S01]  /*8320*/  MUFU.EX2 R216, R24 ;  /* 0x0000001800d87308 */ /* 0x0005e20000000800 */
[C---:B------:R-:W-:Y:S02]  /*8330*/  FMUL.FTZ R94, R0.reuse, R94 ;  /* 0x0000005e005e7220 */ /* 0x040fe40000410000 */
[C---:B------:R-:W-:Y:S02]  /*8340*/  FMUL.FTZ R95, R0.reuse, R95 ;  /* 0x0000005f005f7220 */ /* 0x040fe40000410000 */
[----:B---3--:R-:W-:Y:S02]  /*8350*/  FFMA.FTZ R40, R65, c[0x0][0x2d0], -R160 ;  /* 0x0000b40041287a23 */ /* 0x008fe400000108a0 */
[--C-:B------:R-:W-:Y:S01]  /*8360*/  FFMA.FTZ R41, R55, c[0x0][0x2d0], -R161.reuse ;  /* 0x0000b40037297a23 */ /* 0x100fe200000108a1 */
[----:B------:R-:W-:Y:S01]  /*8370*/  F2FP.BF16.PACK_AB R55, R237, R236 ;  /* 0x000000eced37723e */ /* 0x000fe200000010ff */
[C---:B------:R-:W-:Y:S01]  /*8380*/  FMUL.FTZ R27, R0.reuse, R151 ;  /* 0x00000097001b7220 */ /* 0x040fe20000410000 */
[----:B------:R3:W-:Y:S01]  /*8390*/  MUFU.EX2 R177, R40 ;  /* 0x0000002800b17308 */ /* 0x0007e20000000800 */
[C---:B------:R-:W-:Y:S02]  /*83a0*/  FMUL.FTZ R106, R0.reuse, R106 ;  /* 0x0000006a006a7220 */ /* 0x040fe40000410000 */
[----:B------:R-:W-:Y:S02]  /*83b0*/  FMUL.FTZ R107, R0, R107 ;  /* 0x0000006b006b7220 */ /* 0x000fe40000410000 */
[----:B-----5:R-:W-:Y:S05]  /*83c0*/  FMUL.FTZ R20, R110, R132 ;  /* 0x000000846e147220 */ /* 0x020fea0000410000 */
[----:B------:R5:W-:Y:S02]  /*83d0*/  MUFU.EX2 R184, R41 ;  /* 0x0000002900b87308 */ /* 0x000be40000000800 */
[-C--:B-1----:R-:W-:Y:S03]  /*83e0*/  HMMA.16816.F32.BF16 R20, R120, R116.reuse, R20 ;  /* 0x000000747814723c */ /* 0x082fe60000041814 */
[----:B--2---:R-:W-:Y:S02]  /*83f0*/  FFMA.FTZ R24, R44, c[0x0][0x2d0], -R114 ;  /* 0x0000b4002c187a23 */ /* 0x004fe40000010872 */
[----:B------:R-:W-:Y:S03]  /*8400*/  FFMA.FTZ R44, R64, c[0x0][0x2d0], -R160 ;  /* 0x0000b400402c7a23 */ /* 0x000fe600000108a0 */
[C---:B------:R-:W-:Y:S01]  /*8410*/  HMMA.16816.F32.BF16 R32, R156.reuse, R116, R32 ;  /* 0x000000749c20723c */ /* 0x040fe20000041820 */
[----:B------:R1:W-:Y:S03]  /*8420*/  MUFU.EX2 R212, R24 ;  /* 0x0000001800d47308 */ /* 0x0003e60000000800 */
[--C-:B---3--:R-:W-:Y:S04]  /*8430*/  FFMA.FTZ R40, R66, c[0x0][0x2d0], -R161.reuse ;  /* 0x0000b40042287a23 */ /* 0x108fe800000108a1 */
[-C--:B------:R-:W-:Y:S03]  /*8440*/  HMMA.16816.F32.BF16 R36, R156, R118.reuse, R36 ;  /* 0x000000769c24723c */ /* 0x080fe60000041824 */
[----:B------:R2:W-:Y:S01]  /*8450*/  MUFU.EX2 R176, R40 ;  /* 0x0000002800b07308 */ /* 0x0005e20000000800 */
[--C-:B-----5:R-:W-:Y:S04]  /*8460*/  FFMA.FTZ R41, R70, c[0x0][0x2d0], -R161.reuse ;  /* 0x0000b40046297a23 */ /* 0x120fe800000108a1 */
[C---:B------:R-:W-:Y:S01]  /*8470*/  HMMA.16816.F32.BF16 R48, R120.reuse, R118, R48 ;  /* 0x000000767830723c */ /* 0x040fe20000041830 */
[----:B------:R-:W3:Y:S04]  /*8480*/  LDSM.16.MT88.4 R116, [R192] ;  /* 0x00000000c074783b */ /* 0x000ee80000004200 */
[----:B------:R5:W3:Y:S03]  /*8490*/  MUFU.EX2 R132, R26 ;  /* 0x0000001a00847308 */ /* 0x000ae60000000800 */
[-C--:B----4-:R-:W-:Y:S04]  /*84a0*/  HMMA.16816.F32.BF16 R84, R120, R124.reuse, R84 ;  /* 0x0000007c7854723c */ /* 0x090fe80000041854 */
[----:B-1----:R-:W-:Y:S02]  /*84b0*/  FFMA.FTZ R24, R45, c[0x0][0x2d0], -R114 ;  /* 0x0000b4002d187a23 */ /* 0x002fe40000010872 */
[--C-:B------:R-:W-:Y:S01]  /*84c0*/  FFMA.FTZ R45, R68, c[0x0][0x2d0], -R160.reuse ;  /* 0x0000b400442d7a23 */ /* 0x100fe200000108a0 */
[----:B------:R1:W-:Y:S01]  /*84d0*/  MUFU.EX2 R179, R44 ;  /* 0x0000002c00b37308 */ /* 0x0003e20000000800 */
[C---:B------:R-:W-:Y:S04]  /*84e0*/  HMMA.16816.F32.BF16 R88, R156.reuse, R124, R88 ;  /* 0x0000007c9c58723c */ /* 0x040fe80000041858 */
[----:B--2---:R-:W-:Y:S02]  /*84f0*/  FFMA.FTZ R40, R67, c[0x0][0x2d0], -R161 ;  /* 0x0000b40043287a23 */ /* 0x004fe400000108a1 */
[----:B------:R-:W-:Y:S02]  /*8500*/  LDSM.16.MT88.4 R64, [R192+0x800] ;  /* 0x00080000c040783b */ /* 0x000fe40000004200 */
[-C--:B------:R-:W-:Y:S01]  /*8510*/  HMMA.16816.F32.BF16 R92, R156, R126.reuse, R92 ;  /* 0x0000007e9c5c723c */ /* 0x080fe2000004185c */
[----:B------:R2:W-:Y:S03]  /*8520*/  MUFU.EX2 R214, R24 ;  /* 0x0000001800d67308 */ /* 0x0005e60000000800 */
[C---:B-----5:R-:W-:Y:S02]  /*8530*/  FMUL.FTZ R26, R0.reuse, R150 ;  /* 0x00000096001a7220 */ /* 0x060fe40000410000 */
[----:B------:R-:W-:Y:S02]  /*8540*/  FFMA.FTZ R0, R0, R211, R165 ;  /* 0x000000d300007223 */ /* 0x000fe400000100a5 */
[C---:B------:R-:W-:Y:S01]  /*8550*/  HMMA.16816.F32.BF16 R96, R120.reuse, R126, R96 ;  /* 0x0000007e7860723c */ /* 0x040fe20000041860 */
[----:B------:R-:W4:Y:S02]  /*8560*/  LDSM.16.MT88.4 R124, [R190+0x800] ;  /* 0x00080000be7c783b */ /* 0x000f240000004200 */
[----:B------:R5:W-:Y:S01]  /*8570*/  MUFU.EX2 R175, R40 ;  /* 0x0000002800af7308 */ /* 0x000be20000000800 */
[----:B-1----:R-:W-:Y:S04]  /*8580*/  FFMA.FTZ R44, R110, R207, R167 ;  /* 0x000000cf6e2c7223 */ /* 0x002fe800000100a7 */
[-C--:B---3--:R-:W-:Y:S05]  /*8590*/  HMMA.16816.F32.BF16 R100, R120, R116.reuse, R100 ;  /* 0x000000747864723c */ /* 0x088fea0000041864 */
[----:B------:R1:W3:Y:S03]  /*85a0*/  MUFU.EX2 R174, R45 ;  /* 0x0000002d00ae7308 */ /* 0x0002e60000000800 */
[C---:B------:R-:W-:Y:S04]  /*85b0*/  HMMA.16816.F32.BF16 R104, R156.reuse, R116, R104 ;  /* 0x000000749c68723c */ /* 0x040fe80000041868 */
[----:B--2---:R-:W-:Y:S01]  /*85c0*/  FFMA.FTZ R24, R52, c[0x0][0x2d0], -R160 ;  /* 0x0000b40034187a23 */ /* 0x004fe200000108a0 */
[----:B------:R-:W-:Y:S02]  /*85d0*/  F2FP.BF16.PACK_AB R52, R235, R231 ;  /* 0x000000e7eb34723e */ /* 0x000fe400000010ff */
[----:B------:R-:W-:Y:S01]  /*85e0*/  F2FP.BF16.PACK_AB R116, R233, R227 ;  /* 0x000000e3e974723e */ /* 0x000fe200000010ff */
[----:B------:R2:W-:Y:S01]  /*85f0*/  MUFU.EX2 R215, R24 ;  /* 0x0000001800d77308 */ /* 0x0005e20000000800 */
[----:B------:R-:W-:Y:S03]  /*8600*/  F2FP.BF16.PACK_AB R117, R182, R132 ;  /* 0x00000084b675723e */ /* 0x000fe600000010ff */
[----:B-----5:R-:W-:Y:S06]  /*8610*/  FFMA.FTZ R40, R56, c[0x0][0x2d0], -R114 ;  /* 0x0000b40038287a23 */ /* 0x020fec0000010872 */
[----:B------:R5:W-:Y:S01]  /*8620*/  MUFU.EX2 R168, R40 ;  /* 0x0000002800a87308 */ /* 0x000be20000000800 */
[----:B-1----:R-:W-:Y:S01]  /*8630*/  FFMA.FTZ R45, R71, c[0x0][0x2d0], -R161 ;  /* 0x0000b400472d7a23 */ /* 0x002fe200000108a1 */
[----:B---3--:R-:W-:Y:S01]  /*8640*/  F2FP.BF16.PACK_AB R152, R171, R174 ;  /* 0x000000aeab98723e */ /* 0x008fe200000010ff */
[----:B------:R-:W-:Y:S01]  /*8650*/  LDSM.16.MT88.4 R68, [R193+0x1000] ;  /* 0x00100000c144783b */ /* 0x000fe20000004200 */
[--C-:B--2---:R-:W-:Y:S01]  /*8660*/  FFMA.FTZ R24, R53, c[0x0][0x2d0], -R160.reuse ;  /* 0x0000b40035187a23 */ /* 0x104fe200000108a0 */
[----:B------:R-:W-:Y:S01]  /*8670*/  F2FP.BF16.PACK_AB R53, R238, R229 ;  /* 0x000000e5ee35723e */ /* 0x000fe200000010ff */
[----:B------:R-:W-:Y:S04]  /*8680*/  FFMA.FTZ R160, R81, c[0x0][0x2d0], -R160 ;  /* 0x0000b40051a07a23 */ /* 0x000fe800000108a0 */
[----:B------:R1:W-:Y:S01]  /*8690*/  MUFU.EX2 R213, R24 ;  /* 0x0000001800d57308 */ /* 0x0003e20000000800 */
[----:B------:R-:W-:Y:S02]  /*86a0*/  FFMA.FTZ R81, R73, c[0x0][0x2d0], -R114 ;  /* 0x0000b40049517a23 */ /* 0x000fe40000010872 */
[----:B------:R-:W-:Y:S02]  /*86b0*/  FFMA.FTZ R73, R109, R208, R162 ;  /* 0x000000d06d497223 */ /* 0x000fe400000100a2 */
[----:B-----5:R-:W-:Y:S05]  /*86c0*/  FFMA.FTZ R40, R57, c[0x0][0x2d0], -R114 ;  /* 0x0000b40039287a23 */ /* 0x020fea0000010872 */
[----:B------:R2:W-:Y:S10]  /*86d0*/  MUFU.EX2 R169, R40 ;  /* 0x0000002800a97308 */ /* 0x0005f40000000800 */
[----:B------:R3:W-:Y:S01]  /*86e0*/  MUFU.EX2 R162, R41 ;  /* 0x0000002900a27308 */ /* 0x0007e20000000800 */
[C---:B-1----:R-:W-:Y:S02]  /*86f0*/  FMUL.FTZ R24, R3.reuse, R148 ;  /* 0x0000009403187220 */ /* 0x042fe40000410000 */
[----:B------:R-:W-:Y:S04]  /*8700*/  FFMA.FTZ R3, R3, R209, R166 ;  /* 0x000000d103037223 */ /* 0x000fe800000100a6 */
[----:B------:R-:W-:Y:S01]  /*8710*/  FADD.FTZ R3, R186, R3 ;  /* 0x00000003ba037221 */ /* 0x000fe20000010000 */
[-C--:B------:R-:W-:Y:S02]  /*8720*/  HMMA.16816.F32.BF16 R24, R156, R118.reuse, R24 ;  /* 0x000000769c18723c */ /* 0x080fe40000041818 */
[----:B------:R-:W-:Y:S01]  /*8730*/  MUFU.EX2 R158, R115 ;  /* 0x00000073009e7308 */ /* 0x000fe20000000800 */
[----:B--2---:R-:W-:Y:S02]  /*8740*/  FFMA.FTZ R40, R60, c[0x0][0x2d0], -R114 ;  /* 0x0000b4003c287a23 */ /* 0x004fe40000010872 */
[----:B------:R-:W-:Y:S03]  /*8750*/  FFMA.FTZ R60, R58, c[0x0][0x2d0], -R108 ;  /* 0x0000b4003a3c7a23 */ /* 0x000fe6000001086c */
[----:B------:R-:W-:Y:S01]  /*8760*/  HMMA.16816.F32.BF16 R28, R120, R118, R28 ;  /* 0x00000076781c723c */ /* 0x000fe2000004181c */
[----:B------:R-:W1:Y:S03]  /*8770*/  LDSM.16.MT88.4 R120, [R191+0x800] ;  /* 0x00080000bf78783b */ /* 0x000e660000004200 */
[----:B------:R-:W-:Y:S01]  /*8780*/  MUFU.EX2 R110, R60 ;  /* 0x0000003c006e7308 */ /* 0x000fe20000000800 */
[----:B---3--:R-:W-:Y:S02]  /*8790*/  F2FP.BF16.PACK_AB R41, R223, R224 ;  /* 0x000000e0df29723e */ /* 0x008fe400000010ff */
[----:B------:R-:W-:Y:S01]  /*87a0*/  F2FP.BF16.PACK_AB R118, R228, R232 ;  /* 0x000000e8e476723e */ /* 0x000fe200000010ff */
[-C--:B----4-:R-:W-:Y:S05]  /*87b0*/  HMMA.16816.F32.BF16 R4, R52, R124.reuse, R4 ;  /* 0x0000007c3404723c */ /* 0x090fea0000041804 */
[----:B------:R-:W-:Y:S01]  /*87c0*/  F2FP.BF16.PACK_AB R119, R178, R180 ;  /* 0x000000b4b277723e */ /* 0x000fe200000010ff */
[----:B------:R2:W-:Y:S06]  /*87d0*/  MUFU.EX2 R170, R40 ;  /* 0x0000002800aa7308 */ /* 0x0005ec0000000800 */
[C---:B------:R-:W-:Y:S04]  /*87e0*/  HMMA.16816.F32.BF16 R8, R116.reuse, R124, R8 ;  /* 0x0000007c7408723c */ /* 0x040fe80000041808 */
[----:B------:R3:W4:Y:S04]  /*87f0*/  MUFU.EX2 R159, R45 ;  /* 0x0000002d009f7308 */ /* 0x0007280000000800 */
[-C--:B------:R-:W-:Y:S06]  /*8800*/  HMMA.16816.F32.BF16 R12, R116, R126.reuse, R12 ;  /* 0x0000007e740c723c */ /* 0x080fec000004180c */
[----:B------:R-:W5:Y:S02]  /*8810*/  MUFU.EX2 R156, R160 ;  /* 0x000000a0009c7308 */ /* 0x000f640000000800 */
[C---:B------:R-:W-:Y:S04]  /*8820*/  HMMA.16816.F32.BF16 R16, R52.reuse, R126, R16 ;  /* 0x0000007e3410723c */ /* 0x040fe80000041810 */
[--C-:B--2---:R-:W-:Y:S02]  /*8830*/  FFMA.FTZ R40, R61, c[0x0][0x2d0], -R114.reuse ;  /* 0x0000b4003d287a23 */ /* 0x104fe40000010872 */
[----:B------:R-:W-:Y:S02]  /*8840*/  FFMA.FTZ R61, R82, c[0x0][0x2d0], -R161 ;  /* 0x0000b400523d7a23 */ /* 0x000fe400000108a1 */
[-C--:B------:R-:W-:Y:S01]  /*8850*/  HMMA.16816.F32.BF16 R20, R52, R128.reuse, R20 ;  /* 0x000000803414723c */ /* 0x080fe20000041814 */
[----:B------:R2:W-:Y:S03]  /*8860*/  MUFU.EX2 R172, R40 ;  /* 0x0000002800ac7308 */ /* 0x0005e60000000800 */
[----:B---3--:R-:W-:Y:S01]  /*8870*/  F2FP.BF16.PACK_AB R45, R163, R164 ;  /* 0x000000a4a32d723e */ /* 0x008fe200000010ff */
[----:B------:R-:W-:Y:S01]  /*8880*/  FFMA.FTZ R82, R76, c[0x0][0x2d0], -R114 ;  /* 0x0000b4004c527a23 */ /* 0x000fe20000010872 */
[----:B----4-:R-:W-:Y:S01]  /*8890*/  F2FP.BF16.PACK_AB R153, R159, R162 ;  /* 0x000000a29f99723e */ /* 0x010fe200000010ff */
[----:B------:R-:W-:Y:S01]  /*88a0*/  FFMA.FTZ R76, R74, c[0x0][0x2d0], -R108 ;  /* 0x0000b4004a4c7a23 */ /* 0x000fe2000001086c */
[C---:B------:R-:W-:Y:S03]  /*88b0*/  HMMA.16816.F32.BF16 R32, R116.reuse, R128, R32 ;  /* 0x000000807420723c */ /* 0x040fe60000041820 */
[----:B------:R-:W-:Y:S01]  /*88c0*/  MUFU.EX2 R115, R61 ;  /* 0x0000003d00737308 */ /* 0x000fe20000000800 */
[----:B------:R-:W-:Y:S01]  /*88d0*/  FADD.FTZ R74, R173, R44 ;  /* 0x0000002cad4a7221 */ /* 0x000fe20000010000 */
[----:B------:R-:W-:Y:S01]  /*88e0*/  F2FP.BF16.PACK_AB R44, R216, R217 ;  /* 0x000000d9d82c723e */ /* 0x000fe200000010ff */
[----:B------:R-:W-:Y:S01]  /*88f0*/  FFMA.FTZ R114, R77, c[0x0][0x2d0], -R114 ;  /* 0x0000b4004d727a23 */ /* 0x000fe20000010872 */
[----:B-----5:R-:W-:Y:S01]  /*8900*/  F2FP.BF16.PACK_AB R154, R156, R158 ;  /* 0x0000009e9c9a723e */ /* 0x020fe200000010ff */
[-C--:B------:R-:W-:Y:S05]  /*8910*/  HMMA.16816.F32.BF16 R36, R116, R130.reuse, R36 ;  /* 0x000000827424723c */ /* 0x080fea0000041824 */
[----:B------:R-:W-:Y:S03]  /*8920*/  MUFU.EX2 R77, R72 ;  /* 0x00000048004d7308 */ /* 0x000fe60000000800 */
[C---:B------:R-:W-:Y:S01]  /*8930*/  HMMA.16816.F32.BF16 R48, R52.reuse, R130, R48 ;  /* 0x000000823430723c */ /* 0x040fe20000041830 */
[----:B------:R-:W-:Y:S03]  /*8940*/  LDSM.16.MT88.4 R128, [R190+0x2000] ;  /* 0x00200000be80783b */ /* 0x000fe60000004200 */
[--C-:B--2---:R-:W-:Y:S01]  /*8950*/  FFMA.FTZ R40, R46, c[0x0][0x2d0], -R108.reuse ;  /* 0x0000b4002e287a23 */ /* 0x104fe2000001086c */
[----:B------:R-:W-:Y:S02]  /*8960*/  F2FP.BF16.PACK_AB R46, R214, R212 ;  /* 0x000000d4d62e723e */ /* 0x000fe400000010ff */
[----:B------:R-:W-:Y:S01]  /*8970*/  MUFU.EX2 R72, R80 ;  /* 0x0000005000487308 */ /* 0x000fe20000000800 */
[-C--:B-1----:R-:W-:Y:S08]  /*8980*/  HMMA.16816.F32.BF16 R84, R52, R120.reuse, R84 ;  /* 0x000000783454723c */ /* 0x082ff00000041854 */
[C---:B------:R-:W-:Y:S01]  /*8990*/  HMMA.16816.F32.BF16 R88, R116.reuse, R120, R88 ;  /* 0x000000787458723c */ /* 0x040fe20000041858 */
[----:B------:R1:W-:Y:S07]  /*89a0*/  MUFU.EX2 R161, R40 ;  /* 0x0000002800a17308 */ /* 0x0003ee0000000800 */
[-C--:B------:R-:W-:Y:S08]  /*89b0*/  HMMA.16816.F32.BF16 R92, R116, R122.reuse, R92 ;  /* 0x0000007a745c723c */ /* 0x080ff0000004185c */
[C---:B------:R-:W-:Y:S01]  /*89c0*/  HMMA.16816.F32.BF16 R96, R52.reuse, R122, R96 ;  /* 0x0000007a3460723c */ /* 0x040fe20000041860 */
[----:B------:R-:W2:Y:S07]  /*89d0*/  LDSM.16.MT88.4 R120, [R190+0x1000] ;  /* 0x00100000be78783b */ /* 0x000eae0000004200 */
[-C--:B------:R-:W-:Y:S04]  /*89e0*/  HMMA.16816.F32.BF16 R100, R52, R64.reuse, R100 ;  /* 0x000000403464723c */ /* 0x080fe80000041864 */
[--C-:B-1----:R-:W-:Y:S04]  /*89f0*/  FFMA.FTZ R40, R47, c[0x0][0x2d0], -R108.reuse ;  /* 0x0000b4002f287a23 */ /* 0x102fe8000001086c */
[C---:B------:R-:W-:Y:S01]  /*8a00*/  HMMA.16816.F32.BF16 R104, R116.reuse, R64, R104 ;  /* 0x000000407468723c */ /* 0x040fe20000041868 */
[----:B------:R1:W3:Y:S06]  /*8a10*/  MUFU.EX2 R157, R40 ;  /* 0x00000028009d7308 */ /* 0x0002ec0000000800 */
[--C-:B------:R-:W-:Y:S01]  /*8a20*/  FFMA.FTZ R64, R59, c[0x0][0x2d0], -R108.reuse ;  /* 0x0000b4003b407a23 */ /* 0x100fe2000001086c */
[-C--:B------:R-:W-:Y:S01]  /*8a30*/  HMMA.16816.F32.BF16 R24, R116, R66.reuse, R24 ;  /* 0x000000427418723c */ /* 0x080fe20000041818 */
[----:B------:R-:W4:Y:S02]  /*8a40*/  LDSM.16.MT88.4 R56, [R191+0x1000] ;  /* 0x00100000bf38783b */ /* 0x000f240000004200 */
[----:B------:R-:W-:Y:S01]  /*8a50*/  MUFU.EX2 R109, R64 ;  /* 0x00000040006d7308 */ /* 0x000fe20000000800 */
[--C-:B------:R-:W-:Y:S02]  /*8a60*/  FFMA.FTZ R65, R62, c[0x0][0x2d0], -R108.reuse ;  /* 0x0000b4003e417a23 */ /* 0x100fe4000001086c */
[----:B------:R-:W-:Y:S02]  /*8a70*/  FFMA.FTZ R108, R79, c[0x0][0x2d0], -R108 ;  /* 0x0000b4004f6c7a23 */ /* 0x000fe4000001086c */
[----:B------:R-:W-:Y:S01]  /*8a80*/  HMMA.16816.F32.BF16 R28, R52, R66, R28 ;  /* 0x00000042341c723c */ /* 0x000fe2000004181c */
[----:B------:R-:W5:Y:S04]  /*8a90*/  LDSM.16.MT88.4 R52, [R192+0x1000] ;  /* 0x00100000c034783b */ /* 0x000f680000004200 */
[----:B------:R4:W-:Y:S01]  /*8aa0*/  MUFU.EX2 R79, R65 ;  /* 0x00000041004f7308 */ /* 0x0009e20000000800 */
[----:B-1----:R-:W-:Y:S03]  /*8ab0*/  F2FP.BF16.PACK_AB R40, R225, R226 ;  /* 0x000000e2e128723e */ /* 0x002fe600000010ff */
[----:B------:R-:W1:Y:S03]  /*8ac0*/  LDSM.16.MT88.4 R60, [R190+0x1800] ;  /* 0x00180000be3c783b */ /* 0x000e660000004200 */
[----:B---3--:R-:W-:Y:S01]  /*8ad0*/  F2FP.BF16.PACK_AB R47, R157, R161 ;  /* 0x000000a19d2f723e */ /* 0x008fe200000010ff */
[-C--:B--2---:R-:W-:Y:S08]  /*8ae0*/  HMMA.16816.F32.BF16 R4, R40, R120.reuse, R4 ;  /* 0x000000782804723c */ /* 0x084ff00000041804 */
[C---:B------:R-:W-:Y:S01]  /*8af0*/  HMMA.16816.F32.BF16 R8, R44.reuse, R120, R8 ;  /* 0x000000782c08723c */ /* 0x040fe20000041808 */
[----:B----4-:R-:W-:Y:S07]  /*8b00*/  LDSM.16.MT88.4 R64, [R191+0x1800] ;  /* 0x00180000bf40783b */ /* 0x010fee0000004200 */
[-C--:B------:R-:W-:Y:S08]  /*8b10*/  HMMA.16816.F32.BF16 R12, R44, R122.reuse, R12 ;  /* 0x0000007a2c0c723c */ /* 0x080ff0000004180c */
[C---:B------:R-:W-:Y:S08]  /*8b20*/  HMMA.16816.F32.BF16 R16, R40.reuse, R122, R16 ;  /* 0x0000007a2810723c */ /* 0x040ff00000041810 */
[-C--:B------:R-:W-:Y:S08]  /*8b30*/  HMMA.16816.F32.BF16 R20, R40, R68.reuse, R20 ;  /* 0x000000442814723c */ /* 0x080ff00000041814 */
[C---:B------:R-:W-:Y:S07]  /*8b40*/  HMMA.16816.F32.BF16 R32, R44.reuse, R68, R32 ;  /* 0x000000442c20723c */ /* 0x040fee0000041820 */
[----:B------:R-:W-:Y:S01]  /*8b50*/  FADD.FTZ R69, R187, R3 ;  /* 0x00000003bb457221 */ /* 0x000fe20000010000 */
[-C--:B------:R-:W-:Y:S08]  /*8b60*/  HMMA.16816.F32.BF16 R36, R44, R70.reuse, R36 ;  /* 0x000000462c24723c */ /* 0x080ff00000041824 */
[C---:B------:R-:W-:Y:S01]  /*8b70*/  HMMA.16816.F32.BF16 R48, R40.reuse, R70, R48 ;  /* 0x000000462830723c */ /* 0x040fe20000041830 */
[----:B------:R-:W2:Y:S07]  /*8b80*/  MUFU.EX2 R71, R81 ;  /* 0x0000005100477308 */ /* 0x000eae0000000800 */
[-C--:B------:R-:W-:Y:S08]  /*8b90*/  HMMA.16816.F32.BF16 R84, R40, R56.reuse, R84 ;  /* 0x000000382854723c */ /* 0x080ff00000041854 */
[C---:B------:R-:W-:Y:S08]  /*8ba0*/  HMMA.16816.F32.BF16 R88, R44.reuse, R56, R88 ;  /* 0x000000382c58723c */ /* 0x040ff00000041858 */
[-C--:B------:R-:W-:Y:S04]  /*8bb0*/  HMMA.16816.F32.BF16 R92, R44, R58.reuse, R92 ;  /* 0x0000003a2c5c723c */ /* 0x080fe8000004185c */
[----:B--2---:R-:W-:Y:S04]  /*8bc0*/  F2FP.BF16.PACK_AB R148, R71, R72 ;  /* 0x000000484794723e */ /* 0x004fe800000010ff */
[C---:B------:R-:W-:Y:S01]  /*8bd0*/  HMMA.16816.F32.BF16 R96, R40.reuse, R58, R96 ;  /* 0x0000003a2860723c */ /* 0x040fe20000041860 */
[----:B------:R-:W2:Y:S07]  /*8be0*/  LDSM.16.MT88.4 R56, [R193+0x1800] ;  /* 0x00180000c138783b */ /* 0x000eae0000004200 */
[-C--:B-----5:R-:W-:Y:S08]  /*8bf0*/  HMMA.16816.F32.BF16 R100, R40, R52.reuse, R100 ;  /* 0x000000342864723c */ /* 0x0a0ff00000041864 */
[C---:B------:R-:W-:Y:S08]  /*8c00*/  HMMA.16816.F32.BF16 R104, R44.reuse, R52, R104 ;  /* 0x000000342c68723c */ /* 0x040ff00000041868 */
[-C--:B------:R-:W-:Y:S07]  /*8c10*/  HMMA.16816.F32.BF16 R24, R44, R54.reuse, R24 ;  /* 0x000000362c18723c */ /* 0x080fee0000041818 */
[----:B------:R-:W-:Y:S01]  /*8c20*/  F2FP.BF16.PACK_AB R46, R172, R170 ;  /* 0x000000aaac2e723e */ /* 0x000fe200000010ff */
[----:B------:R-:W-:Y:S01]  /*8c30*/  HMMA.16816.F32.BF16 R28, R40, R54, R28 ;  /* 0x00000036281c723c */ /* 0x000fe2000004181c */
[----:B------:R-:W3:Y:S03]  /*8c40*/  LDSM.16.MT88.4 R52, [R192+0x1800] ;  /* 0x00180000c034783b */ /* 0x000ee60000004200 */
[----:B------:R-:W-:Y:S01]  /*8c50*/  FADD.FTZ R44, R203, R73 ;  /* 0x00000049cb2c7221 */ /* 0x000fe20000010000 */
[----:B------:R-:W-:Y:S01]  /*8c60*/  F2FP.BF16.PACK_AB R47, R77, R79 ;  /* 0x0000004f4d2f723e */ /* 0x000fe200000010ff */
[----:B------:R-:W-:Y:S01]  /*8c70*/  FADD.FTZ R45, R181, R0 ;  /* 0x00000000b52d7221 */ /* 0x000fe20000010000 */
[----:B------:R-:W-:Y:S01]  /*8c80*/  F2FP.BF16.PACK_AB R40, R213, R215 ;  /* 0x000000d7d528723e */ /* 0x000fe200000010ff */
[----:B------:R-:W-:Y:S01]  /*8c90*/  FADD.FTZ R70, R198, R44 ;  /* 0x0000002cc6467221 */ /* 0x000fe20000010000 */
[----:B------:R-:W-:Y:S01]  /*8ca0*/  F2FP.BF16.PACK_AB R41, R184, R183 ;  /* 0x000000b7b829723e */ /* 0x000fe200000010ff */
[----:B------:R-:W4:Y:S02]  /*8cb0*/  MUFU.EX2 R73, R83 ;  /* 0x0000005300497308 */ /* 0x000f240000000800 */
[----:B------:R-:W-:Y:S01]  /*8cc0*/  F2FP.BF16.PACK_AB R42, R177, R179 ;  /* 0x000000b3b12a723e */ /* 0x000fe200000010ff */
[----:B------:R-:W-:Y:S01]  /*8cd0*/  FADD.FTZ R68, R185, R45 ;  /* 0x0000002db9447221 */ /* 0x000fe20000010000 */
[----:B------:R-:W-:Y:S01]  /*8ce0*/  F2FP.BF16.PACK_AB R43, R175, R176 ;  /* 0x000000b0af2b723e */ /* 0x000fe200000010ff */
[----:B------:R-:W-:Y:S01]  /*8cf0*/  FADD.FTZ R0, R204, R74 ;  /* 0x0000004acc007221 */ /* 0x000fe20000010000 */
[----:B------:R-:W-:Y:S02]  /*8d00*/  F2FP.BF16.PACK_AB R44, R169, R168 ;  /* 0x000000a8a92c723e */ /* 0x000fe400000010ff */
[----:B------:R-:W-:Y:S01]  /*8d10*/  F2FP.BF16.PACK_AB R45, R109, R110 ;  /* 0x0000006e6d2d723e */ /* 0x000fe200000010ff */
[----:B------:R-:W-:Y:S02]  /*8d20*/  FADD.FTZ R3, R210, R0 ;  /* 0x00000000d2037221 */ /* 0x000fe40000010000 */
[-C--:B-1----:R-:W-:Y:S03]  /*8d30*/  HMMA.16816.F32.BF16 R4, R40, R60.reuse, R4 ;  /* 0x0000003c2804723c */ /* 0x082fe60000041804 */
[----:B------:R-:W-:Y:S02]  /*8d40*/  FADD.FTZ R0, R234, R70 ;  /* 0x00000046ea007221 */ /* 0x000fe40000010000 */
[----:B------:R-:W-:Y:S03]  /*8d50*/  FADD.FTZ R3, R231, R3 ;  /* 0x00000003e7037221 */ /* 0x000fe60000010000 */
[C---:B------:R-:W-:Y:S01]  /*8d60*/  HMMA.16816.F32.BF16 R8, R44.reuse, R60, R8 ;  /* 0x0000003c2c08723c */ /* 0x040fe20000041808 */
[----:B------:R1:W-:Y:S03]  /*8d70*/  MUFU.EX2 R61, R114 ;  /* 0x00000072003d7308 */ /* 0x0003e60000000800 */
[----:B----4-:R-:W-:Y:S04]  /*8d80*/  F2FP.BF16.PACK_AB R155, R73, R115 ;  /* 0x00000073499b723e */ /* 0x010fe800000010ff */
[-C--:B------:R-:W-:Y:S03]  /*8d90*/  HMMA.16816.F32.BF16 R12, R44, R62.reuse, R12 ;  /* 0x0000003e2c0c723c */ /* 0x080fe6000004180c */
[----:B------:R-:W-:Y:S05]  /*8da0*/  MUFU.EX2 R60, R76 ;  /* 0x0000004c003c7308 */ /* 0x000fea0000000800 */
[C---:B------:R-:W-:Y:S05]  /*8db0*/  HMMA.16816.F32.BF16 R16, R40.reuse, R62, R16 ;  /* 0x0000003e2810723c */ /* 0x040fea0000041810 */
[----:B------:R-:W4:Y:S03]  /*8dc0*/  MUFU.EX2 R62, R82 ;  /* 0x00000052003e7308 */ /* 0x000f260000000800 */
[-C--:B--2---:R-:W-:Y:S04]  /*8dd0*/  HMMA.16816.F32.BF16 R20, R40, R56.reuse, R20 ;  /* 0x000000382814723c */ /* 0x084fe80000041814 */
[----:B-1----:R-:W-:Y:S04]  /*8de0*/  MOV R114, R111 ;  /* 0x0000006f00727202 */ /* 0x002fe80000000f00 */
[C---:B------:R-:W-:Y:S01]  /*8df0*/  HMMA.16816.F32.BF16 R32, R44.reuse, R56, R32 ;  /* 0x000000382c20723c */ /* 0x040fe20000041820 */
[----:B------:R-:W-:Y:S06]  /*8e00*/  MUFU.EX2 R57, R108 ;  /* 0x0000006c00397308 */ /* 0x000fec0000000800 */
[----:B------:R-:W-:Y:S01]  /*8e10*/  FADD.FTZ R56, R229, R0 ;  /* 0x00000000e5387221 */ /* 0x000fe20000010000 */
[-C--:B------:R-:W-:Y:S04]  /*8e20*/  HMMA.16816.F32.BF16 R36, R44, R58.reuse, R36 ;  /* 0x0000003a2c24723c */ /* 0x080fe80000041824 */
[----:B------:R-:W-:Y:S01]  /*8e30*/  FADD.FTZ R0, R235, R3 ;  /* 0x00000003eb007221 */ /* 0x000fe20000010000 */
[----:B----4-:R-:W-:Y:S03]  /*8e40*/  F2FP.BF16.PACK_AB R150, R61, R62 ;  /* 0x0000003e3d96723e */ /* 0x010fe600000010ff */
[C---:B------:R-:W-:Y:S01]  /*8e50*/  HMMA.16816.F32.BF16 R48, R40.reuse, R58, R48 ;  /* 0x0000003a2830723c */ /* 0x040fe20000041830 */
[----:B------:R-:W1:Y:S03]  /*8e60*/  MUFU.EX2 R59, R75 ;  /* 0x0000004b003b7308 */ /* 0x000e660000000800 */
[----:B------:R-:W-:Y:S04]  /*8e70*/  FADD.FTZ R0, R239, R0 ;  /* 0x00000000ef007221 */ /* 0x000fe80000010000 */
[-C--:B------:R-:W-:Y:S03]  /*8e80*/  HMMA.16816.F32.BF16 R84, R40, R64.reuse, R84 ;  /* 0x000000402854723c */ /* 0x080fe60000041854 */
[----:B------:R-:W2:Y:S05]  /*8e90*/  MUFU.EX2 R58, R78 ;  /* 0x0000004e003a7308 */ /* 0x000eaa0000000800 */
[C---:B------:R-:W-:Y:S08]  /*8ea0*/  HMMA.16816.F32.BF16 R88, R44.reuse, R64, R88 ;  /* 0x000000402c58723c */ /* 0x040ff00000041858 */
[-C--:B------:R-:W-:Y:S04]  /*8eb0*/  HMMA.16816.F32.BF16 R92, R44, R66.reuse, R92 ;  /* 0x000000422c5c723c */ /* 0x080fe8000004185c */
[----:B-1----:R-:W-:Y:S04]  /*8ec0*/  F2FP.BF16.PACK_AB R149, R59, R60 ;  /* 0x0000003c3b95723e */ /* 0x002fe800000010ff */
[C---:B------:R-:W-:Y:S04]  /*8ed0*/  HMMA.16816.F32.BF16 R96, R40.reuse, R66, R96 ;  /* 0x000000422860723c */ /* 0x040fe80000041860 */
[----:B--2---:R-:W-:Y:S04]  /*8ee0*/  F2FP.BF16.PACK_AB R151, R57, R58 ;  /* 0x0000003a3997723e */ /* 0x004fe800000010ff */
[-C--:B---3--:R-:W-:Y:S08]  /*8ef0*/  HMMA.16816.F32.BF16 R100, R40, R52.reuse, R100 ;  /* 0x000000342864723c */ /* 0x088ff00000041864 */
[C---:B------:R-:W-:Y:S07]  /*8f00*/  HMMA.16816.F32.BF16 R104, R44.reuse, R52, R104 ;  /* 0x000000342c68723c */ /* 0x040fee0000041868 */
[----:B------:R-:W-:Y:S01]  /*8f10*/  FADD.FTZ R52, R220, R68 ;  /* 0x00000044dc347221 */ /* 0x000fe20000010000 */
[-C--:B------:R-:W-:Y:S01]  /*8f20*/  HMMA.16816.F32.BF16 R24, R44, R54.reuse, R24 ;  /* 0x000000362c18723c */ /* 0x080fe20000041818 */
[----:B------:R-:W1:Y:S03]  /*8f30*/  LDSM.16.MT88.4 R44, [R191+0x2000] ;  /* 0x00200000bf2c783b */ /* 0x000e660000004200 */
[----:B------:R-:W-:Y:S04]  /*8f40*/  FADD.FTZ R53, R230, R69 ;  /* 0x00000045e6357221 */ /* 0x000fe80000010000 */
[----:B------:R-:W-:Y:S07]  /*8f50*/  HMMA.16816.F32.BF16 R28, R40, R54, R28 ;  /* 0x00000036281c723c */ /* 0x000fee000004181c */
[----:B------:R-:W-:Y:S01]  /*8f60*/  FADD.FTZ R40, R132, R52 ;  /* 0x0000003484287221 */ /* 0x000fe20000010000 */
[-C--:B------:R-:W-:Y:S01]  /*8f70*/  HMMA.16816.F32.BF16 R120, R152, R128.reuse, R4 ;  /* 0x000000809878723c */ /* 0x080fe20000041804 */
[----:B------:R-:W2:Y:S04]  /*8f80*/  LDSM.16.MT88.4 R4, [R192+0x2000] ;  /* 0x00200000c004783b */ /* 0x000ea80000004200 */
[----:B------:R-:W-:Y:S02]  /*8f90*/  FADD.FTZ R41, R227, R53 ;  /* 0x00000035e3297221 */ /* 0x000fe40000010000 */
[----:B------:R-:W-:Y:S01]  /*8fa0*/  FADD.FTZ R3, R182, R40 ;  /* 0x00000028b6037221 */ /* 0x000fe20000010000 */
        /* <DEDUP_REMOVED lines=26> */
[-C--:B-1----:R-:W-:Y:S03]  /*9150*/  HMMA.16816.F32.BF16 R84, R152, R44.reuse, R84 ;  /* 0x0000002c9854723c */ /* 0x082fe60000041854 */
        /* <DEDUP_REMOVED lines=17> */
[----:B------:R-:W-:Y:S01]  /*9270*/  FADD.FTZ R9, R109, R3 ;  /* 0x000000036d097221 */ /* 0x000fe20000010000 */
[----:B------:R-:W-:Y:S01]  /*9280*/  MOV R109, R112 ;  /* 0x00000070006d7202 */ /* 0x000fe20000000f00 */
        /* <DEDUP_REMOVED lines=12> */
[----:B------:R-:W-:Y:S01]  /*9350*/  FADD.FTZ R3, R162, R9 ;  /* 0x00000009a2037221 */ /* 0x000fe20000010000 */
[-C--:B------:R-:W-:Y:S03]  /*9360*/  MOV R9, R2.reuse ;  /* 0x0000000200097202 */ /* 0x080fe60000000f00 */
        /* <DEDUP_REMOVED lines=11> */
[----:B------:R-:W-:Y:S01]  /*9420*/  IADD3 R0, R202, -0x1, RZ ;  /* 0xffffffffca007810 */ /* 0x000fe20007ffe0ff */
[----:B------:R-:W-:Y:S02]  /*9430*/  FADD.FTZ R207, R156, R4 ;  /* 0x000000049ccf7221 */ /* 0x000fe40000010000 */
[----:B------:R-:W-:Y:S01]  /*9440*/  FADD.FTZ R208, R73, R6 ;  /* 0x0000000649d07221 */ /* 0x000fe20000010000 */
[----:B------:R-:W-:Y:S01]  /*9450*/  MOV R202, R0 ;  /* 0x0000000000ca7202 */ /* 0x000fe20000000f00 */
[----:B------:R-:W-:Y:S01]  /*9460*/  FADD.FTZ R209, R61, R5 ;  /* 0x000000053dd17221 */ /* 0x000fe20000010000 */
[----:B------:R-:W-:Y:S01]  /*9470*/  MOV R0, R113 ;  /* 0x0000007100007202 */ /* 0x000fe20000000f00 */
[----:B------:R-:W-:Y:S01]  /*9480*/  FADD.FTZ R211, R57, R3 ;  /* 0x0000000339d37221 */ /* 0x000fe20000010000 */
[----:B------:R-:W-:-:S05]  /*9490*/  @P1 BRA `(.L_x_88) ;  /* 0xffffcd5000001947 */ /* 0x000fca000383ffff */
.L_x_81:
[----:B------:R-:W-:Y:S05]  /*94a0*/  BRA.DIV ~URZ, `(.L_x_89) ;  /* 0x00005fa27f007947 */ /* 0x000fea000b800000 */
[----:B------:R-:W1:Y:S04]  /*94b0*/  SHFL.BFLY PT, R0, R207, 0x2, 0x1f ;  /* 0x0c401f00cf007f89 */ /* 0x000e6800000e0000 */
[----:B------:R-:W2:Y:S04]  /*94c0*/  SHFL.BFLY PT, R2, R208, 0x2, 0x1f ;  /* 0x0c401f00d0027f89 */ /* 0x000ea800000e0000 */
[----:B------:R-:W3:Y:S04]  /*94d0*/  SHFL.BFLY PT, R3, R209, 0x2, 0x1f ;  /* 0x0c401f00d1037f89 */ /* 0x000ee800000e0000 */
[----:B------:R-:W4:Y:S01]  /*94e0*/  SHFL.BFLY PT, R7, R211, 0x2, 0x1f ;  /* 0x0c401f00d3077f89 */ /* 0x000f2200000e0000 */
[----:B-1----:R-:W-:-:S02]  /*94f0*/  FADD.FTZ R0, R0, R207 ;  /* 0x000000cf00007221 */ /* 0x002fc40000010000 */
[----:B--2---:R-:W-:-:S03]  /*9500*/  FADD.FTZ R2, R2, R208 ;  /* 0x000000d002027221 */ /* 0x004fc60000010000 */
[----:B------:R-:W1:Y:S01]  /*9510*/  SHFL.BFLY PT, R4, R0, 0x1, 0x1f ;  /* 0x0c201f0000047f89 */ /* 0x000e6200000e0000 */
[----:B---3--:R-:W-:-:S03]  /*9520*/  FADD.FTZ R3, R3, R209 ;  /* 0x000000d103037221 */ /* 0x008fc60000010000 */
[----:B------:R-:W2:Y:S01]  /*9530*/  SHFL.BFLY PT, R5, R2, 0x1, 0x1f ;  /* 0x0c201f0002057f89 */ /* 0x000ea200000e0000 */
[----:B----4-:R-:W-:-:S03]  /*9540*/  FADD.FTZ R7, R7, R211 ;  /* 0x000000d307077221 */ /* 0x010fc60000010000 */
[----:B------:R-:W3:Y:S04]  /*9550*/  SHFL.BFLY PT, R6, R3, 0x1, 0x1f ;  /* 0x0c201f0003067f89 */ /* 0x000ee800000e0000 */
[----:B------:R4:W4:Y:S01]  /*9560*/  SHFL.BFLY PT, R8, R7, 0x1, 0x1f ;  /* 0x0c201f0007087f89 */ /* 0x00092200000e0000 */
[----:B-1----:R-:W-:Y:S02]  /*9570*/  FADD.FTZ R4, R0, R4 ;  /* 0x0000000400047221 */ /* 0x002fe40000010000 */
[----:B--2---:R-:W-:Y:S02]  /*9580*/  FADD.FTZ R5, R2, R5 ;  /* 0x0000000502057221 */ /* 0x004fe40000010000 */
[----:B---3--:R-:W-:Y:S02]  /*9590*/  FADD.FTZ R6, R3, R6 ;  /* 0x0000000603067221 */ /* 0x008fe40000010000 */
.L_x_179:
[----:B------:R-:W-:Y:S01]  /*95a0*/  FSETP.NE.FTZ.AND P3, PT, R4, RZ, PT ;  /* 0x000000ff0400720b */ /* 0x000fe20003f75000 */
[----:B------:R-:W-:Y:S01]  /*95b0*/  CS2R R2, SRZ ;  /* 0x0000000000027805 */ /* 0x000fe2000001ff00 */
[----:B------:R-:W-:-:S02]  /*95c0*/  MOV R0, RZ ;  /* 0x000000ff00007202 */ /* 0x000fc40000000f00 */
[----:B------:R-:W-:Y:S02]  /*95d0*/  FSETP.NE.FTZ.AND P2, PT, R5, RZ, PT ;  /* 0x000000ff0500720b */ /* 0x000fe40003f55000 */
[----:B------:R-:W-:Y:S02]  /*95e0*/  FSETP.NE.FTZ.AND P1, PT, R6, RZ, PT ;  /* 0x000000ff0600720b */ /* 0x000fe40003f35000 */
[----:B------:R-:W-:Y:S02]  /*95f0*/  MOV R24, 0xff800000 ;  /* 0xff80000000187802 */ /* 0x000fe40000000f00 */
[----:B------:R-:W-:Y:S02]  /*9600*/  MOV R22, 0xff800000 ;  /* 0xff80000000167802 */ /* 0x000fe40000000f00 */
[----:B------:R-:W-:Y:S01]  /*9610*/  MOV R23, 0xff800000 ;  /* 0xff80000000177802 */ /* 0x000fe20000000f00 */
[----:B------:R-:W1:Y:S01]  /*9620*/  @P3 MUFU.RCP R0, R4 ;  /* 0x0000000400003308 */ /* 0x000e620000001000 */
[----:B------:R-:W-:-:S05]  /*9630*/  MOV R19, 0xff800000 ;  /* 0xff80000000137802 */ /* 0x000fca0000000f00 */
[----:B------:R-:W-:Y:S02]  /*9640*/  @P1 MOV R11, 0x3f317218 ;  /* 0x3f317218000b1802 */ /* 0x000fe40000000f00 */
[----:B------:R2:W-:Y:S01]  /*9650*/  @P3 MUFU.LG2 R10, R4 ;  /* 0x00000004000a3308 */ /* 0x0005e20000000c00 */
[----:B-1----:R-:W-:-:S07]  /*9660*/  FMUL.FTZ R64, R0, R120 ;  /* 0x0000007800407220 */ /* 0x002fce0000410000 */
[----:B------:R-:W-:Y:S01]  /*9670*/  @P2 MUFU.RCP R3, R5 ;  /* 0x0000000500032308 */ /* 0x000fe20000001000 */
[C---:B------:R-:W-:Y:S02]  /*9680*/  FMUL.FTZ R65, R0.reuse, R121 ;  /* 0x0000007900417220 */ /* 0x040fe40000410000 */
[C---:B------:R-:W-:Y:S02]  /*9690*/  FMUL.FTZ R66, R0.reuse, R128 ;  /* 0x0000008000427220 */ /* 0x040fe40000410000 */
[----:B------:R-:W-:Y:S02]  /*96a0*/  FMUL.FTZ R67, R0, R129 ;  /* 0x0000008100437220 */ /* 0x000fe40000410000 */
[----:B--2-4-:R-:W-:Y:S01]  /*96b0*/  FADD.FTZ R4, R8, R7 ;  /* 0x0000000708047221 */ /* 0x014fe20000010000 */
[----:B------:R-:W-:Y:S01]  /*96c0*/  @P1 MUFU.RCP R2, R6 ;  /* 0x0000000600021308 */ /* 0x000fe20000001000 */
[C---:B------:R-:W-:Y:S02]  /*96d0*/  FMUL.FTZ R68, R0.reuse, R132 ;  /* 0x0000008400447220 */ /* 0x040fe40000410000 */
[----:B------:R-:W-:Y:S01]  /*96e0*/  FMUL.FTZ R69, R0, R133 ;  /* 0x0000008500457220 */ /* 0x000fe20000410000 */
[----:B------:R-:W-:Y:S01]  /*96f0*/  FSETP.NE.FTZ.AND P0, PT, R4, RZ, PT ;  /* 0x000000ff0400720b */ /* 0x000fe20003f15000 */
[----:B------:R-:W-:-:S02]  /*9700*/  FMUL.FTZ R70, R0, R144 ;  /* 0x0000009000467220 */ /* 0x000fc40000410000 */
[C---:B------:R-:W-:Y:S01]  /*9710*/  FMUL.FTZ R71, R0.reuse, R145 ;  /* 0x0000009100477220 */ /* 0x040fe20000410000 */
[----:B------:R1:W2:Y:S01]  /*9720*/  @P2 MUFU.LG2 R7, R5 ;  /* 0x0000000500072308 */ /* 0x0002a20000000c00 */
        /* <DEDUP_REMOVED lines=8> */
[----:B-1----:R-:W-:Y:S01]  /*97b0*/  @P2 MOV R5, 0x3f317218 ;  /* 0x3f31721800052802 */ /* 0x002fe20000000f00 */
[----:B------:R-:W1:Y:S01]  /*97c0*/  @P1 MUFU.LG2 R0, R6 ;  /* 0x0000000600001308 */ /* 0x000e620000000c00 */
[----:B--2---:R-:W-:Y:S02]  /*97d0*/  @P2 FMUL.FTZ R8, R7, 0.69314718246459960938 ;  /* 0x3f31721807082820 */ /* 0x004fe40000410000 */
[C---:B------:R-:W-:Y:S02]  /*97e0*/  FMUL.FTZ R96, R3.reuse, R86 ;  /* 0x0000005603607220 */ /* 0x040fe40000410000 */
[----:B------:R-:W-:-:S02]  /*97f0*/  FMUL.FTZ R97, R3, R87 ;  /* 0x0000005703617220 */ /* 0x000fc40000410000 */
[C---:B------:R-:W-:Y:S02]  /*9800*/  FMUL.FTZ R78, R3.reuse, R122 ;  /* 0x0000007a034e7220 */ /* 0x040fe40000410000 */
[C---:B------:R-:W-:Y:S02]  /*9810*/  FMUL.FTZ R79, R3.reuse, R123 ;  /* 0x0000007b034f7220 */ /* 0x040fe40000410000 */
[C---:B------:R-:W-:Y:S02]  /*9820*/  FMUL.FTZ R80, R3.reuse, R130 ;  /* 0x0000008203507220 */ /* 0x040fe40000410000 */
[C---:B------:R-:W-:Y:S02]  /*9830*/  FMUL.FTZ R81, R3.reuse, R131 ;  /* 0x0000008303517220 */ /* 0x040fe40000410000 */
[C---:B------:R-:W-:Y:S02]  /*9840*/  FMUL.FTZ R82, R3.reuse, R134 ;  /* 0x0000008603527220 */ /* 0x040fe40000410000 */
[----:B-1----:R-:W-:Y:S01]  /*9850*/  @P1 FMUL.FTZ R7, R0, 0.69314718246459960938 ;  /* 0x3f31721800071820 */ /* 0x002fe20000410000 */
[----:B------:R-:W-:Y:S01]  /*9860*/  MOV R0, RZ ;  /* 0x000000ff00007202 */ /* 0x000fe20000000f00 */
[----:B------:R-:W-:-:S02]  /*9870*/  FMUL.FTZ R83, R3, R135 ;  /* 0x0000008703537220 */ /* 0x000fc40000410000 */
[C---:B------:R-:W-:Y:S02]  /*9880*/  FMUL.FTZ R84, R3.reuse, R146 ;  /* 0x0000009203547220 */ /* 0x040fe40000410000 */
[C---:B------:R-:W-:Y:S01]  /*9890*/  FMUL.FTZ R85, R3.reuse, R147 ;  /* 0x0000009303557220 */ /* 0x040fe20000410000 */
[----:B------:R-:W1:Y:S01]  /*98a0*/  @P0 MUFU.RCP R0, R4 ;  /* 0x0000000400000308 */ /* 0x000e620000001000 */
[C---:B------:R-:W-:Y:S02]  /*98b0*/  FMUL.FTZ R86, R3.reuse, R98 ;  /* 0x0000006203567220 */ /* 0x040fe40000410000 */
[C---:B------:R-:W-:Y:S02]  /*98c0*/  FMUL.FTZ R87, R3.reuse, R99 ;  /* 0x0000006303577220 */ /* 0x040fe40000410000 */
[C---:B------:R-:W-:Y:S02]  /*98d0*/  FMUL.FTZ R76, R3.reuse, R102 ;  /* 0x00000066034c7220 */ /* 0x040fe40000410000 */
[----:B------:R-:W-:-:S02]  /*98e0*/  FMUL.FTZ R77, R3, R103 ;  /* 0x00000067034d7220 */ /* 0x000fc40000410000 */
[C---:B------:R-:W-:Y:S02]  /*98f0*/  FMUL.FTZ R62, R3.reuse, R154 ;  /* 0x0000009a033e7220 */ /* 0x040fe40000410000 */
[----:B------:R-:W-:Y:S01]  /*9900*/  FMUL.FTZ R63, R3, R155 ;  /* 0x0000009b033f7220 */ /* 0x000fe20000410000 */
[----:B------:R-:W-:Y:S01]  /*9910*/  @P3 MOV R3, 0x3f317218 ;  /* 0x3f31721800033802 */ /* 0x000fe20000000f00 */
        /* <DEDUP_REMOVED lines=16> */
[----:B------:R2:W3:Y:S01]  /*9a20*/  @P0 MUFU.LG2 R2, R4 ;  /* 0x0000000400020308 */ /* 0x0004e20000000c00 */
[----:B------:R-:W-:Y:S02]  /*9a30*/  @P3 FMUL.FTZ R6, R3, c[0x0][0x2d0] ;  /* 0x0000b40003063a20 */ /* 0x000fe40000410000 */
[----:B------:R-:W-:Y:S02]  /*9a40*/  @P1 FMUL.FTZ R3, R11, c[0x0][0x2d0] ;  /* 0x0000b4000b031a20 */ /* 0x000fe40000410000 */
[----:B------:R-:W-:Y:S02]  /*9a50*/  @P3 FMUL.FTZ R10, R10, 0.69314718246459960938 ;  /* 0x3f3172180a0a3820 */ /* 0x000fe40000410000 */
[----:B------:R-:W-:Y:S01]  /*9a60*/  @P1 FFMA.FTZ R24, R3, R111, R7 ;  /* 0x0000006f03181223 */ /* 0x000fe20000010007 */
[----:B------:R-:W-:Y:S01]  /*9a70*/  @P0 MOV R3, 0x3f317218 ;  /* 0x3f31721800030802 */ /* 0x000fe20000000f00 */
[----:B------:R-:W-:Y:S02]  /*9a80*/  @P2 FMUL.FTZ R5, R5, c[0x0][0x2d0] ;  /* 0x0000b40005052a20 */ /* 0x000fe40000410000 */
[----:B-1----:R-:W-:-:S02]  /*9a90*/  FMUL.FTZ R30, R0, R118 ;  /* 0x00000076001e7220 */ /* 0x002fc40000410000 */
[----:B------:R-:W-:Y:S02]  /*9aa0*/  @P0 FMUL.FTZ R3, R3, c[0x0][0x2d0] ;  /* 0x0000b40003030a20 */ /* 0x000fe40000410000 */
[----:B------:R-:W-:Y:S01]  /*9ab0*/  FMUL.FTZ R31, R0, R119 ;  /* 0x00000077001f7220 */ /* 0x000fe20000410000 */
[----:B--2---:R-:W-:Y:S01]  /*9ac0*/  MOV R4, 0x1 ;  /* 0x0000000100047802 */ /* 0x004fe20000000f00 */
[----:B---3--:R-:W-:Y:S02]  /*9ad0*/  @P0 FMUL.FTZ R2, R2, 0.69314718246459960938 ;  /* 0x3f31721802020820 */ /* 0x008fe40000410000 */
        /* <DEDUP_REMOVED lines=13> */
[----:B------:R-:W-:Y:S01]  /*9bb0*/  FMUL.FTZ R29, R0, R151 ;  /* 0x00000097001d7220 */ /* 0x000fe20000410000 */
[----:B------:R-:W-:Y:S01]  /*9bc0*/  PRMT R0, R4, 0x7610, R0 ;  /* 0x0000761004007816 */ /* 0x000fe20000000000 */
[----:B------:R-:W-:-:S02]  /*9bd0*/  @P3 FFMA.FTZ R22, R6, R113, R10 ;  /* 0x0000007106163223 */ /* 0x000fc4000001000a */
[----:B------:R-:W-:Y:S02]  /*9be0*/  @P2 FFMA.FTZ R23, R5, R112, R8 ;  /* 0x0000007005172223 */ /* 0x000fe40000010008 */
[----:B------:R-:W-:Y:S02]  /*9bf0*/  @P0 FFMA.FTZ R19, R3, R9, R2 ;  /* 0x0000000903130223 */ /* 0x000fe40000010002 */
.L_x_48:
[----:B------:R1:W5:Y:S04]  /*9c00*/  LDL R6, [R1] ;  /* 0x0000000001067983 */ /* 0x0003680000100800 */
[----:B------:R-:W2:Y:S01]  /*9c10*/  S2R R2, SR_TID.X ;  /* 0x0000000000027919 */ /* 0x000ea20000002100 */
[----:B------:R-:W-:Y:S01]  /*9c20*/  BSSY B0, `(.L_x_90) ;  /* 0x0000011000007945 */ /* 0x000fe20003800000 */
[----:B--2---:R-:W-:-:S13]  /*9c30*/  LOP3.LUT P0, RZ, R2, 0x7f, RZ, 0xc0, !PT ;  /* 0x0000007f02ff7812 */ /* 0x004fda000780c0ff */
[----:B------:R-:W-:Y:S05]  /*9c40*/  @P0 BRA `(.L_x_91) ;  /* 0x000000e000000947 */ /* 0x000fea0003800000 */
[----:B-1----:R-:W1:Y:S01]  /*9c50*/  S2R R4, SR_LANEID ;  /* 0x0000000000047919 */ /* 0x002e620000000000 */
[----:B------:R-:W-:Y:S01]  /*9c60*/  VOTEU.ANY UR4, UPT, PT ;  /* 0x0000000000047886 */ /* 0x000fe200038e0100 */
[----:B------:R-:W-:Y:S01]  /*9c70*/  IMAD.MOV.U32 R5, RZ, RZ, c[0x0][0x564] ;  /* 0x00015900ff057624 */ /* 0x000fe200078e00ff */
[----:B------:R-:W1:Y:S08]  /*9c80*/  FLO.U32 R3, UR4 ;  /* 0x0000000400037d00 */ /* 0x000e7000080e0000 */
[----:B------:R-:W2:Y:S01]  /*9c90*/  POPC R2, UR4 ;  /* 0x0000000400027d09 */ /* 0x000ea20008000000 */
[----:B-1----:R-:W-:Y:S01]  /*9ca0*/  ISETP.EQ.U32.AND P0, PT, R3, R4, PT ;  /* 0x000000040300720c */ /* 0x002fe20003f02070 */
[----:B------:R-:W-:-:S12]  /*9cb0*/  IMAD.MOV.U32 R4, RZ, RZ, c[0x0][0x560] ;  /* 0x00015800ff047624 */ /* 0x000fd800078e00ff */
[----:B--2---:R1:W2:Y:S04]  /*9cc0*/  @P0 ATOMG.E.ADD.STRONG.GPU PT, R2, [R4.64], R2 ;  /* 0x00000002040209a8 */ /* 0x0042a800081ee1c6 */
[----:B-1----:R-:W1:Y:S04]  /*9cd0*/  S2R R4, SR_LTMASK ;  /* 0x0000000000047919 */ /* 0x002e680000003900 */
[----:B--2---:R1:W2:Y:S02]  /*9ce0*/  SHFL.IDX PT, R3, R2, R3, 0x1f ;  /* 0x00001f0302037589 */ /* 0x0042a400000e0000 */
[----:B-1----:R-:W-:-:S06]  /*9cf0*/  LOP3.LUT R2, R4, UR4, RZ, 0xc0, !PT ;  /* 0x0000000404027c12 */ /* 0x002fcc000f8ec0ff */
[----:B------:R-:W2:Y:S02]  /*9d00*/  POPC R2, R2 ;  /* 0x0000000200027309 */ /* 0x000ea40000000000 */
[----:B--2--5:R-:W-:-:S05]  /*9d10*/  IADD3 R6, R3, c[0x0][0xc], R2 ;  /* 0x0000030003067a10 */ /* 0x024fca0007ffe002 */
[----:B------:R1:W-:Y:S02]  /*9d20*/  STL [R1], R6 ;  /* 0x0000000601007387 */ /* 0x0003e40000100800 */
.L_x_91:
[----:B-1----:R-:W-:Y:S05]  /*9d30*/  BSYNC B0 ;  /* 0x0000000000007941 */ /* 0x002fea0003800000 */
.L_x_90:
[----:B------:R-:W-:Y:S01]  /*9d40*/  PRMT R0, R0, 0x9910, RZ ;  /* 0x0000991000007816 */ /* 0x000fe200000000ff */
[----:B------:R-:W-:Y:S01]  /*9d50*/  BSSY B1, `(.L_x_92) ;  /* 0x00002f2000017945 */ /* 0x000fe20003800000 */
[----:B-----5:R-:W-:Y:S02]  /*9d60*/  IMAD.MOV.U32 R88, RZ, RZ, R6 ;  /* 0x000000ffff587224 */ /* 0x020fe400078e0006 */
[----:B------:R-:W-:-:S13]  /*9d70*/  ISETP.NE.AND P0, PT, R0, RZ, PT ;  /* 0x000000ff0000720c */ /* 0x000fda0003f05270 */
[----:B------:R-:W-:Y:S05]  /*9d80*/  @!P0 BRA `(.L_x_93) ;  /* 0x000022a000008947 */ /* 0x000fea0003800000 */
[----:B------:R-:W2:Y:S04]  /*9d90*/  LDL R6, [R1+0x48] ;  /* 0x0000480001067983 */ /* 0x000ea80000100800 */
[----:B------:R-:W3:Y:S04]  /*9da0*/  LDL R5, [R1+0x58] ;  /* 0x0000580001057983 */ /* 0x000ee80000100800 */
[----:B------:R-:W4:Y:S04]  /*9db0*/  LDL R9, [R1+0x7c] ;  /* 0x00007c0001097983 */ /* 0x000f280000100800 */
[----:B------:R-:W4:Y:S01]  /*9dc0*/  LDL R8, [R1+0x78] ;  /* 0x0000780001087983 */ /* 0x000f220000100800 */
[----:B------:R-:W-:Y:S01]  /*9dd0*/  WARPSYNC 0xffffffff ;  /* 0xffffffff00007948 */ /* 0x000fe20003800000 */
[----:B------:R-:W-:-:S02]  /*9de0*/  F2FP.BF16.PACK_AB R0, R65, R64 ;  /* 0x000000404100723e */ /* 0x000fc400000010ff */
[----:B------:R-:W-:Y:S01]  /*9df0*/  BAR.SYNC.DEFER_BLOCKING 0x1, 0x80 ;  /* 0x0042000000007b1d */ /* 0x000fe20000010000 */
[----:B------:R-:W-:Y:S02]  /*9e00*/  F2FP.BF16.PACK_AB R3, R79, R78 ;  /* 0x0000004e4f03723e */ /* 0x000fe400000010ff */
[----:B------:R-:W-:-:S03]  /*9e10*/  F2FP.BF16.PACK_AB R2, R67, R66 ;  /* 0x000000424302723e */ /* 0x000fc600000010ff */
[----:B------:R-:W4:Y:S01]  /*9e20*/  LDL R7, [R1+0x4c] ;  /* 0x00004c0001077983 */ /* 0x000f220000100800 */
[----:B------:R-:W-:-:S03]  /*9e30*/  F2FP.BF16.PACK_AB R4, R45, R44 ;  /* 0x0000002c2d04723e */ /* 0x000fc600000010ff */
[----:B------:R-:W4:Y:S04]  /*9e40*/  LDL R13, [R1+0x50] ;  /* 0x00005000010d7983 */ /* 0x000f280000100800 */
[----:B------:R-:W4:Y:S04]  /*9e50*/  LDL R12, [R1+0x80] ;  /* 0x00008000010c7983 */ /* 0x000f280000100800 */
[----:B------:R-:W4:Y:S04]  /*9e60*/  LDL R10, [R1+0x84] ;  /* 0x00008400010a7983 */ /* 0x000f280000100800 */
[----:B--2---:R1:W-:Y:S04]  /*9e70*/  STS [R6], R0 ;  /* 0x0000000006007388 */ /* 0x0043e80000000800 */
[----:B------:R2:W-:Y:S04]  /*9e80*/  STS [R6+0x400], R3 ;  /* 0x0004000306007388 */ /* 0x0005e80000000800 */
[----:B---3--:R3:W-:Y:S01]  /*9e90*/  STS [R5], R2 ;  /* 0x0000000205007388 */ /* 0x0087e20000000800 */
[----:B-1----:R-:W-:-:S02]  /*9ea0*/  F2FP.BF16.PACK_AB R0, R81, R80 ;  /* 0x000000505100723e */ /* 0x002fc400000010ff */
[----:B--2---:R-:W-:-:S03]  /*9eb0*/  F2FP.BF16.PACK_AB R3, R43, R42 ;  /* 0x0000002a2b03723e */ /* 0x004fc600000010ff */
[----:B------:R1:W-:Y:S01]  /*9ec0*/  STS [R5+0x400], R0 ;  /* 0x0004000005007388 */ /* 0x0003e20000000800 */
[----:B---3--:R-:W-:-:S03]  /*9ed0*/  F2FP.BF16.PACK_AB R2, R31, R30 ;  /* 0x0000001e1f02723e */ /* 0x008fc600000010ff */
[----:B------:R-:W-:Y:S04]  /*9ee0*/  STS [R6+0x2000], R3 ;  /* 0x0020000306007388 */ /* 0x000fe80000000800 */
[----:B------:R2:W-:Y:S01]  /*9ef0*/  STS [R6+0x2400], R2 ;  /* 0x0024000206007388 */ /* 0x0005e20000000800 */
[----:B-1----:R-:W-:-:S03]  /*9f00*/  F2FP.BF16.PACK_AB R0, R33, R32 ;  /* 0x000000202100723e */ /* 0x002fc600000010ff */
[----:B--2---:R-:W2:Y:S01]  /*9f10*/  LDL R6, [R1+0x54] ;  /* 0x0000540001067983 */ /* 0x004ea20000100800 */
[----:B------:R-:W-:Y:S02]  /*9f20*/  F2FP.BF16.PACK_AB R3, R69, R68 ;  /* 0x000000444503723e */ /* 0x000fe400000010ff */
[----:B------:R-:W-:Y:S01]  /*9f30*/  F2FP.BF16.PACK_AB R2, R83, R82 ;  /* 0x000000525302723e */ /* 0x000fe200000010ff */
[----:B------:R1:W-:Y:S04]  /*9f40*/  STS [R5+0x2000], R0 ;  /* 0x0020000005007388 */ /* 0x0003e80000000800 */
[----:B------:R3:W-:Y:S04]  /*9f50*/  STS [R5+0x2400], R4 ;  /* 0x0024000405007388 */ /* 0x0007e80000000800 */
[----:B----4-:R4:W-:Y:S04]  /*9f60*/  STS [R9], R3 ;  /* 0x0000000309007388 */ /* 0x0109e80000000800 */
[----:B------:R4:W-:Y:S04]  /*9f70*/  STS [R9+0x400], R2 ;  /* 0x0004000209007388 */ /* 0x0009e80000000800 */
[----:B------:R-:W2:Y:S01]  /*9f80*/  LDL.LU R11, [R1+0x30] ;  /* 0x00003000010b7983 */ /* 0x000ea20000300800 */
[----:B-1----:R-:W-:-:S02]  /*9f90*/  F2FP.BF16.PACK_AB R0, R71, R70 ;  /* 0x000000464700723e */ /* 0x002fc400000010ff */
[----:B---3--:R-:W-:-:S03]  /*9fa0*/  F2FP.BF16.PACK_AB R4, R35, R34 ;  /* 0x000000222304723e */ /* 0x008fc600000010ff */
[----:B------:R1:W-:Y:S01]  /*9fb0*/  STS [R8], R0 ;  /* 0x0000000008007388 */ /* 0x0003e20000000800 */
[----:B------:R-:W-:Y:S02]  /*9fc0*/  F2FP.BF16.PACK_AB R5, R57, R56 ;  /* 0x000000383905723e */ /* 0x000fe400000010ff */
[----:B----4-:R-:W-:Y:S02]  /*9fd0*/  F2FP.BF16.PACK_AB R3, R85, R84 ;  /* 0x000000545503723e */ /* 0x010fe400000010ff */
[----:B------:R-:W-:-:S03]  /*9fe0*/  F2FP.BF16.PACK_AB R2, R47, R46 ;  /* 0x0000002e2f02723e */ /* 0x000fc600000010ff */
[----:B------:R-:W-:Y:S04]  /*9ff0*/  STS [R8+0x400], R3 ;  /* 0x0004000308007388 */ /* 0x000fe80000000800 */
[----:B------:R-:W-:Y:S04]  /*a000*/  STS [R9+0x2000], R4 ;  /* 0x0020000409007388 */ /* 0x000fe80000000800 */
[----:B------:R3:W-:Y:S01]  /*a010*/  STS [R9+0x2400], R2 ;  /* 0x0024000209007388 */ /* 0x0007e20000000800 */
[----:B-1----:R-:W-:-:S03]  /*a020*/  F2FP.BF16.PACK_AB R0, R37, R36 ;  /* 0x000000242500723e */ /* 0x002fc600000010ff */
[----:B---3--:R-:W3:Y:S01]  /*a030*/  LDL.LU R9, [R1+0x34] ;  /* 0x0000340001097983 */ /* 0x008ee20000300800 */
[----:B------:R-:W-:Y:S02]  /*a040*/  F2FP.BF16.PACK_AB R4, R61, R60 ;  /* 0x0000003c3d04723e */ /* 0x000fe400000010ff */
[----:B------:R-:W-:Y:S01]  /*a050*/  F2FP.BF16.PACK_AB R3, R97, R96 ;  /* 0x000000606103723e */ /* 0x000fe200000010ff */
[----:B------:R1:W-:Y:S01]  /*a060*/  STS [R8+0x2000], R0 ;  /* 0x0020000008007388 */ /* 0x0003e20000000800 */
[----:B------:R-:W-:-:S03]  /*a070*/  F2FP.BF16.PACK_AB R2, R75, R74 ;  /* 0x0000004a4b02723e */ /* 0x000fc600000010ff */
[----:B------:R4:W-:Y:S04]  /*a080*/  STS [R8+0x2400], R5 ;  /* 0x0024000508007388 */ /* 0x0009e80000000800 */
[----:B------:R4:W-:Y:S04]  /*a090*/  STS [R7], R4 ;  /* 0x0000000407007388 */ /* 0x0009e80000000800 */
[----:B------:R4:W-:Y:S01]  /*a0a0*/  STS [R7+0x400], R3 ;  /* 0x0004000307007388 */ /* 0x0009e20000000800 */
[----:B-1----:R-:W-:Y:S02]  /*a0b0*/  F2FP.BF16.PACK_AB R0, R87, R86 ;  /* 0x000000565700723e */ /* 0x002fe400000010ff */
[----:B------:R-:W-:-:S02]  /*a0c0*/  ISETP.NE.U32.AND P3, PT, RZ, c[0x0][0x508], PT ;  /* 0x00014200ff007a0c */ /* 0x000fc40003f65070 */
[----:B------:R-:W-:Y:S01]  /*a0d0*/  ISETP.NE.U32.AND P2, PT, RZ, c[0x0][0x500], PT ;  /* 0x00014000ff007a0c */ /* 0x000fe20003f45070 */
[----:B----4-:R-:W4:Y:S01]  /*a0e0*/  LDL.LU R8, [R1+0x3c] ;  /* 0x00003c0001087983 */ /* 0x010f220000300800 */
[----:B------:R-:W-:Y:S02]  /*a0f0*/  F2FP.BF16.PACK_AB R4, R53, R52 ;  /* 0x000000343504723e */ /* 0x000fe400000010ff */
[----:B------:R-:W-:Y:S02]  /*a100*/  F2FP.BF16.PACK_AB R3, R55, R54 ;  /* 0x000000363703723e */ /* 0x000fe400000010ff */
[----:B------:R-:W-:Y:S02]  /*a110*/  ISETP.NE.AND.EX P3, PT, RZ, c[0x0][0x50c], PT, P3 ;  /* 0x00014300ff007a0c */ /* 0x000fe40003f65330 */
[----:B------:R-:W-:Y:S01]  /*a120*/  ISETP.NE.AND.EX P2, PT, RZ, c[0x0][0x504], PT, P2 ;  /* 0x00014100ff007a0c */ /* 0x000fe20003f45320 */
[----:B--2---:R1:W-:Y:S04]  /*a130*/  STS [R6], R2 ;  /* 0x0000000206007388 */ /* 0x0043e80000000800 */
[----:B------:R2:W-:Y:S04]  /*a140*/  STS [R6+0x400], R0 ;  /* 0x0004000006007388 */ /* 0x0005e80000000800 */
[----:B------:R2:W-:Y:S04]  /*a150*/  STS [R7+0x2000], R4 ;  /* 0x0020000407007388 */ /* 0x0005e80000000800 */
[----:B------:R2:W-:Y:S01]  /*a160*/  STS [R7+0x2400], R3 ;  /* 0x0024000307007388 */ /* 0x0005e20000000800 */
[----:B-1----:R-:W-:-:S02]  /*a170*/  F2FP.BF16.PACK_AB R2, R49, R48 ;  /* 0x000000303102723e */ /* 0x002fc400000010ff */
[----:B--2---:R-:W-:-:S03]  /*a180*/  F2FP.BF16.PACK_AB R0, R51, R50 ;  /* 0x000000323300723e */ /* 0x004fc600000010ff */
[----:B------:R-:W-:Y:S04]  /*a190*/  STS [R6+0x2000], R2 ;  /* 0x0020000206007388 */ /* 0x000fe80000000800 */
[----:B------:R1:W-:Y:S01]  /*a1a0*/  STS [R6+0x2400], R0 ;  /* 0x0024000006007388 */ /* 0x0003e20000000800 */
[----:B------:R-:W-:Y:S02]  /*a1b0*/  F2FP.BF16.PACK_AB R4, R77, R76 ;  /* 0x0000004c4d04723e */ /* 0x000fe400000010ff */
[----:B------:R-:W-:Y:S02]  /*a1c0*/  F2FP.BF16.PACK_AB R3, R59, R58 ;  /* 0x0000003a3b03723e */ /* 0x000fe400000010ff */
[----:B-1----:R-:W-:Y:S02]  /*a1d0*/  F2FP.BF16.PACK_AB R0, R73, R72 ;  /* 0x000000484900723e */ /* 0x002fe400000010ff */
[----:B------:R-:W-:-:S03]  /*a1e0*/  F2FP.BF16.PACK_AB R2, R63, R62 ;  /* 0x0000003e3f02723e */ /* 0x000fc600000010ff */
[----:B------:R1:W-:Y:S04]  /*a1f0*/  STS [R13], R0 ;  /* 0x000000000d007388 */ /* 0x0003e80000000800 */
[----:B------:R-:W-:Y:S04]  /*a200*/  STS [R13+0x400], R4 ;  /* 0x000400040d007388 */ /* 0x000fe80000000800 */
[----:B------:R2:W-:Y:S04]  /*a210*/  STS [R12], R3 ;  /* 0x000000030c007388 */ /* 0x0005e80000000800 */
[----:B------:R3:W-:Y:S01]  /*a220*/  STS [R10+0x400], R2 ;  /* 0x000400020a007388 */ /* 0x0007e20000000800 */
[----:B-1----:R-:W-:-:S05]  /*a230*/  F2FP.BF16.PACK_AB R0, R39, R38 ;  /* 0x000000262700723e */ /* 0x002fca00000010ff */
[----:B------:R1:W-:Y:S01]  /*a240*/  STS [R13+0x2000], R0 ;  /* 0x002000000d007388 */ /* 0x0003e20000000800 */
[----:B--2---:R-:W-:Y:S02]  /*a250*/  F2FP.BF16.PACK_AB R3, R29, R28 ;  /* 0x0000001c1d03723e */ /* 0x004fe400000010ff */
[----:B---3--:R-:W-:-:S05]  /*a260*/  F2FP.BF16.PACK_AB R2, R41, R40 ;  /* 0x000000282902723e */ /* 0x008fca00000010ff */
[----:B------:R2:W-:Y:S01]  /*a270*/  STS [R13+0x2400], R2 ;  /* 0x002400020d007388 */ /* 0x0005e20000000800 */
[----:B-1----:R-:W-:-:S05]  /*a280*/  F2FP.BF16.PACK_AB R0, R27, R26 ;  /* 0x0000001a1b00723e */ /* 0x002fca00000010ff */
[----:B------:R-:W-:Y:S04]  /*a290*/  STS [R12+0x2000], R0 ;  /* 0x002000000c007388 */ /* 0x000fe80000000800 */
[----:B------:R1:W-:Y:S04]  /*a2a0*/  STS [R10+0x2400], R3 ;  /* 0x002400030a007388 */ /* 0x0003e80000000800 */
[----:B------:R-:W-:Y:S01]  /*a2b0*/  BAR.SYNC.DEFER_BLOCKING 0x1, 0x80 ;  /* 0x0042000000007b1d */ /* 0x000fe20000010000 */
[C---:B------:R-:W-:Y:S02]  /*a2c0*/  @P3 IADD3 R6, P0, R11.reuse, c[0x0][0x508], RZ ;  /* 0x000142000b063a10 */ /* 0x040fe40007f1e0ff */
[----:B------:R-:W-:Y:S01]  /*a2d0*/  IADD3 R4, P1, R11, c[0x0][0x500], RZ ;  /* 0x000140000b047a10 */ /* 0x000fe20007f3e0ff */
[----:B------:R-:W-:Y:S01]  /*a2e0*/  IMAD.MOV.U32 R11, RZ, RZ, c[0x0][0x388] ;  /* 0x0000e200ff0b7624 */ /* 0x000fe200078e00ff */
[C---:B------:R-:W-:Y:S01]  /*a2f0*/  @P3 IADD3.X R7, R9.reuse, c[0x0][0x50c], RZ, P0, !PT ;  /* 0x0001430009073a10 */ /* 0x040fe200007fe4ff */
[----:B--2---:R-:W-:Y:S01]  /*a300*/  IMAD.MOV.U32 R2, RZ, RZ, RZ ;  /* 0x000000ffff027224 */ /* 0x004fe200078e00ff */
[----:B------:R-:W-:-:S03]  /*a310*/  IADD3.X R5, R9, c[0x0][0x504], RZ, P1, !PT ;  /* 0x0001410009057a10 */ /* 0x000fc60000ffe4ff */
[----:B------:R2:W5:Y:S04]  /*a320*/  @P3 LDG.E R11, [R6.64] ;  /* 0x00000006060b3981 */ /* 0x000568000c1e1900 */
[----:B------:R2:W5:Y:S01]  /*a330*/  @P2 LDG.E R2, [R4.64] ;  /* 0x0000000604022981 */ /* 0x000562000c1e1900 */
[----:B----4-:R-:W-:-:S04]  /*a340*/  ISETP.NE.AND P0, PT, R8, RZ, PT ;  /* 0x000000ff0800720c */ /* 0x010fc80003f05270 */
[----:B-1----:R-:W-:Y:S01]  /*a350*/  SEL R3, R8, c[0x0][0x3d4], P0 ;  /* 0x0000f50008037a07 */ /* 0x002fe20000000000 */
[----:B------:R-:W-:Y:S05]  /*a360*/  @P3 BRA `(.L_x_94) ;  /* 0x0000004000003947 */ /* 0x000fea0003800000 */
[----:B------:R-:W-:Y:S05]  /*a370*/  @!P2 BRA `(.L_x_94) ;  /* 0x000000300000a947 */ /* 0x000fea0003800000 */
[----:B------:R1:W3:Y:S04]  /*a380*/  LDG.E R0, [R4.64] ;  /* 0x0000000604007981 */ /* 0x0002e8000c1e1900 */
[----:B-12---:R-:W3:Y:S02]  /*a390*/  LDG.E R4, [R4.64+0x4] ;  /* 0x0000040604047981 */ /* 0x006ee4000c1e1900 */
[----:B---3-5:R-:W-:Y:S02]  /*a3a0*/  IADD3 R11, -R0, R4, RZ ;  /* 0x00000004000b7210 */ /* 0x028fe40007ffe1ff */
.L_x_94:
[----:B------:R-:W3:Y:S04]  /*a3b0*/  LDL.LU R8, [R1+0x10] ;  /* 0x0000100001087983 */ /* 0x000ee80000300800 */
[----:B------:R-:W4:Y:S04]  /*a3c0*/  LDL R10, [R1+0x90] ;  /* 0x00009000010a7983 */ /* 0x000f280000100800 */
[----:B--2---:R-:W2:Y:S04]  /*a3d0*/  LDL.LU R7, [R1+0x40] ;  /* 0x0000400001077983 */ /* 0x004ea80000300800 */
[----:B------:R-:W4:Y:S04]  /*a3e0*/  LDL.LU R6, [R1+0x8] ;  /* 0x0000080001067983 */ /* 0x000f280000300800 */
[----:B------:R-:W4:Y:S04]  /*a3f0*/  LDL R25, [R1+0x4] ;  /* 0x0000040001197983 */ /* 0x000f280000100800 */
[----:B------:R-:W4:Y:S04]  /*a400*/  LDL R18, [R1+0x44] ;  /* 0x0000440001127983 */ /* 0x000f280000100800 */
[----:B------:R-:W4:Y:S01]  /*a410*/  LDL R90, [R1+0x8c] ;  /* 0x00008c00015a7983 */ /* 0x000f220000100800 */
[----:B------:R-:W-:Y:S01]  /*a420*/  IMAD.MOV.U32 R9, RZ, RZ, 0x368 ;  /* 0x00000368ff097424 */ /* 0x000fe200078e00ff */
[----:B------:R-:W-:-:S04]  /*a430*/  ISETP.GT.AND P3, PT, R3, 0x1, PT ;  /* 0x000000010300780c */ /* 0x000fc80003f64270 */
[----:B------:R-:W-:-:S04]  /*a440*/  SEL R9, R9, 0x328, P3 ;  /* 0x0000032809097807 */ /* 0x000fc80001800000 */
[----:B------:R-:W1:Y:S08]  /*a450*/  LDC.64 R4, c[0x0][R9+0x170] ;  /* 0x00005c0009047b82 */ /* 0x000e700000000a00 */
[----:B------:R-:W1:Y:S08]  /*a460*/  LDC.64 R12, c[0x0][R9+0x168] ;  /* 0x00005a00090c7b82 */ /* 0x000e700000000a00 */
[----:B------:R1:W1:Y:S08]  /*a470*/  LDC.64 R14, c[0x0][R9+0x178] ;  /* 0x00005e00090e7b82 */ /* 0x0002700000000a00 */
[----:B------:R1:W1:Y:S01]  /*a480*/  LDC.64 R20, c[0x0][R9+0x160] ;  /* 0x0000580009147b82 */ /* 0x0002620000000a00 */
[----:B------:R-:W-:Y:S01]  /*a490*/  ISETP.NE.U32.AND P0, PT, RZ, c[0x0][0x500], PT ;  /* 0x00014000ff007a0c */ /* 0x000fe20003f05070 */
[----:B------:R-:W-:-:S03]  /*a4a0*/  IMAD.MOV.U32 R0, RZ, RZ, c[0x0][0x4e8] ;  /* 0x00013a00ff007624 */ /* 0x000fc600078e00ff */
[----:B------:R-:W-:Y:S02]  /*a4b0*/  ISETP.NE.AND.EX P0, PT, RZ, c[0x0][0x504], PT, P0 ;  /* 0x00014100ff007a0c */ /* 0x000fe40003f05300 */
[----:B------:R-:W-:Y:S01]  /*a4c0*/  ISETP.NE.AND P2, PT, R0, 0x1, PT ;  /* 0x000000010000780c */ /* 0x000fe20003f45270 */
[----:B------:R-:W1:Y:S02]  /*a4d0*/  S2R R91, SR_TID.X ;  /* 0x00000000005b7919 */ /* 0x000e640000002100 */
[----:B-1----:R-:W-:-:S04]  /*a4e0*/  SHF.R.S32.HI R89, RZ, 0x1f, R91 ;  /* 0x0000001fff597819 */ /* 0x002fc8000001145b */
[----:B------:R-:W-:-:S04]  /*a4f0*/  LEA.HI R89, R89, R91, RZ, 0x5 ;  /* 0x0000005b59597211 */ /* 0x000fc800078f28ff */
[----:B------:R-:W-:-:S05]  /*a500*/  LOP3.LUT R89, R89, 0xffffffe0, RZ, 0xc0, !PT ;  /* 0xffffffe059597812 */ /* 0x000fca00078ec0ff */
[----:B------:R-:W-:Y:S01]  /*a510*/  IMAD.IADD R89, R91, 0x1, -R89 ;  /* 0x000000015b597824 */ /* 0x000fe200078e0a59 */
[----:B---3--:R-:W-:-:S05]  /*a520*/  SEL R8, R8, RZ, !P0 ;  /* 0x000000ff08087207 */ /* 0x008fca0004000000 */
[----:B------:R-:W-:Y:S01]  /*a530*/  IMAD R0, R5, R8, RZ ;  /* 0x0000000805007224 */ /* 0x000fe200078e02ff */
[----:B--2---:R-:W-:Y:S02]  /*a540*/  SEL R3, R7, RZ, !P0 ;  /* 0x000000ff07037207 */ /* 0x004fe40004000000 */
[----:B----4-:R-:W-:Y:S01]  /*a550*/  LOP3.LUT R16, R6, 0xffff, RZ, 0xc0, !PT ;  /* 0x0000ffff06107812 */ /* 0x010fe200078ec0ff */
[----:B------:R-:W-:Y:S02]  /*a560*/  IMAD R17, R25, 0x80, R10 ;  /* 0x0000008019117824 */ /* 0x000fe400078e020a */
[----:B------:R-:W-:Y:S02]  /*a570*/  IMAD R10, R4, R3, R0 ;  /* 0x00000003040a7224 */ /* 0x000fe400078e0200 */
[----:B------:R-:W-:-:S04]  /*a580*/  @P2 IMAD.HI.U32 R3, R17, c[0x0][0x4ec], RZ ;  /* 0x00013b0011032a27 */ /* 0x000fc800078e00ff */
[----:B------:R-:W-:-:S04]  /*a590*/  IMAD.WIDE.U32 R4, R4, R8, RZ ;  /* 0x0000000804047225 */ /* 0x000fc800078e00ff */
[----:B------:R-:W-:-:S04]  /*a5a0*/  IMAD.WIDE.U32 R6, R12, R16, RZ ;  /* 0x000000100c067225 */ /* 0x000fc800078e00ff */
[----:B------:R-:W-:Y:S01]  /*a5b0*/  IMAD.MOV.U32 R0, RZ, RZ, R17 ;  /* 0x000000ffff007224 */ /* 0x000fe200078e0011 */
[----:B------:R-:W-:Y:S01]  /*a5c0*/  @P2 SHF.R.U32.HI R0, RZ, c[0x0][0x4f0], R3 ;  /* 0x00013c00ff002a19 */ /* 0x000fe20000011603 */
[----:B------:R-:W-:Y:S01]  /*a5d0*/  IMAD R9, R13, R16, RZ ;  /* 0x000000100d097224 */ /* 0x000fe200078e02ff */
[----:B------:R-:W-:Y:S01]  /*a5e0*/  SEL R3, R18, RZ, P3 ;  /* 0x000000ff12037207 */ /* 0x000fe20001800000 */
[----:B------:R-:W-:Y:S01]  /*a5f0*/  IMAD.IADD R10, R5, 0x1, R10 ;  /* 0x00000001050a7824 */ /* 0x000fe200078e020a */
[--C-:B-----5:R-:W-:Y:S01]  /*a600*/  IADD3 R12, P1, P0, R4, R6, R2.reuse ;  /* 0x00000006040c7210 */ /* 0x120fe2000783e002 */
[----:B------:R-:W-:Y:S01]  /*a610*/  IMAD.IADD R6, R7, 0x1, R9 ;  /* 0x0000000107067824 */ /* 0x000fe200078e0209 */
[----:B------:R-:W-:Y:S01]  /*a620*/  SHF.R.S32.HI R18, RZ, 0x1f, R2 ;  /* 0x0000001fff127819 */ /* 0x000fe20000011402 */
[----:B------:R-:W-:Y:S02]  /*a630*/  IMAD.MOV R7, RZ, RZ, -R0 ;  /* 0x000000ffff077224 */ /* 0x000fe400078e0a00 */
[----:B------:R-:W-:-:S02]  /*a640*/  IMAD R9, R15, R3, RZ ;  /* 0x000000030f097224 */ /* 0x000fc400078e02ff */
[----:B------:R-:W-:Y:S01]  /*a650*/  IMAD.WIDE.U32 R4, R14, R3, RZ ;  /* 0x000000030e047225 */ /* 0x000fe200078e00ff */
[----:B------:R-:W-:-:S03]  /*a660*/  IADD3.X R10, R10, R6, R18, P1, P0 ;  /* 0x000000060a0a7210 */ /* 0x000fc60000fe0412 */
[----:B------:R-:W-:Y:S01]  /*a670*/  IMAD R6, R7, c[0x0][0x4e8], R17 ;  /* 0x00013a0007067a24 */ /* 0x000fe200078e0211 */
[----:B------:R-:W-:Y:S01]  /*a680*/  IADD3 R4, P1, P0, R0, R12, R4 ;  /* 0x0000000c00047210 */ /* 0x000fe2000783e004 */
[----:B------:R-:W-:Y:S01]  /*a690*/  IMAD.IADD R9, R5, 0x1, R9 ;  /* 0x0000000105097824 */ /* 0x000fe200078e0209 */
[----:B------:R-:W-:Y:S01]  /*a6a0*/  SHF.R.S32.HI R3, RZ, 0x1f, R0 ;  /* 0x0000001fff037819 */ /* 0x000fe20000011400 */
[----:B------:R-:W-:Y:S01]  /*a6b0*/  IMAD R0, R21, R6, RZ ;  /* 0x0000000615007224 */ /* 0x000fe200078e02ff */
[----:B------:R-:W-:Y:S02]  /*a6c0*/  SHF.R.S32.HI R7, RZ, 0x1f, R6 ;  /* 0x0000001fff077819 */ /* 0x000fe40000011406 */
[----:B------:R-:W-:Y:S01]  /*a6d0*/  IADD3.X R5, R3, R10, R9, P1, P0 ;  /* 0x0000000a03057210 */ /* 0x000fe20000fe0409 */
[----:B------:R-:W-:Y:S02]  /*a6e0*/  IMAD.MOV.U32 R3, RZ, RZ, c[0x0][0x4a8] ;  /* 0x00012a00ff037624 */ /* 0x000fe400078e00ff */
[----:B------:R-:W-:-:S02]  /*a6f0*/  IMAD R0, R20, R7, R0 ;  /* 0x0000000714007224 */ /* 0x000fc400078e0200 */
[----:B------:R-:W-:Y:S01]  /*a700*/  IMAD.WIDE.U32 R6, R20, R6, R4 ;  /* 0x0000000614067225 */ /* 0x000fe200078e0004 */
[----:B------:R-:W-:-:S03]  /*a710*/  SEL R4, R3, c[0x0][0x450], P3 ;  /* 0x0001140003047a07 */ /* 0x000fc60001800000 */
[----:B------:R-:W-:Y:S01]  /*a720*/  IMAD.MOV.U32 R5, RZ, RZ, c[0x0][0x4ac] ;  /* 0x00012b00ff057624 */ /* 0x000fe200078e00ff */
[----:B------:R-:W-:Y:S01]  /*a730*/  LEA R4, P0, R6, R4, 0x2 ;  /* 0x0000000406047211 */ /* 0x000fe200078010ff */
[----:B------:R-:W-:-:S03]  /*a740*/  IMAD.IADD R3, R7, 0x1, R0 ;  /* 0x0000000107037824 */ /* 0x000fc600078e0200 */
[----:B------:R-:W-:-:S04]  /*a750*/  SEL R5, R5, c[0x0][0x454], P3 ;  /* 0x0001150005057a07 */ /* 0x000fc80001800000 */
[----:B------:R-:W-:Y:S01]  /*a760*/  LEA.HI.X R3, R6, R5, R3, 0x2, P0 ;  /* 0x0000000506037211 */ /* 0x000fe200000f1403 */
[----:B------:R-:W-:Y:S01]  /*a770*/  IMAD R0, R11, c[0x0][0x4e8], RZ ;  /* 0x00013a000b007a24 */ /* 0x000fe200078e02ff */
[----:B------:R-:W-:Y:S04]  /*a780*/  SHFL.IDX PT, R12, R4, RZ, 0x1c1f ;  /* 0x001c1fff040c7589 */ /* 0x000fe800000e0000 */
[----:B------:R-:W1:Y:S04]  /*a790*/  SHFL.IDX PT, R13, R3, RZ, 0x1c1f ;  /* 0x001c1fff030d7589 */ /* 0x000e6800000e0000 */
[----:B------:R-:W-:Y:S04]  /*a7a0*/  SHFL.IDX PT, R10, R4, 0x1, 0x1c1f ;  /* 0x003c1f00040a7f89 */ /* 0x000fe800000e0000 */
[----:B------:R-:W2:Y:S04]  /*a7b0*/  SHFL.IDX PT, R11, R3, 0x1, 0x1c1f ;  /* 0x003c1f00030b7f89 */ /* 0x000ea800000e0000 */
[----:B------:R-:W-:Y:S04]  /*a7c0*/  SHFL.IDX PT, R6, R4, 0x2, 0x1c1f ;  /* 0x005c1f0004067f89 */ /* 0x000fe800000e0000 */
[----:B------:R-:W3:Y:S04]  /*a7d0*/  SHFL.IDX PT, R7, R3, 0x2, 0x1c1f ;  /* 0x005c1f0003077f89 */ /* 0x000ee800000e0000 */
[----:B------:R4:W-:Y:S04]  /*a7e0*/  SHFL.IDX PT, R5, R3, 0x3, 0x1c1f ;  /* 0x007c1f0003057f89 */ /* 0x0009e800000e0000 */
[----:B------:R-:W1:Y:S01]  /*a7f0*/  SHFL.IDX PT, R4, R4, 0x3, 0x1c1f ;  /* 0x007c1f0004047f89 */ /* 0x000e6200000e0000 */
[----:B------:R-:W-:Y:S01]  /*a800*/  LOP3.LUT P0, RZ, R89, 0x3, RZ, 0xc0, !PT ;  /* 0x0000000359ff7812 */ /* 0x000fe2000780c0ff */
[----:B----4-:R-:W-:-:S05]  /*a810*/  IMAD R3, R25, 0x80, R90 ;  /* 0x0000008019037824 */ /* 0x010fca00078e025a */
[C---:B------:R-:W-:Y:S02]  /*a820*/  IADD3 R15, R3.reuse, 0x8, RZ ;  /* 0x00000008030f7810 */ /* 0x040fe40007ffe0ff */
[C---:B------:R-:W-:Y:S02]  /*a830*/  IADD3 R14, R3.reuse, 0x40, RZ ;  /* 0x00000040030e7810 */ /* 0x040fe40007ffe0ff */
[C---:B------:R-:W-:Y:S02]  /*a840*/  IADD3 R9, R3.reuse, 0x48, RZ ;  /* 0x0000004803097810 */ /* 0x040fe40007ffe0ff */
[-C--:B------:R-:W-:Y:S02]  /*a850*/  ISETP.GE.OR P5, PT, R3, R0.reuse, P0 ;  /* 0x000000000300720c */ /* 0x080fe400007a6670 */
[-C--:B------:R-:W-:Y:S02]  /*a860*/  ISETP.GE.OR P4, PT, R15, R0.reuse, P0 ;  /* 0x000000000f00720c */ /* 0x080fe40000786670 */
[----:B------:R-:W-:-:S02]  /*a870*/  ISETP.GE.OR P1, PT, R14, R0, P0 ;  /* 0x000000000e00720c */ /* 0x000fc40000726670 */
[----:B------:R-:W-:-:S07]  /*a880*/  ISETP.GE.OR P0, PT, R9, R0, P0 ;  /* 0x000000000900720c */ /* 0x000fce0000706670 */
[----:B-1----:R1:W-:Y:S01]  /*a890*/  @!P5 ST.E [R12.64], R22 ;  /* 0x000000160c00d985 */ /* 0x0023e2000c101906 */
[----:B------:R-:W-:-:S03]  /*a8a0*/  ISETP.GE.AND P5, PT, R9, R0, PT ;  /* 0x000000000900720c */ /* 0x000fc60003fa6270 */
[----:B--2---:R1:W-:Y:S01]  /*a8b0*/  @!P4 ST.E [R10.64], R23 ;  /* 0x000000170a00c985 */ /* 0x0043e2000c101906 */
[----:B------:R-:W-:-:S03]  /*a8c0*/  ISETP.GE.AND P4, PT, R14, R0, PT ;  /* 0x000000000e00720c */ /* 0x000fc60003f86270 */
[----:B---3--:R1:W-:Y:S01]  /*a8d0*/  @!P1 ST.E [R6.64], R24 ;  /* 0x0000001806009985 */ /* 0x0083e2000c101906 */
[----:B------:R-:W-:-:S03]  /*a8e0*/  ISETP.GE.AND P1, PT, R3, R0, PT ;  /* 0x000000000300720c */ /* 0x000fc60003f26270 */
[----:B------:R1:W-:Y:S01]  /*a8f0*/  @!P0 ST.E [R4.64], R19 ;  /* 0x0000001304008985 */ /* 0x0003e2000c101906 */
[----:B------:R-:W-:Y:S01]  /*a900*/  ISETP.GE.AND P0, PT, R15, R0, PT ;  /* 0x000000000f00720c */ /* 0x000fe20003f06270 */
[----:B------:R-:W-:Y:S05]  /*a910*/  @P3 BRA `(.L_x_95) ;  /* 0x0000077000003947 */ /* 0x000fea0003800000 */
[----:B------:R-:W-:Y:S01]  /*a920*/  IMAD R3, R18, c[0x0][0x3a0], RZ ;  /* 0x0000e80012037a24 */ /* 0x000fe200078e02ff */
[----:B-1----:R-:W-:Y:S01]  /*a930*/  LEA R6, R206, R242, 0x4 ;  /* 0x000000f2ce067211 */ /* 0x002fe200078e20ff */
[C---:B------:R-:W-:Y:S01]  /*a940*/  IMAD.WIDE.U32 R4, R2.reuse, c[0x0][0x3a0], RZ ;  /* 0x0000e80002047a25 */ /* 0x040fe200078e00ff */
[----:B------:R-:W-:Y:S01]  /*a950*/  SHF.R.S32.HI R7, RZ, 0x1f, R8 ;  /* 0x0000001fff077819 */ /* 0x000fe20000011408 */
[----:B------:R1:W2:Y:S01]  /*a960*/  LDS.128 R12, [R200+0x80] ;  /* 0x00008000c80c7984 */ /* 0x0002a20000000c00 */
[----:B------:R-:W-:Y:S01]  /*a970*/  LEA R6, R25, R6, 0x7 ;  /* 0x0000000619067211 */ /* 0x000fe200078e38ff */
[----:B------:R-:W-:Y:S02]  /*a980*/  IMAD R2, R2, c[0x0][0x3a4], R3 ;  /* 0x0000e90002027a24 */ /* 0x000fe400078e0203 */
[----:B------:R1:W3:Y:S03]  /*a990*/  LDS.128 R20, [R200+0x1080] ;  /* 0x00108000c8147984 */ /* 0x0002e60000000c00 */
[----:B------:R-:W-:Y:S01]  /*a9a0*/  IADD3 R3, R5, R2, RZ ;  /* 0x0000000205037210 */ /* 0x000fe20007ffe0ff */
[----:B------:R1:W4:Y:S01]  /*a9b0*/  LDS.128 R24, [R200+0x1880] ;  /* 0x00188000c8187984 */ /* 0x0003220000000c00 */
[----:B------:R-:W-:-:S03]  /*a9c0*/  MOV R2, R4 ;  /* 0x0000000400027202 */ /* 0x000fc60000000f00 */
[----:B------:R1:W1:Y:S02]  /*a9d0*/  LDS.128 R28, [R200+0x2080] ;  /* 0x00208000c81c7984 */ /* 0x0002640000000c00 */
[----:B------:R-:W-:Y:S01]  /*a9e0*/  IMAD.WIDE.U32 R4, R16, c[0x0][0x3e8], R2 ;  /* 0x0000fa0010047a25 */ /* 0x000fe200078e0002 */
[----:B------:R-:W-:Y:S01]  /*a9f0*/  MOV R2, R6 ;  /* 0x0000000600027202 */ /* 0x000fe20000000f00 */
[----:B------:R1:W1:Y:S02]  /*aa00*/  LDS.128 R32, [R200+0x2880] ;  /* 0x00288000c8207984 */ /* 0x0002640000000c00 */
[----:B------:R-:W-:Y:S02]  /*aa10*/  IMAD R3, R7, c[0x0][0x3f0], RZ ;  /* 0x0000fc0007037a24 */ /* 0x000fe400078e02ff */
[----:B------:R-:W-:Y:S01]  /*aa20*/  @P2 IMAD.HI.U32 R7, R6, c[0x0][0x4ec], RZ ;  /* 0x00013b0006072a27 */ /* 0x000fe200078e00ff */
[----:B------:R1:W1:Y:S03]  /*aa30*/  LDS.128 R36, [R200+0x3080] ;  /* 0x00308000c8247984 */ /* 0x0002660000000c00 */
[----:B------:R-:W-:Y:S01]  /*aa40*/  IMAD R5, R16, c[0x0][0x3ec], R5 ;  /* 0x0000fb0010057a24 */ /* 0x000fe200078e0205 */
[----:B------:R1:W1:Y:S01]  /*aa50*/  LDS.128 R40, [R200+0x3880] ;  /* 0x00388000c8287984 */ /* 0x0002620000000c00 */
[----:B------:R-:W-:Y:S01]  /*aa60*/  @P2 SHF.R.U32.HI R2, RZ, c[0x0][0x4f0], R7 ;  /* 0x00013c00ff022a19 */ /* 0x000fe20000011607 */
[C---:B------:R-:W-:Y:S01]  /*aa70*/  IMAD R9, R8.reuse, c[0x0][0x3f4], R3 ;  /* 0x0000fd0008097a24 */ /* 0x040fe200078e0203 */
[----:B------:R-:W-:Y:S01]  /*aa80*/  ISETP.GE.AND P2, PT, R205, c[0x0][0x3c8], PT ;  /* 0x0000f200cd007a0c */ /* 0x000fe20003f46270 */
[----:B------:R1:W1:Y:S01]  /*aa90*/  LDS.128 R16, [R200+0x880] ;  /* 0x00088000c8107984 */ /* 0x0002620000000c00 */
[----:B------:R-:W-:Y:S01]  /*aaa0*/  IMAD.WIDE.U32 R4, R8, c[0x0][0x3f0], R4 ;  /* 0x0000fc0008047a25 */ /* 0x000fe200078e0004 */
[----:B------:R-:W-:-:S02]  /*aab0*/  SHF.R.S32.HI R7, RZ, 0x1f, R2 ;  /* 0x0000001fff077819 */ /* 0x000fc40000011402 */
[C---:B------:R-:W-:Y:S02]  /*aac0*/  IADD3 R3, -R2.reuse, RZ, RZ ;  /* 0x000000ff02037210 */ /* 0x040fe40007ffe1ff */
[----:B------:R-:W-:Y:S01]  /*aad0*/  IADD3 R5, R5, R9, RZ ;  /* 0x0000000905057210 */ /* 0x000fe20007ffe0ff */
[----:B------:R-:W-:Y:S02]  /*aae0*/  IMAD R7, R7, c[0x0][0x3e0], RZ ;  /* 0x0000f80007077a24 */ /* 0x000fe400078e02ff */
[----:B------:R-:W-:Y:S02]  /*aaf0*/  IMAD R6, R3, c[0x0][0x4e8], R6 ;  /* 0x00013a0003067a24 */ /* 0x000fe400078e0206 */
[C---:B------:R-:W-:Y:S02]  /*ab00*/  IMAD R7, R2.reuse, c[0x0][0x3e4], R7 ;  /* 0x0000f90002077a24 */ /* 0x040fe400078e0207 */
[----:B------:R-:W-:Y:S01]  /*ab10*/  IMAD.WIDE.U32 R2, R2, c[0x0][0x3e0], R4 ;  /* 0x0000f80002027a25 */ /* 0x000fe200078e0004 */
[----:B------:R-:W-:-:S04]  /*ab20*/  SHF.R.S32.HI R4, RZ, 0x1f, R6 ;  /* 0x0000001fff047819 */ /* 0x000fc80000011406 */
[----:B------:R-:W-:Y:S01]  /*ab30*/  IADD3 R3, R3, R7, RZ ;  /* 0x0000000703037210 */ /* 0x000fe20007ffe0ff */
[----:B------:R-:W-:-:S04]  /*ab40*/  IMAD R4, R4, c[0x0][0x3d8], RZ ;  /* 0x0000f60004047a24 */ /* 0x000fc800078e02ff */
[----:B------:R-:W-:-:S04]  /*ab50*/  IMAD.WIDE.U32 R2, R6, c[0x0][0x3d8], R2 ;  /* 0x0000f60006027a25 */ /* 0x000fc800078e0002 */
[----:B------:R-:W-:Y:S01]  /*ab60*/  IMAD R4, R6, c[0x0][0x3dc], R4 ;  /* 0x0000f70006047a24 */ /* 0x000fe200078e0204 */
[----:B------:R-:W-:-:S04]  /*ab70*/  LEA R6, P0, R2, c[0x0][0x380], 0x1 ;  /* 0x0000e00002067a11 */ /* 0x000fc800078008ff */
[----:B------:R-:W-:-:S04]  /*ab80*/  IADD3 R3, R3, R4, RZ ;  /* 0x0000000403037210 */ /* 0x000fc80007ffe0ff */
[----:B------:R-:W-:Y:S01]  /*ab90*/  LEA.HI.X R5, R2, c[0x0][0x384], R3, 0x1, P0 ;  /* 0x0000e10002057a11 */ /* 0x000fe200000f0c03 */
[----:B------:R-:W-:Y:S05]  /*aba0*/  BRA.DIV ~URZ, `(.L_x_96) ;  /* 0x00004b327f007947 */ /* 0x000fea000b800000 */
[----:B--234-:R2:W3:Y:S02]  /*abb0*/  SHFL.IDX PT, R7, R5, RZ, 0x181f ;  /* 0x00181fff05077589 */ /* 0x01c4e400000e0000 */
.L_x_180:
[----:B------:R-:W-:Y:S05]  /*abc0*/  BRA.DIV ~URZ, `(.L_x_97) ;  /* 0x00004b827f007947 */ /* 0x000fea000b800000 */
[----:B------:R4:W2:Y:S02]  /*abd0*/  SHFL.IDX PT, R2, R6, RZ, 0x181f ;  /* 0x00181fff06027589 */ /* 0x0008a400000e0000 */
.L_x_181:
[----:B------:R-:W5:Y:S01]  /*abe0*/  LDL.LU R3, [R1+0x4] ;  /* 0x0000040001037983 */ /* 0x000f620000300800 */
[----:B------:R-:W-:Y:S01]  /*abf0*/  SHF.R.S32.HI R8, RZ, 0x1f, R205 ;  /* 0x0000001fff087819 */ /* 0x000fe200000114cd */
[----:B-----5:R-:W-:-:S05]  /*ac00*/  IMAD R4, R3, 0x80, R242 ;  /* 0x0000008003047824 */ /* 0x020fca00078e02f2 */
[----:B------:R-:W-:-:S13]  /*ac10*/  ISETP.GE.OR P1, PT, R4, R0, P2 ;  /* 0x000000000400720c */ /* 0x000fda0001726670 */
[----:B--2---:R-:W-:-:S04]  /*ac20*/  @!P1 LEA R2, P0, R205, R2, 0x1 ;  /* 0x00000002cd029211 */ /* 0x004fc800078008ff */
[----:B---3--:R-:W-:-:S05]  /*ac30*/  @!P1 LEA.HI.X R3, R205, R7, R8, 0x1, P0 ;  /* 0x00000007cd039211 */ /* 0x008fca00000f0c08 */
[----:B------:R2:W-:Y:S01]  /*ac40*/  @!P1 ST.E.128 [R2.64], R12 ;  /* 0x0000000c02009985 */ /* 0x0005e2000c101d06 */
[----:B------:R-:W-:Y:S05]  /*ac50*/  BRA.DIV ~URZ, `(.L_x_98) ;  /* 0x00004b627f007947 */ /* 0x000fea000b800000 */
[----:B------:R3:W2:Y:S04]  /*ac60*/  SHFL.IDX PT, R7, R5, 0x1, 0x181f ;  /* 0x00381f0005077f89 */ /* 0x0006a800000e0000 */
[----:B--2---:R3:W2:Y:S02]  /*ac70*/  SHFL.IDX PT, R2, R6, 0x1, 0x181f ;  /* 0x00381f0006027f89 */ /* 0x0046a400000e0000 */
.L_x_182:
[----:B------:R-:W-:Y:S02]  /*ac80*/  IADD3 R3, R4, 0x10, RZ ;  /* 0x0000001004037810 */ /* 0x000fe40007ffe0ff */
[----:B------:R-:W-:Y:S02]  /*ac90*/  SHF.R.S32.HI R8, RZ, 0x1f, R205 ;  /* 0x0000001fff087819 */ /* 0x000fe400000114cd */
[----:B------:R-:W-:-:S13]  /*aca0*/  ISETP.GE.OR P1, PT, R3, R0, P2 ;  /* 0x000000000300720c */ /* 0x000fda0001726670 */
[----:B--2---:R-:W-:-:S04]  /*acb0*/  @!P1 LEA R2, P0, R205, R2, 0x1 ;  /* 0x00000002cd029211 */ /* 0x004fc800078008ff */
[----:B------:R-:W-:-:S05]  /*acc0*/  @!P1 LEA.HI.X R3, R205, R7, R8, 0x1, P0 ;  /* 0x00000007cd039211 */ /* 0x000fca00000f0c08 */
[----:B-1----:R1:W-:Y:S01]  /*acd0*/  @!P1 ST.E.128 [R2.64], R16 ;  /* 0x0000001002009985 */ /* 0x0023e2000c101d06 */
[----:B------:R-:W-:Y:S05]  /*ace0*/  BRA.DIV ~URZ, `(.L_x_99) ;  /* 0x00004ba27f007947 */ /* 0x000fea000b800000 */
[----:B------:R2:W1:Y:S02]  /*acf0*/  SHFL.IDX PT, R7, R5, 0x2, 0x181f ;  /* 0x00581f0005077f89 */ /* 0x00046400000e0000 */
.L_x_183:
[----:B------:R-:W-:Y:S05]  /*ad00*/  BRA.DIV ~URZ, `(.L_x_100) ;  /* 0x00004bf27f007947 */ /* 0x000fea000b800000 */
[----:B-1----:R1:W2:Y:S02]  /*ad10*/  SHFL.IDX PT, R2, R6, 0x2, 0x181f ;  /* 0x00581f0006027f89 */ /* 0x0022a400000e0000 */
.L_x_184:
[----:B------:R-:W-:Y:S02]  /*ad20*/  IADD3 R3, R4, 0x20, RZ ;  /* 0x0000002004037810 */ /* 0x000fe40007ffe0ff */
[----:B------:R-:W-:Y:S02]  /*ad30*/  SHF.R.S32.HI R8, RZ, 0x1f, R205 ;  /* 0x0000001fff087819 */ /* 0x000fe400000114cd */
[----:B------:R-:W-:-:S13]  /*ad40*/  ISETP.GE.OR P1, PT, R3, R0, P2 ;  /* 0x000000000300720c */ /* 0x000fda0001726670 */
[----:B--2---:R-:W-:-:S04]  /*ad50*/  @!P1 LEA R2, P0, R205, R2, 0x1 ;  /* 0x00000002cd029211 */ /* 0x004fc800078008ff */
[----:B------:R-:W-:-:S05]  /*ad60*/  @!P1 LEA.HI.X R3, R205, R7, R8, 0x1, P0 ;  /* 0x00000007cd039211 */ /* 0x000fca00000f0c08 */
[----:B------:R2:W-:Y:S01]  /*ad70*/  @!P1 ST.E.128 [R2.64], R20 ;  /* 0x0000001402009985 */ /* 0x0005e2000c101d06 */
[----:B------:R-:W-:Y:S05]  /*ad80*/  BRA.DIV ~URZ, `(.L_x_101) ;  /* 0x00004be27f007947 */ /* 0x000fea000b800000 */
[----:B------:R1:W2:Y:S04]  /*ad90*/  SHFL.IDX PT, R7, R5, 0x3, 0x181f ;  /* 0x00781f0005077f89 */ /* 0x0002a800000e0000 */
[----:B--2---:R1:W2:Y:S02]  /*ada0*/  SHFL.IDX PT, R2, R6, 0x3, 0x181f ;  /* 0x00781f0006027f89 */ /* 0x0042a400000e0000 */
.L_x_185:
[----:B------:R-:W-:Y:S02]  /*adb0*/  IADD3 R3, R4, 0x30, RZ ;  /* 0x0000003004037810 */ /* 0x000fe40007ffe0ff */
[----:B------:R-:W-:Y:S02]  /*adc0*/  SHF.R.S32.HI R8, RZ, 0x1f, R205 ;  /* 0x0000001fff087819 */ /* 0x000fe400000114cd */
[----:B------:R-:W-:-:S13]  /*add0*/  ISETP.GE.OR P1, PT, R3, R0, P2 ;  /* 0x000000000300720c */ /* 0x000fda0001726670 */
[----:B--2---:R-:W-:-:S04]  /*ade0*/  @!P1 LEA R2, P0, R205, R2, 0x1 ;  /* 0x00000002cd029211 */ /* 0x004fc800078008ff */
[----:B------:R-:W-:-:S05]  /*adf0*/  @!P1 LEA.HI.X R3, R205, R7, R8, 0x1, P0 ;  /* 0x00000007cd039211 */ /* 0x000fca00000f0c08 */
[----:B------:R2:W-:Y:S01]  /*ae00*/  @!P1 ST.E.128 [R2.64], R24 ;  /* 0x0000001802009985 */ /* 0x0005e2000c101d06 */
[----:B------:R-:W-:Y:S05]  /*ae10*/  BRA.DIV ~URZ, `(.L_x_102) ;  /* 0x00004c227f007947 */ /* 0x000fea000b800000 */
[----:B------:R1:W2:Y:S02]  /*ae20*/  SHFL.IDX PT, R7, R5, 0x4, 0x181f ;  /* 0x00981f0005077f89 */ /* 0x0002a400000e0000 */
.L_x_186:
[----:B------:R-:W-:Y:S05]  /*ae30*/  BRA.DIV ~URZ, `(.L_x_103) ;  /* 0x00004c727f007947 */ /* 0x000fea000b800000 */
[----:B--2---:R2:W1:Y:S02]  /*ae40*/  SHFL.IDX PT, R2, R6, 0x4, 0x181f ;  /* 0x00981f0006027f89 */ /* 0x00446400000e0000 */
.L_x_187:
[----:B------:R-:W-:Y:S02]  /*ae50*/  IADD3 R3, R4, 0x40, RZ ;  /* 0x0000004004037810 */ /* 0x000fe40007ffe0ff */
[----:B------:R-:W-:Y:S02]  /*ae60*/  SHF.R.S32.HI R8, RZ, 0x1f, R205 ;  /* 0x0000001fff087819 */ /* 0x000fe400000114cd */
[----:B------:R-:W-:-:S13]  /*ae70*/  ISETP.GE.OR P1, PT, R3, R0, P2 ;  /* 0x000000000300720c */ /* 0x000fda0001726670 */
[----:B-1----:R-:W-:-:S04]  /*ae80*/  @!P1 LEA R2, P0, R205, R2, 0x1 ;  /* 0x00000002cd029211 */ /* 0x002fc800078008ff */
[----:B------:R-:W-:-:S05]  /*ae90*/  @!P1 LEA.HI.X R3, R205, R7, R8, 0x1, P0 ;  /* 0x00000007cd039211 */ /* 0x000fca00000f0c08 */
[----:B------:R1:W-:Y:S01]  /*aea0*/  @!P1 ST.E.128 [R2.64], R28 ;  /* 0x0000001c02009985 */ /* 0x0003e2000c101d06 */
[----:B------:R-:W-:Y:S05]  /*aeb0*/  BRA.DIV ~URZ, `(.L_x_104) ;  /* 0x00004c627f007947 */ /* 0x000fea000b800000 */
[----:B------:R1:W2:Y:S04]  /*aec0*/  SHFL.IDX PT, R7, R5, 0x5, 0x181f ;  /* 0x00b81f0005077f89 */ /* 0x0002a800000e0000 */
[----:B-1----:R1:W3:Y:S02]  /*aed0*/  SHFL.IDX PT, R2, R6, 0x5, 0x181f ;  /* 0x00b81f0006027f89 */ /* 0x0022e400000e0000 */
.L_x_188:
[----:B------:R-:W-:Y:S02]  /*aee0*/  IADD3 R3, R4, 0x50, RZ ;  /* 0x0000005004037810 */ /* 0x000fe40007ffe0ff */
[----:B------:R-:W-:Y:S02]  /*aef0*/  SHF.R.S32.HI R8, RZ, 0x1f, R205 ;  /* 0x0000001fff087819 */ /* 0x000fe400000114cd */
[----:B------:R-:W-:-:S13]  /*af00*/  ISETP.GE.OR P1, PT, R3, R0, P2 ;  /* 0x000000000300720c */ /* 0x000fda0001726670 */
[----:B---3--:R-:W-:-:S04]  /*af10*/  @!P1 LEA R2, P0, R205, R2, 0x1 ;  /* 0x00000002cd029211 */ /* 0x008fc800078008ff */
[----:B--2---:R-:W-:-:S05]  /*af20*/  @!P1 LEA.HI.X R3, R205, R7, R8, 0x1, P0 ;  /* 0x00000007cd039211 */ /* 0x004fca00000f0c08 */
[----:B------:R2:W-:Y:S01]  /*af30*/  @!P1 ST.E.128 [R2.64], R32 ;  /* 0x0000002002009985 */ /* 0x0005e2000c101d06 */
[----:B------:R-:W-:Y:S05]  /*af40*/  BRA.DIV ~URZ, `(.L_x_105) ;  /* 0x00004ca27f007947 */ /* 0x000fea000b800000 */
[----:B------:R3:W1:Y:S02]  /*af50*/  SHFL.IDX PT, R7, R5, 0x6, 0x181f ;  /* 0x00d81f0005077f89 */ /* 0x00066400000e0000 */
.L_x_189:
[----:B------:R-:W-:Y:S05]  /*af60*/  BRA.DIV ~URZ, `(.L_x_106) ;  /* 0x00004cf27f007947 */ /* 0x000fea000b800000 */
[----:B--2---:R2:W3:Y:S02]  /*af70*/  SHFL.IDX PT, R2, R6, 0x6, 0x181f ;  /* 0x00d81f0006027f89 */ /* 0x0044e400000e0000 */
.L_x_190:
[----:B------:R-:W-:Y:S02]  /*af80*/  IADD3 R3, R4, 0x60, RZ ;  /* 0x0000006004037810 */ /* 0x000fe40007ffe0ff */
[----:B------:R-:W-:Y:S02]  /*af90*/  SHF.R.S32.HI R8, RZ, 0x1f, R205 ;  /* 0x0000001fff087819 */ /* 0x000fe400000114cd */
[----:B------:R-:W-:-:S13]  /*afa0*/  ISETP.GE.OR P1, PT, R3, R0, P2 ;  /* 0x000000000300720c */ /* 0x000fda0001726670 */
[----:B---3--:R-:W-:-:S04]  /*afb0*/  @!P1 LEA R2, P0, R205, R2, 0x1 ;  /* 0x00000002cd029211 */ /* 0x008fc800078008ff */
[----:B-1----:R-:W-:-:S05]  /*afc0*/  @!P1 LEA.HI.X R3, R205, R7, R8, 0x1, P0 ;  /* 0x00000007cd039211 */ /* 0x002fca00000f0c08 */
[----:B------:R1:W-:Y:S01]  /*afd0*/  @!P1 ST.E.128 [R2.64], R36 ;  /* 0x0000002402009985 */ /* 0x0003e2000c101d06 */
[----:B------:R-:W-:Y:S05]  /*afe0*/  BRA.DIV ~URZ, `(.L_x_107) ;  /* 0x00004ce27f007947 */ /* 0x000fea000b800000 */
[----:B------:R-:W3:Y:S04]  /*aff0*/  SHFL.IDX PT, R5, R5, 0x7, 0x181f ;  /* 0x00f81f0005057f89 */ /* 0x000ee800000e0000 */
[----:B-1----:R1:W2:Y:S02]  /*b000*/  SHFL.IDX PT, R3, R6, 0x7, 0x181f ;  /* 0x00f81f0006037f89 */ /* 0x0022a400000e0000 */
.L_x_191:
[----:B------:R-:W-:-:S04]  /*b010*/  IADD3 R2, R4, 0x70, RZ ;  /* 0x0000007004027810 */ /* 0x000fc80007ffe0ff */
[----:B------:R-:W-:-:S13]  /*b020*/  ISETP.GE.OR P2, PT, R2, R0, P2 ;  /* 0x000000000200720c */ /* 0x000fda0001746670 */
[----:B------:R-:W-:Y:S05]  /*b030*/  @P2 BRA `(.L_x_108) ;  /* 0x00001c3000002947 */ /* 0x000fea0003800000 */
[----:B-12-4-:R-:W-:Y:S02]  /*b040*/  SHF.R.S32.HI R6, RZ, 0x1f, R205 ;  /* 0x0000001fff067819 */ /* 0x016fe400000114cd */
[----:B------:R-:W-:-:S04]  /*b050*/  LEA R2, P0, R205, R3, 0x1 ;  /* 0x00000003cd027211 */ /* 0x000fc800078008ff */
[----:B---3--:R-:W-:-:S05]  /*b060*/  LEA.HI.X R3, R205, R5, R6, 0x1, P0 ;  /* 0x00000005cd037211 */ /* 0x008fca00000f0c06 */
[----:B------:R1:W-:Y:S01]  /*b070*/  ST.E.128 [R2.64], R40 ;  /* 0x0000002802007985 */ /* 0x0003e2000c101d06 */
[----:B------:R-:W-:Y:S05]  /*b080*/  BRA `(.L_x_108) ;  /* 0x00001be000007947 */ /* 0x000fea0003800000 */
.L_x_95:
[----:B-1----:R-:W2:Y:S01]  /*b090*/  LDL.LU R6, [R1+0x44] ;  /* 0x0000440001067983 */ /* 0x002ea20000300800 */
[----:B------:R-:W-:Y:S02]  /*b0a0*/  IMAD R0, R18, c[0x0][0x408], RZ ;  /* 0x0001020012007a24 */ /* 0x000fe400078e02ff */
[----:B------:R-:W-:-:S04]  /*b0b0*/  IMAD.WIDE.U32 R4, R2, c[0x0][0x408], RZ ;  /* 0x0001020002047a25 */ /* 0x000fc800078e00ff */
[----:B------:R-:W-:Y:S01]  /*b0c0*/  IMAD R2, R2, c[0x0][0x40c], R0 ;  /* 0x0001030002027a24 */ /* 0x000fe200078e0200 */
[----:B------:R-:W-:-:S04]  /*b0d0*/  SHF.R.S32.HI R0, RZ, 0x1f, R8 ;  /* 0x0000001fff007819 */ /* 0x000fc80000011408 */
[----:B------:R-:W-:Y:S01]  /*b0e0*/  IADD3 R3, R5, R2, RZ ;  /* 0x0000000205037210 */ /* 0x000fe20007ffe0ff */
[----:B------:R-:W-:Y:S01]  /*b0f0*/  IMAD R0, R0, c[0x0][0x440], RZ ;  /* 0x0001100000007a24 */ /* 0x000fe200078e02ff */
[----:B------:R-:W-:Y:S01]  /*b100*/  MOV R2, R4 ;  /* 0x0000000400027202 */ /* 0x000fe20000000f00 */
[----:B------:R-:W-:-:S04]  /*b110*/  @P2 IMAD.HI.U32 R5, R17, c[0x0][0x4ec], RZ ;  /* 0x00013b0011052a27 */ /* 0x000fc800078e00ff */
[----:B------:R-:W-:-:S04]  /*b120*/  IMAD.WIDE.U32 R2, R16, c[0x0][0x438], R2 ;  /* 0x00010e0010027a25 */ /* 0x000fc800078e0002 */
[----:B------:R-:W-:Y:S02]  /*b130*/  IMAD R3, R16, c[0x0][0x43c], R3 ;  /* 0x00010f0010037a24 */ /* 0x000fe400078e0203 */
[C---:B------:R-:W-:Y:S01]  /*b140*/  IMAD R4, R8.reuse, c[0x0][0x444], R0 ;  /* 0x0001110008047a24 */ /* 0x040fe200078e0200 */
[----:B------:R-:W-:Y:S01]  /*b150*/  MOV R0, R17 ;  /* 0x0000001100007202 */ /* 0x000fe20000000f00 */
[----:B------:R-:W-:Y:S01]  /*b160*/  IMAD.WIDE.U32 R2, R8, c[0x0][0x440], R2 ;  /* 0x0001100008027a25 */ /* 0x000fe200078e0002 */
[----:B------:R-:W-:-:S04]  /*b170*/  @P2 SHF.R.U32.HI R0, RZ, c[0x0][0x4f0], R5 ;  /* 0x00013c00ff002a19 */ /* 0x000fc80000011605 */
[----:B------:R-:W-:Y:S02]  /*b180*/  IADD3 R3, R3, R4, RZ ;  /* 0x0000000403037210 */ /* 0x000fe40007ffe0ff */
[----:B------:R-:W-:Y:S02]  /*b190*/  SHF.R.S32.HI R5, RZ, 0x1f, R0 ;  /* 0x0000001fff057819 */ /* 0x000fe40000011400 */
[----:B------:R-:W-:-:S03]  /*b1a0*/  IADD3 R4, -R0, RZ, RZ ;  /* 0x000000ff00047210 */ /* 0x000fc60007ffe1ff */
[----:B------:R-:W-:Y:S02]  /*b1b0*/  IMAD R5, R5, c[0x0][0x430], RZ ;  /* 0x00010c0005057a24 */ /* 0x000fe400078e02ff */
[----:B------:R-:W-:Y:S02]  /*b1c0*/  IMAD R4, R4, c[0x0][0x4e8], R17 ;  /* 0x00013a0004047a24 */ /* 0x000fe400078e0211 */
[----:B------:R-:W-:Y:S02]  /*b1d0*/  IMAD R5, R0, c[0x0][0x434], R5 ;  /* 0x00010d0000057a24 */ /* 0x000fe400078e0205 */
[----:B--2---:R-:W-:-:S04]  /*b1e0*/  IMAD.WIDE.U32 R2, R6, c[0x0][0x448], R2 ;  /* 0x0001120006027a25 */ /* 0x004fc800078e0002 */
[----:B------:R-:W-:-:S04]  /*b1f0*/  IMAD R3, R6, c[0x0][0x44c], R3 ;  /* 0x0001130006037a24 */ /* 0x000fc800078e0203 */
        /* <DEDUP_REMOVED lines=10> */
[----:B------:R1:W2:Y:S02]  /*b2a0*/  SHFL.IDX PT, R4, R5, RZ, 0x1c1f ;  /* 0x001c1fff05047589 */ /* 0x0002a400000e0000 */
.L_x_192:
[----:B------:R-:W-:Y:S05]  /*b2b0*/  BRA.DIV ~URZ, `(.L_x_110) ;  /* 0x00004b527f007947 */ /* 0x000fea000b800000 */
[----:B------:R3:W4:Y:S02]  /*b2c0*/  SHFL.IDX PT, R0, R12, RZ, 0x1c1f ;  /* 0x001c1fff0c007589 */ /* 0x00072400000e0000 */
.L_x_193:
[----:B------:R-:W-:Y:S01]  /*b2d0*/  BSSY B0, `(.L_x_111) ;  /* 0x0000032000007945 */ /* 0x000fe20003800000 */
[----:B------:R-:W-:Y:S05]  /*b2e0*/  @P1 BRA `(.L_x_112) ;  /* 0x0000030000001947 */ /* 0x000fea0003800000 */
[----:B------:R-:W5:Y:S04]  /*b2f0*/  LDL R6, [R1+0x38] ;  /* 0x0000380001067983 */ /* 0x000f680000100800 */
[----:B---3--:R-:W3:Y:S04]  /*b300*/  LDL R8, [R1+0x2c] ;  /* 0x00002c0001087983 */ /* 0x008ee80000100800 */
[----:B----4-:R-:W4:Y:S04]  /*b310*/  LDL R21, [R1+0x28] ;  /* 0x0000280001157983 */ /* 0x010f280000100800 */
[----:B--2---:R-:W2:Y:S04]  /*b320*/  LDL R19, [R1+0x24] ;  /* 0x0000240001137983 */ /* 0x004ea80000100800 */
[----:B------:R-:W2:Y:S04]  /*b330*/  LDL R9, [R1+0x74] ;  /* 0x0000740001097983 */ /* 0x000ea80000100800 */
        /* <DEDUP_REMOVED lines=9> */
[----:B------:R-:W2:Y:S01]  /*b3d0*/  LDL R11, [R1+0x5c] ;  /* 0x00005c00010b7983 */ /* 0x000ea20000100800 */
[----:B-----5:R-:W-:-:S02]  /*b3e0*/  ISETP.GE.AND P3, PT, R6, c[0x0][0x3c8], PT ;  /* 0x0000f20006007a0c */ /* 0x020fc40003f66270 */
[----:B---3--:R-:W-:Y:S02]  /*b3f0*/  ISETP.GE.AND P1, PT, R8, c[0x0][0x3c8], PT ;  /* 0x0000f20008007a0c */ /* 0x008fe40003f26270 */
[----:B----4-:R-:W-:-:S09]  /*b400*/  ISETP.GE.AND P6, PT, R21, c[0x0][0x3c8], PT ;  /* 0x0000f20015007a0c */ /* 0x010fd20003fc6270 */
[----:B------:R-:W-:Y:S02]  /*b410*/  @!P3 IMAD.MOV.U32 R2, RZ, RZ, R0 ;  /* 0x000000ffff02b224 */ /* 0x000fe400078e0000 */
[----:B------:R-:W-:-:S04]  /*b420*/  @!P3 IMAD.MOV.U32 R3, RZ, RZ, R4 ;  /* 0x000000ffff03b224 */ /* 0x000fc800078e0004 */
[----:B------:R-:W-:Y:S01]  /*b430*/  @!P3 IMAD.WIDE R6, R6, 0x4, R2 ;  /* 0x000000040606b825 */ /* 0x000fe200078e0202 */
[----:B------:R-:W-:-:S04]  /*b440*/  @!P1 LEA R2, P2, R8, R0, 0x2 ;  /* 0x0000000008029211 */ /* 0x000fc800078410ff */
[----:B------:R3:W-:Y:S01]  /*b450*/  @!P3 ST.E.64 [R6.64], R64 ;  /* 0x000000400600b985 */ /* 0x0007e2000c101b06 */
[----:B--2---:R-:W-:Y:S02]  /*b460*/  ISETP.GE.AND P3, PT, R19, c[0x0][0x3c8], PT ;  /* 0x0000f20013007a0c */ /* 0x004fe40003f66270 */
[----:B------:R-:W-:Y:S02]  /*b470*/  @!P1 LEA.HI.X R3, R8, R4, R9, 0x2, P2 ;  /* 0x0000000408039211 */ /* 0x000fe400010f1409 */
[----:B------:R-:W-:-:S03]  /*b480*/  @!P6 LEA R8, P2, R21, R0, 0x2 ;  /* 0x000000001508e211 */ /* 0x000fc600078410ff */
[----:B------:R2:W-:Y:S01]  /*b490*/  @!P1 ST.E.64 [R2.64], R66 ;  /* 0x0000004202009985 */ /* 0x0005e2000c101b06 */
[----:B------:R-:W-:Y:S02]  /*b4a0*/  ISETP.GE.AND P1, PT, R17, c[0x0][0x3c8], PT ;  /* 0x0000f20011007a0c */ /* 0x000fe40003f26270 */
[----:B------:R-:W-:-:S05]  /*b4b0*/  @!P6 LEA.HI.X R9, R21, R4, R22, 0x2, P2 ;  /* 0x000000041509e211 */ /* 0x000fca00010f1416 */
[----:B------:R4:W-:Y:S01]  /*b4c0*/  @!P6 ST.E.64 [R8.64], R68 ;  /* 0x000000440800e985 */ /* 0x0009e2000c101b06 */
[----:B------:R-:W-:Y:S02]  /*b4d0*/  ISETP.GE.AND P6, PT, R15, c[0x0][0x3c8], PT ;  /* 0x0000f2000f007a0c */ /* 0x000fe40003fc6270 */
[----:B---3--:R-:W-:-:S04]  /*b4e0*/  @!P3 LEA R6, P2, R19, R0, 0x2 ;  /* 0x000000001306b211 */ /* 0x008fc800078410ff */
[----:B------:R-:W-:Y:S02]  /*b4f0*/  @!P3 LEA.HI.X R7, R19, R4, R20, 0x2, P2 ;  /* 0x000000041307b211 */ /* 0x000fe400010f1414 */
[----:B--2---:R-:W-:-:S03]  /*b500*/  @!P1 LEA R2, P2, R17, R0, 0x2 ;  /* 0x0000000011029211 */ /* 0x004fc600078410ff */
[----:B------:R2:W-:Y:S01]  /*b510*/  @!P3 ST.E.64 [R6.64], R70 ;  /* 0x000000460600b985 */ /* 0x0005e2000c101b06 */
[----:B------:R-:W-:Y:S02]  /*b520*/  ISETP.GE.AND P3, PT, R13, c[0x0][0x3c8], PT ;  /* 0x0000f2000d007a0c */ /* 0x000fe40003f66270 */
[----:B------:R-:W-:Y:S02]  /*b530*/  @!P1 LEA.HI.X R3, R17, R4, R18, 0x2, P2 ;  /* 0x0000000411039211 */ /* 0x000fe400010f1412 */
[----:B------:R-:W-:-:S03]  /*b540*/  ISETP.GE.AND P2, PT, R10, c[0x0][0x3c8], PT ;  /* 0x0000f2000a007a0c */ /* 0x000fc60003f46270 */
[----:B------:R3:W-:Y:S01]  /*b550*/  @!P1 ST.E.64 [R2.64], R60 ;  /* 0x0000003c02009985 */ /* 0x0007e2000c101b06 */
[----:B----4-:R-:W-:-:S04]  /*b560*/  @!P6 LEA R8, P1, R15, R0, 0x2 ;  /* 0x000000000f08e211 */ /* 0x010fc800078210ff */
[----:B------:R-:W-:Y:S02]  /*b570*/  @!P6 LEA.HI.X R9, R15, R4, R16, 0x2, P1 ;  /* 0x000000040f09e211 */ /* 0x000fe400008f1410 */
[----:B--2---:R-:W-:-:S04]  /*b580*/  @!P3 LEA R6, P1, R13, R0, 0x2 ;  /* 0x000000000d06b211 */ /* 0x004fc800078210ff */
[----:B------:R-:W-:Y:S02]  /*b590*/  @!P3 LEA.HI.X R7, R13, R4, R14, 0x2, P1 ;  /* 0x000000040d07b211 */ /* 0x000fe400008f140e */
[C---:B---3--:R-:W-:Y:S01]  /*b5a0*/  @!P2 LEA R2, P1, R10.reuse, R0, 0x2 ;  /* 0x000000000a02a211 */ /* 0x048fe200078210ff */
[----:B------:R2:W-:Y:S03]  /*b5b0*/  @!P6 ST.E.64 [R8.64], R74 ;  /* 0x0000004a0800e985 */ /* 0x0005e6000c101b06 */
[----:B------:R-:W-:Y:S01]  /*b5c0*/  @!P2 LEA.HI.X R3, R10, R4, R11, 0x2, P1 ;  /* 0x000000040a03a211 */ /* 0x000fe200008f140b */
[----:B------:R2:W-:Y:S04]  /*b5d0*/  @!P3 ST.E.64 [R6.64], R72 ;  /* 0x000000480600b985 */ /* 0x0005e8000c101b06 */
[----:B------:R2:W-:Y:S04]  /*b5e0*/  @!P2 ST.E.64 [R2.64], R58 ;  /* 0x0000003a0200a985 */ /* 0x0005e8000c101b06 */
.L_x_112:
[----:B------:R-:W-:Y:S05]  /*b5f0*/  BSYNC B0 ;  /* 0x0000000000007941 */ /* 0x000fea0003800000 */
.L_x_111:
[----:B------:R-:W-:Y:S05]  /*b600*/  BRA.DIV ~URZ, `(.L_x_113) ;  /* 0x000048727f007947 */ /* 0x000fea000b800000 */
[----:B--2---:R2:W1:Y:S04]  /*b610*/  SHFL.IDX PT, R4, R5, 0x1, 0x1c1f ;  /* 0x003c1f0005047f89 */ /* 0x00446800000e0000 */
[----:B----4-:R2:W4:Y:S02]  /*b620*/  SHFL.IDX PT, R0, R12, 0x1, 0x1c1f ;  /* 0x003c1f000c007f89 */ /* 0x01052400000e0000 */
.L_x_194:
[----:B------:R-:W-:Y:S01]  /*b630*/  BSSY B0, `(.L_x_114) ;  /* 0x0000032000007945 */ /* 0x000fe20003800000 */
[----:B------:R-:W-:Y:S05]  /*b640*/  @P0 BRA `(.L_x_115) ;  /* 0x0000030000000947 */ /* 0x000fea0003800000 */
[----:B------:R-:W5:Y:S04]  /*b650*/  LDL R23, [R1+0x38] ;  /* 0x0000380001177983 */ /* 0x000f680000100800 */
[----:B--2---:R-:W2:Y:S04]  /*b660*/  LDL R21, [R1+0x2c] ;  /* 0x00002c0001157983 */ /* 0x004ea80000100800 */
[----:B---3--:R-:W3:Y:S04]  /*b670*/  LDL R19, [R1+0x28] ;  /* 0x0000280001137983 */ /* 0x008ee80000100800 */
[----:B----4-:R-:W4:Y:S04]  /*b680*/  LDL R10, [R1+0x24] ;  /* 0x00002400010a7983 */ /* 0x010f280000100800 */
[----:B------:R-:W4:Y:S04]  /*b690*/  LDL R22, [R1+0x74] ;  /* 0x0000740001167983 */ /* 0x000f280000100800 */
        /* <DEDUP_REMOVED lines=9> */
[----:B------:R-:W4:Y:S01]  /*b730*/  LDL R14, [R1+0x5c] ;  /* 0x00005c00010e7983 */ /* 0x000f220000100800 */
[----:B-----5:R-:W-:-:S02]  /*b740*/  ISETP.GE.AND P2, PT, R23, c[0x0][0x3c8], PT ;  /* 0x0000f20017007a0c */ /* 0x020fc40003f46270 */
[----:B--2---:R-:W-:Y:S02]  /*b750*/  ISETP.GE.AND P6, PT, R21, c[0x0][0x3c8], PT ;  /* 0x0000f20015007a0c */ /* 0x004fe40003fc6270 */
[----:B---3--:R-:W-:-:S09]  /*b760*/  ISETP.GE.AND P1, PT, R19, c[0x0][0x3c8], PT ;  /* 0x0000f20013007a0c */ /* 0x008fd20003f26270 */
[----:B------:R-:W-:Y:S02]  /*b770*/  @!P2 IMAD.MOV.U32 R6, RZ, RZ, R0 ;  /* 0x000000ffff06a224 */ /* 0x000fe400078e0000 */
[----:B-1----:R-:W-:Y:S01]  /*b780*/  @!P2 IMAD.MOV.U32 R7, RZ, RZ, R4 ;  /* 0x000000ffff07a224 */ /* 0x002fe200078e0004 */
[----:B----4-:R-:W-:Y:S02]  /*b790*/  ISETP.GE.AND P0, PT, R10, c[0x0][0x3c8], PT ;  /* 0x0000f2000a007a0c */ /* 0x010fe40003f06270 */
[----:B------:R-:W-:Y:S01]  /*b7a0*/  @!P6 LEA R2, P3, R21, R0, 0x2 ;  /* 0x000000001502e211 */ /* 0x000fe200078610ff */
[----:B------:R-:W-:-:S03]  /*b7b0*/  @!P2 IMAD.WIDE R6, R23, 0x4, R6 ;  /* 0x000000041706a825 */ /* 0x000fc600078e0206 */
[----:B------:R-:W-:Y:S02]  /*b7c0*/  @!P6 LEA.HI.X R3, R21, R4, R22, 0x2, P3 ;  /* 0x000000041503e211 */ /* 0x000fe400018f1416 */
[----:B------:R1:W-:Y:S01]  /*b7d0*/  @!P2 ST.E.64 [R6.64], R78 ;  /* 0x0000004e0600a985 */ /* 0x0003e2000c101b06 */
[----:B------:R-:W-:-:S03]  /*b7e0*/  ISETP.GE.AND P3, PT, R8, c[0x0][0x3c8], PT ;  /* 0x0000f20008007a0c */ /* 0x000fc60003f66270 */
[----:B------:R2:W-:Y:S01]  /*b7f0*/  @!P6 ST.E.64 [R2.64], R80 ;  /* 0x000000500200e985 */ /* 0x0005e2000c101b06 */
[----:B-1----:R-:W-:-:S04]  /*b800*/  @!P1 LEA R6, P2, R19, R0, 0x2 ;  /* 0x0000000013069211 */ /* 0x002fc800078410ff */
[----:B------:R-:W-:Y:S02]  /*b810*/  @!P1 LEA.HI.X R7, R19, R4, R20, 0x2, P2 ;  /* 0x0000000413079211 */ /* 0x000fe400010f1414 */
[C---:B--2---:R-:W-:Y:S02]  /*b820*/  @!P0 LEA R2, P6, R10.reuse, R0, 0x2 ;  /* 0x000000000a028211 */ /* 0x044fe400078c10ff */
[----:B------:R-:W-:Y:S01]  /*b830*/  ISETP.GE.AND P2, PT, R17, c[0x0][0x3c8], PT ;  /* 0x0000f20011007a0c */ /* 0x000fe20003f46270 */
[----:B------:R1:W-:Y:S01]  /*b840*/  @!P1 ST.E.64 [R6.64], R82 ;  /* 0x0000005206009985 */ /* 0x0003e2000c101b06 */
[----:B------:R-:W-:Y:S02]  /*b850*/  @!P0 LEA.HI.X R3, R10, R4, R11, 0x2, P6 ;  /* 0x000000040a038211 */ /* 0x000fe400030f140b */
[----:B------:R-:W-:Y:S02]  /*b860*/  ISETP.GE.AND P1, PT, R15, c[0x0][0x3c8], PT ;  /* 0x0000f2000f007a0c */ /* 0x000fe40003f26270 */
[----:B------:R-:W-:Y:S01]  /*b870*/  @!P3 LEA R10, P6, R8, R0, 0x2 ;  /* 0x00000000080ab211 */ /* 0x000fe200078c10ff */
[----:B------:R2:W-:Y:S01]  /*b880*/  @!P0 ST.E.64 [R2.64], R84 ;  /* 0x0000005402008985 */ /* 0x0005e2000c101b06 */
[----:B------:R-:W-:-:S02]  /*b890*/  ISETP.GE.AND P0, PT, R13, c[0x0][0x3c8], PT ;  /* 0x0000f2000d007a0c */ /* 0x000fc40003f06270 */
[----:B------:R-:W-:-:S03]  /*b8a0*/  @!P3 LEA.HI.X R11, R8, R4, R9, 0x2, P6 ;  /* 0x00000004080bb211 */ /* 0x000fc600030f1409 */
[----:B------:R-:W-:-:S04]  /*b8b0*/  @!P2 LEA R8, P6, R17, R0, 0x2 ;  /* 0x000000001108a211 */ /* 0x000fc800078c10ff */
[----:B------:R-:W-:Y:S01]  /*b8c0*/  @!P2 LEA.HI.X R9, R17, R4, R18, 0x2, P6 ;  /* 0x000000041109a211 */ /* 0x000fe200030f1412 */
[----:B------:R3:W-:Y:S01]  /*b8d0*/  @!P3 ST.E.64 [R10.64], R96 ;  /* 0x000000600a00b985 */ /* 0x0007e2000c101b06 */
[----:B-1----:R-:W-:-:S04]  /*b8e0*/  @!P1 LEA R6, P6, R15, R0, 0x2 ;  /* 0x000000000f069211 */ /* 0x002fc800078c10ff */
[----:B------:R-:W-:Y:S02]  /*b8f0*/  @!P1 LEA.HI.X R7, R15, R4, R16, 0x2, P6 ;  /* 0x000000040f079211 */ /* 0x000fe400030f1410 */
[C---:B--2---:R-:W-:Y:S01]  /*b900*/  @!P0 LEA R2, P6, R13.reuse, R0, 0x2 ;  /* 0x000000000d028211 */ /* 0x044fe200078c10ff */
[----:B------:R3:W-:Y:S03]  /*b910*/  @!P2 ST.E.64 [R8.64], R86 ;  /* 0x000000560800a985 */ /* 0x0007e6000c101b06 */
[----:B------:R-:W-:Y:S01]  /*b920*/  @!P0 LEA.HI.X R3, R13, R4, R14, 0x2, P6 ;  /* 0x000000040d038211 */ /* 0x000fe200030f140e */
[----:B------:R3:W-:Y:S04]  /*b930*/  @!P1 ST.E.64 [R6.64], R76 ;  /* 0x0000004c06009985 */ /* 0x0007e8000c101b06 */
[----:B------:R3:W-:Y:S04]  /*b940*/  @!P0 ST.E.64 [R2.64], R62 ;  /* 0x0000003e02008985 */ /* 0x0007e8000c101b06 */
.L_x_115:
[----:B------:R-:W-:Y:S05]  /*b950*/  BSYNC B0 ;  /* 0x0000000000007941 */ /* 0x000fea0003800000 */
.L_x_114:
[----:B------:R-:W-:Y:S05]  /*b960*/  BRA.DIV ~URZ, `(.L_x_116) ;  /* 0x000045e27f007947 */ /* 0x000fea000b800000 */
[----:B-1----:R1:W2:Y:S02]  /*b970*/  SHFL.IDX PT, R4, R5, 0x2, 0x1c1f ;  /* 0x005c1f0005047f89 */ /* 0x0022a400000e0000 */
.L_x_195:
[----:B------:R-:W-:Y:S05]  /*b980*/  BRA.DIV ~URZ, `(.L_x_117) ;  /* 0x000046327f007947 */ /* 0x000fea000b800000 */
[----:B----4-:R4:W1:Y:S02]  /*b990*/  SHFL.IDX PT, R0, R12, 0x2, 0x1c1f ;  /* 0x005c1f000c007f89 */ /* 0x01086400000e0000 */
.L_x_196:
[----:B------:R-:W-:Y:S01]  /*b9a0*/  BSSY B0, `(.L_x_118) ;  /* 0x0000032000007945 */ /* 0x000fe20003800000 */
[----:B------:R-:W-:Y:S05]  /*b9b0*/  @P4 BRA `(.L_x_119) ;  /* 0x0000030000004947 */ /* 0x000fea0003800000 */
[----:B---3--:R-:W3:Y:S04]  /*b9c0*/  LDL R8, [R1+0x38] ;  /* 0x0000380001087983 */ /* 0x008ee80000100800 */
[----:B------:R-:W5:Y:S04]  /*b9d0*/  LDL R23, [R1+0x2c] ;  /* 0x00002c0001177983 */ /* 0x000f680000100800 */
        /* <DEDUP_REMOVED lines=13> */
[----:B---3--:R-:W-:-:S02]  /*bab0*/  ISETP.GE.AND P3, PT, R8, c[0x0][0x3c8], PT ;  /* 0x0000f20008007a0c */ /* 0x008fc40003f66270 */
[----:B-----5:R-:W-:Y:S02]  /*bac0*/  ISETP.GE.AND P1, PT, R23, c[0x0][0x3c8], PT ;  /* 0x0000f20017007a0c */ /* 0x020fe40003f26270 */
[----:B----4-:R-:W-:Y:S02]  /*bad0*/  ISETP.GE.AND P0, PT, R21, c[0x0][0x3c8], PT ;  /* 0x0000f20015007a0c */ /* 0x010fe40003f06270 */
[----:B--2---:R-:W-:-:S07]  /*bae0*/  ISETP.GE.AND P4, PT, R10, c[0x0][0x3c8], PT ;  /* 0x0000f2000a007a0c */ /* 0x004fce0003f86270 */
[----:B-1----:R-:W-:Y:S02]  /*baf0*/  @!P3 IMAD.MOV.U32 R6, RZ, RZ, R0 ;  /* 0x000000ffff06b224 */ /* 0x002fe400078e0000 */
[----:B------:R-:W-:Y:S01]  /*bb00*/  @!P3 IMAD.MOV.U32 R7, RZ, RZ, R4 ;  /* 0x000000ffff07b224 */ /* 0x000fe200078e0004 */
[----:B------:R-:W-:-:S03]  /*bb10*/  @!P1 LEA R2, P6, R23, R0, 0x2 ;  /* 0x0000000017029211 */ /* 0x000fc600078c10ff */
[----:B------:R-:W-:Y:S01]  /*bb20*/  @!P3 IMAD.WIDE R8, R8, 0x4, R6 ;  /* 0x000000040808b825 */ /* 0x000fe200078e0206 */
[----:B------:R-:W-:Y:S02]  /*bb30*/  @!P0 LEA R6, P2, R21, R0, 0x2 ;  /* 0x0000000015068211 */ /* 0x000fe400078410ff */
[-C--:B------:R-:W-:Y:S02]  /*bb40*/  @!P1 LEA.HI.X R3, R23, R4.reuse, R24, 0x2, P6 ;  /* 0x0000000417039211 */ /* 0x080fe400030f1418 */
[----:B------:R-:W-:Y:S01]  /*bb50*/  @!P3 ST.E.64 [R8.64], R42 ;  /* 0x0000002a0800b985 */ /* 0x000fe2000c101b06 */
[----:B------:R-:W-:Y:S02]  /*bb60*/  ISETP.GE.AND P3, PT, R19, c[0x0][0x3c8], PT ;  /* 0x0000f20013007a0c */ /* 0x000fe40003f66270 */
[----:B------:R-:W-:Y:S02]  /*bb70*/  @!P0 LEA.HI.X R7, R21, R4, R22, 0x2, P2 ;  /* 0x0000000415078211 */ /* 0x000fe400010f1416 */
[----:B------:R-:W-:Y:S01]  /*bb80*/  ISETP.GE.AND P2, PT, R17, c[0x0][0x3c8], PT ;  /* 0x0000f20011007a0c */ /* 0x000fe20003f46270 */
[----:B------:R1:W-:Y:S01]  /*bb90*/  @!P1 ST.E.64 [R2.64], R32 ;  /* 0x0000002002009985 */ /* 0x0003e2000c101b06 */
[----:B------:R-:W-:-:S03]  /*bba0*/  ISETP.GE.AND P1, PT, R15, c[0x0][0x3c8], PT ;  /* 0x0000f2000f007a0c */ /* 0x000fc60003f26270 */
[----:B------:R2:W-:Y:S01]  /*bbb0*/  @!P0 ST.E.64 [R6.64], R34 ;  /* 0x0000002206008985 */ /* 0x0005e2000c101b06 */
[----:B------:R-:W-:Y:S02]  /*bbc0*/  ISETP.GE.AND P0, PT, R13, c[0x0][0x3c8], PT ;  /* 0x0000f2000d007a0c */ /* 0x000fe40003f06270 */
[----:B-1----:R-:W-:-:S04]  /*bbd0*/  @!P4 LEA R2, P6, R10, R0, 0x2 ;  /* 0x000000000a02c211 */ /* 0x002fc800078c10ff */
[----:B------:R-:W-:Y:S02]  /*bbe0*/  @!P4 LEA.HI.X R3, R10, R4, R11, 0x2, P6 ;  /* 0x000000040a03c211 */ /* 0x000fe400030f140b */
[----:B------:R-:W-:-:S03]  /*bbf0*/  @!P3 LEA R10, P6, R19, R0, 0x2 ;  /* 0x00000000130ab211 */ /* 0x000fc600078c10ff */
[----:B------:R1:W-:Y:S01]  /*bc00*/  @!P4 ST.E.64 [R2.64], R36 ;  /* 0x000000240200c985 */ /* 0x0003e2000c101b06 */
[----:B------:R-:W-:Y:S02]  /*bc10*/  @!P2 LEA R8, P4, R17, R0, 0x2 ;  /* 0x000000001108a211 */ /* 0x000fe400078810ff */
[----:B------:R-:W-:Y:S02]  /*bc20*/  @!P3 LEA.HI.X R11, R19, R4, R20, 0x2, P6 ;  /* 0x00000004130bb211 */ /* 0x000fe400030f1414 */
[----:B--2---:R-:W-:Y:S02]  /*bc30*/  @!P1 LEA R6, P6, R15, R0, 0x2 ;  /* 0x000000000f069211 */ /* 0x004fe400078c10ff */
[-C--:B------:R-:W-:Y:S02]  /*bc40*/  @!P2 LEA.HI.X R9, R17, R4.reuse, R18, 0x2, P4 ;  /* 0x000000041109a211 */ /* 0x080fe400020f1412 */
[----:B------:R-:W-:Y:S01]  /*bc50*/  @!P1 LEA.HI.X R7, R15, R4, R16, 0x2, P6 ;  /* 0x000000040f079211 */ /* 0x000fe200030f1410 */
[----:B------:R2:W-:Y:S04]  /*bc60*/  @!P3 ST.E.64 [R10.64], R52 ;  /* 0x000000340a00b985 */ /* 0x0005e8000c101b06 */
[----:B------:R2:W-:Y:S04]  /*bc70*/  @!P2 ST.E.64 [R8.64], R48 ;  /* 0x000000300800a985 */ /* 0x0005e8000c101b06 */
[----:B------:R2:W-:Y:S01]  /*bc80*/  @!P1 ST.E.64 [R6.64], R38 ;  /* 0x0000002606009985 */ /* 0x0005e2000c101b06 */
[----:B-1----:R-:W-:-:S04]  /*bc90*/  @!P0 LEA R2, P4, R13, R0, 0x2 ;  /* 0x000000000d028211 */ /* 0x002fc800078810ff */
[----:B------:R-:W-:-:S05]  /*bca0*/  @!P0 LEA.HI.X R3, R13, R4, R14, 0x2, P4 ;  /* 0x000000040d038211 */ /* 0x000fca00020f140e */
[----:B------:R2:W-:Y:S04]  /*bcb0*/  @!P0 ST.E.64 [R2.64], R26 ;  /* 0x0000001a02008985 */ /* 0x0005e8000c101b06 */
.L_x_119:
[----:B------:R-:W-:Y:S05]  /*bcc0*/  BSYNC B0 ;  /* 0x0000000000007941 */ /* 0x000fea0003800000 */
.L_x_118:
[----:B------:R-:W-:Y:S05]  /*bcd0*/  BRA.DIV ~URZ, `(.L_x_120) ;  /* 0x000043527f007947 */ /* 0x000fea000b800000 */
[----:B--2---:R2:W3:Y:S04]  /*bce0*/  SHFL.IDX PT, R4, R5, 0x3, 0x1c1f ;  /* 0x007c1f0005047f89 */ /* 0x0044e800000e0000 */
[----:B-1----:R2:W1:Y:S02]  /*bcf0*/  SHFL.IDX PT, R0, R12, 0x3, 0x1c1f ;  /* 0x007c1f000c007f89 */ /* 0x00246400000e0000 */
.L_x_197:
[----:B------:R-:W-:Y:S05]  /*bd00*/  @P5 BRA `(.L_x_108) ;  /* 0x00000f6000005947 */ /* 0x000fea0003800000 */
[----:B---3--:R-:W3:Y:S04]  /*bd10*/  LDL R6, [R1+0x38] ;  /* 0x0000380001067983 */ /* 0x008ee80000100800 */
[----:B------:R-:W5:Y:S04]  /*bd20*/  LDL R10, [R1+0x2c] ;  /* 0x00002c00010a7983 */ /* 0x000f680000100800 */
[----:B--2---:R-:W2:Y:S04]  /*bd30*/  LDL R8, [R1+0x28] ;  /* 0x0000280001087983 */ /* 0x004ea80000100800 */
        /* <DEDUP_REMOVED lines=11> */
[----:B---3--:R-:W-:-:S02]  /*bdf0*/  ISETP.GE.AND P0, PT, R6, c[0x0][0x3c8], PT ;  /* 0x0000f20006007a0c */ /* 0x008fc40003f06270 */
[----:B-----5:R-:W-:Y:S02]  /*be00*/  ISETP.GE.AND P4, PT, R10, c[0x0][0x3c8], PT ;  /* 0x0000f2000a007a0c */ /* 0x020fe40003f86270 */
[----:B--2---:R-:W-:-:S09]  /*be10*/  ISETP.GE.AND P5, PT, R8, c[0x0][0x3c8], PT ;  /* 0x0000f20008007a0c */ /* 0x004fd20003fa6270 */
[----:B-1----:R-:W-:Y:S02]  /*be20*/  @!P0 IMAD.MOV.U32 R2, RZ, RZ, R0 ;  /* 0x000000ffff028224 */ /* 0x002fe400078e0000 */
[----:B------:R-:W-:-:S04]  /*be30*/  @!P0 IMAD.MOV.U32 R3, RZ, RZ, R4 ;  /* 0x000000ffff038224 */ /* 0x000fc800078e0004 */
[----:B------:R-:W-:Y:S01]  /*be40*/  @!P0 IMAD.WIDE R2, R6, 0x4, R2 ;  /* 0x0000000406028825 */ /* 0x000fe200078e0202 */
[----:B----4-:R-:W-:-:S04]  /*be50*/  ISETP.GE.AND P3, PT, R18, c[0x0][0x3c8], PT ;  /* 0x0000f20012007a0c */ /* 0x010fc80003f66270 */
[----:B------:R1:W-:Y:S01]  /*be60*/  @!P0 ST.E.64 [R2.64], R30 ;  /* 0x0000001e02008985 */ /* 0x0003e2000c101b06 */
[----:B------:R-:W-:Y:S02]  /*be70*/  @!P4 LEA R6, P0, R10, R0, 0x2 ;  /* 0x000000000a06c211 */ /* 0x000fe400078010ff */
[----:B------:R-:W-:Y:S02]  /*be80*/  ISETP.GE.AND P2, PT, R16, c[0x0][0x3c8], PT ;  /* 0x0000f20010007a0c */ /* 0x000fe40003f46270 */
[----:B------:R-:W-:Y:S02]  /*be90*/  ISETP.GE.AND P1, PT, R14, c[0x0][0x3c8], PT ;  /* 0x0000f2000e007a0c */ /* 0x000fe40003f26270 */
[----:B------:R-:W-:Y:S02]  /*bea0*/  @!P4 LEA.HI.X R7, R10, R4, R11, 0x2, P0 ;  /* 0x000000040a07c211 */ /* 0x000fe400000f140b */
[----:B------:R-:W-:-:S03]  /*beb0*/  ISETP.GE.AND P0, PT, R12, c[0x0][0x3c8], PT ;  /* 0x0000f2000c007a0c */ /* 0x000fc60003f06270 */
[----:B------:R2:W-:Y:S01]  /*bec0*/  @!P4 ST.E.64 [R6.64], R44 ;  /* 0x0000002c0600c985 */ /* 0x0005e2000c101b06 */
[----:B------:R-:W-:-:S04]  /*bed0*/  @!P3 LEA R10, P4, R18, R0, 0x2 ;  /* 0x00000000120ab211 */ /* 0x000fc800078810ff */
[----:B------:R-:W-:Y:S02]  /*bee0*/  @!P3 LEA.HI.X R11, R18, R4, R19, 0x2, P4 ;  /* 0x00000004120bb211 */ /* 0x000fe400020f1413 */
[----:B-1----:R-:W-:-:S04]  /*bef0*/  @!P5 LEA R2, P6, R8, R0, 0x2 ;  /* 0x000000000802d211 */ /* 0x002fc800078c10ff */
[----:B------:R-:W-:Y:S02]  /*bf00*/  @!P5 LEA.HI.X R3, R8, R4, R9, 0x2, P6 ;  /* 0x000000040803d211 */ /* 0x000fe400030f1409 */
[----:B------:R-:W-:-:S03]  /*bf10*/  @!P2 LEA R8, P6, R16, R0, 0x2 ;  /* 0x000000001008a211 */ /* 0x000fc600078c10ff */
[----:B------:R1:W-:Y:S01]  /*bf20*/  @!P5 ST.E.64 [R2.64], R46 ;  /* 0x0000002e0200d985 */ /* 0x0003e2000c101b06 */
        /* <DEDUP_REMOVED lines=8> */
[----:B------:R2:W-:Y:S01]  /*bfb0*/  @!P0 ST.E.64 [R2.64], R40 ;  /* 0x0000002802008985 */ /* 0x0005e2000c101b06 */
[----:B------:R-:W-:-:S13]  /*bfc0*/  ISETP.GE.AND P0, PT, R5, c[0x0][0x3c8], PT ;  /* 0x0000f20005007a0c */ /* 0x000fda0003f06270 */
[----:B------:R-:W-:Y:S05]  /*bfd0*/  @P0 BRA `(.L_x_108) ;  /* 0x00000c9000000947 */ /* 0x000fea0003800000 */
[----:B------:R-:W3:Y:S01]  /*bfe0*/  LDL R12, [R1+0x5c] ;  /* 0x00005c00010c7983 */ /* 0x000ee20000100800 */
[----:B--2---:R-:W-:-:S04]  /*bff0*/  LEA R2, P0, R5, R0, 0x2 ;  /* 0x0000000005027211 */ /* 0x004fc800078010ff */
[----:B---3--:R-:W-:-:S05]  /*c000*/  LEA.HI.X R3, R5, R4, R12, 0x2, P0 ;  /* 0x0000000405037211 */ /* 0x008fca00000f140c */
[----:B------:R1:W-:Y:S01]  /*c010*/  ST.E.64 [R2.64], R28 ;  /* 0x0000001c02007985 */ /* 0x0003e2000c101b06 */
[----:B------:R-:W-:Y:S05]  /*c020*/  BRA `(.L_x_108) ;  /* 0x00000c4000007947 */ /* 0x000fea0003800000 */
.L_x_93:
[----:B------:R-:W2:Y:S04]  /*c030*/  LDL.LU R4, [R1+0x30] ;  /* 0x0000300001047983 */ /* 0x000ea80000300800 */
[----:B------:R-:W3:Y:S01]  /*c040*/  LDL.LU R6, [R1+0x34] ;  /* 0x0000340001067983 */ /* 0x000ee20000300800 */
[----:B------:R-:W-:Y:S02]  /*c050*/  ISETP.NE.U32.AND P1, PT, RZ, c[0x0][0x508], PT ;  /* 0x00014200ff007a0c */ /* 0x000fe40003f25070 */
[----:B------:R-:W-:Y:S01]  /*c060*/  ISETP.NE.U32.AND P3, PT, RZ, c[0x0][0x500], PT ;  /* 0x00014000ff007a0c */ /* 0x000fe20003f65070 */
[----:B------:R-:W4:Y:S01]  /*c070*/  LDL.LU R0, [R1+0x3c] ;  /* 0x00003c0001007983 */ /* 0x000f220000300800 */
[----:B------:R-:W-:Y:S01]  /*c080*/  ISETP.NE.AND.EX P1, PT, RZ, c[0x0][0x50c], PT, P1 ;  /* 0x00014300ff007a0c */ /* 0x000fe20003f25310 */
[----:B------:R-:W-:Y:S01]  /*c090*/  IMAD.MOV.U32 R8, RZ, RZ, RZ ;  /* 0x000000ffff087224 */ /* 0x000fe200078e00ff */
[----:B------:R-:W-:Y:S01]  /*c0a0*/  ISETP.NE.AND.EX P3, PT, RZ, c[0x0][0x504], PT, P3 ;  /* 0x00014100ff007a0c */ /* 0x000fe20003f65330 */
[----:B------:R-:W-:Y:S01]  /*c0b0*/  IMAD.MOV.U32 R20, RZ, RZ, c[0x0][0x388] ;  /* 0x0000e200ff147624 */ /* 0x000fe200078e00ff */
[----:B--2---:R-:W-:-:S09]  /*c0c0*/  IADD3 R2, P2, R4, c[0x0][0x500], RZ ;  /* 0x0001400004027a10 */ /* 0x004fd20007f5e0ff */
[----:B------:R-:W-:Y:S02]  /*c0d0*/  @P1 IADD3 R4, P0, R4, c[0x0][0x508], RZ ;  /* 0x0001420004041a10 */ /* 0x000fe40007f1e0ff */
[C---:B---3--:R-:W-:Y:S02]  /*c0e0*/  IADD3.X R3, R6.reuse, c[0x0][0x504], RZ, P2, !PT ;  /* 0x0001410006037a10 */ /* 0x048fe400017fe4ff */
[----:B------:R-:W-:-:S03]  /*c0f0*/  @P1 IADD3.X R5, R6, c[0x0][0x50c], RZ, P0, !PT ;  /* 0x0001430006051a10 */ /* 0x000fc600007fe4ff */
[----:B------:R1:W5:Y:S04]  /*c100*/  @P3 LDG.E R8, [R2.64] ;  /* 0x0000000602083981 */ /* 0x000368000c1e1900 */
[----:B------:R1:W5:Y:S01]  /*c110*/  @P1 LDG.E R20, [R4.64] ;  /* 0x0000000604141981 */ /* 0x000362000c1e1900 */
[----:B----4-:R-:W-:-:S04]  /*c120*/  ISETP.NE.AND P0, PT, R0, RZ, PT ;  /* 0x000000ff0000720c */ /* 0x010fc80003f05270 */
[----:B------:R-:W-:Y:S01]  /*c130*/  SEL R19, R0, c[0x0][0x3d4], P0 ;  /* 0x0000f50000137a07 */ /* 0x000fe20000000000 */
[----:B------:R-:W-:Y:S05]  /*c140*/  @P1 BRA `(.L_x_121) ;  /* 0x0000004000001947 */ /* 0x000fea0003800000 */
[----:B------:R-:W-:Y:S05]  /*c150*/  @!P3 BRA `(.L_x_121) ;  /* 0x000000300000b947 */ /* 0x000fea0003800000 */
[----:B------:R2:W3:Y:S04]  /*c160*/  LDG.E R0, [R2.64] ;  /* 0x0000000602007981 */ /* 0x0004e8000c1e1900 */
[----:B-12---:R-:W3:Y:S02]  /*c170*/  LDG.E R2, [R2.64+0x4] ;  /* 0x0000040602027981 */ /* 0x006ee4000c1e1900 */
[----:B---3-5:R-:W-:Y:S02]  /*c180*/  IADD3 R20, -R0, R2, RZ ;  /* 0x0000000200147210 */ /* 0x028fe40007ffe1ff */
.L_x_121:
[----:B-1----:R-:W2:Y:S04]  /*c190*/  LDL.LU R4, [R1+0x8] ;  /* 0x0000080001047983 */ /* 0x002ea80000300800 */
[----:B------:R-:W3:Y:S04]  /*c1a0*/  LDL.LU R2, [R1+0x10] ;  /* 0x0000100001027983 */ /* 0x000ee80000300800 */
[----:B------:R-:W4:Y:S01]  /*c1b0*/  LDL.LU R0, [R1+0x40] ;  /* 0x0000400001007983 */ /* 0x000f220000300800 */
[----:B------:R-:W-:Y:S01]  /*c1c0*/  BSSY B0, `(.L_x_122) ;  /* 0x0000039000007945 */ /* 0x000fe20003800000 */
[----:B-----5:R-:W-:-:S02]  /*c1d0*/  SHF.R.S32.HI R18, RZ, 0x1f, R8 ;  /* 0x0000001fff127819 */ /* 0x020fc40000011408 */
[----:B------:R-:W1:Y:S02]  /*c1e0*/  S2R R3, SR_TID.X ;  /* 0x0000000000037919 */ /* 0x000e640000002100 */
[----:B-1----:R-:W-:Y:S02]  /*c1f0*/  ISETP.GT.AND P0, PT, R3, 0x7f, PT ;  /* 0x0000007f0300780c */ /* 0x002fe40003f04270 */
[----:B--2---:R-:W-:Y:S02]  /*c200*/  LOP3.LUT R14, R4, 0xffff, RZ, 0xc0, !PT ;  /* 0x0000ffff040e7812 */ /* 0x004fe400078ec0ff */
[----:B---3--:R-:W-:Y:S02]  /*c210*/  SEL R15, R2, RZ, !P3 ;  /* 0x000000ff020f7207 */ /* 0x008fe40005800000 */
[----:B----4-:R-:W-:-:S07]  /*c220*/  SEL R21, R0, RZ, !P3 ;  /* 0x000000ff00157207 */ /* 0x010fce0005800000 */
[----:B------:R-:W-:Y:S05]  /*c230*/  @P0 BRA `(.L_x_123) ;  /* 0x0000031000000947 */ /* 0x000fea0003800000 */
[----:B------:R-:W2:Y:S01]  /*c240*/  LDL R2, [R1+0x4] ;  /* 0x0000040001027983 */ /* 0x000ea20000100800 */
[----:B------:R-:W-:Y:S01]  /*c250*/  IMAD R0, R20, c[0x0][0x4e8], RZ ;  /* 0x00013a0014007a24 */ /* 0x000fe200078e02ff */
[----:B--2---:R-:W-:-:S04]  /*c260*/  LEA R9, R2, R3, 0x7 ;  /* 0x0000000302097211 */ /* 0x004fc800078e38ff */
[----:B------:R-:W-:-:S13]  /*c270*/  ISETP.GE.AND P0, PT, R9, R0, PT ;  /* 0x000000000900720c */ /* 0x000fda0003f06270 */
[----:B------:R-:W-:Y:S05]  /*c280*/  @P0 BRA `(.L_x_123) ;  /* 0x000002c000000947 */ /* 0x000fea0003800000 */
[----:B------:R-:W2:Y:S01]  /*c290*/  LDL.LU R22, [R1+0x44] ;  /* 0x0000440001167983 */ /* 0x000ea20000300800 */
[----:B------:R-:W-:Y:S01]  /*c2a0*/  IMAD.MOV.U32 R0, RZ, RZ, 0x368 ;  /* 0x00000368ff007424 */ /* 0x000fe200078e00ff */
[----:B------:R-:W-:-:S04]  /*c2b0*/  ISETP.GT.AND P2, PT, R19, 0x1, PT ;  /* 0x000000011300780c */ /* 0x000fc80003f44270 */
[----:B------:R-:W-:-:S04]  /*c2c0*/  SEL R0, R0, 0x328, P2 ;  /* 0x0000032800007807 */ /* 0x000fc80001000000 */
[----:B------:R1:W3:Y:S08]  /*c2d0*/  LDC.64 R6, c[0x0][R0+0x170] ;  /* 0x00005c0000067b82 */ /* 0x0002f00000000a00 */
[----:B------:R1:W4:Y:S08]  /*c2e0*/  LDC.64 R4, c[0x0][R0+0x168] ;  /* 0x00005a0000047b82 */ /* 0x0003300000000a00 */
[----:B------:R1:W5:Y:S08]  /*c2f0*/  LDC.64 R12, c[0x0][R0+0x178] ;  /* 0x00005e00000c7b82 */ /* 0x0003700000000a00 */
[----:B------:R1:W2:Y:S02]  /*c300*/  LDC.64 R10, c[0x0][R0+0x160] ;  /* 0x00005800000a7b82 */ /* 0x0002a40000000a00 */
[----:B-1----:R-:W-:-:S02]  /*c310*/  IMAD.MOV.U32 R0, RZ, RZ, c[0x0][0x4e8] ;  /* 0x00013a00ff007624 */ /* 0x002fc400078e00ff */
[-C--:B---3--:R-:W-:Y:S02]  /*c320*/  IMAD R7, R7, R15.reuse, RZ ;  /* 0x0000000f07077224 */ /* 0x088fe400078e02ff */
[----:B------:R-:W-:Y:S01]  /*c330*/  IMAD.WIDE.U32 R2, R6, R15, RZ ;  /* 0x0000000f06027225 */ /* 0x000fe200078e00ff */
[----:B------:R-:W-:Y:S02]  /*c340*/  ISETP.NE.AND P0, PT, R0, 0x1, PT ;  /* 0x000000010000780c */ /* 0x000fe40003f05270 */
[----:B------:R-:W-:Y:S01]  /*c350*/  MOV R0, R9 ;  /* 0x0000000900007202 */ /* 0x000fe20000000f00 */
[----:B------:R-:W-:Y:S02]  /*c360*/  IMAD R7, R6, R21, R7 ;  /* 0x0000001506077224 */ /* 0x000fe400078e0207 */
[-C--:B----4-:R-:W-:Y:S02]  /*c370*/  IMAD R16, R5, R14.reuse, RZ ;  /* 0x0000000e05107224 */ /* 0x090fe400078e02ff */
[----:B------:R-:W-:Y:S01]  /*c380*/  IMAD.WIDE.U32 R4, R4, R14, RZ ;  /* 0x0000000e04047225 */ /* 0x000fe200078e00ff */
[----:B------:R-:W-:-:S03]  /*c390*/  IADD3 R3, R3, R7, RZ ;  /* 0x0000000703037210 */ /* 0x000fc60007ffe0ff */
[----:B------:R-:W-:Y:S02]  /*c3a0*/  IMAD.IADD R16, R5, 0x1, R16 ;  /* 0x0000000105107824 */ /* 0x000fe400078e0210 */
[----:B------:R-:W-:-:S05]  /*c3b0*/  @P0 IMAD.HI.U32 R17, R9, c[0x0][0x4ec], RZ ;  /* 0x00013b0009110a27 */ /* 0x000fca00078e00ff */
[----:B------:R-:W-:Y:S02]  /*c3c0*/  @P0 SHF.R.U32.HI R0, RZ, c[0x0][0x4f0], R17 ;  /* 0x00013c00ff000a19 */ /* 0x000fe40000011611 */
[----:B------:R-:W-:-:S03]  /*c3d0*/  IADD3 R17, P1, P0, R2, R4, R8 ;  /* 0x0000000402117210 */ /* 0x000fc6000783e008 */
[----:B------:R-:W-:-:S04]  /*c3e0*/  IMAD.MOV R2, RZ, RZ, -R0 ;  /* 0x000000ffff027224 */ /* 0x000fc800078e0a00 */
[----:B------:R-:W-:Y:S01]  /*c3f0*/  IMAD R2, R2, c[0x0][0x4e8], R9 ;  /* 0x00013a0002027a24 */ /* 0x000fe200078e0209 */
[----:B------:R-:W-:Y:S02]  /*c400*/  IADD3.X R9, R3, R16, R18, P1, P0 ;  /* 0x0000001003097210 */ /* 0x000fe40000fe0412 */
[----:B------:R-:W-:Y:S02]  /*c410*/  SHF.R.S32.HI R3, RZ, 0x1f, R0 ;  /* 0x0000001fff037819 */ /* 0x000fe40000011400 */
[----:B--2---:R-:W-:-:S05]  /*c420*/  SEL R6, R22, RZ, P2 ;  /* 0x000000ff16067207 */ /* 0x004fca0001000000 */
[-C--:B-----5:R-:W-:Y:S02]  /*c430*/  IMAD R7, R13, R6.reuse, RZ ;  /* 0x000000060d077224 */ /* 0x0a0fe400078e02ff */
[----:B------:R-:W-:Y:S01]  /*c440*/  IMAD.WIDE.U32 R4, R12, R6, RZ ;  /* 0x000000060c047225 */ /* 0x000fe200078e00ff */
[----:B------:R-:W-:-:S04]  /*c450*/  SHF.R.S32.HI R6, RZ, 0x1f, R2 ;  /* 0x0000001fff067819 */ /* 0x000fc80000011402 */
[----:B------:R-:W-:Y:S01]  /*c460*/  IADD3 R5, R5, R7, RZ ;  /* 0x0000000705057210 */ /* 0x000fe20007ffe0ff */
[----:B------:R-:W-:Y:S01]  /*c470*/  IMAD.MOV.U32 R7, RZ, RZ, c[0x0][0x4a8] ;  /* 0x00012a00ff077624 */ /* 0x000fe200078e00ff */
[----:B------:R-:W-:Y:S01]  /*c480*/  IADD3 R4, P1, P0, R0, R17, R4 ;  /* 0x0000001100047210 */ /* 0x000fe2000783e004 */
[----:B------:R-:W-:-:S03]  /*c490*/  IMAD R0, R11, R2, RZ ;  /* 0x000000020b007224 */ /* 0x000fc600078e02ff */
[----:B------:R-:W-:Y:S01]  /*c4a0*/  IADD3.X R5, R3, R9, R5, P1, P0 ;  /* 0x0000000903057210 */ /* 0x000fe20000fe0405 */
[----:B------:R-:W-:-:S04]  /*c4b0*/  IMAD R0, R10, R6, R0 ;  /* 0x000000060a007224 */ /* 0x000fc800078e0200 */
[----:B------:R-:W-:Y:S01]  /*c4c0*/  IMAD.WIDE.U32 R2, R10, R2, R4 ;  /* 0x000000020a027225 */ /* 0x000fe200078e0004 */
[----:B------:R-:W-:Y:S02]  /*c4d0*/  MOV R5, c[0x0][0x4ac] ;  /* 0x00012b0000057a02 */ /* 0x000fe40000000f00 */
[----:B------:R-:W-:Y:S01]  /*c4e0*/  SEL R4, R7, c[0x0][0x450], P2 ;  /* 0x0001140007047a07 */ /* 0x000fe20001000000 */
[----:B------:R-:W-:Y:S01]  /*c4f0*/  IMAD.IADD R0, R3, 0x1, R0 ;  /* 0x0000000103007824 */ /* 0x000fe200078e0200 */
[----:B------:R-:W-:Y:S02]  /*c500*/  SEL R5, R5, c[0x0][0x454], P2 ;  /* 0x0001150005057a07 */ /* 0x000fe40001000000 */
[----:B------:R-:W-:-:S04]  /*c510*/  LEA R4, P0, R2, R4, 0x2 ;  /* 0x0000000402047211 */ /* 0x000fc800078010ff */
[----:B------:R-:W-:Y:S02]  /*c520*/  LEA.HI.X R5, R2, R5, R0, 0x2, P0 ;  /* 0x0000000502057211 */ /* 0x000fe400000f1400 */
[----:B------:R-:W-:-:S05]  /*c530*/  MOV R0, 0xff800000 ;  /* 0xff80000000007802 */ /* 0x000fca0000000f00 */
[----:B------:R1:W-:Y:S02]  /*c540*/  STG.E [R4.64], R0 ;  /* 0x0000000004007986 */ /* 0x0003e4000c101906 */
.L_x_123:
[----:B------:R-:W-:Y:S05]  /*c550*/  BSYNC B0 ;  /* 0x0000000000007941 */ /* 0x000fea0003800000 */
.L_x_122:
[----:B------:R-:W-:-:S13]  /*c560*/  ISETP.GT.AND P0, PT, R19, 0x1, PT ;  /* 0x000000011300780c */ /* 0x000fda0003f04270 */
[----:B------:R-:W-:Y:S05]  /*c570*/  @P0 BRA `(.L_x_108) ;  /* 0x000006f000000947 */ /* 0x000fea0003800000 */
[----:B-1----:R-:W2:Y:S01]  /*c580*/  LDL R5, [R1+0x4] ;  /* 0x0000040001057983 */ /* 0x002ea20000100800 */
[----:B------:R-:W-:Y:S01]  /*c590*/  MOV R2, c[0x0][0x4e8] ;  /* 0x00013a0000027a02 */ /* 0x000fe20000000f00 */
[----:B------:R-:W-:Y:S01]  /*c5a0*/  IMAD R0, R18, c[0x0][0x3a0], RZ ;  /* 0x0000e80012007a24 */ /* 0x000fe200078e02ff */
[----:B------:R-:W-:Y:S02]  /*c5b0*/  LEA R4, R206, R242, 0x4 ;  /* 0x000000f2ce047211 */ /* 0x000fe400078e20ff */
[----:B------:R-:W-:Y:S01]  /*c5c0*/  ISETP.NE.AND P0, PT, R2, 0x1, PT ;  /* 0x000000010200780c */ /* 0x000fe20003f05270 */
[----:B------:R-:W-:-:S04]  /*c5d0*/  IMAD.WIDE.U32 R2, R8, c[0x0][0x3a0], RZ ;  /* 0x0000e80008027a25 */ /* 0x000fc800078e00ff */
[----:B------:R-:W-:-:S05]  /*c5e0*/  IMAD R0, R8, c[0x0][0x3a4], R0 ;  /* 0x0000e90008007a24 */ /* 0x000fca00078e0200 */
[----:B------:R-:W-:-:S05]  /*c5f0*/  IADD3 R3, R3, R0, RZ ;  /* 0x0000000003037210 */ /* 0x000fca0007ffe0ff */
[----:B------:R-:W-:-:S04]  /*c600*/  IMAD.WIDE.U32 R2, R14, c[0x0][0x3e8], R2 ;  /* 0x0000fa000e027a25 */ /* 0x000fc800078e0002 */
[----:B------:R-:W-:-:S04]  /*c610*/  IMAD R3, R14, c[0x0][0x3ec], R3 ;  /* 0x0000fb000e037a24 */ /* 0x000fc800078e0203 */
[----:B------:R-:W-:Y:S01]  /*c620*/  IMAD.WIDE.U32 R2, R15, c[0x0][0x3f0], R2 ;  /* 0x0000fc000f027a25 */ /* 0x000fe200078e0002 */
[----:B--2---:R-:W-:-:S03]  /*c630*/  LEA R4, R5, R4, 0x7 ;  /* 0x0000000405047211 */ /* 0x004fc600078e38ff */
[----:B------:R-:W-:Y:S01]  /*c640*/  IMAD R5, R21, c[0x0][0x3f0], RZ ;  /* 0x0000fc0015057a24 */ /* 0x000fe200078e02ff */
[----:B------:R-:W-:Y:S01]  /*c650*/  MOV R0, R4 ;  /* 0x0000000400007202 */ /* 0x000fe20000000f00 */
[----:B------:R-:W-:-:S04]  /*c660*/  @P0 IMAD.HI.U32 R6, R4, c[0x0][0x4ec], RZ ;  /* 0x00013b0004060a27 */ /* 0x000fc800078e00ff */
[----:B------:R-:W-:Y:S01]  /*c670*/  IMAD R7, R15, c[0x0][0x3f4], R5 ;  /* 0x0000fd000f077a24 */ /* 0x000fe200078e0205 */
[----:B------:R-:W-:Y:S02]  /*c680*/  @P0 SHF.R.U32.HI R0, RZ, c[0x0][0x4f0], R6 ;  /* 0x00013c00ff000a19 */ /* 0x000fe40000011606 */
[----:B------:R-:W-:Y:S02]  /*c690*/  ISETP.GE.AND P0, PT, R205, c[0x0][0x3c8], PT ;  /* 0x0000f200cd007a0c */ /* 0x000fe40003f06270 */
[----:B------:R-:W-:Y:S02]  /*c6a0*/  SHF.R.S32.HI R6, RZ, 0x1f, R0 ;  /* 0x0000001fff067819 */ /* 0x000fe40000011400 */
[----:B------:R-:W-:Y:S02]  /*c6b0*/  IADD3 R5, -R0, RZ, RZ ;  /* 0x000000ff00057210 */ /* 0x000fe40007ffe1ff */
[----:B------:R-:W-:Y:S01]  /*c6c0*/  IADD3 R3, R3, R7, RZ ;  /* 0x0000000703037210 */ /* 0x000fe20007ffe0ff */
[----:B------:R-:W-:-:S02]  /*c6d0*/  IMAD R6, R6, c[0x0][0x3e0], RZ ;  /* 0x0000f80006067a24 */ /* 0x000fc400078e02ff */
        /* <DEDUP_REMOVED lines=13> */
.L_x_198:
[----:B------:R-:W-:Y:S05]  /*c7b0*/  BRA.DIV ~URZ, `(.L_x_125) ;  /* 0x000039b27f007947 */ /* 0x000fea000b800000 */
[----:B------:R3:W4:Y:S02]  /*c7c0*/  SHFL.IDX PT, R2, R6, RZ, 0x181f ;  /* 0x00181fff06027589 */ /* 0x00072400000e0000 */
.L_x_199:
[----:B------:R-:W5:Y:S01]  /*c7d0*/  LDL.LU R0, [R1+0x4] ;  /* 0x0000040001007983 */ /* 0x000f620000300800 */
[----:B------:R-:W-:Y:S01]  /*c7e0*/  IMAD R4, R20, c[0x0][0x4e8], RZ ;  /* 0x00013a0014047a24 */ /* 0x000fe200078e02ff */
[----:B------:R-:W-:Y:S01]  /*c7f0*/  SHF.R.S32.HI R8, RZ, 0x1f, R205 ;  /* 0x0000001fff087819 */ /* 0x000fe200000114cd */
[----:B-----5:R-:W-:-:S05]  /*c800*/  IMAD R0, R0, 0x80, R242 ;  /* 0x0000008000007824 */ /* 0x020fca00078e02f2 */
[----:B------:R-:W-:-:S13]  /*c810*/  ISETP.GE.OR P2, PT, R0, R4, P0 ;  /* 0x000000040000720c */ /* 0x000fda0000746670 */
[----:B----4-:R-:W-:-:S04]  /*c820*/  @!P2 LEA R2, P1, R205, R2, 0x1 ;  /* 0x00000002cd02a211 */ /* 0x010fc800078208ff */
[----:B--2---:R-:W-:-:S05]  /*c830*/  @!P2 LEA.HI.X R3, R205, R7, R8, 0x1, P1 ;  /* 0x00000007cd03a211 */ /* 0x004fca00008f0c08 */
[----:B------:R2:W-:Y:S01]  /*c840*/  @!P2 ST.E.128 [R2.64], RZ ;  /* 0x000000ff0200a985 */ /* 0x0005e2000c101d06 */
[----:B------:R-:W-:Y:S05]  /*c850*/  BRA.DIV ~URZ, `(.L_x_126) ;  /* 0x000039827f007947 */ /* 0x000fea000b800000 */
[----:B------:R4:W1:Y:S04]  /*c860*/  SHFL.IDX PT, R7, R5, 0x1, 0x181f ;  /* 0x00381f0005077f89 */ /* 0x00086800000e0000 */
[----:B--2---:R4:W2:Y:S02]  /*c870*/  SHFL.IDX PT, R2, R6, 0x1, 0x181f ;  /* 0x00381f0006027f89 */ /* 0x0048a400000e0000 */
.L_x_200:
[----:B------:R-:W-:Y:S02]  /*c880*/  IADD3 R3, R0, 0x10, RZ ;  /* 0x0000001000037810 */ /* 0x000fe40007ffe0ff */
[----:B------:R-:W-:Y:S02]  /*c890*/  SHF.R.S32.HI R8, RZ, 0x1f, R205 ;  /* 0x0000001fff087819 */ /* 0x000fe400000114cd */
[----:B------:R-:W-:-:S13]  /*c8a0*/  ISETP.GE.OR P2, PT, R3, R4, P0 ;  /* 0x000000040300720c */ /* 0x000fda0000746670 */
[----:B--2---:R-:W-:-:S04]  /*c8b0*/  @!P2 LEA R2, P1, R205, R2, 0x1 ;  /* 0x00000002cd02a211 */ /* 0x004fc800078208ff */
[----:B-1----:R-:W-:-:S05]  /*c8c0*/  @!P2 LEA.HI.X R3, R205, R7, R8, 0x1, P1 ;  /* 0x00000007cd03a211 */ /* 0x002fca00008f0c08 */
[----:B------:R1:W-:Y:S01]  /*c8d0*/  @!P2 ST.E.128 [R2.64], RZ ;  /* 0x000000ff0200a985 */ /* 0x0003e2000c101d06 */
[----:B------:R-:W-:Y:S05]  /*c8e0*/  BRA.DIV ~URZ, `(.L_x_127) ;  /* 0x000039c27f007947 */ /* 0x000fea000b800000 */
[----:B------:R2:W1:Y:S02]  /*c8f0*/  SHFL.IDX PT, R7, R5, 0x2, 0x181f ;  /* 0x00581f0005077f89 */ /* 0x00046400000e0000 */
.L_x_201:
[----:B------:R-:W-:Y:S05]  /*c900*/  BRA.DIV ~URZ, `(.L_x_128) ;  /* 0x00003a127f007947 */ /* 0x000fea000b800000 */
[----:B-1----:R1:W2:Y:S02]  /*c910*/  SHFL.IDX PT, R2, R6, 0x2, 0x181f ;  /* 0x00581f0006027f89 */ /* 0x0022a400000e0000 */
.L_x_202:
[----:B------:R-:W-:Y:S02]  /*c920*/  IADD3 R3, R0, 0x20, RZ ;  /* 0x0000002000037810 */ /* 0x000fe40007ffe0ff */
[----:B------:R-:W-:Y:S02]  /*c930*/  SHF.R.S32.HI R8, RZ, 0x1f, R205 ;  /* 0x0000001fff087819 */ /* 0x000fe400000114cd */
[----:B------:R-:W-:-:S13]  /*c940*/  ISETP.GE.OR P2, PT, R3, R4, P0 ;  /* 0x000000040300720c */ /* 0x000fda0000746670 */
[----:B--2---:R-:W-:-:S04]  /*c950*/  @!P2 LEA R2, P1, R205, R2, 0x1 ;  /* 0x00000002cd02a211 */ /* 0x004fc800078208ff */
[----:B------:R-:W-:-:S05]  /*c960*/  @!P2 LEA.HI.X R3, R205, R7, R8, 0x1, P1 ;  /* 0x00000007cd03a211 */ /* 0x000fca00008f0c08 */
[----:B------:R2:W-:Y:S01]  /*c970*/  @!P2 ST.E.128 [R2.64], RZ ;  /* 0x000000ff0200a985 */ /* 0x0005e2000c101d06 */
[----:B------:R-:W-:Y:S05]  /*c980*/  BRA.DIV ~URZ, `(.L_x_129) ;  /* 0x00003a027f007947 */ /* 0x000fea000b800000 */
[----:B------:R1:W2:Y:S04]  /*c990*/  SHFL.IDX PT, R7, R5, 0x3, 0x181f ;  /* 0x00781f0005077f89 */ /* 0x0002a800000e0000 */
[----:B--2---:R1:W2:Y:S02]  /*c9a0*/  SHFL.IDX PT, R2, R6, 0x3, 0x181f ;  /* 0x00781f0006027f89 */ /* 0x0042a400000e0000 */
.L_x_203:
[----:B------:R-:W-:Y:S02]  /*c9b0*/  IADD3 R3, R0, 0x30, RZ ;  /* 0x0000003000037810 */ /* 0x000fe40007ffe0ff */
[----:B------:R-:W-:Y:S02]  /*c9c0*/  SHF.R.S32.HI R8, RZ, 0x1f, R205 ;  /* 0x0000001fff087819 */ /* 0x000fe400000114cd */
[----:B------:R-:W-:-:S13]  /*c9d0*/  ISETP.GE.OR P2, PT, R3, R4, P0 ;  /* 0x000000040300720c */ /* 0x000fda0000746670 */
[----:B--2---:R-:W-:-:S04]  /*c9e0*/  @!P2 LEA R2, P1, R205, R2, 0x1 ;  /* 0x00000002cd02a211 */ /* 0x004fc800078208ff */
[----:B------:R-:W-:-:S05]  /*c9f0*/  @!P2 LEA.HI.X R3, R205, R7, R8, 0x1, P1 ;  /* 0x00000007cd03a211 */ /* 0x000fca00008f0c08 */
[----:B------:R2:W-:Y:S01]  /*ca00*/  @!P2 ST.E.128 [R2.64], RZ ;  /* 0x000000ff0200a985 */ /* 0x0005e2000c101d06 */
[----:B------:R-:W-:Y:S05]  /*ca10*/  BRA.DIV ~URZ, `(.L_x_130) ;  /* 0x00003a427f007947 */ /* 0x000fea000b800000 */
[----:B------:R1:W2:Y:S02]  /*ca20*/  SHFL.IDX PT, R7, R5, 0x4, 0x181f ;  /* 0x00981f0005077f89 */ /* 0x0002a400000e0000 */
.L_x_204:
[----:B------:R-:W-:Y:S05]  /*ca30*/  BRA.DIV ~URZ, `(.L_x_131) ;  /* 0x00003a927f007947 */ /* 0x000fea000b800000 */
[----:B--2---:R2:W1:Y:S02]  /*ca40*/  SHFL.IDX PT, R2, R6, 0x4, 0x181f ;  /* 0x00981f0006027f89 */ /* 0x00446400000e0000 */
.L_x_205:
[----:B------:R-:W-:Y:S02]  /*ca50*/  IADD3 R3, R0, 0x40, RZ ;  /* 0x0000004000037810 */ /* 0x000fe40007ffe0ff */
[----:B------:R-:W-:Y:S02]  /*ca60*/  SHF.R.S32.HI R8, RZ, 0x1f, R205 ;  /* 0x0000001fff087819 */ /* 0x000fe400000114cd */
[----:B------:R-:W-:-:S13]  /*ca70*/  ISETP.GE.OR P2, PT, R3, R4, P0 ;  /* 0x000000040300720c */ /* 0x000fda0000746670 */
[----:B-1----:R-:W-:-:S04]  /*ca80*/  @!P2 LEA R2, P1, R205, R2, 0x1 ;  /* 0x00000002cd02a211 */ /* 0x002fc800078208ff */
[----:B------:R-:W-:-:S05]  /*ca90*/  @!P2 LEA.HI.X R3, R205, R7, R8, 0x1, P1 ;  /* 0x00000007cd03a211 */ /* 0x000fca00008f0c08 */
[----:B------:R1:W-:Y:S01]  /*caa0*/  @!P2 ST.E.128 [R2.64], RZ ;  /* 0x000000ff0200a985 */ /* 0x0003e2000c101d06 */
[----:B------:R-:W-:Y:S05]  /*cab0*/  BRA.DIV ~URZ, `(.L_x_132) ;  /* 0x00003a827f007947 */ /* 0x000fea000b800000 */
[----:B------:R1:W2:Y:S04]  /*cac0*/  SHFL.IDX PT, R7, R5, 0x5, 0x181f ;  /* 0x00b81f0005077f89 */ /* 0x0002a800000e0000 */
[----:B-1----:R1:W3:Y:S02]  /*cad0*/  SHFL.IDX PT, R2, R6, 0x5, 0x181f ;  /* 0x00b81f0006027f89 */ /* 0x0022e400000e0000 */
.L_x_206:
[----:B------:R-:W-:Y:S02]  /*cae0*/  IADD3 R3, R0, 0x50, RZ ;  /* 0x0000005000037810 */ /* 0x000fe40007ffe0ff */
[----:B------:R-:W-:Y:S02]  /*caf0*/  SHF.R.S32.HI R8, RZ, 0x1f, R205 ;  /* 0x0000001fff087819 */ /* 0x000fe400000114cd */
[----:B------:R-:W-:-:S13]  /*cb00*/  ISETP.GE.OR P2, PT, R3, R4, P0 ;  /* 0x000000040300720c */ /* 0x000fda0000746670 */
[----:B---3--:R-:W-:-:S04]  /*cb10*/  @!P2 LEA R2, P1, R205, R2, 0x1 ;  /* 0x00000002cd02a211 */ /* 0x008fc800078208ff */
[----:B--2---:R-:W-:-:S05]  /*cb20*/  @!P2 LEA.HI.X R3, R205, R7, R8, 0x1, P1 ;  /* 0x00000007cd03a211 */ /* 0x004fca00008f0c08 */
[----:B------:R2:W-:Y:S01]  /*cb30*/  @!P2 ST.E.128 [R2.64], RZ ;  /* 0x000000ff0200a985 */ /* 0x0005e2000c101d06 */
[----:B------:R-:W-:Y:S05]  /*cb40*/  BRA.DIV ~URZ, `(.L_x_133) ;  /* 0x00003ac27f007947 */ /* 0x000fea000b800000 */
[----:B------:R3:W1:Y:S02]  /*cb50*/  SHFL.IDX PT, R7, R5, 0x6, 0x181f ;  /* 0x00d81f0005077f89 */ /* 0x00066400000e0000 */
.L_x_207:
[----:B------:R-:W-:Y:S05]  /*cb60*/  BRA.DIV ~URZ, `(.L_x_134) ;  /* 0x00003b127f007947 */ /* 0x000fea000b800000 */
[----:B--2---:R2:W3:Y:S02]  /*cb70*/  SHFL.IDX PT, R2, R6, 0x6, 0x181f ;  /* 0x00d81f0006027f89 */ /* 0x0044e400000e0000 */
.L_x_208:
[----:B------:R-:W-:Y:S02]  /*cb80*/  IADD3 R3, R0, 0x60, RZ ;  /* 0x0000006000037810 */ /* 0x000fe40007ffe0ff */
[----:B------:R-:W-:Y:S02]  /*cb90*/  SHF.R.S32.HI R8, RZ, 0x1f, R205 ;  /* 0x0000001fff087819 */ /* 0x000fe400000114cd */
[----:B------:R-:W-:-:S13]  /*cba0*/  ISETP.GE.OR P2, PT, R3, R4, P0 ;  /* 0x000000040300720c */ /* 0x000fda0000746670 */
[----:B---3--:R-:W-:-:S04]  /*cbb0*/  @!P2 LEA R2, P1, R205, R2, 0x1 ;  /* 0x00000002cd02a211 */ /* 0x008fc800078208ff */
[----:B-1----:R-:W-:-:S05]  /*cbc0*/  @!P2 LEA.HI.X R3, R205, R7, R8, 0x1, P1 ;  /* 0x00000007cd03a211 */ /* 0x002fca00008f0c08 */
[----:B------:R1:W-:Y:S01]  /*cbd0*/  @!P2 ST.E.128 [R2.64], RZ ;  /* 0x000000ff0200a985 */ /* 0x0003e2000c101d06 */
[----:B------:R-:W-:Y:S05]  /*cbe0*/  BRA.DIV ~URZ, `(.L_x_135) ;  /* 0x00003b027f007947 */ /* 0x000fea000b800000 */
[----:B----4-:R-:W3:Y:S04]  /*cbf0*/  SHFL.IDX PT, R5, R5, 0x7, 0x181f ;  /* 0x00f81f0005057f89 */ /* 0x010ee800000e0000 */
[----:B-1----:R1:W4:Y:S02]  /*cc00*/  SHFL.IDX PT, R2, R6, 0x7, 0x181f ;  /* 0x00f81f0006027f89 */ /* 0x00232400000e0000 */
.L_x_209:
[----:B------:R-:W-:Y:S02]  /*cc10*/  IADD3 R0, R0, 0x70, RZ ;  /* 0x0000007000007810 */ /* 0x000fe40007ffe0ff */
[----:B-12---:R-:W-:Y:S02]  /*cc20*/  SHF.R.S32.HI R6, RZ, 0x1f, R205 ;  /* 0x0000001fff067819 */ /* 0x006fe400000114cd */
[----:B------:R-:W-:-:S13]  /*cc30*/  ISETP.GE.OR P1, PT, R0, R4, P0 ;  /* 0x000000040000720c */ /* 0x000fda0000726670 */
[----:B----4-:R-:W-:-:S04]  /*cc40*/  @!P1 LEA R2, P0, R205, R2, 0x1 ;  /* 0x00000002cd029211 */ /* 0x010fc800078008ff */
[----:B---3--:R-:W-:-:S05]  /*cc50*/  @!P1 LEA.HI.X R3, R205, R5, R6, 0x1, P0 ;  /* 0x00000005cd039211 */ /* 0x008fca00000f0c06 */
[----:B------:R1:W-:Y:S04]  /*cc60*/  @!P1 ST.E.128 [R2.64], RZ ;  /* 0x000000ff02009985 */ /* 0x0003e8000c101d06 */
.L_x_108:
[----:B------:R-:W-:Y:S05]  /*cc70*/  BSYNC B1 ;  /* 0x0000000000017941 */ /* 0x000fea0003800000 */
.L_x_92:
[----:B-1----:R-:W5:Y:S02]  /*cc80*/  LDL R0, [R1+0x88] ;  /* 0x0000880001007983 */ /* 0x002f640000100800 */
[----:B-----5:R-:W-:-:S13]  /*cc90*/  ISETP.NE.AND P0, PT, R0, RZ, PT ;  /* 0x000000ff0000720c */ /* 0x020fda0003f05270 */
[----:B------:R-:W-:Y:S01]  /*cca0*/  @P0 WARPSYNC 0xffffffff ;  /* 0xffffffff00000948 */ /* 0x000fe20003800000 */
[----:B------:R-:W-:Y:S06]  /*ccb0*/  @P0 BAR.SYNC.DEFER_BLOCKING 0x5, 0x80 ;  /* 0x0142000000000b1d */ /* 0x000fec0000010000 */
[----:B--234-:R-:W1:Y:S04]  /*ccc0*/  @P0 LDS.128 R4, [0x9100] ;  /* 0x00910000ff040984 */ /* 0x01ce680000000c00 */
[----:B-1----:R1:W-:Y:S04]  /*ccd0*/  @P0 STL.64 [R1], R4 ;  /* 0x0000000401000387 */ /* 0x0023e80000100a00 */
[----:B------:R1:W-:Y:S04]  /*cce0*/  @P0 STL.64 [R1+0x8], R6 ;  /* 0x0000080601000387 */ /* 0x0003e80000100a00 */
[----:B------:R-:W-:Y:S06]  /*ccf0*/  @P0 BAR.ARV 0x4, 0x80 ;  /* 0x0102000000000b1d */ /* 0x000fec0000002000 */
[----:B------:R-:W-:Y:S05]  /*cd00*/  @P0 BRA `(.L_x_136) ;  /* 0x00000b9000000947 */ /* 0x000fea0003800000 */
[----:B------:R-:W2:Y:S01]  /*cd10*/  S2R R0, SR_TID.X ;  /* 0x0000000000007919 */ /* 0x000ea20000002100 */
[----:B-1----:R-:W-:Y:S01]  /*cd20*/  IMAD.MOV.U32 R7, RZ, RZ, RZ ;  /* 0x000000ffff077224 */ /* 0x002fe200078e00ff */
[----:B--2---:R-:W-:-:S04]  /*cd30*/  LOP3.LUT R13, R0, 0x1f, RZ, 0xc0, !PT ;  /* 0x0000001f000d7812 */ /* 0x004fc800078ec0ff */
[----:B------:R-:W-:Y:S01]  /*cd40*/  ISETP.NE.AND P5, PT, R13, 0x1f, PT ;  /* 0x0000001f0d00780c */ /* 0x000fe20003fa5270 */
[----:B------:R-:W-:Y:S10]  /*cd50*/  BRA.DIV ~URZ, `(.L_x_137) ;  /* 0x00003a627f007947 */ /* 0x000ff4000b800000 */
[----:B------:R1:W2:Y:S02]  /*cd60*/  SHFL.IDX PT, R9, R88, RZ, 0x1f ;  /* 0x00001fff58097589 */ /* 0x0002a400000e0000 */
.L_x_210:
[----:B------:R-:W-:Y:S05]  /*cd70*/  BRA.DIV ~URZ, `(.L_x_138) ;  /* 0x00003ab27f007947 */ /* 0x000fea000b800000 */
[----:B------:R3:W4:Y:S02]  /*cd80*/  SHFL.IDX PT, R8, R88, 0x1, 0x1f ;  /* 0x00201f0058087f89 */ /* 0x00072400000e0000 */
.L_x_211:
[----:B------:R-:W5:Y:S01]  /*cd90*/  LDL R0, [R1+0xc] ;  /* 0x00000c0001007983 */ /* 0x000f620000100800 */
[----:B------:R-:W-:Y:S02]  /*cda0*/  IMAD.MOV.U32 R6, RZ, RZ, RZ ;  /* 0x000000ffff067224 */ /* 0x000fe400078e00ff */
[----:B-----5:R-:W-:-:S05]  /*cdb0*/  IMAD.IADD R0, R0, 0x1, R13 ;  /* 0x0000000100007824 */ /* 0x020fca00078e020d */
[----:B------:R-:W-:-:S13]  /*cdc0*/  ISETP.GE.OR P0, PT, R0, c[0x0][0x53c], !P5 ;  /* 0x00014f0000007a0c */ /* 0x000fda0006f06670 */
[----:B------:R-:W-:Y:S01]  /*cdd0*/  @!P0 IMAD.MOV.U32 R2, RZ, RZ, 0x4 ;  /* 0x00000004ff028424 */ /* 0x000fe200078e00ff */
[----:B------:R-:W-:-:S03]  /*cde0*/  @!P0 MOV R3, 0x4 ;  /* 0x0000000400038802 */ /* 0x000fc60000000f00 */
[----:B------:R-:W-:-:S04]  /*cdf0*/  @!P0 IMAD.WIDE R4, R0, R2, c[0x0][0x580] ;  /* 0x0001600000048625 */ /* 0x000fc800078e0202 */
[----:B------:R-:W-:Y:S01]  /*ce00*/  @!P0 IMAD.WIDE R2, R0, R3, c[0x0][0x578] ;  /* 0x00015e0000028625 */ /* 0x000fe200078e0203 */
[----:B------:R-:W5:Y:S04]  /*ce10*/  @!P0 LDG.E R6, [R4.64] ;  /* 0x0000000604068981 */ /* 0x000f68000c1e1900 */
[----:B------:R-:W5:Y:S01]  /*ce20*/  @!P0 LDG.E R7, [R2.64] ;  /* 0x0000000602078981 */ /* 0x000f62000c1e1900 */
[C---:B------:R-:W-:Y:S02]  /*ce30*/  ISETP.GE.U32.AND P4, PT, R13.reuse, 0x10, PT ;  /* 0x000000100d00780c */ /* 0x040fe40003f86070 */
[C---:B------:R-:W-:Y:S02]  /*ce40*/  ISETP.GE.U32.AND P3, PT, R13.reuse, 0x8, PT ;  /* 0x000000080d00780c */ /* 0x040fe40003f66070 */
[----:B------:R-:W-:-:S02]  /*ce50*/  ISETP.GE.U32.AND P2, PT, R13, 0x4, PT ;  /* 0x000000040d00780c */ /* 0x000fc40003f46070 */
[C---:B------:R-:W-:Y:S02]  /*ce60*/  ISETP.GE.U32.AND P1, PT, R13.reuse, 0x2, PT ;  /* 0x000000020d00780c */ /* 0x040fe40003f26070 */
[----:B------:R-:W-:Y:S02]  /*ce70*/  ISETP.NE.AND P0, PT, R13, RZ, PT ;  /* 0x000000ff0d00720c */ /* 0x000fe40003f05270 */
[----:B------:R-:W-:Y:S01]  /*ce80*/  MOV R10, RZ ;  /* 0x000000ff000a7202 */ /* 0x000fe20000000f00 */
[----:B-----5:R-:W-:Y:S01]  /*ce90*/  IMAD R0, R7, R6, RZ ;  /* 0x0000000607007224 */ /* 0x020fe200078e02ff */
[----:B------:R-:W-:Y:S07]  /*cea0*/  BRA.DIV ~URZ, `(.L_x_139) ;  /* 0x000039f27f007947 */ /* 0x000fee000b800000 */
[----:B------:R1:W3:Y:S02]  /*ceb0*/  SHFL.UP PT, R4, R0, 0x1, RZ ;  /* 0x0420000000047989 */ /* 0x0002e400000e00ff */
.L_x_212:
[----:B---3--:R-:W-:-:S04]  /*cec0*/  SEL R4, R4, RZ, P0 ;  /* 0x000000ff04047207 */ /* 0x008fc80000000000 */
        /* <DEDUP_REMOVED lines=14> */
[----:B------:R1:W3:Y:S02]  /*cfb0*/  SHFL.IDX PT, R0, R4, 0x1f, 0x1f ;  /* 0x03e01f0004007f89 */ /* 0x0002e400000e0000 */
.L_x_213:
[----:B---3--:R-:W-:Y:S01]  /*cfc0*/  IMAD R0, R0, c[0x0][0x538], RZ ;  /* 0x00014e0000007a24 */ /* 0x008fe200078e02ff */
[----:B------:R-:W-:Y:S04]  /*cfd0*/  BSSY B1, `(.L_x_141) ;  /* 0x0000083000017945 */ /* 0x000fe80003800000 */
[----:B----4-:R-:W-:-:S04]  /*cfe0*/  IADD3 R8, R0, R8, RZ ;  /* 0x0000000800087210 */ /* 0x010fc80007ffe0ff */
[----:B--2---:R-:W-:-:S13]  /*cff0*/  ISETP.GT.AND P6, PT, R8, R9, PT ;  /* 0x000000090800720c */ /* 0x004fda0003fc4270 */
[----:B------:R-:W-:Y:S05]  /*d000*/  @P6 BRA `(.L_x_142) ;  /* 0x0000025000006947 */ /* 0x000fea0003800000 */
.L_x_146:
[----:B------:R-:W2:Y:S02]  /*d010*/  LDL.LU R0, [R1+0xc] ;  /* 0x00000c0001007983 */ /* 0x000ea40000300800 */
[----:B--2---:R-:W-:-:S04]  /*d020*/  IADD3 R0, R0, 0x1f, RZ ;  /* 0x0000001f00007810 */ /* 0x004fc80007ffe0ff */
[----:B------:R-:W-:-:S13]  /*d030*/  ISETP.GE.AND P6, PT, R0, c[0x0][0x53c], PT ;  /* 0x00014f0000007a0c */ /* 0x000fda0003fc6270 */
[----:B------:R-:W-:Y:S05]  /*d040*/  @P6 BRA `(.L_x_143) ;  /* 0x0000076000006947 */ /* 0x000fea0003800000 */
[----:B------:R2:W-:Y:S01]  /*d050*/  STL [R1+0xc], R0 ;  /* 0x00000c0001007387 */ /* 0x0005e20000100800 */
[----:B------:R-:W-:Y:S01]  /*d060*/  CS2R R6, SRZ ;  /* 0x0000000000067805 */ /* 0x000fe2000001ff00 */
[----:B--2---:R-:W-:-:S04]  /*d070*/  IADD3 R0, R0, R13, RZ ;  /* 0x0000000d00007210 */ /* 0x004fc80007ffe0ff */
[----:B------:R-:W-:-:S13]  /*d080*/  ISETP.GE.OR P6, PT, R0, c[0x0][0x53c], !P5 ;  /* 0x00014f0000007a0c */ /* 0x000fda0006fc6670 */
[----:B------:R-:W-:Y:S02]  /*d090*/  @!P6 MOV R2, 0x4 ;  /* 0x000000040002e802 */ /* 0x000fe40000000f00 */
[----:B------:R-:W-:-:S03]  /*d0a0*/  @!P6 MOV R3, 0x4 ;  /* 0x000000040003e802 */ /* 0x000fc60000000f00 */
[----:B-1----:R-:W-:-:S04]  /*d0b0*/  @!P6 IMAD.WIDE R4, R0, R2, c[0x0][0x580] ;  /* 0x000160000004e625 */ /* 0x002fc800078e0202 */
[----:B------:R-:W-:Y:S01]  /*d0c0*/  @!P6 IMAD.WIDE R2, R0, R3, c[0x0][0x578] ;  /* 0x00015e000002e625 */ /* 0x000fe200078e0203 */
[----:B------:R-:W2:Y:S04]  /*d0d0*/  @!P6 LDG.E R6, [R4.64] ;  /* 0x000000060406e981 */ /* 0x000ea8000c1e1900 */
[----:B------:R-:W2:Y:S02]  /*d0e0*/  @!P6 LDG.E R7, [R2.64] ;  /* 0x000000060207e981 */ /* 0x000ea4000c1e1900 */
[----:B--2---:R-:W-:Y:S01]  /*d0f0*/  IMAD R0, R7, R6, RZ ;  /* 0x0000000607007224 */ /* 0x004fe200078e02ff */
[----:B------:R-:W-:Y:S05]  /*d100*/  BRA.DIV ~URZ, `(.L_x_144) ;  /* 0x000039827f007947 */ /* 0x000fea000b800000 */
[----:B------:R1:W2:Y:S02]  /*d110*/  SHFL.UP PT, R2, R0, 0x1, RZ ;  /* 0x0420000000027989 */ /* 0x0002a400000e00ff */
.L_x_214:
        /* <DEDUP_REMOVED lines=16> */
.L_x_215:
[----:B--2---:R-:W-:-:S05]  /*d220*/  IMAD R0, R0, c[0x0][0x538], RZ ;  /* 0x00014e0000007a24 */ /* 0x004fca00078e02ff */
[----:B------:R-:W-:-:S04]  /*d230*/  IADD3 R8, R0, R8, RZ ;  /* 0x0000000800087210 */ /* 0x000fc80007ffe0ff */
[----:B------:R-:W-:-:S13]  /*d240*/  ISETP.GT.AND P6, PT, R8, R9, PT ;  /* 0x000000090800720c */ /* 0x000fda0003fc4270 */
[----:B-1----:R-:W-:Y:S05]  /*d250*/  @!P6 BRA `(.L_x_146) ;  /* 0xfffffdb00000e947 */ /* 0x002fea000383ffff */
.L_x_142:
[----:B------:R-:W-:-:S05]  /*d260*/  IADD3 R8, -R0, R8, RZ ;  /* 0x0000000800087210 */ /* 0x000fca0007ffe1ff */
[----:B------:R-:W-:-:S05]  /*d270*/  IMAD R0, R4, c[0x0][0x538], R8 ;  /* 0x00014e0004007a24 */ /* 0x000fca00078e0208 */
[----:B------:R-:W-:Y:S01]  /*d280*/  ISETP.GT.AND P0, PT, R0, R9, PT ;  /* 0x000000090000720c */ /* 0x000fe20003f04270 */
[----:B------:R-:W-:-:S12]  /*d290*/  BRA.DIV ~URZ, `(.L_x_147) ;  /* 0x000039f27f007947 */ /* 0x000fd8000b800000 */
[----:B------:R-:W-:-:S04]  /*d2a0*/  VOTE.ANY R0, PT, !P0 ;  /* 0x0000000000007806 */ /* 0x000fc800040e0100 */
.L_x_216:
[----:B------:R2:W3:Y:S01]  /*d2b0*/  POPC R11, R0 ;  /* 0x00000000000b7309 */ /* 0x0004e20000000000 */
[----:B------:R-:W-:Y:S05]  /*d2c0*/  BRA.DIV ~URZ, `(.L_x_148) ;  /* 0x00003a027f007947 */ /* 0x000fea000b800000 */
[----:B---3--:R3:W4:Y:S04]  /*d2d0*/  SHFL.IDX PT, R6, R6, R11, 0x1f ;  /* 0x00001f0b06067589 */ /* 0x00872800000e0000 */
[----:B------:R3:W1:Y:S02]  /*d2e0*/  SHFL.IDX PT, R7, R7, R11, 0x1f ;  /* 0x00001f0b07077589 */ /* 0x00066400000e0000 */
.L_x_217:
[----:B------:R-:W-:Y:S01]  /*d2f0*/  ISETP.NE.AND P0, PT, R0, RZ, PT ;  /* 0x000000ff0000720c */ /* 0x000fe20003f05270 */
[----:B------:R-:W-:-:S12]  /*d300*/  BSSY B0, `(.L_x_149) ;  /* 0x0000005000007945 */ /* 0x000fd80003800000 */
[----:B------:R-:W-:Y:S05]  /*d310*/  @!P0 BRA `(.L_x_150) ;  /* 0x0000003000008947 */ /* 0x000fea0003800000 */
[----:B--2---:R-:W-:Y:S01]  /*d320*/  IADD3 R0, R11, -0x1, RZ ;  /* 0xffffffff0b007810 */ /* 0x004fe20007ffe0ff */
[----:B------:R-:W-:Y:S05]  /*d330*/  BRA.DIV ~URZ, `(.L_x_151) ;  /* 0x00003a627f007947 */ /* 0x000fea000b800000 */
[----:B------:R2:W3:Y:S02]  /*d340*/  SHFL.IDX PT, R10, R4, R0, 0x1f ;  /* 0x00001f00040a7589 */ /* 0x0004e400000e0000 */
.L_x_150:
[----:B------:R-:W-:Y:S05]  /*d350*/  BSYNC B0 ;  /* 0x0000000000007941 */ /* 0x000fea0003800000 */
.L_x_149:
[----:B---3--:R-:W-:Y:S01]  /*d360*/  IMAD R5, R10, c[0x0][0x538], R8 ;  /* 0x00014e000a057a24 */ /* 0x008fe200078e0208 */
[----:B-12-4-:R-:W-:Y:S02]  /*d370*/  IABS R4, R6 ;  /* 0x0000000600047213 */ /* 0x016fe40000000000 */
[----:B------:R-:W-:Y:S01]  /*d380*/  IABS R0, R7 ;  /* 0x0000000700007213 */ /* 0x000fe20000000000 */
[----:B------:R-:W-:Y:S01]  /*d390*/  IMAD.IADD R10, R9, 0x1, -R5 ;  /* 0x00000001090a7824 */ /* 0x000fe200078e0a05 */
[----:B------:R1:W-:Y:S01]  /*d3a0*/  STL [R1], R5 ;  /* 0x0000000501007387 */ /* 0x0003e20000100800 */
[----:B------:R-:W2:Y:S03]  /*d3b0*/  I2F.RP R2, R4 ;  /* 0x0000000400027306 */ /* 0x000ea60000209400 */
[----:B------:R-:W3:Y:S05]  /*d3c0*/  LDL.LU R14, [R1+0xc] ;  /* 0x00000c00010e7983 */ /* 0x000eea0000300800 */
[----:B--2---:R-:W2:Y:S02]  /*d3d0*/  MUFU.RCP R2, R2 ;  /* 0x0000000200027308 */ /* 0x004ea40000001000 */
[----:B--2---:R-:W-:-:S06]  /*d3e0*/  IADD3 R2, R2, 0xffffffe, RZ ;  /* 0x0ffffffe02027810 */ /* 0x004fcc0007ffe0ff */
[----:B------:R-:W2:Y:S01]  /*d3f0*/  F2I.FTZ.U32.TRUNC.NTZ R3, R2 ;  /* 0x0000000200037305 */ /* 0x000ea2000021f000 */
[----:B-1----:R-:W-:Y:S01]  /*d400*/  IMAD.MOV.U32 R5, RZ, RZ, R0 ;  /* 0x000000ffff057224 */ /* 0x002fe200078e0000 */
[----:B------:R-:W-:Y:S02]  /*d410*/  IABS R0, R6 ;  /* 0x0000000600007213 */ /* 0x000fe40000000000 */
[----:B------:R-:W-:-:S04]  /*d420*/  IABS R9, R10 ;  /* 0x0000000a00097213 */ /* 0x000fc80000000000 */
[----:B------:R-:W1:Y:S01]  /*d430*/  I2F.RP R12, R5 ;  /* 0x00000005000c7306 */ /* 0x000e620000209400 */
[----:B--2---:R-:W-:-:S04]  /*d440*/  IMAD.MOV R2, RZ, RZ, -R3 ;  /* 0x000000ffff027224 */ /* 0x004fc800078e0a03 */
[----:B------:R-:W-:Y:S01]  /*d450*/  IMAD R8, R2, R4, RZ ;  /* 0x0000000402087224 */ /* 0x000fe200078e02ff */
[----:B------:R-:W-:Y:S01]  /*d460*/  MOV R2, RZ ;  /* 0x000000ff00027202 */ /* 0x000fe20000000f00 */
[----:B------:R-:W-:-:S04]  /*d470*/  IMAD.MOV R0, RZ, RZ, -R0 ;  /* 0x000000ffff007224 */ /* 0x000fc800078e0a00 */
[----:B------:R-:W-:-:S04]  /*d480*/  IMAD.HI.U32 R8, R3, R8, R2 ;  /* 0x0000000803087227 */ /* 0x000fc800078e0002 */
[----:B------:R-:W-:Y:S02]  /*d490*/  IMAD.MOV.U32 R2, RZ, RZ, R9 ;  /* 0x000000ffff027224 */ /* 0x000fe400078e0009 */
[----:B------:R-:W-:Y:S02]  /*d4a0*/  IMAD.MOV.U32 R3, RZ, RZ, R0 ;  /* 0x000000ffff037224 */ /* 0x000fe400078e0000 */
[----:B------:R-:W-:-:S04]  /*d4b0*/  IMAD.HI.U32 R0, R8, R2, RZ ;  /* 0x0000000208007227 */ /* 0x000fc800078e00ff */
[----:B------:R-:W-:Y:S02]  /*d4c0*/  IMAD R2, R0, R3, R2 ;  /* 0x0000000300027224 */ /* 0x000fe400078e0202 */
[----:B-1----:R-:W1:Y:S03]  /*d4d0*/  MUFU.RCP R3, R12 ;  /* 0x0000000c00037308 */ /* 0x002e660000001000 */
[----:B------:R-:W-:Y:S02]  /*d4e0*/  ISETP.GT.U32.AND P1, PT, R4, R2, PT ;  /* 0x000000020400720c */ /* 0x000fe40003f24070 */
[----:B-1----:R-:W-:-:S11]  /*d4f0*/  IADD3 R3, R3, 0xffffffe, RZ ;  /* 0x0ffffffe03037810 */ /* 0x002fd60007ffe0ff */
[-C--:B------:R-:W-:Y:S01]  /*d500*/  @!P1 IADD3 R2, R2, -R4.reuse, RZ ;  /* 0x8000000402029210 */ /* 0x080fe20007ffe0ff */
[----:B------:R-:W1:Y:S03]  /*d510*/  F2I.FTZ.U32.TRUNC.NTZ R3, R3 ;  /* 0x0000000300037305 */ /* 0x000e66000021f000 */
[----:B------:R-:W-:Y:S02]  /*d520*/  ISETP.GE.U32.AND P2, PT, R2, R4, PT ;  /* 0x000000040200720c */ /* 0x000fe40003f46070 */
[----:B------:R-:W-:Y:S02]  /*d530*/  LOP3.LUT R2, R10, R6, RZ, 0x3c, !PT ;  /* 0x000000060a027212 */ /* 0x000fe400078e3cff */
[----:B------:R-:W-:Y:S02]  /*d540*/  @!P1 IADD3 R0, R0, 0x1, RZ ;  /* 0x0000000100009810 */ /* 0x000fe40007ffe0ff */
[----:B------:R-:W-:-:S02]  /*d550*/  ISETP.GE.AND P0, PT, R2, RZ, PT ;  /* 0x000000ff0200720c */ /* 0x000fc40003f06270 */
[----:B------:R-:W-:-:S05]  /*d560*/  ISETP.NE.AND P1, PT, R6, RZ, PT ;  /* 0x000000ff0600720c */ /* 0x000fca0003f25270 */
[----:B------:R-:W-:Y:S01]  /*d570*/  @P2 IADD3 R0, R0, 0x1, RZ ;  /* 0x0000000100002810 */ /* 0x000fe20007ffe0ff */
[----:B-1----:R-:W-:-:S04]  /*d580*/  IMAD.MOV R2, RZ, RZ, -R3 ;  /* 0x000000ffff027224 */ /* 0x002fc800078e0a03 */
[----:B------:R-:W-:Y:S01]  /*d590*/  IMAD.MOV.U32 R4, RZ, RZ, R2 ;  /* 0x000000ffff047224 */ /* 0x000fe200078e0002 */
[----:B------:R-:W-:Y:S01]  /*d5a0*/  IABS R2, R7 ;  /* 0x0000000700027213 */ /* 0x000fe20000000000 */
[----:B------:R-:W-:Y:S01]  /*d5b0*/  @!P0 IMAD.MOV R0, RZ, RZ, -R0 ;  /* 0x000000ffff008224 */ /* 0x000fe200078e0a00 */
[----:B------:R-:W-:Y:S01]  /*d5c0*/  @!P1 LOP3.LUT R0, RZ, R6, RZ, 0x33, !PT ;  /* 0x00000006ff009212 */ /* 0x000fe200078e33ff */
[----:B------:R-:W-:Y:S01]  /*d5d0*/  IMAD R4, R4, R5, RZ ;  /* 0x0000000504047224 */ /* 0x000fe200078e02ff */
[----:B------:R-:W-:Y:S01]  /*d5e0*/  IADD3 R8, RZ, -R2, RZ ;  /* 0x80000002ff087210 */ /* 0x000fe20007ffe0ff */
[----:B------:R-:W-:Y:S01]  /*d5f0*/  IMAD.MOV.U32 R2, RZ, RZ, RZ ;  /* 0x000000ffff027224 */ /* 0x000fe200078e00ff */
[----:B------:R-:W-:-:S03]  /*d600*/  IABS R9, R0 ;  /* 0x0000000000097213 */ /* 0x000fc60000000000 */
[----:B------:R-:W-:Y:S01]  /*d610*/  IMAD.HI.U32 R2, R3, R4, R2 ;  /* 0x0000000403027227 */ /* 0x000fe200078e0002 */
[----:B------:R-:W-:-:S03]  /*d620*/  MOV R4, R8 ;  /* 0x0000000800047202 */ /* 0x000fc60000000f00 */
[----:B------:R-:W-:-:S04]  /*d630*/  IMAD.MOV.U32 R3, RZ, RZ, R9 ;  /* 0x000000ffff037224 */ /* 0x000fc800078e0009 */
[----:B------:R-:W-:-:S04]  /*d640*/  IMAD.HI.U32 R2, R2, R3, RZ ;  /* 0x0000000302027227 */ /* 0x000fc800078e00ff */
[----:B------:R-:W-:-:S05]  /*d650*/  IMAD R3, R2, R4, R3 ;  /* 0x0000000402037224 */ /* 0x000fca00078e0203 */
[----:B------:R-:W-:-:S13]  /*d660*/  ISETP.GT.U32.AND P1, PT, R5, R3, PT ;  /* 0x000000030500720c */ /* 0x000fda0003f24070 */
[----:B------:R-:W-:-:S05]  /*d670*/  @!P1 IMAD.IADD R3, R3, 0x1, -R5 ;  /* 0x0000000103039824 */ /* 0x000fca00078e0a05 */
[----:B------:R-:W-:Y:S02]  /*d680*/  ISETP.GE.U32.AND P2, PT, R3, R5, PT ;  /* 0x000000050300720c */ /* 0x000fe40003f46070 */
[----:B------:R-:W-:Y:S02]  /*d690*/  LOP3.LUT R3, R0, R7, RZ, 0x3c, !PT ;  /* 0x0000000700037212 */ /* 0x000fe400078e3cff */
[----:B------:R-:W-:Y:S02]  /*d6a0*/  @!P1 IADD3 R2, R2, 0x1, RZ ;  /* 0x0000000102029810 */ /* 0x000fe40007ffe0ff */
[----:B------:R-:W-:Y:S02]  /*d6b0*/  ISETP.GE.AND P0, PT, R3, RZ, PT ;  /* 0x000000ff0300720c */ /* 0x000fe40003f06270 */
[----:B------:R-:W-:-:S05]  /*d6c0*/  ISETP.NE.AND P1, PT, R7, RZ, PT ;  /* 0x000000ff0700720c */ /* 0x000fca0003f25270 */
[----:B------:R-:W-:-:S06]  /*d6d0*/  @P2 IADD3 R2, R2, 0x1, RZ ;  /* 0x0000000102022810 */ /* 0x000fcc0007ffe0ff */
[----:B------:R-:W-:Y:S02]  /*d6e0*/  @!P0 IMAD.MOV R2, RZ, RZ, -R2 ;  /* 0x000000ffff028224 */ /* 0x000fe400078e0a02 */
[----:B------:R-:W-:-:S04]  /*d6f0*/  @!P1 LOP3.LUT R2, RZ, R7, RZ, 0x33, !PT ;  /* 0x00000007ff029212 */ /* 0x000fc800078e33ff */
[----:B------:R-:W-:Y:S01]  /*d700*/  IADD3 R3, -R2, RZ, RZ ;  /* 0x000000ff02037210 */ /* 0x000fe20007ffe1ff */
[----:B------:R-:W-:Y:S02]  /*d710*/  IMAD R6, R0, R6, RZ ;  /* 0x0000000600067224 */ /* 0x000fe400078e02ff */
[C---:B------:R-:W-:Y:S02]  /*d720*/  IMAD R2, R7.reuse, 0x1000000, R2 ;  /* 0x0100000007027824 */ /* 0x040fe400078e0202 */
[----:B------:R-:W-:Y:S01]  /*d730*/  IMAD R0, R7, R3, R0 ;  /* 0x0000000307007224 */ /* 0x000fe200078e0200 */
[----:B------:R-:W-:-:S03]  /*d740*/  IADD3 R3, R10, -R6, RZ ;  /* 0x800000060a037210 */ /* 0x000fc60007ffe0ff */
[----:B------:R-:W-:-:S05]  /*d750*/  IMAD R0, R0, 0x10000, R2 ;  /* 0x0001000000007824 */ /* 0x000fca00078e0202 */
[----:B------:R1:W-:Y:S01]  /*d760*/  STL [R1+0x8], R0 ;  /* 0x0000080001007387 */ /* 0x0003e20000100800 */
[----:B---3--:R-:W-:-:S05]  /*d770*/  IMAD.IADD R14, R11, 0x1, R14 ;  /* 0x000000010b0e7824 */ /* 0x008fca00078e020e */
[----:B------:R1:W-:Y:S04]  /*d780*/  STL [R1+0xc], R14 ;  /* 0x00000c0e01007387 */ /* 0x0003e80000100800 */
[----:B------:R1:W-:Y:S01]  /*d790*/  STL [R1+0x4], R3 ;  /* 0x0000040301007387 */ /* 0x0003e20000100800 */
[----:B------:R-:W-:Y:S05]  /*d7a0*/  BRA `(.L_x_152) ;  /* 0x0000005000007947 */ /* 0x000fea0003800000 */
.L_x_143:
[----:B------:R-:W-:Y:S01]  /*d7b0*/  MOV R0, c[0x0][0x53c] ;  /* 0x00014f0000007a02 */ /* 0x000fe20000000f00 */
[----:B------:R2:W-:Y:S04]  /*d7c0*/  STL [R1], R9 ;  /* 0x0000000901007387 */ /* 0x0005e80000100800 */
[----:B------:R2:W-:Y:S04]  /*d7d0*/  STL [R1+0x4], RZ ;  /* 0x000004ff01007387 */ /* 0x0005e80000100800 */
[----:B------:R2:W-:Y:S04]  /*d7e0*/  STL [R1+0x8], RZ ;  /* 0x000008ff01007387 */ /* 0x0005e80000100800 */
[----:B------:R2:W-:Y:S02]  /*d7f0*/  STL [R1+0xc], R0 ;  /* 0x00000c0001007387 */ /* 0x0005e40000100800 */
.L_x_152:
[----:B------:R-:W-:Y:S05]  /*d800*/  BSYNC B1 ;  /* 0x0000000000017941 */ /* 0x000fea0003800000 */
.L_x_141:
[----:B-1----:R-:W3:Y:S04]  /*d810*/  LDL R4, [R1] ;  /* 0x0000000001047983 */ /* 0x002ee80000100800 */
[----:B------:R-:W3:Y:S04]  /*d820*/  LDL R5, [R1+0x4] ;  /* 0x0000040001057983 */ /* 0x000ee80000100800 */
[----:B------:R-:W3:Y:S04]  /*d830*/  LDL R6, [R1+0x8] ;  /* 0x0000080001067983 */ /* 0x000ee80000100800 */
[----:B------:R-:W3:Y:S01]  /*d840*/  LDL R7, [R1+0xc] ;  /* 0x00000c0001077983 */ /* 0x000ee20000100800 */
[----:B------:R-:W-:Y:S03]  /*d850*/  WARPSYNC 0xffffffff ;  /* 0xffffffff00007948 */ /* 0x000fe60003800000 */
[----:B------:R-:W-:Y:S01]  /*d860*/  BAR.SYNC.DEFER_BLOCKING 0x4, 0x80 ;  /* 0x0102000000007b1d */ /* 0x000fe20000010000 */
[----:B------:R-:W-:-:S13]  /*d870*/  ISETP.NE.AND P0, PT, R13, RZ, PT ;  /* 0x000000ff0d00720c */ /* 0x000fda0003f05270 */
[----:B---3--:R1:W-:Y:S04]  /*d880*/  @!P0 STS.128 [0x9100], R4 ;  /* 0x00910004ff008388 */ /* 0x0083e80000000c00 */
[----:B------:R-:W-:Y:S06]  /*d890*/  BAR.ARV 0x5, 0x80 ;  /* 0x0142000000007b1d */ /* 0x000fec0000002000 */
.L_x_136:
[----:B--2---:R-:W2:Y:S02]  /*d8a0*/  LDL R0, [R1+0xc] ;  /* 0x00000c0001007983 */ /* 0x004ea40000100800 */
[----:B--2---:R-:W-:-:S13]  /*d8b0*/  ISETP.GE.AND P0, PT, R0, c[0x0][0x53c], PT ;  /* 0x00014f0000007a0c */ /* 0x004fda0003f06270 */
[----:B-1----:R-:W-:Y:S01]  /*d8c0*/  @P0 CALL.REL.NOINC `(.L_x_153) ;  /* 0x0000001000000944 */ /* 0x002fe20003c00000 */
[----:B------:R-:W-:Y:S05]  /*d8d0*/  BRA `(.L_x_154) ;  /* 0xffff3ce000007947 */ /* 0x000fea000383ffff */
.L_x_153:
[----:B------:R-:W-:Y:S05]  /*d8e0*/  EXIT ;  /* 0x000000000000794d */ /* 0x000fea0003800000 */
.L_x_34:
[----:B------:R-:W-:Y:S01]  /*d8f0*/  IMAD.MOV.U32 R0, RZ, RZ, R5 ;  /* 0x000000ffff007224 */ /* 0x000fe200078e0005 */
[----:B------:R-:W-:Y:S02]  /*d900*/  MOV R2, 0x1 ;  /* 0x0000000100027802 */ /* 0x000fe40000000f00 */
[----:B------:R-:W-:Y:S02]  /*d910*/  MOV R3, 0xd930 ;  /* 0x0000d93000037802 */ /* 0x000fe40000000f00 */
[----:B------:R-:W-:Y:S05]  /*d920*/  CALL.REL.NOINC `($__internal_2_$__cuda_sm70_shflsync_up_p) ;  /* 0x0000359000007944 */ /* 0x000fea0003c00000 */
[----:B------:R-:W-:Y:S01]  /*d930*/  MOV R0, R4 ;  /* 0x0000000400007202 */ /* 0x000fe20000000f00 */
[----:B------:R-:W-:Y:S05]  /*d940*/  BRA `(.L_x_155) ;  /* 0xffff2b2000007947 */ /* 0x000fea000383ffff */
.L_x_35:
[----:B------:R-:W-:Y:S01]  /*d950*/  IMAD.MOV.U32 R0, RZ, RZ, R5 ;  /* 0x000000ffff007224 */ /* 0x000fe200078e0005 */
[----:B------:R-:W-:Y:S02]  /*d960*/  MOV R2, 0x2 ;  /* 0x0000000200027802 */ /* 0x000fe40000000f00 */
[----:B------:R-:W-:Y:S02]  /*d970*/  MOV R3, 0xd990 ;  /* 0x0000d99000037802 */ /* 0x000fe40000000f00 */
[----:B------:R-:W-:Y:S05]  /*d980*/  CALL.REL.NOINC `($__internal_2_$__cuda_sm70_shflsync_up_p) ;  /* 0x0000353000007944 */ /* 0x000fea0003c00000 */
[----:B------:R-:W-:Y:S01]  /*d990*/  SEL R0, R4, RZ, P4 ;  /* 0x000000ff04007207 */ /* 0x000fe20002000000 */
[----:B------:R-:W-:Y:S01]  /*d9a0*/  IMAD.MOV.U32 R2, RZ, RZ, 0x4 ;  /* 0x00000004ff027424 */ /* 0x000fe200078e00ff */
[----:B------:R-:W-:-:S03]  /*d9b0*/  MOV R3, 0xd9e0 ;  /* 0x0000d9e000037802 */ /* 0x000fc60000000f00 */
[----:B------:R-:W-:Y:S02]  /*d9c0*/  IMAD.IADD R0, R5, 0x1, R0 ;  /* 0x0000000105007824 */ /* 0x000fe400078e0200 */
        /* <DEDUP_REMOVED lines=13> */
[----:B------:R-:W-:Y:S02]  /*daa0*/  MOV R3, 0x1f ;  /* 0x0000001f00037802 */ /* 0x000fe40000000f00 */
[----:B------:R-:W-:Y:S01]  /*dab0*/  MOV R2, 0xdaf0 ;  /* 0x0000daf000027802 */ /* 0x000fe20000000f00 */
[----:B------:R-:W-:-:S04]  /*dac0*/  IMAD.IADD R4, R0, 0x1, R4 ;  /* 0x0000000100047824 */ /* 0x000fc800078e0204 */
[----:B------:R-:W-:Y:S02]  /*dad0*/  IMAD.MOV.U32 R204, RZ, RZ, R4 ;  /* 0x000000ffffcc7224 */ /* 0x000fe400078e0004 */
[----:B------:R-:W-:Y:S05]  /*dae0*/  CALL.REL.NOINC `($__internal_1_$__cuda_sm70_shflsync_idx_p) ;  /* 0x0000338000007944 */ /* 0x000fea0003c00000 */
[----:B------:R-:W-:Y:S01]  /*daf0*/  MOV R0, R203 ;  /* 0x000000cb00007202 */ /* 0x000fe20000000f00 */
[----:B------:R-:W-:Y:S05]  /*db00*/  BRA `(.L_x_156) ;  /* 0xffff2a6000007947 */ /* 0x000fea000383ffff */
.L_x_37:
[----:B------:R-:W-:Y:S02]  /*db10*/  SEL R0, RZ, 0x1, P0 ;  /* 0x00000001ff007807 */ /* 0x000fe40000000000 */
[----:B------:R-:W-:Y:S02]  /*db20*/  MOV R2, 0xdb40 ;  /* 0x0000db4000027802 */ /* 0x000fe40000000f00 */
[----:B------:R-:W-:Y:S05]  /*db30*/  CALL.REL.NOINC `($__internal_3_$__cuda_sm70_votesync_ballot) ;  /* 0x000033f000007944 */ /* 0x000fea0003c00000 */
[----:B------:R-:W-:Y:S05]  /*db40*/  BRA `(.L_x_157) ;  /* 0xffff2ab000007947 */ /* 0x000fea000383ffff */
.L_x_38:
[----:B------:R-:W-:Y:S01]  /*db50*/  IMAD.MOV.U32 R204, RZ, RZ, R8 ;  /* 0x000000ffffcc7224 */ /* 0x000fe200078e0008 */
[----:B--2---:R-:W-:Y:S01]  /*db60*/  MOV R203, R13 ;  /* 0x0000000d00cb7202 */ /* 0x004fe20000000f00 */
[----:B------:R-:W-:Y:S01]  /*db70*/  IMAD.MOV.U32 R3, RZ, RZ, 0x1f ;  /* 0x0000001fff037424 */ /* 0x000fe200078e00ff */
[----:B------:R-:W-:Y:S02]  /*db80*/  MOV R2, 0xdba0 ;  /* 0x0000dba000027802 */ /* 0x000fe40000000f00 */
[----:B-1----:R-:W-:Y:S05]  /*db90*/  CALL.REL.NOINC `($__internal_1_$__cuda_sm70_shflsync_idx_p) ;  /* 0x000032d000007944 */ /* 0x002fea0003c00000 */
[----:B------:R-:W-:Y:S01]  /*dba0*/  IMAD.MOV.U32 R11, RZ, RZ, R203 ;  /* 0x000000ffff0b7224 */ /* 0x000fe200078e00cb */
[----:B------:R-:W-:Y:S01]  /*dbb0*/  MOV R204, R7 ;  /* 0x0000000700cc7202 */ /* 0x000fe20000000f00 */
[----:B------:R-:W-:Y:S01]  /*dbc0*/  IMAD.MOV.U32 R6, RZ, RZ, RZ ;  /* 0x000000ffff067224 */ /* 0x000fe200078e00ff */
[----:B------:R-:W-:Y:S01]  /*dbd0*/  MOV R203, R13 ;  /* 0x0000000d00cb7202 */ /* 0x000fe20000000f00 */
[----:B------:R-:W-:Y:S01]  /*dbe0*/  IMAD.MOV.U32 R3, RZ, RZ, 0x1f ;  /* 0x0000001fff037424 */ /* 0x000fe200078e00ff */
[----:B------:R-:W-:-:S02]  /*dbf0*/  MOV R2, 0xdc10 ;  /* 0x0000dc1000027802 */ /* 0x000fc40000000f00 */
[----:B------:R-:W-:Y:S05]  /*dc00*/  CALL.REL.NOINC `($__internal_1_$__cuda_sm70_shflsync_idx_p) ;  /* 0x0000326000007944 */ /* 0x000fea0003c00000 */
[----:B------:R-:W-:Y:S01]  /*dc10*/  MOV R10, R203 ;  /* 0x000000cb000a7202 */ /* 0x000fe20000000f00 */
[----:B------:R-:W-:Y:S05]  /*dc20*/  BRA `(.L_x_158) ;  /* 0xffff2a2000007947 */ /* 0x000fea000383ffff */
.L_x_41:
[----:B------:R-:W-:Y:S01]  /*dc30*/  IMAD.MOV.U32 R204, RZ, RZ, R4 ;  /* 0x000000ffffcc7224 */ /* 0x000fe200078e0004 */
[----:B------:R-:W-:-:S02]  /*dc40*/  MOV R3, 0x1f ;  /* 0x0000001f00037802 */ /* 0x000fc40000000f00 */
[----:B------:R-:W-:Y:S02]  /*dc50*/  MOV R2, 0xdc70 ;  /* 0x0000dc7000027802 */ /* 0x000fe40000000f00 */
[----:B-1234-:R-:W-:Y:S05]  /*dc60*/  CALL.REL.NOINC `($__internal_1_$__cuda_sm70_shflsync_idx_p) ;  /* 0x0000320000007944 */ /* 0x01efea0003c00000 */
[----:B------:R-:W-:Y:S01]  /*dc70*/  MOV R6, R203 ;  /* 0x000000cb00067202 */ /* 0x000fe20000000f00 */
[----:B------:R-:W-:Y:S05]  /*dc80*/  BRA `(.L_x_40) ;  /* 0xffff2a2000007947 */ /* 0x000fea000383ffff */
.L_x_49:
[----:B------:R-:W-:Y:S01]  /*dc90*/  IMAD.MOV.U32 R204, RZ, RZ, R5 ;  /* 0x000000ffffcc7224 */ /* 0x000fe200078e0005 */
[----:B------:R-:W-:Y:S01]  /*dca0*/  MOV R203, RZ ;  /* 0x000000ff00cb7202 */ /* 0x000fe20000000f00 */
[----:B------:R-:W-:Y:S01]  /*dcb0*/  IMAD.MOV.U32 R3, RZ, RZ, 0x181f ;  /* 0x0000181fff037424 */ /* 0x000fe200078e00ff */
[----:B------:R-:W-:Y:S02]  /*dcc0*/  MOV R2, 0xdce0 ;  /* 0x0000dce000027802 */ /* 0x000fe40000000f00 */
[----:B-----5:R-:W-:Y:S05]  /*dcd0*/  CALL.REL.NOINC `($__internal_1_$__cuda_sm70_shflsync_idx_p) ;  /* 0x0000319000007944 */ /* 0x020fea0003c00000 */
[----:B------:R-:W-:Y:S01]  /*dce0*/  MOV R7, R203 ;  /* 0x000000cb00077202 */ /* 0x000fe20000000f00 */
[----:B------:R-:W-:Y:S05]  /*dcf0*/  BRA `(.L_x_159) ;  /* 0xffff446000007947 */ /* 0x000fea000383ffff */
.L_x_50:
[----:B------:R-:W-:Y:S01]  /*dd00*/  IMAD.MOV.U32 R204, RZ, RZ, R6 ;  /* 0x000000ffffcc7224 */ /* 0x000fe200078e0006 */
[----:B------:R-:W-:Y:S01]  /*dd10*/  MOV R203, RZ ;  /* 0x000000ff00cb7202 */ /* 0x000fe20000000f00 */
[----:B------:R-:W-:Y:S01]  /*dd20*/  IMAD.MOV.U32 R3, RZ, RZ, 0x181f ;  /* 0x0000181fff037424 */ /* 0x000fe200078e00ff */
[----:B------:R-:W-:Y:S02]  /*dd30*/  MOV R2, 0xdd50 ;  /* 0x0000dd5000027802 */ /* 0x000fe40000000f00 */
[----:B-12--5:R-:W-:Y:S05]  /*dd40*/  CALL.REL.NOINC `($__internal_1_$__cuda_sm70_shflsync_idx_p) ;  /* 0x0000312000007944 */ /* 0x026fea0003c00000 */
[----:B------:R-:W-:Y:S01]  /*dd50*/  MOV R2, R203 ;  /* 0x000000cb00027202 */ /* 0x000fe20000000f00 */
[----:B------:R-:W-:Y:S05]  /*dd60*/  BRA `(.L_x_160) ;  /* 0xffff441000007947 */ /* 0x000fea000383ffff */
.L_x_53:
[----:B------:R-:W-:Y:S01]  /*dd70*/  IMAD.MOV.U32 R204, RZ, RZ, R5 ;  /* 0x000000ffffcc7224 */ /* 0x000fe200078e0005 */
[----:B------:R-:W-:Y:S01]  /*dd80*/  MOV R203, 0x1 ;  /* 0x0000000100cb7802 */ /* 0x000fe20000000f00 */
[----:B--2---:R-:W-:Y:S01]  /*dd90*/  IMAD.MOV.U32 R3, RZ, RZ, 0x181f ;  /* 0x0000181fff037424 */ /* 0x004fe200078e00ff */
[----:B----4-:R-:W-:-:S02]  /*dda0*/  MOV R2, 0xddc0 ;  /* 0x0000ddc000027802 */ /* 0x010fc40000000f00 */
[----:B-1---5:R-:W-:Y:S05]  /*ddb0*/  CALL.REL.NOINC `($__internal_1_$__cuda_sm70_shflsync_idx_p) ;  /* 0x000030b000007944 */ /* 0x022fea0003c00000 */
[----:B------:R-:W-:Y:S01]  /*ddc0*/  IMAD.MOV.U32 R7, RZ, RZ, R203 ;  /* 0x000000ffff077224 */ /* 0x000fe200078e00cb */
[----:B------:R-:W-:Y:S01]  /*ddd0*/  MOV R203, 0x1 ;  /* 0x0000000100cb7802 */ /* 0x000fe20000000f00 */
[----:B------:R-:W-:Y:S01]  /*dde0*/  IMAD.MOV.U32 R204, RZ, RZ, R6 ;  /* 0x000000ffffcc7224 */ /* 0x000fe200078e0006 */
[----:B------:R-:W-:-:S02]  /*ddf0*/  MOV R3, 0x181f ;  /* 0x0000181f00037802 */ /* 0x000fc40000000f00 */
[----:B------:R-:W-:Y:S02]  /*de00*/  MOV R2, 0xde20 ;  /* 0x0000de2000027802 */ /* 0x000fe40000000f00 */
[----:B------:R-:W-:Y:S05]  /*de10*/  CALL.REL.NOINC `($__internal_1_$__cuda_sm70_shflsync_idx_p) ;  /* 0x0000305000007944 */ /* 0x000fea0003c00000 */
[----:B------:R-:W-:Y:S01]  /*de20*/  MOV R2, R203 ;  /* 0x000000cb00027202 */ /* 0x000fe20000000f00 */
[----:B------:R-:W-:Y:S05]  /*de30*/  BRA `(.L_x_161) ;  /* 0xffff445000007947 */ /* 0x000fea000383ffff */
.L_x_56:
[----:B------:R-:W-:Y:S01]  /*de40*/  IMAD.MOV.U32 R204, RZ, RZ, R5 ;  /* 0x000000ffffcc7224 */ /* 0x000fe200078e0005 */
[----:B------:R-:W-:Y:S01]  /*de50*/  MOV R203, 0x2 ;  /* 0x0000000200cb7802 */ /* 0x000fe20000000f00 */
[----:B---3--:R-:W-:Y:S01]  /*de60*/  IMAD.MOV.U32 R3, RZ, RZ, 0x181f ;  /* 0x0000181fff037424 */ /* 0x008fe200078e00ff */
[----:B----4-:R-:W-:Y:S02]  /*de70*/  MOV R2, 0xde90 ;  /* 0x0000de9000027802 */ /* 0x010fe40000000f00 */
[----:B-12--5:R-:W-:Y:S05]  /*de80*/  CALL.REL.NOINC `($__internal_1_$__cuda_sm70_shflsync_idx_p) ;  /* 0x00002fe000007944 */ /* 0x026fea0003c00000 */
[----:B------:R-:W-:Y:S01]  /*de90*/  MOV R7, R203 ;  /* 0x000000cb00077202 */ /* 0x000fe20000000f00 */
[----:B------:R-:W-:Y:S05]  /*dea0*/  BRA `(.L_x_162) ;  /* 0xffff44c000007947 */ /* 0x000fea000383ffff */
.L_x_57:
[----:B------:R-:W-:Y:S01]  /*deb0*/  IMAD.MOV.U32 R204, RZ, RZ, R6 ;  /* 0x000000ffffcc7224 */ /* 0x000fe200078e0006 */
[----:B------:R-:W-:Y:S01]  /*dec0*/  MOV R203, 0x2 ;  /* 0x0000000200cb7802 */ /* 0x000fe20000000f00 */
[----:B------:R-:W-:Y:S01]  /*ded0*/  IMAD.MOV.U32 R3, RZ, RZ, 0x181f ;  /* 0x0000181fff037424 */ /* 0x000fe200078e00ff */
[----:B----4-:R-:W-:Y:S02]  /*dee0*/  MOV R2, 0xdf00 ;  /* 0x0000df0000027802 */ /* 0x010fe40000000f00 */
[----:B-123-5:R-:W-:Y:S05]  /*def0*/  CALL.REL.NOINC `($__internal_1_$__cuda_sm70_shflsync_idx_p) ;  /* 0x00002f7000007944 */ /* 0x02efea0003c00000 */
[----:B------:R-:W-:Y:S01]  /*df00*/  MOV R2, R203 ;  /* 0x000000cb00027202 */ /* 0x000fe20000000f00 */
[----:B------:R-:W-:Y:S05]  /*df10*/  BRA `(.L_x_163) ;  /* 0xffff447000007947 */ /* 0x000fea000383ffff */
.L_x_60:
[----:B------:R-:W-:Y:S01]  /*df20*/  IMAD.MOV.U32 R204, RZ, RZ, R5 ;  /* 0x000000ffffcc7224 */ /* 0x000fe200078e0005 */
[----:B------:R-:W-:Y:S01]  /*df30*/  MOV R203, 0x3 ;  /* 0x0000000300cb7802 */ /* 0x000fe20000000f00 */
[----:B-1----:R-:W-:Y:S01]  /*df40*/  IMAD.MOV.U32 R3, RZ, RZ, 0x181f ;  /* 0x0000181fff037424 */ /* 0x002fe200078e00ff */
[----:B--2---:R-:W-:-:S02]  /*df50*/  MOV R2, 0xdf70 ;  /* 0x0000df7000027802 */ /* 0x004fc40000000f00 */
[----:B---345:R-:W-:Y:S05]  /*df60*/  CALL.REL.NOINC `($__internal_1_$__cuda_sm70_shflsync_idx_p) ;  /* 0x00002f0000007944 */ /* 0x038fea0003c00000 */
        /* <DEDUP_REMOVED lines=8> */
.L_x_63:
[----:B------:R-:W-:Y:S01]  /*dff0*/  IMAD.MOV.U32 R204, RZ, RZ, R5 ;  /* 0x000000ffffcc7224 */ /* 0x000fe200078e0005 */
[----:B------:R-:W-:Y:S01]  /*e000*/  MOV R203, 0x4 ;  /* 0x0000000400cb7802 */ /* 0x000fe20000000f00 */
[----:B--2---:R-:W-:Y:S01]  /*e010*/  IMAD.MOV.U32 R3, RZ, RZ, 0x181f ;  /* 0x0000181fff037424 */ /* 0x004fe200078e00ff */
[----:B------:R-:W-:Y:S02]  /*e020*/  MOV R2, 0xe040 ;  /* 0x0000e04000027802 */ /* 0x000fe40000000f00 */
[----:B-1-345:R-:W-:Y:S05]  /*e030*/  CALL.REL.NOINC `($__internal_1_$__cuda_sm70_shflsync_idx_p) ;  /* 0x00002e3000007944 */ /* 0x03afea0003c00000 */
[----:B------:R-:W-:Y:S01]  /*e040*/  MOV R7, R203 ;  /* 0x000000cb00077202 */ /* 0x000fe20000000f00 */
[----:B------:R-:W-:Y:S05]  /*e050*/  BRA `(.L_x_165) ;  /* 0xffff450000007947 */ /* 0x000fea000383ffff */
.L_x_64:
[----:B------:R-:W-:Y:S01]  /*e060*/  IMAD.MOV.U32 R204, RZ, RZ, R6 ;  /* 0x000000ffffcc7224 */ /* 0x000fe200078e0006 */
[----:B------:R-:W-:Y:S01]  /*e070*/  MOV R203, 0x4 ;  /* 0x0000000400cb7802 */ /* 0x000fe20000000f00 */
[----:B--2---:R-:W-:Y:S01]  /*e080*/  IMAD.MOV.U32 R3, RZ, RZ, 0x181f ;  /* 0x0000181fff037424 */ /* 0x004fe200078e00ff */
[----:B------:R-:W-:Y:S02]  /*e090*/  MOV R2, 0xe0b0 ;  /* 0x0000e0b000027802 */ /* 0x000fe40000000f00 */
[----:B-1-345:R-:W-:Y:S05]  /*e0a0*/  CALL.REL.NOINC `($__internal_1_$__cuda_sm70_shflsync_idx_p) ;  /* 0x00002dc000007944 */ /* 0x03afea0003c00000 */
[----:B------:R-:W-:Y:S01]  /*e0b0*/  MOV R2, R203 ;  /* 0x000000cb00027202 */ /* 0x000fe20000000f00 */
[----:B------:R-:W-:Y:S05]  /*e0c0*/  BRA `(.L_x_166) ;  /* 0xffff44b000007947 */ /* 0x000fea000383ffff */
.L_x_67:
[----:B------:R-:W-:Y:S01]  /*e0d0*/  IMAD.MOV.U32 R204, RZ, RZ, R5 ;  /* 0x000000ffffcc7224 */ /* 0x000fe200078e0005 */
[----:B------:R-:W-:Y:S01]  /*e0e0*/  MOV R203, 0x5 ;  /* 0x0000000500cb7802 */ /* 0x000fe20000000f00 */
[----:B-1----:R-:W-:Y:S01]  /*e0f0*/  IMAD.MOV.U32 R3, RZ, RZ, 0x181f ;  /* 0x0000181fff037424 */ /* 0x002fe200078e00ff */
[----:B---3--:R-:W-:-:S02]  /*e100*/  MOV R2, 0xe120 ;  /* 0x0000e12000027802 */ /* 0x008fc40000000f00 */
[----:B--2-45:R-:W-:Y:S05]  /*e110*/  CALL.REL.NOINC `($__internal_1_$__cuda_sm70_shflsync_idx_p) ;  /* 0x00002d5000007944 */ /* 0x034fea0003c00000 */
        /* <DEDUP_REMOVED lines=8> */
.L_x_70:
[----:B------:R-:W-:Y:S01]  /*e1a0*/  IMAD.MOV.U32 R204, RZ, RZ, R5 ;  /* 0x000000ffffcc7224 */ /* 0x000fe200078e0005 */
[----:B------:R-:W-:Y:S01]  /*e1b0*/  MOV R203, 0x6 ;  /* 0x0000000600cb7802 */ /* 0x000fe20000000f00 */
[----:B--2---:R-:W-:Y:S01]  /*e1c0*/  IMAD.MOV.U32 R3, RZ, RZ, 0x181f ;  /* 0x0000181fff037424 */ /* 0x004fe200078e00ff */
[----:B---3--:R-:W-:Y:S02]  /*e1d0*/  MOV R2, 0xe1f0 ;  /* 0x0000e1f000027802 */ /* 0x008fe40000000f00 */
[----:B-1--45:R-:W-:Y:S05]  /*e1e0*/  CALL.REL.NOINC `($__internal_1_$__cuda_sm70_shflsync_idx_p) ;  /* 0x00002c8000007944 */ /* 0x032fea0003c00000 */
[----:B------:R-:W-:Y:S01]  /*e1f0*/  MOV R7, R203 ;  /* 0x000000cb00077202 */ /* 0x000fe20000000f00 */
[----:B------:R-:W-:Y:S05]  /*e200*/  BRA `(.L_x_168) ;  /* 0xffff454000007947 */ /* 0x000fea000383ffff */
.L_x_71:
[----:B------:R-:W-:Y:S01]  /*e210*/  IMAD.MOV.U32 R204, RZ, RZ, R6 ;  /* 0x000000ffffcc7224 */ /* 0x000fe200078e0006 */
[----:B------:R-:W-:Y:S01]  /*e220*/  MOV R203, 0x6 ;  /* 0x0000000600cb7802 */ /* 0x000fe20000000f00 */
[----:B------:R-:W-:Y:S01]  /*e230*/  IMAD.MOV.U32 R3, RZ, RZ, 0x181f ;  /* 0x0000181fff037424 */ /* 0x000fe200078e00ff */
[----:B---3--:R-:W-:Y:S02]  /*e240*/  MOV R2, 0xe260 ;  /* 0x0000e26000027802 */ /* 0x008fe40000000f00 */
[----:B-12-45:R-:W-:Y:S05]  /*e250*/  CALL.REL.NOINC `($__internal_1_$__cuda_sm70_shflsync_idx_p) ;  /* 0x00002c1000007944 */ /* 0x036fea0003c00000 */
[----:B------:R-:W-:Y:S01]  /*e260*/  MOV R2, R203 ;  /* 0x000000cb00027202 */ /* 0x000fe20000000f00 */
[----:B------:R-:W-:Y:S05]  /*e270*/  BRA `(.L_x_169) ;  /* 0xffff44f000007947 */ /* 0x000fea000383ffff */
.L_x_74:
        /* <DEDUP_REMOVED lines=13> */
.L_x_77:
[----:B------:R-:W-:Y:S01]  /*e350*/  IMAD.MOV.U32 R204, RZ, RZ, R4 ;  /* 0x000000ffffcc7224 */ /* 0x000fe200078e0004 */
[----:B------:R-:W-:Y:S01]  /*e360*/  MOV R203, RZ ;  /* 0x000000ff00cb7202 */ /* 0x000fe20000000f00 */
[----:B------:R-:W-:Y:S01]  /*e370*/  IMAD.MOV.U32 R3, RZ, RZ, 0x181f ;  /* 0x0000181fff037424 */ /* 0x000fe200078e00ff */
[----:B------:R-:W-:Y:S02]  /*e380*/  MOV R2, 0xe3a0 ;  /* 0x0000e3a000027802 */ /* 0x000fe40000000f00 */
[----:B------:R-:W-:Y:S05]  /*e390*/  CALL.REL.NOINC `($__internal_1_$__cuda_sm70_shflsync_idx_p) ;  /* 0x00002ad000007944 */ /* 0x000fea0003c00000 */
[----:B------:R-:W-:Y:S01]  /*e3a0*/  MOV R7, R203 ;  /* 0x000000cb00077202 */ /* 0x000fe20000000f00 */
[----:B------:R-:W-:Y:S05]  /*e3b0*/  BRA `(.L_x_171) ;  /* 0xffff56f000007947 */ /* 0x000fea000383ffff */
.L_x_78:
[----:B------:R-:W-:Y:S01]  /*e3c0*/  IMAD.MOV.U32 R204, RZ, RZ, R0 ;  /* 0x000000ffffcc7224 */ /* 0x000fe200078e0000 */
[----:B------:R-:W-:Y:S01]  /*e3d0*/  MOV R203, RZ ;  /* 0x000000ff00cb7202 */ /* 0x000fe20000000f00 */
[----:B------:R-:W-:Y:S01]  /*e3e0*/  IMAD.MOV.U32 R3, RZ, RZ, 0x181f ;  /* 0x0000181fff037424 */ /* 0x000fe200078e00ff */
[----:B------:R-:W-:Y:S02]  /*e3f0*/  MOV R2, 0xe410 ;  /* 0x0000e41000027802 */ /* 0x000fe40000000f00 */
[----:B-12---:R-:W-:Y:S05]  /*e400*/  CALL.REL.NOINC `($__internal_1_$__cuda_sm70_shflsync_idx_p) ;  /* 0x00002a6000007944 */ /* 0x006fea0003c00000 */
[----:B------:R-:W-:Y:S01]  /*e410*/  ISETP.GE.AND P1, PT, R205, c[0x0][0x1d4], PT ;  /* 0x00007500cd007a0c */ /* 0x000fe20003f26270 */
[----:B------:R-:W-:Y:S01]  /*e420*/  IMAD.MOV.U32 R204, RZ, RZ, R4 ;  /* 0x000000ffffcc7224 */ /* 0x000fe200078e0004 */
[----:B------:R-:W-:Y:S01]  /*e430*/  IADD3 R2, P2, R203, R23, RZ ;  /* 0x00000017cb027210 */ /* 0x000fe20007f5e0ff */
[----:B------:R-:W-:Y:S01]  /*e440*/  IMAD.MOV.U32 R203, RZ, RZ, 0x1 ;  /* 0x00000001ffcb7424 */ /* 0x000fe200078e00ff */
[----:B------:R-:W-:-:S03]  /*e450*/  SEL R5, RZ, 0x10, P1 ;  /* 0x00000010ff057807 */ /* 0x000fc60000800000 */
[----:B------:R-:W-:-:S06]  /*e460*/  IMAD.X R3, R7, 0x1, R20, P2 ;  /* 0x0000000107037824 */ /* 0x000fcc00010e0614 */
[----:B------:R-:W-:Y:S01]  /*e470*/  @!PT LDS RZ, [RZ] ;  /* 0x00000000fffff984 */ /* 0x000fe20000000800 */
[----:B------:R-:W-:Y:S01]  /*e480*/  @!PT LDS RZ, [RZ] ;  /* 0x00000000fffff984 */ /* 0x000fe20000000800 */
[----:B------:R-:W-:Y:S01]  /*e490*/  @!PT LDS RZ, [RZ] ;  /* 0x00000000fffff984 */ /* 0x000fe20000000800 */
[----:B------:R1:W-:Y:S02]  /*e4a0*/  LDGSTS.E.BYPASS.LTC128B.128 [R200+0x2900], [R2.64], !P1 ;  /* 0x0290000002c87fae */ /* 0x0003e4000c901d46 */
[----:B-1----:R-:W-:Y:S01]  /*e4b0*/  IMAD.MOV.U32 R3, RZ, RZ, 0x181f ;  /* 0x0000181fff037424 */ /* 0x002fe200078e00ff */
[----:B------:R-:W-:Y:S02]  /*e4c0*/  MOV R2, 0xe4e0 ;  /* 0x0000e4e000027802 */ /* 0x000fe40000000f00 */
[----:B------:R-:W-:Y:S05]  /*e4d0*/  CALL.REL.NOINC `($__internal_1_$__cuda_sm70_shflsync_idx_p) ;  /* 0x0000299000007944 */ /* 0x000fea0003c00000 */
[----:B------:R-:W-:Y:S01]  /*e4e0*/  IMAD.MOV.U32 R7, RZ, RZ, R203 ;  /* 0x000000ffff077224 */ /* 0x000fe200078e00cb */
[----:B------:R-:W-:Y:S01]  /*e4f0*/  MOV R203, 0x1 ;  /* 0x0000000100cb7802 */ /* 0x000fe20000000f00 */
[----:B------:R-:W-:Y:S01]  /*e500*/  IMAD.MOV.U32 R204, RZ, RZ, R0 ;  /* 0x000000ffffcc7224 */ /* 0x000fe200078e0000 */
[----:B------:R-:W-:Y:S02]  /*e510*/  MOV R3, 0x181f ;  /* 0x0000181f00037802 */ /* 0x000fe40000000f00 */
[----:B------:R-:W-:Y:S02]  /*e520*/  MOV R2, 0xe540 ;  /* 0x0000e54000027802 */ /* 0x000fe40000000f00 */
[----:B------:R-:W-:Y:S05]  /*e530*/  CALL.REL.NOINC `($__internal_1_$__cuda_sm70_shflsync_idx_p) ;  /* 0x0000293000007944 */ /* 0x000fea0003c00000 */
[C---:B------:R-:W-:Y:S01]  /*e540*/  IADD3 R2, -R5.reuse, 0x10, RZ ;  /* 0x0000001005027810 */ /* 0x040fe20007ffe1ff */
[----:B------:R-:W-:Y:S01]  /*e550*/  IMAD.MOV.U32 R204, RZ, RZ, R4 ;  /* 0x000000ffffcc7224 */ /* 0x000fe200078e0004 */
[----:B------:R-:W-:-:S02]  /*e560*/  ISETP.NE.U32.AND P3, PT, R5, RZ, PT ;  /* 0x000000ff0500720c */ /* 0x000fc40003f65070 */
[----:B------:R-:W-:-:S04]  /*e570*/  LOP3.LUT R2, R2, 0xf, RZ, 0xc0, !PT ;  /* 0x0000000f02027812 */ /* 0x000fc800078ec0ff */
[----:B------:R-:W-:Y:S01]  /*e580*/  IADD3 R2, P2, P1, R2, R203, R23 ;  /* 0x000000cb02027210 */ /* 0x000fe2000795e017 */
[----:B------:R-:W-:-:S03]  /*e590*/  IMAD.MOV.U32 R203, RZ, RZ, 0x2 ;  /* 0x00000002ffcb7424 */ /* 0x000fc600078e00ff */
[----:B------:R-:W-:-:S05]  /*e5a0*/  IADD3.X R3, RZ, R7, R20, P2, P1 ;  /* 0x00000007ff037210 */ /* 0x000fca00017e2414 */
[----:B------:R-:W-:Y:S01]  /*e5b0*/  @!PT LDS RZ, [RZ] ;  /* 0x00000000fffff984 */ /* 0x000fe20000000800 */
[----:B------:R-:W-:Y:S01]  /*e5c0*/  @!PT LDS RZ, [RZ] ;  /* 0x00000000fffff984 */ /* 0x000fe20000000800 */
[----:B------:R-:W-:Y:S01]  /*e5d0*/  @!PT LDS RZ, [RZ] ;  /* 0x00000000fffff984 */ /* 0x000fe20000000800 */
[----:B------:R1:W-:Y:S02]  /*e5e0*/  LDGSTS.E.BYPASS.LTC128B.128.ZFILL [R200+0x3100], [R2.64], P3 ;  /* 0x0310000002c87fae */ /* 0x0003e40009941d46 */
        /* <DEDUP_REMOVED lines=49> */
[----:B------:R-:W-:Y:S01]  /*e900*/  MOV R0, R203 ;  /* 0x000000cb00007202 */ /* 0x000fe20000000f00 */
[----:B------:R-:W-:Y:S05]  /*e910*/  BRA `(.L_x_172) ;  /* 0xffff531000007947 */ /* 0x000fea000383ffff */
.L_x_79:
[----:B------:R-:W-:Y:S01]  /*e920*/  IMAD.MOV.U32 R108, RZ, RZ, R0 ;  /* 0x000000ffff6c7224 */ /* 0x000fe200078e0000 */
[----:B------:R-:W-:-:S02]  /*e930*/  MOV R3, 0x2 ;  /* 0x0000000200037802 */ /* 0x000fc40000000f00 */
[----:B------:R-:W-:Y:S02]  /*e940*/  MOV R2, 0xe960 ;  /* 0x0000e96000027802 */ /* 0x000fe40000000f00 */
[----:B------:R-:W-:Y:S05]  /*e950*/  CALL.REL.NOINC `($__internal_0_$__cuda_sm70_shflsync_bfly_p) ;  /* 0x000024b000007944 */ /* 0x000fea0003c00000 */
[----:B------:R-:W-:Y:S01]  /*e960*/  MOV R2, R157 ;  /* 0x0000009d00027202 */ /* 0x000fe20000000f00 */
[----:B------:R-:W-:Y:S05]  /*e970*/  BRA `(.L_x_173) ;  /* 0xffff5ea000007947 */ /* 0x000fea000383ffff */
.L_x_80:
[----:B------:R-:W-:Y:S01]  /*e980*/  IMAD.MOV.U32 R108, RZ, RZ, R4 ;  /* 0x000000ffff6c7224 */ /* 0x000fe200078e0004 */
[----:B------:R-:W-:Y:S02]  /*e990*/  MOV R3, 0x1 ;  /* 0x0000000100037802 */ /* 0x000fe40000000f00 */
[----:B------:R-:W-:Y:S02]  /*e9a0*/  MOV R2, 0xe9c0 ;  /* 0x0000e9c000027802 */ /* 0x000fe40000000f00 */
[----:B-1----:R-:W-:Y:S05]  /*e9b0*/  CALL.REL.NOINC `($__internal_0_$__cuda_sm70_shflsync_bfly_p) ;  /* 0x0000245000007944 */ /* 0x002fea0003c00000 */
[----:B------:R-:W-:Y:S01]  /*e9c0*/  FMNMX.FTZ R113, R4, R157, !PT ;  /* 0x0000009d04717209 */ /* 0x000fe20007810000 */
[----:B------:R-:W-:Y:S01]  /*e9d0*/  IMAD.MOV.U32 R108, RZ, RZ, R5 ;  /* 0x000000ffff6c7224 */ /* 0x000fe200078e0005 */
[----:B------:R-:W-:Y:S01]  /*e9e0*/  MOV R2, 0xea10 ;  /* 0x0000ea1000027802 */ /* 0x000fe20000000f00 */
[----:B------:R-:W-:Y:S02]  /*e9f0*/  IMAD.MOV.U32 R3, RZ, RZ, 0x2 ;  /* 0x00000002ff037424 */ /* 0x000fe400078e00ff */
[----:B------:R-:W-:Y:S05]  /*ea00*/  CALL.REL.NOINC `($__internal_0_$__cuda_sm70_shflsync_bfly_p) ;  /* 0x0000240000007944 */ /* 0x000fea0003c00000 */
[----:B------:R-:W-:Y:S01]  /*ea10*/  FMNMX.FTZ R5, R5, R157, !PT ;  /* 0x0000009d05057209 */ /* 0x000fe20007810000 */
[----:B------:R-:W-:Y:S01]  /*ea20*/  IMAD.MOV.U32 R3, RZ, RZ, 0x1 ;  /* 0x00000001ff037424 */ /* 0x000fe200078e00ff */
[----:B------:R-:W-:-:S03]  /*ea30*/  MOV R2, 0xea60 ;  /* 0x0000ea6000027802 */ /* 0x000fc60000000f00 */
[----:B------:R-:W-:Y:S02]  /*ea40*/  IMAD.MOV.U32 R108, RZ, RZ, R5 ;  /* 0x000000ffff6c7224 */ /* 0x000fe400078e0005 */
[----:B------:R-:W-:Y:S05]  /*ea50*/  CALL.REL.NOINC `($__internal_0_$__cuda_sm70_shflsync_bfly_p) ;  /* 0x000023b000007944 */ /* 0x000fea0003c00000 */
        /* <DEDUP_REMOVED lines=20> */
[----:B------:R-:W-:Y:S01]  /*eba0*/  MOV R80, R157 ;  /* 0x0000009d00507202 */ /* 0x000fe20000000f00 */
[----:B------:R-:W-:Y:S05]  /*ebb0*/  BRA `(.L_x_174) ;  /* 0xffff5d5000007947 */ /* 0x000fea000383ffff */
.L_x_82:
[----:B--234-:R-:W-:Y:S01]  /*ebc0*/  MOV R203, RZ ;  /* 0x000000ff00cb7202 */ /* 0x01cfe20000000f00 */
[----:B------:R-:W-:Y:S01]  /*ebd0*/  IMAD.MOV.U32 R204, RZ, RZ, R56 ;  /* 0x000000ffffcc7224 */ /* 0x000fe200078e0038 */
[----:B------:R-:W-:Y:S01]  /*ebe0*/  MOV R2, 0xec10 ;  /* 0x0000ec1000027802 */ /* 0x000fe20000000f00 */
[----:B------:R-:W-:Y:S02]  /*ebf0*/  IMAD.MOV.U32 R3, RZ, RZ, 0x181f ;  /* 0x0000181fff037424 */ /* 0x000fe400078e00ff */
[----:B-1----:R-:W-:Y:S05]  /*ec00*/  CALL.REL.NOINC `($__internal_1_$__cuda_sm70_shflsync_idx_p) ;  /* 0x0000226000007944 */ /* 0x002fea0003c00000 */
[----:B------:R-:W-:Y:S01]  /*ec10*/  MOV R58, R203 ;  /* 0x000000cb003a7202 */ /* 0x000fe20000000f00 */
[----:B------:R-:W-:-:S05]  /*ec20*/  BRA `(.L_x_175) ;  /* 0xffff788000007947 */ /* 0x000fca000383ffff */
.L_x_85:
[----:B------:R-:W-:Y:S01]  /*ec30*/  MOV R203, RZ ;  /* 0x000000ff00cb7202 */ /* 0x000fe20000000f00 */
[----:B------:R-:W-:Y:S01]  /*ec40*/  IMAD.MOV.U32 R204, RZ, RZ, R110 ;  /* 0x000000ffffcc7224 */ /* 0x000fe200078e006e */
[----:B------:R-:W-:Y:S01]  /*ec50*/  MOV R2, 0xec80 ;  /* 0x0000ec8000027802 */ /* 0x000fe20000000f00 */
[----:B------:R-:W-:Y:S02]  /*ec60*/  IMAD.MOV.U32 R3, RZ, RZ, 0x181f ;  /* 0x0000181fff037424 */ /* 0x000fe400078e00ff */
[----:B------:R-:W-:Y:S05]  /*ec70*/  CALL.REL.NOINC `($__internal_1_$__cuda_sm70_shflsync_idx_p) ;  /* 0x000021f000007944 */ /* 0x000fea0003c00000 */
[----:B------:R-:W-:Y:S01]  /*ec80*/  MOV R157, R203 ;  /* 0x000000cb009d7202 */ /* 0x000fe20000000f00 */
[----:B------:R-:W-:-:S05]  /*ec90*/  BRA `(.L_x_176) ;  /* 0xffff825000007947 */ /* 0x000fca000383ffff */
.L_x_86:
[----:B------:R-:W-:Y:S01]  /*eca0*/  MOV R203, RZ ;  /* 0x000000ff00cb7202 */ /* 0x000fe20000000f00 */
[----:B------:R-:W-:Y:S01]  /*ecb0*/  IMAD.MOV.U32 R204, RZ, RZ, R108 ;  /* 0x000000ffffcc7224 */ /* 0x000fe200078e006c */
[----:B------:R-:W-:Y:S01]  /*ecc0*/  MOV R2, 0xecf0 ;  /* 0x0000ecf000027802 */ /* 0x000fe20000000f00 */
[----:B------:R-:W-:Y:S02]  /*ecd0*/  IMAD.MOV.U32 R3, RZ, RZ, 0x181f ;  /* 0x0000181fff037424 */ /* 0x000fe400078e00ff */
[----:B-12---:R-:W-:Y:S05]  /*ece0*/  CALL.REL.NOINC `($__internal_1_$__cuda_sm70_shflsync_idx_p) ;  /* 0x0000218000007944 */ /* 0x006fea0003c00000 */
[C---:B------:R-:W-:Y:S01]  /*ecf0*/  IADD3 R2, -R198.reuse, 0x10, RZ ;  /* 0x00000010c6027810 */ /* 0x040fe20007ffe1ff */
[----:B------:R-:W-:Y:S01]  /*ed00*/  IMAD.MOV.U32 R204, RZ, RZ, R110 ;  /* 0x000000ffffcc7224 */ /* 0x000fe200078e006e */
[----:B------:R-:W-:Y:S02]  /*ed10*/  ISETP.NE.U32.AND P1, PT, R198, RZ, PT ;  /* 0x000000ffc600720c */ /* 0x000fe40003f25070 */
[----:B------:R-:W-:Y:S04]  /*ed20*/  LOP3.LUT R2, R2, 0xf, RZ, 0xc0, !PT ;  /* 0x0000000f02027812 */ /* 0x000fe800078ec0ff */
[----:B------:R-:W-:Y:S01]  /*ed30*/  IADD3 R2, P3, P2, R2, R203, R164 ;  /* 0x000000cb02027210 */ /* 0x000fe20007a7e0a4 */
[----:B------:R-:W-:Y:S03]  /*ed40*/  IMAD.MOV.U32 R203, RZ, RZ, 0x1 ;  /* 0x00000001ffcb7424 */ /* 0x000fe600078e00ff */
[----:B------:R-:W-:Y:S05]  /*ed50*/  IADD3.X R3, RZ, R157, R111, P3, P2 ;  /* 0x0000009dff037210 */ /* 0x000fea0001fe446f */
[----:B------:R-:W-:Y:S01]  /*ed60*/  @!PT LDS RZ, [RZ] ;  /* 0x00000000fffff984 */ /* 0x000fe20000000800 */
[----:B------:R-:W-:Y:S01]  /*ed70*/  @!PT LDS RZ, [RZ] ;  /* 0x00000000fffff984 */ /* 0x000fe20000000800 */
[----:B------:R-:W-:Y:S01]  /*ed80*/  @!PT LDS RZ, [RZ] ;  /* 0x00000000fffff984 */ /* 0x000fe20000000800 */
[----:B------:R1:W-:Y:S02]  /*ed90*/  LDGSTS.E.BYPASS.LTC128B.128.ZFILL [R200+0x2900], [R2.64], P1 ;  /* 0x0290000002c87fae */ /* 0x0003e40008941d46 */
[----:B-1----:R-:W-:Y:S01]  /*eda0*/  MOV R2, 0xedd0 ;  /* 0x0000edd000027802 */ /* 0x002fe20000000f00 */
[----:B------:R-:W-:Y:S04]  /*edb0*/  IMAD.MOV.U32 R3, RZ, RZ, 0x181f ;  /* 0x0000181fff037424 */ /* 0x000fe800078e00ff */
[----:B------:R-:W-:Y:S05]  /*edc0*/  CALL.REL.NOINC `($__internal_1_$__cuda_sm70_shflsync_idx_p) ;  /* 0x000020a000007944 */ /* 0x000fea0003c00000 */
[----:B------:R-:W-:Y:S01]  /*edd0*/  MOV R3, 0x181f ;  /* 0x0000181f00037802 */ /* 0x000fe20000000f00 */
[----:B------:R-:W-:Y:S01]  /*ede0*/  IMAD.MOV.U32 R112, RZ, RZ, R203 ;  /* 0x000000ffff707224 */ /* 0x000fe200078e00cb */
[----:B------:R-:W-:Y:S01]  /*edf0*/  MOV R203, 0x1 ;  /* 0x0000000100cb7802 */ /* 0x000fe20000000f00 */
[----:B------:R-:W-:Y:S01]  /*ee00*/  IMAD.MOV.U32 R204, RZ, RZ, R108 ;  /* 0x000000ffffcc7224 */ /* 0x000fe200078e006c */
[----:B------:R-:W-:Y:S02]  /*ee10*/  MOV R2, 0xee30 ;  /* 0x0000ee3000027802 */ /* 0x000fe40000000f00 */
[----:B------:R-:W-:Y:S05]  /*ee20*/  CALL.REL.NOINC `($__internal_1_$__cuda_sm70_shflsync_idx_p) ;  /* 0x0000204000007944 */ /* 0x000fea0003c00000 */
        /* <DEDUP_REMOVED lines=60> */
[----:B------:R-:W-:Y:S01]  /*f1f0*/  MOV R108, R203 ;  /* 0x000000cb006c7202 */ /* 0x000fe20000000f00 */
[----:B------:R-:W-:-:S05]  /*f200*/  BRA `(.L_x_177) ;  /* 0xffff7e7000007947 */ /* 0x000fca000383ffff */
.L_x_87:
[----:B------:R-:W-:Y:S02]  /*f210*/  MOV R3, 0x2 ;  /* 0x0000000200037802 */ /* 0x000fe40000000f00 */
[----:B------:R-:W-:Y:S02]  /*f220*/  MOV R2, 0xf240 ;  /* 0x0000f24000027802 */ /* 0x000fe40000000f00 */
[----:B------:R-:W-:Y:S05]  /*f230*/  CALL.REL.NOINC `($__internal_0_$__cuda_sm70_shflsync_bfly_p) ;  /* 0x00001bd000007944 */ /* 0x000fea0003c00000 */
[----:B------:R-:W-:Y:S01]  /*f240*/  FMNMX.FTZ R108, R108, R157, !PT ;  /* 0x0000009d6c6c7209 */ /* 0x000fe20007810000 */
[----:B------:R-:W-:Y:S01]  /*f250*/  IMAD.MOV.U32 R3, RZ, RZ, 0x1 ;  /* 0x00000001ff037424 */ /* 0x000fe200078e00ff */
[----:B------:R-:W-:Y:S02]  /*f260*/  MOV R2, 0xf280 ;  /* 0x0000f28000027802 */ /* 0x000fe40000000f00 */
[----:B------:R-:W-:Y:S05]  /*f270*/  CALL.REL.NOINC `($__internal_0_$__cuda_sm70_shflsync_bfly_p) ;  /* 0x00001b9000007944 */ /* 0x000fea0003c00000 */
[----:B------:R-:W-:Y:S01]  /*f280*/  IMAD.MOV.U32 R3, RZ, RZ, 0x2 ;  /* 0x00000002ff037424 */ /* 0x000fe200078e00ff */
[----:B------:R-:W-:Y:S01]  /*f290*/  FMNMX.FTZ R113, R108, R157, !PT ;  /* 0x0000009d6c717209 */ /* 0x000fe20007810000 */
[----:B------:R-:W-:Y:S01]  /*f2a0*/  IMAD.MOV.U32 R108, RZ, RZ, R110 ;  /* 0x000000ffff6c7224 */ /* 0x000fe200078e006e */
        /* <DEDUP_REMOVED lines=24> */
[----:B------:R-:W-:Y:S01]  /*f430*/  MOV R2, R157 ;  /* 0x0000009d00027202 */ /* 0x000fe20000000f00 */
[----:B------:R-:W-:-:S05]  /*f440*/  BRA `(.L_x_178) ;  /* 0xffff82e000007947 */ /* 0x000fca000383ffff */
.L_x_89:
[----:B------:R-:W-:Y:S01]  /*f450*/  IMAD.MOV.U32 R108, RZ, RZ, R207 ;  /* 0x000000ffff6c7224 */ /* 0x000fe200078e00cf */
[----:B------:R-:W-:-:S02]  /*f460*/  MOV R3, 0x2 ;  /* 0x0000000200037802 */ /* 0x000fc40000000f00 */
[----:B------:R-:W-:Y:S02]  /*f470*/  MOV R2, 0xf490 ;  /* 0x0000f49000027802 */ /* 0x000fe40000000f00 */
[----:B------:R-:W-:Y:S05]  /*f480*/  CALL.REL.NOINC `($__internal_0_$__cuda_sm70_shflsync_bfly_p) ;  /* 0x0000198000007944 */ /* 0x000fea0003c00000 */
[----:B------:R-:W-:Y:S01]  /*f490*/  FADD.FTZ R4, R207, R157 ;  /* 0x0000009dcf047221 */ /* 0x000fe20000010000 */
[----:B------:R-:W-:Y:S02]  /*f4a0*/  MOV R3, 0x1 ;  /* 0x0000000100037802 */ /* 0x000fe40000000f00 */
[----:B------:R-:W-:Y:S02]  /*f4b0*/  MOV R2, 0xf4e0 ;  /* 0x0000f4e000027802 */ /* 0x000fe40000000f00 */
[----:B------:R-:W-:Y:S02]  /*f4c0*/  MOV R108, R4 ;  /* 0x00000004006c7202 */ /* 0x000fe40000000f00 */
[----:B------:R-:W-:Y:S05]  /*f4d0*/  CALL.REL.NOINC `($__internal_0_$__cuda_sm70_shflsync_bfly_p) ;  /* 0x0000193000007944 */ /* 0x000fea0003c00000 */
[----:B------:R-:W-:Y:S01]  /*f4e0*/  FADD.FTZ R4, R4, R157 ;  /* 0x0000009d04047221 */ /* 0x000fe20000010000 */
[----:B------:R-:W-:Y:S02]  /*f4f0*/  MOV R108, R208 ;  /* 0x000000d0006c7202 */ /* 0x000fe40000000f00 */
[----:B------:R-:W-:Y:S02]  /*f500*/  MOV R3, 0x2 ;  /* 0x0000000200037802 */ /* 0x000fe40000000f00 */
[----:B------:R-:W-:-:S02]  /*f510*/  MOV R2, 0xf530 ;  /* 0x0000f53000027802 */ /* 0x000fc40000000f00 */
[----:B------:R-:W-:Y:S05]  /*f520*/  CALL.REL.NOINC `($__internal_0_$__cuda_sm70_shflsync_bfly_p) ;  /* 0x000018e000007944 */ /* 0x000fea0003c00000 */
[----:B------:R-:W-:Y:S01]  /*f530*/  FADD.FTZ R5, R208, R157 ;  /* 0x0000009dd0057221 */ /* 0x000fe20000010000 */
[----:B------:R-:W-:-:S02]  /*f540*/  MOV R3, 0x1 ;  /* 0x0000000100037802 */ /* 0x000fc40000000f00 */
[----:B------:R-:W-:Y:S02]  /*f550*/  MOV R2, 0xf580 ;  /* 0x0000f58000027802 */ /* 0x000fe40000000f00 */
[----:B------:R-:W-:Y:S02]  /*f560*/  MOV R108, R5 ;  /* 0x00000005006c7202 */ /* 0x000fe40000000f00 */
[----:B------:R-:W-:Y:S05]  /*f570*/  CALL.REL.NOINC `($__internal_0_$__cuda_sm70_shflsync_bfly_p) ;  /* 0x0000189000007944 */ /* 0x000fea0003c00000 */
[----:B------:R-:W-:Y:S01]  /*f580*/  FADD.FTZ R5, R5, R157 ;  /* 0x0000009d05057221 */ /* 0x000fe20000010000 */
[----:B------:R-:W-:Y:S02]  /*f590*/  MOV R108, R209 ;  /* 0x000000d1006c7202 */ /* 0x000fe40000000f00 */
[----:B------:R-:W-:Y:S02]  /*f5a0*/  MOV R3, 0x2 ;  /* 0x0000000200037802 */ /* 0x000fe40000000f00 */
[----:B------:R-:W-:Y:S02]  /*f5b0*/  MOV R2, 0xf5d0 ;  /* 0x0000f5d000027802 */ /* 0x000fe40000000f00 */
[----:B------:R-:W-:Y:S05]  /*f5c0*/  CALL.REL.NOINC `($__internal_0_$__cuda_sm70_shflsync_bfly_p) ;  /* 0x0000184000007944 */ /* 0x000fea0003c00000 */
[----:B------:R-:W-:Y:S01]  /*f5d0*/  FADD.FTZ R6, R209, R157 ;  /* 0x0000009dd1067221 */ /* 0x000fe20000010000 */
[----:B------:R-:W-:Y:S02]  /*f5e0*/  MOV R3, 0x1 ;  /* 0x0000000100037802 */ /* 0x000fe40000000f00 */
[----:B------:R-:W-:-:S02]  /*f5f0*/  MOV R2, 0xf620 ;  /* 0x0000f62000027802 */ /* 0x000fc40000000f00 */
        /* <DEDUP_REMOVED lines=9> */
[----:B------:R-:W-:Y:S02]  /*f690*/  MOV R2, 0xf6c0 ;  /* 0x0000f6c000027802 */ /* 0x000fe40000000f00 */
[----:B------:R-:W-:-:S02]  /*f6a0*/  MOV R108, R7 ;  /* 0x00000007006c7202 */ /* 0x000fc40000000f00 */
[----:B------:R-:W-:Y:S05]  /*f6b0*/  CALL.REL.NOINC `($__internal_0_$__cuda_sm70_shflsync_bfly_p) ;  /* 0x0000175000007944 */ /* 0x000fea0003c00000 */
[----:B------:R-:W-:Y:S01]  /*f6c0*/  MOV R8, R157 ;  /* 0x0000009d00087202 */ /* 0x000fe20000000f00 */
[----:B------:R-:W-:Y:S05]  /*f6d0*/  BRA `(.L_x_179) ;  /* 0xffff9ec000007947 */ /* 0x000fea000383ffff */
.L_x_96:
[----:B--234-:R-:W-:Y:S01]  /*f6e0*/  IMAD.MOV.U32 R204, RZ, RZ, R5 ;  /* 0x000000ffffcc7224 */ /* 0x01cfe200078e0005 */
[----:B------:R-:W-:Y:S01]  /*f6f0*/  MOV R203, RZ ;  /* 0x000000ff00cb7202 */ /* 0x000fe20000000f00 */
[----:B------:R-:W-:Y:S01]  /*f700*/  IMAD.MOV.U32 R3, RZ, RZ, 0x181f ;  /* 0x0000181fff037424 */ /* 0x000fe200078e00ff */
[----:B------:R-:W-:-:S02]  /*f710*/  MOV R2, 0xf730 ;  /* 0x0000f73000027802 */ /* 0x000fc40000000f00 */
[----:B-1----:R-:W-:Y:S05]  /*f720*/  CALL.REL.NOINC `($__internal_1_$__cuda_sm70_shflsync_idx_p) ;  /* 0x0000174000007944 */ /* 0x002fea0003c00000 */
[----:B------:R-:W-:Y:S01]  /*f730*/  MOV R7, R203 ;  /* 0x000000cb00077202 */ /* 0x000fe20000000f00 */
[----:B------:R-:W-:Y:S05]  /*f740*/  BRA `(.L_x_180) ;  /* 0xffffb47000007947 */ /* 0x000fea000383ffff */
.L_x_97:
[----:B------:R-:W-:Y:S01]  /*f750*/  IMAD.MOV.U32 R204, RZ, RZ, R6 ;  /* 0x000000ffffcc7224 */ /* 0x000fe200078e0006 */
[----:B------:R-:W-:Y:S01]  /*f760*/  MOV R203, RZ ;  /* 0x000000ff00cb7202 */ /* 0x000fe20000000f00 */
[----:B------:R-:W-:Y:S01]  /*f770*/  IMAD.MOV.U32 R3, RZ, RZ, 0x181f ;  /* 0x0000181fff037424 */ /* 0x000fe200078e00ff */
[----:B------:R-:W-:-:S02]  /*f780*/  MOV R2, 0xf7a0 ;  /* 0x0000f7a000027802 */ /* 0x000fc40000000f00 */
[----:B-123--:R-:W-:Y:S05]  /*f790*/  CALL.REL.NOINC `($__internal_1_$__cuda_sm70_shflsync_idx_p) ;  /* 0x000016d000007944 */ /* 0x00efea0003c00000 */
[----:B------:R-:W-:Y:S01]  /*f7a0*/  MOV R2, R203 ;  /* 0x000000cb00027202 */ /* 0x000fe20000000f00 */
[----:B------:R-:W-:Y:S05]  /*f7b0*/  BRA `(.L_x_181) ;  /* 0xffffb42000007947 */ /* 0x000fea000383ffff */
.L_x_98:
[----:B------:R-:W-:Y:S01]  /*f7c0*/  IMAD.MOV.U32 R204, RZ, RZ, R5 ;  /* 0x000000ffffcc7224 */ /* 0x000fe200078e0005 */
[----:B------:R-:W-:Y:S01]  /*f7d0*/  MOV R203, 0x1 ;  /* 0x0000000100cb7802 */ /* 0x000fe20000000f00 */
[----:B--2---:R-:W-:Y:S01]  /*f7e0*/  IMAD.MOV.U32 R3, RZ, RZ, 0x181f ;  /* 0x0000181fff037424 */ /* 0x004fe200078e00ff */
[----:B------:R-:W-:-:S02]  /*f7f0*/  MOV R2, 0xf810 ;  /* 0x0000f81000027802 */ /* 0x000fc40000000f00 */
[----:B-1--4-:R-:W-:Y:S05]  /*f800*/  CALL.REL.NOINC `($__internal_1_$__cuda_sm70_shflsync_idx_p) ;  /* 0x0000166000007944 */ /* 0x012fea0003c00000 */
        /* <DEDUP_REMOVED lines=8> */
.L_x_99:
[----:B------:R-:W-:Y:S01]  /*f890*/  IMAD.MOV.U32 R204, RZ, RZ, R5 ;  /* 0x000000ffffcc7224 */ /* 0x000fe200078e0005 */
[----:B------:R-:W-:Y:S01]  /*f8a0*/  MOV R203, 0x2 ;  /* 0x0000000200cb7802 */ /* 0x000fe20000000f00 */
[----:B-1----:R-:W-:Y:S01]  /*f8b0*/  IMAD.MOV.U32 R3, RZ, RZ, 0x181f ;  /* 0x0000181fff037424 */ /* 0x002fe200078e00ff */
[----:B------:R-:W-:Y:S02]  /*f8c0*/  MOV R2, 0xf8e0 ;  /* 0x0000f8e000027802 */ /* 0x000fe40000000f00 */
[----:B---34-:R-:W-:Y:S05]  /*f8d0*/  CALL.REL.NOINC `($__internal_1_$__cuda_sm70_shflsync_idx_p) ;  /* 0x0000159000007944 */ /* 0x018fea0003c00000 */
[----:B------:R-:W-:Y:S01]  /*f8e0*/  MOV R7, R203 ;  /* 0x000000cb00077202 */ /* 0x000fe20000000f00 */
[----:B------:R-:W-:Y:S05]  /*f8f0*/  BRA `(.L_x_183) ;  /* 0xffffb40000007947 */ /* 0x000fea000383ffff */
.L_x_100:
[----:B------:R-:W-:Y:S01]  /*f900*/  IMAD.MOV.U32 R204, RZ, RZ, R6 ;  /* 0x000000ffffcc7224 */ /* 0x000fe200078e0006 */
[----:B------:R-:W-:Y:S01]  /*f910*/  MOV R203, 0x2 ;  /* 0x0000000200cb7802 */ /* 0x000fe20000000f00 */
[----:B-1----:R-:W-:Y:S01]  /*f920*/  IMAD.MOV.U32 R3, RZ, RZ, 0x181f ;  /* 0x0000181fff037424 */ /* 0x002fe200078e00ff */
[----:B------:R-:W-:Y:S02]  /*f930*/  MOV R2, 0xf950 ;  /* 0x0000f95000027802 */ /* 0x000fe40000000f00 */
[----:B--234-:R-:W-:Y:S05]  /*f940*/  CALL.REL.NOINC `($__internal_1_$__cuda_sm70_shflsync_idx_p) ;  /* 0x0000152000007944 */ /* 0x01cfea0003c00000 */
[----:B------:R-:W-:Y:S01]  /*f950*/  MOV R2, R203 ;  /* 0x000000cb00027202 */ /* 0x000fe20000000f00 */
[----:B------:R-:W-:Y:S05]  /*f960*/  BRA `(.L_x_184) ;  /* 0xffffb3b000007947 */ /* 0x000fea000383ffff */
.L_x_101:
[----:B------:R-:W-:Y:S01]  /*f970*/  IMAD.MOV.U32 R204, RZ, RZ, R5 ;  /* 0x000000ffffcc7224 */ /* 0x000fe200078e0005 */
[----:B------:R-:W-:Y:S01]  /*f980*/  MOV R203, 0x3 ;  /* 0x0000000300cb7802 */ /* 0x000fe20000000f00 */
[----:B--2---:R-:W-:Y:S01]  /*f990*/  IMAD.MOV.U32 R3, RZ, RZ, 0x181f ;  /* 0x0000181fff037424 */ /* 0x004fe200078e00ff */
[----:B------:R-:W-:-:S02]  /*f9a0*/  MOV R2, 0xf9c0 ;  /* 0x0000f9c000027802 */ /* 0x000fc40000000f00 */
[----:B-1-34-:R-:W-:Y:S05]  /*f9b0*/  CALL.REL.NOINC `($__internal_1_$__cuda_sm70_shflsync_idx_p) ;  /* 0x000014b000007944 */ /* 0x01afea0003c00000 */
        /* <DEDUP_REMOVED lines=8> */
.L_x_102:
[----:B------:R-:W-:Y:S01]  /*fa40*/  IMAD.MOV.U32 R204, RZ, RZ, R5 ;  /* 0x000000ffffcc7224 */ /* 0x000fe200078e0005 */
[----:B------:R-:W-:Y:S01]  /*fa50*/  MOV R203, 0x4 ;  /* 0x0000000400cb7802 */ /* 0x000fe20000000f00 */
[----:B--2---:R-:W-:Y:S01]  /*fa60*/  IMAD.MOV.U32 R3, RZ, RZ, 0x181f ;  /* 0x0000181fff037424 */ /* 0x004fe200078e00ff */
[----:B------:R-:W-:Y:S02]  /*fa70*/  MOV R2, 0xfa90 ;  /* 0x0000fa9000027802 */ /* 0x000fe40000000f00 */
[----:B-1-34-:R-:W-:Y:S05]  /*fa80*/  CALL.REL.NOINC `($__internal_1_$__cuda_sm70_shflsync_idx_p) ;  /* 0x000013e000007944 */ /* 0x01afea0003c00000 */
[----:B------:R-:W-:Y:S01]  /*fa90*/  MOV R7, R203 ;  /* 0x000000cb00077202 */ /* 0x000fe20000000f00 */
[----:B------:R-:W-:Y:S05]  /*faa0*/  BRA `(.L_x_186) ;  /* 0xffffb38000007947 */ /* 0x000fea000383ffff */
.L_x_103:
[----:B------:R-:W-:Y:S01]  /*fab0*/  IMAD.MOV.U32 R204, RZ, RZ, R6 ;  /* 0x000000ffffcc7224 */ /* 0x000fe200078e0006 */
[----:B------:R-:W-:Y:S01]  /*fac0*/  MOV R203, 0x4 ;  /* 0x0000000400cb7802 */ /* 0x000fe20000000f00 */
[----:B--2---:R-:W-:Y:S01]  /*fad0*/  IMAD.MOV.U32 R3, RZ, RZ, 0x181f ;  /* 0x0000181fff037424 */ /* 0x004fe200078e00ff */
[----:B------:R-:W-:Y:S02]  /*fae0*/  MOV R2, 0xfb00 ;  /* 0x0000fb0000027802 */ /* 0x000fe40000000f00 */
[----:B-1-34-:R-:W-:Y:S05]  /*faf0*/  CALL.REL.NOINC `($__internal_1_$__cuda_sm70_shflsync_idx_p) ;  /* 0x0000137000007944 */ /* 0x01afea0003c00000 */
[----:B------:R-:W-:Y:S01]  /*fb00*/  MOV R2, R203 ;  /* 0x000000cb00027202 */ /* 0x000fe20000000f00 */
[----:B------:R-:W-:Y:S05]  /*fb10*/  BRA `(.L_x_187) ;  /* 0xffffb33000007947 */ /* 0x000fea000383ffff */
.L_x_104:
[----:B------:R-:W-:Y:S01]  /*fb20*/  IMAD.MOV.U32 R204, RZ, RZ, R5 ;  /* 0x000000ffffcc7224 */ /* 0x000fe200078e0005 */
[----:B------:R-:W-:Y:S01]  /*fb30*/  MOV R203, 0x5 ;  /* 0x0000000500cb7802 */ /* 0x000fe20000000f00 */
[----:B-1----:R-:W-:Y:S01]  /*fb40*/  IMAD.MOV.U32 R3, RZ, RZ, 0x181f ;  /* 0x0000181fff037424 */ /* 0x002fe200078e00ff */
[----:B------:R-:W-:-:S02]  /*fb50*/  MOV R2, 0xfb70 ;  /* 0x0000fb7000027802 */ /* 0x000fc40000000f00 */
[----:B--234-:R-:W-:Y:S05]  /*fb60*/  CALL.REL.NOINC `($__internal_1_$__cuda_sm70_shflsync_idx_p) ;  /* 0x0000130000007944 */ /* 0x01cfea0003c00000 */
        /* <DEDUP_REMOVED lines=8> */
.L_x_105:
[----:B------:R-:W-:Y:S01]  /*fbf0*/  IMAD.MOV.U32 R204, RZ, RZ, R5 ;  /* 0x000000ffffcc7224 */ /* 0x000fe200078e0005 */
[----:B------:R-:W-:Y:S01]  /*fc00*/  MOV R203, 0x6 ;  /* 0x0000000600cb7802 */ /* 0x000fe20000000f00 */
[----:B--2---:R-:W-:Y:S01]  /*fc10*/  IMAD.MOV.U32 R3, RZ, RZ, 0x181f ;  /* 0x0000181fff037424 */ /* 0x004fe200078e00ff */
[----:B------:R-:W-:Y:S02]  /*fc20*/  MOV R2, 0xfc40 ;  /* 0x0000fc4000027802 */ /* 0x000fe40000000f00 */
[----:B-1--4-:R-:W-:Y:S05]  /*fc30*/  CALL.REL.NOINC `($__internal_1_$__cuda_sm70_shflsync_idx_p) ;  /* 0x0000123000007944 */ /* 0x012fea0003c00000 */
[----:B------:R-:W-:Y:S01]  /*fc40*/  MOV R7, R203 ;  /* 0x000000cb00077202 */ /* 0x000fe20000000f00 */
[----:B------:R-:W-:Y:S05]  /*fc50*/  BRA `(.L_x_189) ;  /* 0xffffb30000007947 */ /* 0x000fea000383ffff */
.L_x_106:
[----:B------:R-:W-:Y:S01]  /*fc60*/  IMAD.MOV.U32 R204, RZ, RZ, R6 ;  /* 0x000000ffffcc7224 */ /* 0x000fe200078e0006 */
[----:B------:R-:W-:Y:S01]  /*fc70*/  MOV R203, 0x6 ;  /* 0x0000000600cb7802 */ /* 0x000fe20000000f00 */
[----:B--2---:R-:W-:Y:S01]  /*fc80*/  IMAD.MOV.U32 R3, RZ, RZ, 0x181f ;  /* 0x0000181fff037424 */ /* 0x004fe200078e00ff */
[----:B------:R-:W-:Y:S02]  /*fc90*/  MOV R2, 0xfcb0 ;  /* 0x0000fcb000027802 */ /* 0x000fe40000000f00 */
[----:B-1-34-:R-:W-:Y:S05]  /*fca0*/  CALL.REL.NOINC `($__internal_1_$__cuda_sm70_shflsync_idx_p) ;  /* 0x000011c000007944 */ /* 0x01afea0003c00000 */
[----:B------:R-:W-:Y:S01]  /*fcb0*/  MOV R2, R203 ;  /* 0x000000cb00027202 */ /* 0x000fe20000000f00 */
[----:B------:R-:W-:Y:S05]  /*fcc0*/  BRA `(.L_x_190) ;  /* 0xffffb2b000007947 */ /* 0x000fea000383ffff */
.L_x_107:
[----:B------:R-:W-:Y:S01]  /*fcd0*/  IMAD.MOV.U32 R204, RZ, RZ, R5 ;  /* 0x000000ffffcc7224 */ /* 0x000fe200078e0005 */
[----:B------:R-:W-:Y:S01]  /*fce0*/  MOV R203, 0x7 ;  /* 0x0000000700cb7802 */ /* 0x000fe20000000f00 */
[----:B-1----:R-:W-:Y:S01]  /*fcf0*/  IMAD.MOV.U32 R3, RZ, RZ, 0x181f ;  /* 0x0000181fff037424 */ /* 0x002fe200078e00ff */
[----:B------:R-:W-:-:S02]  /*fd00*/  MOV R2, 0xfd20 ;  /* 0x0000fd2000027802 */ /* 0x000fc40000000f00 */
[----:B--2-4-:R-:W-:Y:S05]  /*fd10*/  CALL.REL.NOINC `($__internal_1_$__cuda_sm70_shflsync_idx_p) ;  /* 0x0000115000007944 */ /* 0x014fea0003c00000 */
        /* <DEDUP_REMOVED lines=8> */
.L_x_109:
[----:B------:R-:W-:Y:S01]  /*fda0*/  IMAD.MOV.U32 R204, RZ, RZ, R5 ;  /* 0x000000ffffcc7224 */ /* 0x000fe200078e0005 */
[----:B------:R-:W-:Y:S01]  /*fdb0*/  MOV R203, RZ ;  /* 0x000000ff00cb7202 */ /* 0x000fe20000000f00 */
[----:B------:R-:W-:Y:S01]  /*fdc0*/  IMAD.MOV.U32 R3, RZ, RZ, 0x1c1f ;  /* 0x00001c1fff037424 */ /* 0x000fe200078e00ff */
[----:B------:R-:W-:Y:S02]  /*fdd0*/  MOV R2, 0xfdf0 ;  /* 0x0000fdf000027802 */ /* 0x000fe40000000f00 */
[----:B------:R-:W-:Y:S05]  /*fde0*/  CALL.REL.NOINC `($__internal_1_$__cuda_sm70_shflsync_idx_p) ;  /* 0x0000108000007944 */ /* 0x000fea0003c00000 */
[----:B------:R-:W-:Y:S01]  /*fdf0*/  MOV R4, R203 ;  /* 0x000000cb00047202 */ /* 0x000fe20000000f00 */
[----:B------:R-:W-:Y:S05]  /*fe00*/  BRA `(.L_x_192) ;  /* 0xffffb4a000007947 */ /* 0x000fea000383ffff */
.L_x_110:
[----:B------:R-:W-:Y:S01]  /*fe10*/  IMAD.MOV.U32 R204, RZ, RZ, R12 ;  /* 0x000000ffffcc7224 */ /* 0x000fe200078e000c */
[----:B------:R-:W-:Y:S01]  /*fe20*/  MOV R203, RZ ;  /* 0x000000ff00cb7202 */ /* 0x000fe20000000f00 */
[----:B------:R-:W-:Y:S01]  /*fe30*/  IMAD.MOV.U32 R3, RZ, RZ, 0x1c1f ;  /* 0x00001c1fff037424 */ /* 0x000fe200078e00ff */
[----:B------:R-:W-:Y:S02]  /*fe40*/  MOV R2, 0xfe60 ;  /* 0x0000fe6000027802 */ /* 0x000fe40000000f00 */
[----:B-12---:R-:W-:Y:S05]  /*fe50*/  CALL.REL.NOINC `($__internal_1_$__cuda_sm70_shflsync_idx_p) ;  /* 0x0000101000007944 */ /* 0x006fea0003c00000 */
[----:B------:R-:W-:Y:S01]  /*fe60*/  MOV R0, R203 ;  /* 0x000000cb00007202 */ /* 0x000fe20000000f00 */
[----:B------:R-:W-:Y:S05]  /*fe70*/  BRA `(.L_x_193) ;  /* 0xffffb45000007947 */ /* 0x000fea000383ffff */
.L_x_113:
        /* <DEDUP_REMOVED lines=13> */
.L_x_116:
[----:B------:R-:W-:Y:S01]  /*ff50*/  IMAD.MOV.U32 R204, RZ, RZ, R5 ;  /* 0x000000ffffcc7224 */ /* 0x000fe200078e0005 */
[----:B------:R-:W-:Y:S01]  /*ff60*/  MOV R203, 0x2 ;  /* 0x0000000200cb7802 */ /* 0x000fe20000000f00 */
[----:B---3--:R-:W-:Y:S01]  /*ff70*/  IMAD.MOV.U32 R3, RZ, RZ, 0x1c1f ;  /* 0x00001c1fff037424 */ /* 0x008fe200078e00ff */
[----:B------:R-:W-:Y:S02]  /*ff80*/  MOV R2, 0xffa0 ;  /* 0x0000ffa000027802 */ /* 0x000fe40000000f00 */
[----:B-12-4-:R-:W-:Y:S05]  /*ff90*/  CALL.REL.NOINC `($__internal_1_$__cuda_sm70_shflsync_idx_p) ;  /* 0x00000ed000007944 */ /* 0x016fea0003c00000 */
[----:B------:R-:W-:Y:S01]  /*ffa0*/  MOV R4, R203 ;  /* 0x000000cb00047202 */ /* 0x000fe20000000f00 */
[----:B------:R-:W-:Y:S05]  /*ffb0*/  BRA `(.L_x_195) ;  /* 0xffffb9c000007947 */ /* 0x000fea000383ffff */
.L_x_117:
[----:B------:R-:W-:Y:S01]  /*ffc0*/  IMAD.MOV.U32 R204, RZ, RZ, R12 ;  /* 0x000000ffffcc7224 */ /* 0x000fe200078e000c */
[----:B------:R-:W-:Y:S01]  /*ffd0*/  MOV R203, 0x2 ;  /* 0x0000000200cb7802 */ /* 0x000fe20000000f00 */
[----:B---3--:R-:W-:Y:S01]  /*ffe0*/  IMAD.MOV.U32 R3, RZ, RZ, 0x1c1f ;  /* 0x00001c1fff037424 */ /* 0x008fe200078e00ff */
[----:B------:R-:W-:Y:S02]  /*fff0*/  MOV R2, 0x10010 ;  /* 0x0001001000027802 */ /* 0x000fe40000000f00 */
[----:B-12-4-:R-:W-:Y:S05]  /*10000*/  CALL.REL.NOINC `($__internal_1_$__cuda_sm70_shflsync_idx_p) ;  /* 0x00000e6000007944 */ /* 0x016fea0003c00000 */
[----:B------:R-:W-:Y:S01]  /*10010*/  MOV R0, R203 ;  /* 0x000000cb00007202 */ /* 0x000fe20000000f00 */
[----:B------:R-:W-:Y:S05]  /*10020*/  BRA `(.L_x_196) ;  /* 0xffffb97000007947 */ /* 0x000fea000383ffff */
.L_x_120:
[----:B------:R-:W-:Y:S01]  /*10030*/  IMAD.MOV.U32 R204, RZ, RZ, R5 ;  /* 0x000000ffffcc7224 */ /* 0x000fe200078e0005 */
[----:B------:R-:W-:Y:S01]  /*10040*/  MOV R203, 0x3 ;  /* 0x0000000300cb7802 */ /* 0x000fe20000000f00 */
[----:B--23--:R-:W-:Y:S01]  /*10050*/  IMAD.MOV.U32 R3, RZ, RZ, 0x1c1f ;  /* 0x00001c1fff037424 */ /* 0x00cfe200078e00ff */
        /* <DEDUP_REMOVED lines=10> */
.L_x_124:
[----:B------:R-:W-:Y:S01]  /*10100*/  IMAD.MOV.U32 R204, RZ, RZ, R5 ;  /* 0x000000ffffcc7224 */ /* 0x000fe200078e0005 */
[----:B------:R-:W-:Y:S01]  /*10110*/  MOV R203, RZ ;  /* 0x000000ff00cb7202 */ /* 0x000fe20000000f00 */
[----:B------:R-:W-:Y:S01]  /*10120*/  IMAD.MOV.U32 R3, RZ, RZ, 0x181f ;  /* 0x0000181fff037424 */ /* 0x000fe200078e00ff */
[----:B------:R-:W-:Y:S02]  /*10130*/  MOV R2, 0x10150 ;  /* 0x0001015000027802 */ /* 0x000fe40000000f00 */
[----:B------:R-:W-:Y:S05]  /*10140*/  CALL.REL.NOINC `($__internal_1_$__cuda_sm70_shflsync_idx_p) ;  /* 0x00000d2000007944 */ /* 0x000fea0003c00000 */
[----:B------:R-:W-:Y:S01]  /*10150*/  MOV R7, R203 ;  /* 0x000000cb00077202 */ /* 0x000fe20000000f00 */
[----:B------:R-:W-:Y:S05]  /*10160*/  BRA `(.L_x_198) ;  /* 0xffffc64000007947 */ /* 0x000fea000383ffff */
.L_x_125:
[----:B------:R-:W-:Y:S01]  /*10170*/  IMAD.MOV.U32 R204, RZ, RZ, R6 ;  /* 0x000000ffffcc7224 */ /* 0x000fe200078e0006 */
[----:B------:R-:W-:Y:S01]  /*10180*/  MOV R203, RZ ;  /* 0x000000ff00cb7202 */ /* 0x000fe20000000f00 */
[----:B------:R-:W-:Y:S01]  /*10190*/  IMAD.MOV.U32 R3, RZ, RZ, 0x181f ;  /* 0x0000181fff037424 */ /* 0x000fe200078e00ff */
[----:B------:R-:W-:Y:S02]  /*101a0*/  MOV R2, 0x101c0 ;  /* 0x000101c000027802 */ /* 0x000fe40000000f00 */
[----:B-12---:R-:W-:Y:S05]  /*101b0*/  CALL.REL.NOINC `($__internal_1_$__cuda_sm70_shflsync_idx_p) ;  /* 0x00000cb000007944 */ /* 0x006fea0003c00000 */
[----:B------:R-:W-:Y:S01]  /*101c0*/  MOV R2, R203 ;  /* 0x000000cb00027202 */ /* 0x000fe20000000f00 */
[----:B------:R-:W-:Y:S05]  /*101d0*/  BRA `(.L_x_199) ;  /* 0xffffc5f000007947 */ /* 0x000fea000383ffff */
.L_x_126:
[----:B------:R-:W-:Y:S01]  /*101e0*/  IMAD.MOV.U32 R204, RZ, RZ, R5 ;  /* 0x000000ffffcc7224 */ /* 0x000fe200078e0005 */
[----:B------:R-:W-:Y:S01]  /*101f0*/  MOV R203, 0x1 ;  /* 0x0000000100cb7802 */ /* 0x000fe20000000f00 */
[----:B--2---:R-:W-:Y:S01]  /*10200*/  IMAD.MOV.U32 R3, RZ, RZ, 0x181f ;  /* 0x0000181fff037424 */ /* 0x004fe200078e00ff */
[----:B------:R-:W-:-:S02]  /*10210*/  MOV R2, 0x10230 ;  /* 0x0001023000027802 */ /* 0x000fc40000000f00 */
[----:B-1-3--:R-:W-:Y:S05]  /*10220*/  CALL.REL.NOINC `($__internal_1_$__cuda_sm70_shflsync_idx_p) ;  /* 0x00000c4000007944 */ /* 0x00afea0003c00000 */
        /* <DEDUP_REMOVED lines=8> */
.L_x_127:
[----:B------:R-:W-:Y:S01]  /*102b0*/  IMAD.MOV.U32 R204, RZ, RZ, R5 ;  /* 0x000000ffffcc7224 */ /* 0x000fe200078e0005 */
[----:B------:R-:W-:Y:S01]  /*102c0*/  MOV R203, 0x2 ;  /* 0x0000000200cb7802 */ /* 0x000fe20000000f00 */
[----:B-1----:R-:W-:Y:S01]  /*102d0*/  IMAD.MOV.U32 R3, RZ, RZ, 0x181f ;  /* 0x0000181fff037424 */ /* 0x002fe200078e00ff */
[----:B------:R-:W-:Y:S02]  /*102e0*/  MOV R2, 0x10300 ;  /* 0x0001030000027802 */ /* 0x000fe40000000f00 */
[----:B---34-:R-:W-:Y:S05]  /*102f0*/  CALL.REL.NOINC `($__internal_1_$__cuda_sm70_shflsync_idx_p) ;  /* 0x00000b7000007944 */ /* 0x018fea0003c00000 */
[----:B------:R-:W-:Y:S01]  /*10300*/  MOV R7, R203 ;  /* 0x000000cb00077202 */ /* 0x000fe20000000f00 */
[----:B------:R-:W-:Y:S05]  /*10310*/  BRA `(.L_x_201) ;  /* 0xffffc5e000007947 */ /* 0x000fea000383ffff */
.L_x_128:
[----:B------:R-:W-:Y:S01]  /*10320*/  IMAD.MOV.U32 R204, RZ, RZ, R6 ;  /* 0x000000ffffcc7224 */ /* 0x000fe200078e0006 */
[----:B------:R-:W-:Y:S01]  /*10330*/  MOV R203, 0x2 ;  /* 0x0000000200cb7802 */ /* 0x000fe20000000f00 */
[----:B-1----:R-:W-:Y:S01]  /*10340*/  IMAD.MOV.U32 R3, RZ, RZ, 0x181f ;  /* 0x0000181fff037424 */ /* 0x002fe200078e00ff */
[----:B------:R-:W-:Y:S02]  /*10350*/  MOV R2, 0x10370 ;  /* 0x0001037000027802 */ /* 0x000fe40000000f00 */
[----:B--234-:R-:W-:Y:S05]  /*10360*/  CALL.REL.NOINC `($__internal_1_$__cuda_sm70_shflsync_idx_p) ;  /* 0x00000b0000007944 */ /* 0x01cfea0003c00000 */
[----:B------:R-:W-:Y:S01]  /*10370*/  MOV R2, R203 ;  /* 0x000000cb00027202 */ /* 0x000fe20000000f00 */
[----:B------:R-:W-:Y:S05]  /*10380*/  BRA `(.L_x_202) ;  /* 0xffffc59000007947 */ /* 0x000fea000383ffff */
.L_x_129:
        /* <DEDUP_REMOVED lines=13> */
.L_x_130:
[----:B------:R-:W-:Y:S01]  /*10460*/  IMAD.MOV.U32 R204, RZ, RZ, R5 ;  /* 0x000000ffffcc7224 */ /* 0x000fe200078e0005 */
[----:B------:R-:W-:Y:S01]  /*10470*/  MOV R203, 0x4 ;  /* 0x0000000400cb7802 */ /* 0x000fe20000000f00 */
[----:B--2---:R-:W-:Y:S01]  /*10480*/  IMAD.MOV.U32 R3, RZ, RZ, 0x181f ;  /* 0x0000181fff037424 */ /* 0x004fe200078e00ff */
[----:B------:R-:W-:Y:S02]  /*10490*/  MOV R2, 0x104b0 ;  /* 0x000104b000027802 */ /* 0x000fe40000000f00 */
[----:B-1-34-:R-:W-:Y:S05]  /*104a0*/  CALL.REL.NOINC `($__internal_1_$__cuda_sm70_shflsync_idx_p) ;  /* 0x000009c000007944 */ /* 0x01afea0003c00000 */
[----:B------:R-:W-:Y:S01]  /*104b0*/  MOV R7, R203 ;  /* 0x000000cb00077202 */ /* 0x000fe20000000f00 */
[----:B------:R-:W-:Y:S05]  /*104c0*/  BRA `(.L_x_204) ;  /* 0xffffc56000007947 */ /* 0x000fea000383ffff */
.L_x_131:
[----:B------:R-:W-:Y:S01]  /*104d0*/  IMAD.MOV.U32 R204, RZ, RZ, R6 ;  /* 0x000000ffffcc7224 */ /* 0x000fe200078e0006 */
[----:B------:R-:W-:Y:S01]  /*104e0*/  MOV R203, 0x4 ;  /* 0x0000000400cb7802 */ /* 0x000fe20000000f00 */
[----:B--2---:R-:W-:Y:S01]  /*104f0*/  IMAD.MOV.U32 R3, RZ, RZ, 0x181f ;  /* 0x0000181fff037424 */ /* 0x004fe200078e00ff */
[----:B------:R-:W-:Y:S02]  /*10500*/  MOV R2, 0x10520 ;  /* 0x0001052000027802 */ /* 0x000fe40000000f00 */
[----:B-1-34-:R-:W-:Y:S05]  /*10510*/  CALL.REL.NOINC `($__internal_1_$__cuda_sm70_shflsync_idx_p) ;  /* 0x0000095000007944 */ /* 0x01afea0003c00000 */
[----:B------:R-:W-:Y:S01]  /*10520*/  MOV R2, R203 ;  /* 0x000000cb00027202 */ /* 0x000fe20000000f00 */
[----:B------:R-:W-:Y:S05]  /*10530*/  BRA `(.L_x_205) ;  /* 0xffffc51000007947 */ /* 0x000fea000383ffff */
.L_x_132:
        /* <DEDUP_REMOVED lines=13> */
.L_x_133:
[----:B------:R-:W-:Y:S01]  /*10610*/  IMAD.MOV.U32 R204, RZ, RZ, R5 ;  /* 0x000000ffffcc7224 */ /* 0x000fe200078e0005 */
[----:B------:R-:W-:Y:S01]  /*10620*/  MOV R203, 0x6 ;  /* 0x0000000600cb7802 */ /* 0x000fe20000000f00 */
[----:B--2---:R-:W-:Y:S01]  /*10630*/  IMAD.MOV.U32 R3, RZ, RZ, 0x181f ;  /* 0x0000181fff037424 */ /* 0x004fe200078e00ff */
[----:B------:R-:W-:Y:S02]  /*10640*/  MOV R2, 0x10660 ;  /* 0x0001066000027802 */ /* 0x000fe40000000f00 */
[----:B-1--4-:R-:W-:Y:S05]  /*10650*/  CALL.REL.NOINC `($__internal_1_$__cuda_sm70_shflsync_idx_p) ;  /* 0x0000081000007944 */ /* 0x012fea0003c00000 */
[----:B------:R-:W-:Y:S01]  /*10660*/  MOV R7, R203 ;  /* 0x000000cb00077202 */ /* 0x000fe20000000f00 */
[----:B------:R-:W-:Y:S05]  /*10670*/  BRA `(.L_x_207) ;  /* 0xffffc4e000007947 */ /* 0x000fea000383ffff */
.L_x_134:
[----:B------:R-:W-:Y:S01]  /*10680*/  IMAD.MOV.U32 R204, RZ, RZ, R6 ;  /* 0x000000ffffcc7224 */ /* 0x000fe200078e0006 */
[----:B------:R-:W-:Y:S01]  /*10690*/  MOV R203, 0x6 ;  /* 0x0000000600cb7802 */ /* 0x000fe20000000f00 */
[----:B--2---:R-:W-:Y:S01]  /*106a0*/  IMAD.MOV.U32 R3, RZ, RZ, 0x181f ;  /* 0x0000181fff037424 */ /* 0x004fe200078e00ff */
[----:B------:R-:W-:Y:S02]  /*106b0*/  MOV R2, 0x106d0 ;  /* 0x000106d000027802 */ /* 0x000fe40000000f00 */
[----:B-1-34-:R-:W-:Y:S05]  /*106c0*/  CALL.REL.NOINC `($__internal_1_$__cuda_sm70_shflsync_idx_p) ;  /* 0x000007a000007944 */ /* 0x01afea0003c00000 */
[----:B------:R-:W-:Y:S01]  /*106d0*/  MOV R2, R203 ;  /* 0x000000cb00027202 */ /* 0x000fe20000000f00 */
[----:B------:R-:W-:Y:S05]  /*106e0*/  BRA `(.L_x_208) ;  /* 0xffffc49000007947 */ /* 0x000fea000383ffff */
.L_x_135:
        /* <DEDUP_REMOVED lines=13> */
.L_x_137:
[----:B------:R-:W-:Y:S01]  /*107c0*/  IMAD.MOV.U32 R204, RZ, RZ, R88 ;  /* 0x000000ffffcc7224 */ /* 0x000fe200078e0058 */
[----:B------:R-:W-:Y:S01]  /*107d0*/  MOV R203, RZ ;  /* 0x000000ff00cb7202 */ /* 0x000fe20000000f00 */
[----:B------:R-:W-:Y:S01]  /*107e0*/  IMAD.MOV.U32 R3, RZ, RZ, 0x1f ;  /* 0x0000001fff037424 */ /* 0x000fe200078e00ff */
[----:B------:R-:W-:Y:S02]  /*107f0*/  MOV R2, 0x10810 ;  /* 0x0001081000027802 */ /* 0x000fe40000000f00 */
[----:B------:R-:W-:Y:S05]  /*10800*/  CALL.REL.NOINC `($__internal_1_$__cuda_sm70_shflsync_idx_p) ;  /* 0x0000066000007944 */ /* 0x000fea0003c00000 */
[----:B------:R-:W-:Y:S01]  /*10810*/  MOV R9, R203 ;  /* 0x000000cb00097202 */ /* 0x000fe20000000f00 */
[----:B------:R-:W-:Y:S05]  /*10820*/  BRA `(.L_x_210) ;  /* 0xffffc54000007947 */ /* 0x000fea000383ffff */
.L_x_138:
[----:B------:R-:W-:Y:S01]  /*10830*/  IMAD.MOV.U32 R204, RZ, RZ, R88 ;  /* 0x000000ffffcc7224 */ /* 0x000fe200078e0058 */
[----:B------:R-:W-:Y:S01]  /*10840*/  MOV R203, 0x1 ;  /* 0x0000000100cb7802 */ /* 0x000fe20000000f00 */
[----:B------:R-:W-:Y:S01]  /*10850*/  IMAD.MOV.U32 R3, RZ, RZ, 0x1f ;  /* 0x0000001fff037424 */ /* 0x000fe200078e00ff */
[----:B------:R-:W-:Y:S02]  /*10860*/  MOV R2, 0x10880 ;  /* 0x0001088000027802 */ /* 0x000fe40000000f00 */
[----:B-12---:R-:W-:Y:S05]  /*10870*/  CALL.REL.NOINC `($__internal_1_$__cuda_sm70_shflsync_idx_p) ;  /* 0x000005f000007944 */ /* 0x006fea0003c00000 */
[----:B------:R-:W-:Y:S01]  /*10880*/  MOV R8, R203 ;  /* 0x000000cb00087202 */ /* 0x000fe20000000f00 */
[----:B------:R-:W-:Y:S05]  /*10890*/  BRA `(.L_x_211) ;  /* 0xffffc4f000007947 */ /* 0x000fea000383ffff */
.L_x_139:
[----:B------:R-:W-:Y:S02]  /*108a0*/  MOV R2, 0x1 ;  /* 0x0000000100027802 */ /* 0x000fe40000000f00 */
[----:B------:R-:W-:-:S02]  /*108b0*/  MOV R3, 0x108d0 ;  /* 0x000108d000037802 */ /* 0x000fc40000000f00 */
[----:B-1234-:R-:W-:Y:S05]  /*108c0*/  CALL.REL.NOINC `($__internal_2_$__cuda_sm70_shflsync_up_p) ;  /* 0x000005f000007944 */ /* 0x01efea0003c00000 */
[----:B------:R-:W-:Y:S05]  /*108d0*/  BRA `(.L_x_212) ;  /* 0xffffc5e000007947 */ /* 0x000fea000383ffff */
.L_x_140:
[----:B------:R-:W-:Y:S02]  /*108e0*/  MOV R2, 0x2 ;  /* 0x0000000200027802 */ /* 0x000fe40000000f00 */
[----:B------:R-:W-:-:S02]  /*108f0*/  MOV R3, 0x10910 ;  /* 0x0001091000037802 */ /* 0x000fc40000000f00 */
[----:B--2-4-:R-:W-:Y:S05]  /*10900*/  CALL.REL.NOINC `($__internal_2_$__cuda_sm70_shflsync_up_p) ;  /* 0x000005b000007944 */ /* 0x014fea0003c00000 */
        /* <DEDUP_REMOVED lines=24> */
.L_x_144:
[----:B------:R-:W-:Y:S02]  /*10a90*/  MOV R2, 0x1 ;  /* 0x0000000100027802 */ /* 0x000fe40000000f00 */
[----:B------:R-:W-:Y:S02]  /*10aa0*/  MOV R3, 0x10ac0 ;  /* 0x00010ac000037802 */ /* 0x000fe40000000f00 */
[----:B------:R-:W-:Y:S05]  /*10ab0*/  CALL.REL.NOINC `($__internal_2_$__cuda_sm70_shflsync_up_p) ;  /* 0x0000040000007944 */ /* 0x000fea0003c00000 */
[----:B------:R-:W-:Y:S01]  /*10ac0*/  MOV R2, R4 ;  /* 0x0000000400027202 */ /* 0x000fe20000000f00 */
[----:B------:R-:W-:Y:S05]  /*10ad0*/  BRA `(.L_x_214) ;  /* 0xffffc64000007947 */ /* 0x000fea000383ffff */
.L_x_145:
        /* <DEDUP_REMOVED lines=27> */
.L_x_147:
[----:B------:R-:W-:Y:S02]  /*10c90*/  SEL R0, RZ, 0x1, P0 ;  /* 0x00000001ff007807 */ /* 0x000fe40000000000 */
[----:B------:R-:W-:Y:S02]  /*10ca0*/  MOV R2, 0x10cc0 ;  /* 0x00010cc000027802 */ /* 0x000fe40000000f00 */
[----:B-1----:R-:W-:Y:S05]  /*10cb0*/  CALL.REL.NOINC `($__internal_3_$__cuda_sm70_votesync_ballot) ;  /* 0x0000027000007944 */ /* 0x002fea0003c00000 */
[----:B------:R-:W-:Y:S05]  /*10cc0*/  BRA `(.L_x_216) ;  /* 0xffffc5e000007947 */ /* 0x000fea000383ffff */
.L_x_148:
[----:B------:R-:W-:Y:S01]  /*10cd0*/  IMAD.MOV.U32 R204, RZ, RZ, R6 ;  /* 0x000000ffffcc7224 */ /* 0x000fe200078e0006 */
[----:B---3--:R-:W-:Y:S01]  /*10ce0*/  MOV R203, R11 ;  /* 0x0000000b00cb7202 */ /* 0x008fe20000000f00 */
[----:B------:R-:W-:Y:S01]  /*10cf0*/  IMAD.MOV.U32 R3, RZ, RZ, 0x1f ;  /* 0x0000001fff037424 */ /* 0x000fe200078e00ff */
[----:B------:R-:W-:Y:S02]  /*10d00*/  MOV R2, 0x10d20 ;  /* 0x00010d2000027802 */ /* 0x000fe40000000f00 */
[----:B-12---:R-:W-:Y:S05]  /*10d10*/  CALL.REL.NOINC `($__internal_1_$__cuda_sm70_shflsync_idx_p) ;  /* 0x0000015000007944 */ /* 0x006fea0003c00000 */
[----:B------:R-:W-:Y:S01]  /*10d20*/  IMAD.MOV.U32 R6, RZ, RZ, R203 ;  /* 0x000000ffff067224 */ /* 0x000fe200078e00cb */
[----:B------:R-:W-:Y:S01]  /*10d30*/  MOV R203, R11 ;  /* 0x0000000b00cb7202 */ /* 0x000fe20000000f00 */
[----:B------:R-:W-:Y:S01]  /*10d40*/  IMAD.MOV.U32 R204, RZ, RZ, R7 ;  /* 0x000000ffffcc7224 */ /* 0x000fe200078e0007 */
[----:B------:R-:W-:Y:S02]  /*10d50*/  MOV R3, 0x1f ;  /* 0x0000001f00037802 */ /* 0x000fe40000000f00 */
[----:B------:R-:W-:-:S02]  /*10d60*/  MOV R2, 0x10d80 ;  /* 0x00010d8000027802 */ /* 0x000fc40000000f00 */
[----:B------:R-:W-:Y:S05]  /*10d70*/  CALL.REL.NOINC `($__internal_1_$__cuda_sm70_shflsync_idx_p) ;  /* 0x000000f000007944 */ /* 0x000fea0003c00000 */
[----:B------:R-:W-:Y:S01]  /*10d80*/  MOV R7, R203 ;  /* 0x000000cb00077202 */ /* 0x000fe20000000f00 */
[----:B------:R-:W-:Y:S05]  /*10d90*/  BRA `(.L_x_217) ;  /* 0xffffc55000007947 */ /* 0x000fea000383ffff */
.L_x_151:
[----:B------:R-:W-:Y:S01]  /*10da0*/  IMAD.MOV.U32 R204, RZ, RZ, R4 ;  /* 0x000000ffffcc7224 */ /* 0x000fe200078e0004 */
[----:B------:R-:W-:Y:S01]  /*10db0*/  MOV R203, R0 ;  /* 0x0000000000cb7202 */ /* 0x000fe20000000f00 */
[----:B------:R-:W-:Y:S01]  /*10dc0*/  IMAD.MOV.U32 R3, RZ, RZ, 0x1f ;  /* 0x0000001fff037424 */ /* 0x000fe200078e00ff */
[----:B------:R-:W-:-:S02]  /*10dd0*/  MOV R2, 0x10df0 ;  /* 0x00010df000027802 */ /* 0x000fc40000000f00 */
[----:B-1-34-:R-:W-:Y:S05]  /*10de0*/  CALL.REL.NOINC `($__internal_1_$__cuda_sm70_shflsync_idx_p) ;  /* 0x0000008000007944 */ /* 0x01afea0003c00000 */
[----:B------:R-:W-:Y:S01]  /*10df0*/  MOV R10, R203 ;  /* 0x000000cb000a7202 */ /* 0x000fe20000000f00 */
[----:B------:R-:W-:Y:S05]  /*10e00*/  BRA `(.L_x_150) ;  /* 0xffffc54000007947 */ /* 0x000fea000383ffff */
        .weak           $__internal_0_$__cuda_sm70_shflsync_bfly_p
        .type           $__internal_0_$__cuda_sm70_shflsync_bfly_p,@function
        .size           $__internal_0_$__cuda_sm70_shflsync_bfly_p,($__internal_1_$__cuda_sm70_shflsync_idx_p - $__internal_0_$__cuda_sm70_shflsync_bfly_p)
$__internal_0_$__cuda_sm70_shflsync_bfly_p:
[----:B------:R-:W-:Y:S02]  /*10e10*/  MOV R157, 0x1f ;  /* 0x0000001f009d7802 */ /* 0x000fe40000000f00 */
[----:B------:R-:W-:-:S04]  /*10e20*/  MOV R173, 0xffffffff ;  /* 0xffffffff00ad7802 */ /* 0x000fc80000000f00 */
[----:B------:R-:W-:Y:S04]  /*10e30*/  WARPSYNC R173 ;  /* 0x000000ad00007348 */ /* 0x000fe80003800000 */
[----:B------:R1:W2:Y:S02]  /*10e40*/  SHFL.BFLY PT, R157, R108, R3, R157 ;  /* 0x0c0000036c9d7389 */ /* 0x0002a400000e009d */
[----:B-1----:R-:W-:-:S04]  /*10e50*/  MOV R3, 0x0 ;  /* 0x0000000000037802 */ /* 0x002fc80000000f00 */
[----:B--2---:R-:W-:Y:S05]  /*10e60*/  RET.REL.NODEC R2 `(_ZN7cutlass13device_kernelIN5flash19enable_sm80_to_sm89INS1_16FlashAttnFwdSm80INS1_25CollectiveMainloopFwdSm80ILi4ELi1ELb0EN4cute5tupleIJNS5_1CILi128EEENS7_ILi80EEENS7_ILi64EEEEEELi64ENS_10bfloat16_tEfNS_4arch4Sm80ELb0ELb0ELb0ELb1ELb1ELb0ELb1ELb1EEENS1_21CollectiveEpilogueFwdINS6_IJS8_SA_S9_EEENS6_IJNS7_ILi1EEESI_SI_EEESC_SE_Li128ELb1ELb1ELb1ELb0EEENS1_36VarlenDynamicPersistentTileSchedulerILi128ELi80ELi128ELi128ELb1ELb1ELb0ELb0ELb1ELb1EEEEEEEEEvNT_6ParamsE) ;  /* 0xfffef19002007950 */ /* 0x004fea0003c3ffff */
        .weak           $__internal_1_$__cuda_sm70_shflsync_idx_p
        .type           $__internal_1_$__cuda_sm70_shflsync_idx_p,@function
        .size           $__internal_1_$__cuda_sm70_shflsync_idx_p,($__internal_2_$__cuda_sm70_shflsync_up_p - $__internal_1_$__cuda_sm70_shflsync_idx_p)
$__internal_1_$__cuda_sm70_shflsync_idx_p:
[----:B------:R-:W-:-:S04]  /*10e70*/  MOV R210, 0xffffffff ;  /* 0xffffffff00d27802 */ /* 0x000fc80000000f00 */
[----:B------:R-:W-:Y:S04]  /*10e80*/  WARPSYNC R210 ;  /* 0x000000d200007348 */ /* 0x000fe80003800000 */
[----:B------:R1:W2:Y:S02]  /*10e90*/  SHFL.IDX PT, R203, R204, R203, R3 ;  /* 0x000000cbcccb7389 */ /* 0x0002a400000e0003 */
[----:B-1----:R-:W-:-:S04]  /*10ea0*/  MOV R3, 0x0 ;  /* 0x0000000000037802 */ /* 0x002fc80000000f00 */
[----:B--2---:R-:W-:Y:S05]  /*10eb0*/  RET.REL.NODEC R2 `(_ZN7cutlass13device_kernelIN5flash19enable_sm80_to_sm89INS1_16FlashAttnFwdSm80INS1_25CollectiveMainloopFwdSm80ILi4ELi1ELb0EN4cute5tupleIJNS5_1CILi128EEENS7_ILi80EEENS7_ILi64EEEEEELi64ENS_10bfloat16_tEfNS_4arch4Sm80ELb0ELb0ELb0ELb1ELb1ELb0ELb1ELb1EEENS1_21CollectiveEpilogueFwdINS6_IJS8_SA_S9_EEENS6_IJNS7_ILi1EEESI_SI_EEESC_SE_Li128ELb1ELb1ELb1ELb0EEENS1_36VarlenDynamicPersistentTileSchedulerILi128ELi80ELi128ELi128ELb1ELb1ELb0ELb0ELb1ELb1EEEEEEEEEvNT_6ParamsE) ;  /* 0xfffef14002007950 */ /* 0x004fea0003c3ffff */
        .weak           $__internal_2_$__cuda_sm70_shflsync_up_p
        .type           $__internal_2_$__cuda_sm70_shflsync_up_p,@function
        .size           $__internal_2_$__cuda_sm70_shflsync_up_p,($__internal_3_$__cuda_sm70_votesync_ballot - $__internal_2_$__cuda_sm70_shflsync_up_p)
$__internal_2_$__cuda_sm70_shflsync_up_p:
[----:B------:R-:W-:Y:S02]  /*10ec0*/  IMAD.MOV.U32 R4, RZ, RZ, RZ ;  /* 0x000000ffff047224 */ /* 0x000fe400078e00ff */
[----:B------:R-:W-:-:S04]  /*10ed0*/  IMAD.MOV.U32 R11, RZ, RZ, -0x1 ;  /* 0xffffffffff0b7424 */ /* 0x000fc800078e00ff */
[----:B------:R-:W-:Y:S04]  /*10ee0*/  WARPSYNC R11 ;  /* 0x0000000b00007348 */ /* 0x000fe80003800000 */
[----:B------:R1:W2:Y:S02]  /*10ef0*/  SHFL.UP PT, R4, R0, R2, R4 ;  /* 0x0400000200047389 */ /* 0x0002a400000e0004 */
[----:B-1----:R-:W-:Y:S02]  /*10f00*/  MOV R2, R3 ;  /* 0x0000000300027202 */ /* 0x002fe40000000f00 */
[----:B------:R-:W-:-:S04]  /*10f10*/  MOV R3, 0x0 ;  /* 0x0000000000037802 */ /* 0x000fc80000000f00 */
[----:B--2---:R-:W-:Y:S05]  /*10f20*/  RET.REL.NODEC R2 `(_ZN7cutlass13device_kernelIN5flash19enable_sm80_to_sm89INS1_16FlashAttnFwdSm80INS1_25CollectiveMainloopFwdSm80ILi4ELi1ELb0EN4cute5tupleIJNS5_1CILi128EEENS7_ILi80EEENS7_ILi64EEEEEELi64ENS_10bfloat16_tEfNS_4arch4Sm80ELb0ELb0ELb0ELb1ELb1ELb0ELb1ELb1EEENS1_21CollectiveEpilogueFwdINS6_IJS8_SA_S9_EEENS6_IJNS7_ILi1EEESI_SI_EEESC_SE_Li128ELb1ELb1ELb1ELb0EEENS1_36VarlenDynamicPersistentTileSchedulerILi128ELi80ELi128ELi128ELb1ELb1ELb0ELb0ELb1ELb1EEEEEEEEEvNT_6ParamsE) ;  /* 0xfffef0d002007950 */ /* 0x004fea0003c3ffff */
        .weak           $__internal_3_$__cuda_sm70_votesync_ballot
        .type           $__internal_3_$__cuda_sm70_votesync_ballot,@function
        .size           $__internal_3_$__cuda_sm70_votesync_ballot,(.L_x_1910 - $__internal_3_$__cuda_sm70_votesync_ballot)
$__internal_3_$__cuda_sm70_votesync_ballot:
[----:B------:R-:W-:Y:S01]  /*10f30*/  ISETP.NE.U32.AND P0, PT, R0, 0x1, PT ;  /* 0x000000010000780c */ /* 0x000fe20003f05070 */
[----:B------:R-:W-:-:S04]  /*10f40*/  IMAD.MOV.U32 R3, RZ, RZ, -0x1 ;  /* 0xffffffffff037424 */ /* 0x000fc800078e00ff */
[----:B------:R-:W-:Y:S08]  /*10f50*/  WARPSYNC R3 ;  /* 0x0000000300007348 */ /* 0x000ff00003800000 */
[----:B------:R-:W-:-:S04]  /*10f60*/  VOTE.ANY R0, PT, !P0 ;  /* 0x0000000000007806 */ /* 0x000fc800040e0100 */
[----:B------:R-:W-:Y:S01]  /*10f70*/  LOP3.LUT R0, R0, R3, RZ, 0xc0, !PT ;  /* 0x0000000300007212 */ /* 0x000fe200078ec0ff */
[----:B------:R-:W-:-:S04]  /*10f80*/  IMAD.MOV.U32 R3, RZ, RZ, 0x0 ;  /* 0x00000000ff037424 */ /* 0x000fc800078e00ff */
[----:B------:R-:W-:Y:S05]  /*10f90*/  RET.REL.NODEC R2 `(_ZN7cutlass13device_kernelIN5flash19enable_sm80_to_sm89INS1_16FlashAttnFwdSm80INS1_25CollectiveMainloopFwdSm80ILi4ELi1ELb0EN4cute5tupleIJNS5_1CILi128EEENS7_ILi80EEENS7_ILi64EEEEEELi64ENS_10bfloat16_tEfNS_4arch4Sm80ELb0ELb0ELb0ELb1ELb1ELb0ELb1ELb1EEENS1_21CollectiveEpilogueFwdINS6_IJS8_SA_S9_EEENS6_IJNS7_ILi1EEESI_SI_EEESC_SE_Li128ELb1ELb1ELb1ELb0EEENS1_36VarlenDynamicPersistentTileSchedulerILi128ELi80ELi128ELi128ELb1ELb1ELb0ELb0ELb1ELb1EEEEEEEEEvNT_6ParamsE) ;  /* 0xfffef06002007950 */ /* 0x000fea0003c3ffff */
.L_x_218:
        /* <DEDUP_REMOVED lines=14> */
.L_x_1910:


//--------------------- .text._ZN7cutlass13device_kernelIN5flash19enable_sm80_to_sm89INS1_16FlashAttnFwdSm80INS1_25CollectiveMainloopFwdSm80ILi4ELi1ELb0EN4cute5tupleIJNS5_1CILi128EEENS7_ILi80EEENS7_ILi64EEEEEELi64ENS_10bfloat16_tEfNS_4arch4Sm80ELb0ELb0ELb0ELb1ELb1ELb1ELb1ELb1EEENS1_21CollectiveEpilogueFwdINS6_IJS8_SA_S9_EEENS6_IJNS7_ILi1EEESI_SI_EEESC_SE_Li128ELb1ELb1ELb1ELb0EEENS1_36VarlenDynamicPersistentTileSchedulerILi128ELi80ELi128ELi128ELb1ELb1ELb0ELb0ELb1ELb1EEEEEEEEEvNT_6ParamsE --------------------------
	.section	.text._ZN7cutlass13device_kernelIN5flash19enable_sm80_to_sm89INS1_16FlashAttnFwdSm80INS1_25CollectiveMainloopFwdSm80ILi4ELi1ELb0EN4cute5tupleIJNS5_1CILi128EEENS7_ILi80EEENS7_ILi64EEEEEELi64ENS_10bfloat16_tEfNS_4arch4Sm80ELb0ELb0ELb0ELb1ELb1ELb1ELb1ELb1EEENS1_21CollectiveEpilogueFwdINS6_IJS8_SA_S9_EEENS6_IJNS7_ILi1EEESI_SI_EEESC_SE_Li128ELb1ELb1ELb1ELb0EEENS1_36VarlenDynamicPersistentTileSchedulerILi128ELi80ELi128ELi128ELb1ELb1ELb0ELb0ELb1ELb1EEEEEEEEEvNT_6ParamsE,"ax",@progbits
	.sectioninfo	@"SHI_REGISTERS=255"
	.align	128
.text._ZN7cutlass13device_kernelIN5flash19enable_sm80_to_sm89INS1_16FlashAttnFwdSm80INS1_25CollectiveMainloopFwdSm80ILi4ELi1ELb0EN4cute5tupleIJNS5_1CILi128EEENS7_ILi80EEENS7_ILi64EEEEEELi64ENS_10bfloat16_tEfNS_4arch4Sm80ELb0ELb0ELb0ELb1ELb1ELb1ELb1ELb1EEENS1_21CollectiveEpilogueFwdINS6_IJS8_SA_S9_EEENS6_IJNS7_ILi1EEESI_SI_EEESC_SE_Li128ELb1ELb1ELb1ELb0EEENS1_36VarlenDynamicPersistentTileSchedulerILi128ELi80ELi128ELi128ELb1ELb1ELb0ELb0ELb1ELb1EEEEEEEEEvNT_6ParamsE:
        .type           _ZN7cutlass13device_kernelIN5flash19enable_sm80_to_sm89INS1_16FlashAttnFwdSm80INS1_25CollectiveMainloopFwdSm80ILi4ELi1ELb0EN4cute5tupleIJNS5_1CILi128EEENS7_ILi80EEENS7_ILi64EEEEEELi64ENS_10bfloat16_tEfNS_4arch4Sm80ELb0ELb0ELb0ELb1ELb1ELb1ELb1ELb1EEENS1_21CollectiveEpilogueFwdINS6_IJS8_SA_S9_EEENS6_IJNS7_ILi1EEESI_SI_EEESC_SE_Li128ELb1ELb1ELb1ELb0EEENS1_36VarlenDynamicPersistentTileSchedulerILi128ELi80ELi128ELi128ELb1ELb1ELb0ELb0ELb1ELb1EEEEEEEEEvNT_6ParamsE,@function
        .size           _ZN7cutlass13device_kernelIN5flash19enable_sm80_to_sm89INS1_16FlashAttnFwdSm80INS1_25CollectiveMainloopFwdSm80ILi4ELi1ELb0EN4cute5tupleIJNS5_1CILi128EEENS7_ILi80EEENS7_ILi64EEEEEELi64ENS_10bfloat16_tEfNS_4arch4Sm80ELb0ELb0ELb0ELb1ELb1ELb1ELb1ELb1EEENS1_21CollectiveEpilogueFwdINS6_IJS8_SA_S9_EEENS6_IJNS7_ILi1EEESI_SI_EEESC_SE_Li128ELb1ELb1ELb1ELb0EEENS1_36VarlenDynamicPersistentTileSchedulerILi128ELi80ELi128ELi128ELb1ELb1ELb0ELb0ELb1ELb1EEEEEEEEEvNT_6ParamsE,(.L_x_1915 - _ZN7cutlass13device_kernelIN5flash19enable_sm80_to_sm89INS1_16FlashAttnFwdSm80INS1_25CollectiveMainloopFwdSm80ILi4ELi1ELb0EN4cute5tupleIJNS5_1CILi128EEENS7_ILi80EEENS7_ILi64EEEEEELi64ENS_10bfloat16_tEfNS_4arch4Sm80ELb0ELb0ELb0ELb1ELb1ELb1ELb1ELb1EEENS1_21CollectiveEpilogueFwdINS6_IJS8_SA_S9_EEENS6_IJNS7_ILi1EEESI_SI_EEESC_SE_Li128ELb1ELb1ELb1ELb0EEENS1_36VarlenDynamicPersistentTileSchedulerILi128ELi80ELi128ELi128ELb1ELb1ELb0ELb0ELb1ELb1EEEEEEEEEvNT_6ParamsE)
        .other          _ZN7cutlass13device_kernelIN5flash19enable_sm80_to_sm89INS1_16FlashAttnFwdSm80INS1_25CollectiveMainloopFwdSm80ILi4ELi1ELb0EN4cute5tupleIJNS5_1CILi128EEENS7_ILi80EEENS7_ILi64EEEEEELi64ENS_10bfloat16_tEfNS_4arch4Sm80ELb0ELb0ELb0ELb1ELb1ELb1ELb1ELb1EEENS1_21CollectiveEpilogueFwdINS6_IJS8_SA_S9_EEENS6_IJNS7_ILi1EEESI_SI_EEESC_SE_Li128ELb1ELb1ELb1ELb0EEENS1_36VarlenDynamicPersistentTileSchedulerILi128ELi80ELi128ELi128ELb1ELb1ELb0ELb0ELb1ELb1EEEEEEEEEvNT_6ParamsE,@"STO_CUDA_ENTRY STV_DEFAULT"
_ZN7cutlass13device_kernelIN5flash19enable_sm80_to_sm89INS1_16FlashAttnFwdSm80INS1_25CollectiveMainloopFwdSm80ILi4ELi1ELb0EN4cute5tupleIJNS5_1CILi128EEENS7_ILi80EEENS7_ILi64EEEEEELi64ENS_10bfloat16_tEfNS_4arch4Sm80ELb0ELb0ELb0ELb1ELb1ELb1ELb1ELb1EEENS1_21CollectiveEpilogueFwdINS6_IJS8_SA_S9_EEENS6_IJNS7_ILi1EEESI_SI_EEESC_SE_Li128ELb1ELb1ELb1ELb0EEENS1_36VarlenDynamicPersistentTileSchedulerILi128ELi80ELi128ELi128ELb1ELb1ELb0ELb0ELb1ELb1EEEEEEEEEvNT_6ParamsE:
        /* <DEDUP_REMOVED lines=10> */
[----:B-1----:R1:W-:Y:S04]  /*00a0*/  @P0 STL.64 [R1+0x30], R4 ;  /* 0x0000300401000387 */ /* 0x0023e80000100a00 */
        /* <DEDUP_REMOVED lines=43> */
.L_x_224:
        /* <DEDUP_REMOVED lines=17> */
.L_x_411:
        /* <DEDUP_REMOVED lines=16> */
.L_x_412:
[----:B--2---:R-:W-:-:S05]  /*0570*/  IMAD R0, R0, c[0x0][0x538], RZ ;  /* 0x00014e0000007a24 */ /* 0x004fca00078e02ff */
[----:B------:R-:W-:-:S04]  /*0580*/  IADD3 R6, R0, R6, RZ ;  /* 0x0000000600067210 */ /* 0x000fc80007ffe0ff */
[----:B------:R-:W-:-:S13]  /*0590*/  ISETP.GT.AND P0, PT, R6, UR4, PT ;  /* 0x0000000406007c0c */ /* 0x000fda000bf04270 */
[----:B-1----:R-:W-:Y:S05]  /*05a0*/  @!P0 BRA `(.L_x_224) ;  /* 0xfffffdb000008947 */ /* 0x002fea000383ffff */
.L_x_220:
[----:B------:R-:W-:-:S05]  /*05b0*/  IADD3 R12, -R0, R6, RZ ;  /* 0x00000006000c7210 */ /* 0x000fca0007ffe1ff */
[----:B------:R-:W-:-:S05]  /*05c0*/  IMAD R0, R4, c[0x0][0x538], R12 ;  /* 0x00014e0004007a24 */ /* 0x000fca00078e020c */
[----:B------:R-:W-:Y:S01]  /*05d0*/  ISETP.GT.AND P0, PT, R0, UR4, PT ;  /* 0x0000000400007c0c */ /* 0x000fe2000bf04270 */
[----:B------:R-:W-:-:S12]  /*05e0*/  BRA.DIV ~URZ, `(.L_x_225) ;  /* 0x00016db27f007947 */ /* 0x000fd8000b800000 */
[----:B------:R-:W-:-:S04]  /*05f0*/  VOTE.ANY R0, PT, !P0 ;  /* 0x0000000000007806 */ /* 0x000fc800040e0100 */
.L_x_413:
[----:B------:R1:W2:Y:S01]  /*0600*/  POPC R13, R0 ;  /* 0x00000000000d7309 */ /* 0x0002a20000000000 */
[----:B------:R-:W-:Y:S05]  /*0610*/  BRA.DIV ~URZ, `(.L_x_226) ;  /* 0x00016dc27f007947 */ /* 0x000fea000b800000 */
[----:B--2---:R2:W3:Y:S01]  /*0620*/  SHFL.IDX PT, R11, R8, R13, 0x1f ;  /* 0x00001f0d080b7589 */ /* 0x0044e200000e0000 */
[----:B------:R-:W-:-:S03]  /*0630*/  MOV R6, RZ ;  /* 0x000000ff00067202 */ /* 0x000fc60000000f00 */
[----:B------:R2:W4:Y:S04]  /*0640*/  SHFL.IDX PT, R10, R7, R13, 0x1f ;  /* 0x00001f0d070a7589 */ /* 0x00052800000e0000 */
.L_x_414:
[----:B------:R-:W-:Y:S01]  /*0650*/  ISETP.NE.AND P0, PT, R0, RZ, PT ;  /* 0x000000ff0000720c */ /* 0x000fe20003f05270 */
[----:B------:R-:W-:-:S12]  /*0660*/  BSSY B0, `(.L_x_227) ;  /* 0x0000005000007945 */ /* 0x000fd80003800000 */
[----:B------:R-:W-:Y:S05]  /*0670*/  @!P0 BRA `(.L_x_228) ;  /* 0x0000003000008947 */ /* 0x000fea0003800000 */
[----:B------:R-:W-:Y:S01]  /*0680*/  IADD3 R215, R13, -0x1, RZ ;  /* 0xffffffff0dd77810 */ /* 0x000fe20007ffe0ff */
[----:B------:R-:W-:Y:S05]  /*0690*/  BRA.DIV ~URZ, `(.L_x_229) ;  /* 0x00016e227f007947 */ /* 0x000fea000b800000 */
[----:B------:R1:W2:Y:S02]  /*06a0*/  SHFL.IDX PT, R6, R4, R215, 0x1f ;  /* 0x00001fd704067589 */ /* 0x0002a400000e0000 */
.L_x_228:
[----:B------:R-:W-:Y:S05]  /*06b0*/  BSYNC B0 ;  /* 0x0000000000007941 */ /* 0x000fea0003800000 */
.L_x_227:
[----:B-1-3--:R-:W-:Y:S01]  /*06c0*/  IABS R0, R11 ;  /* 0x0000000b00007213 */ /* 0x00afe20000000000 */
[----:B--2---:R-:W-:-:S04]  /*06d0*/  IMAD R4, R6, c[0x0][0x538], R12 ;  /* 0x00014e0006047a24 */ /* 0x004fc800078e020c */
[----:B------:R-:W-:Y:S01]  /*06e0*/  IMAD.MOV.U32 R5, RZ, RZ, R0 ;  /* 0x000000ffff057224 */ /* 0x000fe200078e0000 */
[----:B----4-:R-:W-:Y:S01]  /*06f0*/  IABS R0, R10 ;  /* 0x0000000a00007213 */ /* 0x010fe20000000000 */
[----:B------:R1:W-:Y:S01]  /*0700*/  STL [R1+0x30], R4 ;  /* 0x0000300401007387 */ /* 0x0003e20000100800 */
        /* <DEDUP_REMOVED lines=64> */
.L_x_221:
[----:B------:R-:W-:Y:S01]  /*0b10*/  MOV R0, UR4 ;  /* 0x0000000400007c02 */ /* 0x000fe20008000f00 */
[----:B------:R-:W-:Y:S04]  /*0b20*/  STL [R1+0x34], RZ ;  /* 0x000034ff01007387 */ /* 0x000fe80000100800 */
[----:B------:R-:W-:Y:S04]  /*0b30*/  STL [R1+0x38], RZ ;  /* 0x000038ff01007387 */ /* 0x000fe80000100800 */
[----:B------:R1:W-:Y:S02]  /*0b40*/  STL [R1+0x30], R0 ;  /* 0x0000300001007387 */ /* 0x0003e40000100800 */
[----:B-1----:R-:W-:-:S05]  /*0b50*/  MOV R0, c[0x0][0x53c] ;  /* 0x00014f0000007a02 */ /* 0x002fca0000000f00 */
[----:B------:R1:W-:Y:S02]  /*0b60*/  STL [R1+0x3c], R0 ;  /* 0x00003c0001007387 */ /* 0x0003e40000100800 */
.L_x_230:
[----:B-1----:R-:W2:Y:S04]  /*0b70*/  LDL R4, [R1+0x30] ;  /* 0x0000300001047983 */ /* 0x002ea80000100800 */
[----:B------:R-:W2:Y:S04]  /*0b80*/  LDL R5, [R1+0x34] ;  /* 0x0000340001057983 */ /* 0x000ea80000100800 */
[----:B------:R-:W2:Y:S04]  /*0b90*/  LDL R6, [R1+0x38] ;  /* 0x0000380001067983 */ /* 0x000ea80000100800 */
[----:B------:R-:W2:Y:S01]  /*0ba0*/  LDL R7, [R1+0x3c] ;  /* 0x00003c0001077983 */ /* 0x000ea20000100800 */
[----:B------:R-:W-:Y:S01]  /*0bb0*/  ISETP.NE.AND P0, PT, R14, RZ, PT ;  /* 0x000000ff0e00720c */ /* 0x000fe20003f05270 */
[----:B------:R-:W-:-:S12]  /*0bc0*/  WARPSYNC 0xffffffff ;  /* 0xffffffff00007948 */ /* 0x000fd80003800000 */
[----:B--2---:R1:W-:Y:S04]  /*0bd0*/  @!P0 STS.128 [0x9100], R4 ;  /* 0x00910004ff008388 */ /* 0x0043e80000000c00 */
[----:B------:R-:W-:Y:S06]  /*0be0*/  BAR.ARV 0x5, 0x80 ;  /* 0x0142000000007b1d */ /* 0x000fec0000002000 */
.L_x_219:
[----:B------:R-:W2:Y:S02]  /*0bf0*/  LDL R0, [R1+0x3c] ;  /* 0x00003c0001007983 */ /* 0x000ea40000100800 */
[----:B--2---:R-:W-:-:S13]  /*0c00*/  ISETP.GE.AND P0, PT, R0, c[0x0][0x53c], PT ;  /* 0x00014f0000007a0c */ /* 0x004fda0003f06270 */
[----:B------:R-:W-:Y:S05]  /*0c10*/  @P0 EXIT ;  /* 0x000000000000094d */ /* 0x000fea0003800000 */
[----:B------:R-:W2:Y:S01]  /*0c20*/  S2R R15, SR_TID.X ;  /* 0x00000000000f7919 */ /* 0x000ea20000002100 */
[----:B------:R-:W-:Y:S01]  /*0c30*/  IMAD.MOV.U32 R17, RZ, RZ, -0x10 ;  /* 0xfffffff0ff117424 */ /* 0x000fe200078e00ff */
[----:B------:R-:W-:Y:S01]  /*0c40*/  ULDC UR4, c[0x0][0x2ac] ;  /* 0x0000ab0000047ab9 */ /* 0x000fe20000000800 */
[----:B------:R-:W-:Y:S01]  /*0c50*/  IMAD.MOV.U32 R16, RZ, RZ, 0x20 ;  /* 0x00000020ff107424 */ /* 0x000fe200078e00ff */
[----:B------:R-:W-:Y:S02]  /*0c60*/  ULDC UR6, c[0x0][0x1d0] ;  /* 0x0000740000067ab9 */ /* 0x000fe40000000800 */
[----:B------:R-:W-:Y:S01]  /*0c70*/  UIMAD UR6, UR4, UR6, URZ ;  /* 0x00000006040672a4 */ /* 0x000fe2000f8e023f */
[----:B--2---:R-:W-:-:S04]  /*0c80*/  SHF.R.S32.HI R14, RZ, 0x1f, R15 ;  /* 0x0000001fff0e7819 */ /* 0x004fc8000001140f */
[CC--:B------:R-:W-:Y:S02]  /*0c90*/  LEA.HI R10, R14.reuse, R15.reuse, RZ, 0x3 ;  /* 0x0000000f0e0a7211 */ /* 0x0c0fe400078f18ff */
[----:B------:R-:W-:Y:S02]  /*0ca0*/  LEA.HI R2, R14, R15, RZ, 0x4 ;  /* 0x0000000f0e027211 */ /* 0x000fe400078f20ff */
[----:B------:R-:W-:Y:S02]  /*0cb0*/  SHF.R.S32.HI R25, RZ, 0x3, R10 ;  /* 0x00000003ff197819 */ /* 0x000fe4000001140a */
[----:B-1----:R-:W-:Y:S02]  /*0cc0*/  LOP3.LUT R4, R10, 0xfffffff8, RZ, 0xc0, !PT ;  /* 0xfffffff80a047812 */ /* 0x002fe400078ec0ff */
[----:B------:R-:W-:Y:S01]  /*0cd0*/  SHF.R.S32.HI R3, RZ, 0x4, R2 ;  /* 0x00000004ff037819 */ /* 0x000fe20000011402 */
[----:B------:R-:W-:Y:S01]  /*0ce0*/  IMAD.SHL.U32 R6, R25, 0x40, RZ ;  /* 0x0000004019067824 */ /* 0x000fe200078e00ff */
[C---:B------:R-:W-:Y:S01]  /*0cf0*/  LOP3.LUT R0, R2.reuse, 0xfffffff0, RZ, 0xc0, !PT ;  /* 0xfffffff002007812 */ /* 0x040fe200078ec0ff */
[----:B------:R-:W-:Y:S01]  /*0d00*/  IMAD.IADD R9, R15, 0x1, -R4 ;  /* 0x000000010f097824 */ /* 0x000fe200078e0a04 */
[----:B------:R-:W-:-:S03]  /*0d10*/  LEA.HI R5, R2, R3, RZ, 0x1 ;  /* 0x0000000302057211 */ /* 0x000fc600078f08ff */
[----:B------:R-:W-:Y:S01]  /*0d20*/  IMAD.IADD R2, R15, 0x1, -R0 ;  /* 0x000000010f027824 */ /* 0x000fe200078e0a00 */
[----:B------:R-:W-:Y:S01]  /*0d30*/  LOP3.LUT R0, R6, 0x1c0, RZ, 0xc0, !PT ;  /* 0x000001c006007812 */ /* 0x000fe200078ec0ff */
[----:B------:R-:W-:Y:S01]  /*0d40*/  IMAD.SHL.U32 R244, R9, 0x8, RZ ;  /* 0x0000000809f47824 */ /* 0x000fe200078e00ff */
[----:B------:R-:W-:Y:S01]  /*0d50*/  LOP3.LUT R5, R5, 0xfffffffe, RZ, 0xc0, !PT ;  /* 0xfffffffe05057812 */ /* 0x000fe200078ec0ff */
[----:B------:R-:W-:Y:S01]  /*0d60*/  IMAD.SHL.U32 R7, R9, 0x40, RZ ;  /* 0x0000004009077824 */ /* 0x000fe200078e00ff */
[----:B------:R-:W-:Y:S02]  /*0d70*/  SHF.R.S32.HI R8, RZ, 0x1f, R2 ;  /* 0x0000001fff087819 */ /* 0x000fe40000011402 */
[----:B------:R-:W-:Y:S01]  /*0d80*/  LOP3.LUT R6, R0, 0x38, R244, 0xf8, !PT ;  /* 0x0000003800067812 */ /* 0x000fe200078ef8f4 */
[----:B------:R-:W-:Y:S01]  /*0d90*/  IMAD.IADD R12, R3, 0x1, -R5 ;  /* 0x00000001030c7824 */ /* 0x000fe200078e0a05 */
[----:B------:R-:W-:Y:S02]  /*0da0*/  SHF.R.U32.HI R4, RZ, 0x3, R0 ;  /* 0x00000003ff047819 */ /* 0x000fe40000011600 */
[----:B------:R-:W-:-:S02]  /*0db0*/  LEA.HI R11, R8, R2, RZ, 0x3 ;  /* 0x00000002080b7211 */ /* 0x000fc400078f18ff */
[----:B------:R-:W-:Y:S02]  /*0dc0*/  LOP3.LUT R0, R7, 0x1c0, RZ, 0xc0, !PT ;  /* 0x000001c007007812 */ /* 0x000fe400078ec0ff */
[----:B------:R-:W-:Y:S02]  /*0dd0*/  LOP3.LUT R5, R6, R4, RZ, 0x3c, !PT ;  /* 0x0000000406057212 */ /* 0x000fe400078e3cff */
[-C--:B------:R-:W-:Y:S02]  /*0de0*/  LEA.HI R7, R14, R15.reuse, RZ, 0x6 ;  /* 0x0000000f0e077211 */ /* 0x080fe400078f30ff */
[----:B------:R-:W-:Y:S02]  /*0df0*/  LOP3.LUT R4, R11, 0xfffffff8, RZ, 0xc0, !PT ;  /* 0xfffffff80b047812 */ /* 0x000fe400078ec0ff */
[----:B------:R-:W-:Y:S02]  /*0e00*/  LOP3.LUT R6, R0, 0x8, R10, 0xf8, !PT ;  /* 0x0000000800067812 */ /* 0x000fe400078ef80a */
[----:B------:R-:W-:Y:S01]  /*0e10*/  SHF.R.U32.HI R3, RZ, 0x3, R0 ;  /* 0x00000003ff037819 */ /* 0x000fe20000011600 */
[----:B------:R-:W-:Y:S01]  /*0e20*/  IMAD.SHL.U32 R0, R7, 0x8, RZ ;  /* 0x0000000807007824 */ /* 0x000fe200078e00ff */
[-C--:B------:R-:W-:Y:S01]  /*0e30*/  LEA.HI R10, R14, R15.reuse, RZ, 0x2 ;  /* 0x0000000f0e0a7211 */ /* 0x080fe200078f10ff */
[----:B------:R-:W-:Y:S01]  /*0e40*/  IMAD.IADD R8, R2, 0x1, -R4 ;  /* 0x0000000102087824 */ /* 0x000fe200078e0a04 */
[----:B------:R-:W-:-:S02]  /*0e50*/  LEA.HI R2, R14, R15, RZ, 0x5 ;  /* 0x0000000f0e027211 */ /* 0x000fc400078f28ff */
[----:B------:R-:W-:Y:S02]  /*0e60*/  LOP3.LUT R213, R5, 0x7ffffe00, R0, 0xf8, !PT ;  /* 0x7ffffe0005d57812 */ /* 0x000fe400078ef800 */
[--C-:B------:R-:W-:Y:S02]  /*0e70*/  SHF.R.S32.HI R98, RZ, 0x2, R10.reuse ;  /* 0x00000002ff627819 */ /* 0x100fe4000001140a */
[----:B------:R-:W-:Y:S01]  /*0e80*/  SHF.R.S32.HI R4, RZ, 0x1f, R10 ;  /* 0x0000001fff047819 */ /* 0x000fe2000001140a */
[----:B------:R-:W-:Y:S01]  /*0e90*/  IMAD.SHL.U32 R213, R213, 0x2, RZ ;  /* 0x00000002d5d57824 */ /* 0x000fe200078e00ff */
[----:B------:R-:W-:Y:S02]  /*0ea0*/  LOP3.LUT R0, R2, 0xffffffe0, RZ, 0xc0, !PT ;  /* 0xffffffe002007812 */ /* 0x000fe400078ec0ff */
[----:B------:R-:W-:Y:S02]  /*0eb0*/  SHF.R.S32.HI R7, RZ, 0x5, R2 ;  /* 0x00000005ff077819 */ /* 0x000fe40000011402 */
[----:B------:R-:W-:Y:S01]  /*0ec0*/  LOP3.LUT R13, R6, R3, RZ, 0x3c, !PT ;  /* 0x00000003060d7212 */ /* 0x000fe200078e3cff */
[----:B------:R-:W-:Y:S01]  /*0ed0*/  IMAD.IADD R18, R15, 0x1, -R0 ;  /* 0x000000010f127824 */ /* 0x000fe200078e0a00 */
[----:B------:R-:W-:Y:S01]  /*0ee0*/  SHF.R.S32.HI R2, RZ, 0x1f, R2 ;  /* 0x0000001fff027819 */ /* 0x000fe20000011402 */
[----:B------:R-:W-:Y:S01]  /*0ef0*/  IMAD.SHL.U32 R19, R7, 0x200, RZ ;  /* 0x0000020007137824 */ /* 0x000fe200078e00ff */
[----:B------:R-:W-:-:S02]  /*0f00*/  LEA.HI R4, R4, R98, RZ, 0x3 ;  /* 0x0000006204047211 */ /* 0x000fc400078f18ff */
[----:B------:R-:W-:Y:S02]  /*0f10*/  LOP3.LUT R3, R10, 0xfffffffc, RZ, 0xc0, !PT ;  /* 0xfffffffc0a037812 */ /* 0x000fe400078ec0ff */
[----:B------:R-:W-:Y:S02]  /*0f20*/  LEA.HI R0, R2, R7, RZ, 0x2 ;  /* 0x0000000702007211 */ /* 0x000fe400078f10ff */
[----:B------:R-:W-:Y:S01]  /*0f30*/  LOP3.LUT R2, R4, 0xfffffff8, RZ, 0xc0, !PT ;  /* 0xfffffff804027812 */ /* 0x000fe200078ec0ff */
[----:B------:R-:W-:Y:S01]  /*0f40*/  IMAD.IADD R99, R15, 0x1, -R3 ;  /* 0x000000010f637824 */ /* 0x000fe200078e0a03 */
[----:B------:R-:W-:Y:S01]  /*0f50*/  SHF.R.S32.HI R4, RZ, 0x1f, R18 ;  /* 0x0000001fff047819 */ /* 0x000fe20000011412 */
[----:B------:R-:W-:Y:S01]  /*0f60*/  IMAD.MOV.U32 R15, RZ, RZ, 0x40 ;  /* 0x00000040ff0f7424 */ /* 0x000fe200078e00ff */
[----:B------:R-:W-:Y:S01]  /*0f70*/  LOP3.LUT R3, R0, 0xffffffc, RZ, 0xc0, !PT ;  /* 0x0ffffffc00037812 */ /* 0x000fe200078ec0ff */
[----:B------:R-:W-:Y:S01]  /*0f80*/  IMAD.IADD R0, R98, 0x1, -R2 ;  /* 0x0000000162007824 */ /* 0x000fe200078e0a02 */
[C---:B------:R-:W-:Y:S01]  /*0f90*/  LEA.HI R2, R99.reuse, R99, RZ, 0x1 ;  /* 0x0000006363027211 */ /* 0x040fe200078f08ff */
[----:B------:R-:W-:Y:S01]  /*0fa0*/  IMAD.SHL.U32 R92, R99, 0x4, RZ ;  /* 0x00000004635c7824 */ /* 0x000fe200078e00ff */
[----:B------:R-:W-:Y:S01]  /*0fb0*/  LEA.HI R10, R4, R18, RZ, 0x2 ;  /* 0x00000012040a7211 */ /* 0x000fe200078f10ff */
[----:B------:R-:W-:Y:S01]  /*0fc0*/  IMAD.IADD R5, R7, 0x1, -R3 ;  /* 0x0000000107057824 */ /* 0x000fe200078e0a03 */
[C---:B------:R-:W-:Y:S01]  /*0fd0*/  LOP3.LUT R3, R2.reuse, 0x1ffffffe, RZ, 0xc0, !PT ;  /* 0x1ffffffe02037812 */ /* 0x040fe200078ec0ff */
[----:B------:R-:W-:Y:S01]  /*0fe0*/  IMAD.SHL.U32 R2, R2, 0x20, RZ ;  /* 0x0000002002027824 */ /* 0x000fe200078e00ff */
[----:B------:R-:W-:Y:S01]  /*0ff0*/  SHF.R.S32.HI R4, RZ, 0x2, R10 ;  /* 0x00000002ff047819 */ /* 0x000fe2000001140a */
[C---:B------:R-:W-:Y:S01]  /*1000*/  IMAD.SHL.U32 R86, R99.reuse, 0x8, RZ ;  /* 0x0000000863567824 */ /* 0x040fe200078e00ff */
[----:B------:R-:W-:Y:S01]  /*1010*/  LOP3.LUT R6, R0, 0x1, RZ, 0xc0, !PT ;  /* 0x0000000100067812 */ /* 0x000fe200078ec0ff */
[----:B------:R-:W-:Y:S01]  /*1020*/  IMAD.IADD R3, R99, 0x1, -R3 ;  /* 0x0000000163037824 */ /* 0x000fe200078e0a03 */
[----:B------:R-:W-:Y:S01]  /*1030*/  LOP3.LUT R2, R2, 0xffffffc0, RZ, 0xc0, !PT ;  /* 0xffffffc002027812 */ /* 0x000fe200078ec0ff */
[----:B------:R-:W-:Y:S01]  /*1040*/  IMAD R27, R5, 0x10, R4 ;  /* 0x00000010051b7824 */ /* 0x000fe200078e0204 */
[C---:B------:R-:W-:Y:S01]  /*1050*/  LOP3.LUT P2, RZ, R0.reuse, 0x4, RZ, 0xc0, !PT ;  /* 0x0000000400ff7812 */ /* 0x040fe2000784c0ff */
[C---:B------:R-:W-:Y:S01]  /*1060*/  IMAD.SHL.U32 R4, R0.reuse, 0x40, RZ ;  /* 0x0000004000047824 */ /* 0x040fe200078e00ff */
[----:B------:R-:W-:Y:S01]  /*1070*/  LOP3.LUT P0, RZ, R0, 0x2, RZ, 0xc0, !PT ;  /* 0x0000000200ff7812 */ /* 0x000fe2000780c0ff */
[----:B------:R-:W-:Y:S01]  /*1080*/  IMAD.SHL.U32 R0, R8, 0x40, RZ ;  /* 0x0000004008007824 */ /* 0x000fe200078e00ff */
[----:B------:R-:W-:Y:S01]  /*1090*/  ISETP.NE.U32.AND P1, PT, R6, 0x1, PT ;  /* 0x000000010600780c */ /* 0x000fe20003f25070 */
[----:B------:R-:W-:Y:S01]  /*10a0*/  IMAD R14, R3, 0x8, R2 ;  /* 0x00000008030e7824 */ /* 0x000fe200078e0202 */
[----:B------:R-:W-:Y:S01]  /*10b0*/  LOP3.LUT R21, R4, 0x1c0, RZ, 0xc0, !PT ;  /* 0x000001c004157812 */ /* 0x000fe200078ec0ff */
[----:B------:R-:W-:Y:S01]  /*10c0*/  IMAD.SHL.U32 R2, R12, 0x8, RZ ;  /* 0x000000080c027824 */ /* 0x000fe200078e00ff */
[----:B------:R-:W-:Y:S01]  /*10d0*/  LOP3.LUT R0, R0, 0x1c0, RZ, 0xc0, !PT ;  /* 0x000001c000007812 */ /* 0x000fe200078ec0ff */
[----:B------:R-:W-:Y:S01]  /*10e0*/  IMAD.SHL.U32 R5, R7, 0x400, RZ ;  /* 0x0000040007057824 */ /* 0x000fe200078e00ff */
[----:B------:R-:W-:Y:S01]  /*10f0*/  SHF.R.U32.HI R20, RZ, 0x3, R21 ;  /* 0x00000003ff147819 */ /* 0x000fe20000011615 */
[----:B------:R-:W-:Y:S01]  /*1100*/  IMAD.SHL.U32 R3, R11, 0x40, RZ ;  /* 0x000000400b037824 */ /* 0x000fe200078e00ff */
[----:B------:R-:W-:Y:S01]  /*1110*/  LOP3.LUT R2, R0, 0x8, R2, 0xf8, !PT ;  /* 0x0000000800027812 */ /* 0x000fe200078ef802 */
[----:B------:R-:W-:Y:S01]  /*1120*/  IMAD R6, R99, 0x2, R5 ;  /* 0x0000000263067824 */ /* 0x000fe200078e0205 */
[----:B------:R-:W-:Y:S01]  /*1130*/  SHF.R.U32.HI R0, RZ, 0x3, R0 ;  /* 0x00000003ff007819 */ /* 0x000fe20000011600 */
[----:B------:R-:W-:Y:S01]  /*1140*/  STL [R1+0xec], R27 ;  /* 0x0000ec1b01007387 */ /* 0x000fe20000100800 */
[----:B------:R-:W-:-:S02]  /*1150*/  LOP3.LUT R4, R20, R21, RZ, 0xfc, !PT ;  /* 0x0000001514047212 */ /* 0x000fc400078efcff */
[----:B------:R-:W-:Y:S01]  /*1160*/  LOP3.LUT R0, R2, R0, RZ, 0x3c, !PT ;  /* 0x0000000002007212 */ /* 0x000fe200078e3cff */
[----:B------:R-:W-:Y:S01]  /*1170*/  IMAD R2, R12, 0x200, R13 ;  /* 0x000002000c027824 */ /* 0x000fe200078e020d */
[----:B------:R-:W-:Y:S01]  /*1180*/  LOP3.LUT R3, R3, 0xfffffe00, RZ, 0xc0, !PT ;  /* 0xfffffe0003037812 */ /* 0x000fe200078ec0ff */
[----:B------:R-:W-:Y:S01]  /*1190*/  IMAD.IADD R13, R6, 0x1, R4 ;  /* 0x00000001060d7824 */ /* 0x000fe200078e0204 */
[C---:B------:R-:W-:Y:S01]  /*11a0*/  IADD3 R24, R98.reuse, 0x20, RZ ;  /* 0x0000002062187810 */ /* 0x040fe20007ffe0ff */
[----:B------:R-:W-:Y:S01]  /*11b0*/  STL [R1+0x40], R21 ;  /* 0x0000401501007387 */ /* 0x000fe20000100800 */
[----:B------:R-:W-:Y:S02]  /*11c0*/  IADD3 R23, R98, 0x40, RZ ;  /* 0x0000004062177810 */ /* 0x000fe40007ffe0ff */
[-C--:B------:R-:W-:Y:S01]  /*11d0*/  IADD3 R4, R0, R3.reuse, R5 ;  /* 0x0000000300047210 */ /* 0x080fe20007ffe005 */
[----:B------:R-:W-:Y:S01]  /*11e0*/  IMAD.SHL.U32 R6, R24, 0x40, RZ ;  /* 0x0000004018067824 */ /* 0x000fe200078e00ff */
[----:B------:R-:W-:Y:S01]  /*11f0*/  LOP3.LUT R5, R0, R3, RZ, 0xfc, !PT ;  /* 0x0000000300057212 */ /* 0x000fe200078efcff */
[----:B------:R-:W-:Y:S01]  /*1200*/  IMAD R0, R9, 0x10, R25 ;  /* 0x0000001009007824 */ /* 0x000fe200078e0219 */
[----:B------:R-:W-:Y:S01]  /*1210*/  IADD3 R22, R98, 0x60, RZ ;  /* 0x0000006062167810 */ /* 0x000fe20007ffe0ff */
[----:B------:R-:W-:Y:S01]  /*1220*/  IMAD.SHL.U32 R3, R23, 0x40, RZ ;  /* 0x0000004017037824 */ /* 0x000fe200078e00ff */
[C---:B------:R-:W-:Y:S01]  /*1230*/  LOP3.LUT P6, RZ, R8.reuse, 0x2, RZ, 0xc0, !PT ;  /* 0x0000000208ff7812 */ /* 0x040fe200078cc0ff */
[----:B------:R-:W-:Y:S01]  /*1240*/  STL [R1+0x44], R20 ;  /* 0x0000441401007387 */ /* 0x000fe20000100800 */
[----:B------:R-:W-:-:S02]  /*1250*/  LOP3.LUT P5, RZ, R8, 0x4, RZ, 0xc0, !PT ;  /* 0x0000000408ff7812 */ /* 0x000fc400078ac0ff */
[----:B------:R-:W-:Y:S01]  /*1260*/  SHF.R.S32.HI R7, RZ, 0x1f, R24 ;  /* 0x0000001fff077819 */ /* 0x000fe20000011418 */
[----:B------:R1:W-:Y:S01]  /*1270*/  STL [R1], R0 ;  /* 0x0000000001007387 */ /* 0x0003e20000100800 */
[----:B------:R-:W-:Y:S02]  /*1280*/  SHF.R.S32.HI R8, RZ, 0x1f, R23 ;  /* 0x0000001fff087819 */ /* 0x000fe40000011417 */
[C---:B------:R-:W-:Y:S02]  /*1290*/  LOP3.LUT P4, RZ, R9.reuse, 0x2, RZ, 0xc0, !PT ;  /* 0x0000000209ff7812 */ /* 0x040fe4000788c0ff */
[----:B------:R-:W-:Y:S02]  /*12a0*/  LOP3.LUT P3, RZ, R9, 0x4, RZ, 0xc0, !PT ;  /* 0x0000000409ff7812 */ /* 0x000fe4000786c0ff */
[----:B------:R-:W-:Y:S02]  /*12b0*/  SHF.R.S32.HI R9, RZ, 0x1f, R22 ;  /* 0x0000001fff097819 */ /* 0x000fe40000011416 */
[----:B------:R-:W-:-:S02]  /*12c0*/  LOP3.LUT R11, R6, 0x1c0, RZ, 0xc0, !PT ;  /* 0x000001c0060b7812 */ /* 0x000fc400078ec0ff */
[----:B------:R-:W-:Y:S02]  /*12d0*/  LEA.HI R7, R7, R24, RZ, 0x3 ;  /* 0x0000001807077211 */ /* 0x000fe400078f18ff */
[----:B------:R-:W-:Y:S02]  /*12e0*/  LEA.HI R6, R8, R23, RZ, 0x3 ;  /* 0x0000001708067211 */ /* 0x000fe400078f18ff */
[----:B------:R-:W-:Y:S01]  /*12f0*/  LOP3.LUT R23, R3, 0x1c0, RZ, 0xc0, !PT ;  /* 0x000001c003177812 */ /* 0x000fe200078ec0ff */
[----:B------:R-:W-:Y:S01]  /*1300*/  IMAD.SHL.U32 R8, R7, 0x40, RZ ;  /* 0x0000004007087824 */ /* 0x000fe200078e00ff */
[----:B------:R-:W-:Y:S01]  /*1310*/  LEA.HI R3, R9, R22, RZ, 0x3 ;  /* 0x0000001609037211 */ /* 0x000fe200078f18ff */
[----:B------:R-:W-:Y:S01]  /*1320*/  IMAD.SHL.U32 R7, R6, 0x40, RZ ;  /* 0x0000004006077824 */ /* 0x000fe200078e00ff */
[----:B------:R-:W-:Y:S02]  /*1330*/  IADD3 R91, R92, 0x10, RZ ;  /* 0x000000105c5b7810 */ /* 0x000fe40007ffe0ff */
[----:B------:R-:W-:Y:S01]  /*1340*/  LOP3.LUT R12, R11, 0x38, R86, 0xf8, !PT ;  /* 0x000000380b0c7812 */ /* 0x000fe200078ef856 */
[----:B------:R-:W-:Y:S01]  /*1350*/  IMAD.SHL.U32 R6, R3, 0x40, RZ ;  /* 0x0000004003067824 */ /* 0x000fe200078e00ff */
[----:B------:R-:W-:Y:S01]  /*1360*/  SHF.R.U32.HI R26, RZ, 0x3, R11 ;  /* 0x00000003ff1a7819 */ /* 0x000fe2000001160b */
[----:B-1----:R-:W-:Y:S01]  /*1370*/  IMAD.SHL.U32 R0, R22, 0x40, RZ ;  /* 0x0000004016007824 */ /* 0x002fe200078e00ff */
[----:B------:R-:W-:-:S02]  /*1380*/  LOP3.LUT R9, R10, 0x7ffffffc, RZ, 0xc0, !PT ;  /* 0x7ffffffc0a097812 */ /* 0x000fc400078ec0ff */
[--C-:B------:R-:W-:Y:S02]  /*1390*/  LOP3.LUT R11, R23, 0x38, R86.reuse, 0xf8, !PT ;  /* 0x00000038170b7812 */ /* 0x100fe400078ef856 */
[----:B------:R-:W-:Y:S01]  /*13a0*/  LOP3.LUT R22, R0, 0x1c0, RZ, 0xc0, !PT ;  /* 0x000001c000167812 */ /* 0x000fe200078ec0ff */
[----:B------:R-:W-:Y:S01]  /*13b0*/  IMAD.IADD R9, R18, 0x1, -R9 ;  /* 0x0000000112097824 */ /* 0x000fe200078e0a09 */
[----:B------:R-:W-:Y:S02]  /*13c0*/  SHF.R.U32.HI R24, RZ, 0x3, R23 ;  /* 0x00000003ff187819 */ /* 0x000fe40000011617 */
[----:B------:R-:W-:Y:S01]  /*13d0*/  SHF.R.S32.HI R3, RZ, 0x1f, R91 ;  /* 0x0000001fff037819 */ /* 0x000fe2000001145b */
[----:B------:R-:W-:Y:S01]  /*13e0*/  IMAD.SHL.U32 R18, R9, 0x2, RZ ;  /* 0x0000000209127824 */ /* 0x000fe200078e00ff */
[----:B------:R-:W-:Y:S02]  /*13f0*/  LOP3.LUT R10, R22, 0x38, R86, 0xf8, !PT ;  /* 0x00000038160a7812 */ /* 0x000fe400078ef856 */
[----:B------:R-:W-:Y:S01]  /*1400*/  SHF.R.U32.HI R23, RZ, 0x3, R22 ;  /* 0x00000003ff177819 */ /* 0x000fe20000011616 */
[----:B------:R-:W-:Y:S01]  /*1410*/  IMAD.SHL.U32 R22, R91, 0x2, RZ ;  /* 0x000000025b167824 */ /* 0x000fe200078e00ff */
[----:B------:R-:W-:-:S02]  /*1420*/  LOP3.LUT R25, R8, 0xfffffe00, RZ, 0xc0, !PT ;  /* 0xfffffe0008197812 */ /* 0x000fc400078ec0ff */
[----:B------:R-:W-:Y:S02]  /*1430*/  SHF.L.U64.HI R3, R91, 0x1, R3 ;  /* 0x000000015b037819 */ /* 0x000fe40000010203 */
[----:B------:R1:W-:Y:S01]  /*1440*/  STL [R1+0xe0], R22 ;  /* 0x0000e01601007387 */ /* 0x0003e20000100800 */
[----:B------:R-:W-:Y:S02]  /*1450*/  LOP3.LUT R7, R7, 0xfffffe00, RZ, 0xc0, !PT ;  /* 0xfffffe0007077812 */ /* 0x000fe400078ec0ff */
[----:B------:R-:W-:Y:S01]  /*1460*/  LOP3.LUT R12, R25, R12, R26, 0xf6, !PT ;  /* 0x0000000c190c7212 */ /* 0x000fe200078ef61a */
[----:B------:R-:W-:Y:S01]  /*1470*/  STL [R1+0x4c], R25 ;  /* 0x00004c1901007387 */ /* 0x000fe20000100800 */
[----:B------:R-:W-:Y:S02]  /*1480*/  LOP3.LUT R11, R7, R11, R24, 0xf6, !PT ;  /* 0x0000000b070b7212 */ /* 0x000fe400078ef618 */
[----:B------:R-:W-:Y:S01]  /*1490*/  LEA R12, R12, 0x5100, 0x1 ;  /* 0x000051000c0c7811 */ /* 0x000fe200078e08ff */
[----:B------:R2:W-:Y:S01]  /*14a0*/  STL [R1+0xdc], R3 ;  /* 0x0000dc0301007387 */ /* 0x0005e20000100800 */
[----:B------:R-:W-:-:S02]  /*14b0*/  LOP3.LUT R9, R21, 0x38, R86, 0xf8, !PT ;  /* 0x0000003815097812 */ /* 0x000fc400078ef856 */
[----:B------:R-:W-:Y:S01]  /*14c0*/  LEA R11, R11, 0x5100, 0x1 ;  /* 0x000051000b0b7811 */ /* 0x000fe200078e08ff */
[----:B------:R3:W-:Y:S01]  /*14d0*/  STL [R1+0x48], R7 ;  /* 0x0000480701007387 */ /* 0x0007e20000100800 */
[----:B------:R-:W-:Y:S02]  /*14e0*/  LEA R196, R2, 0x2900, 0x1 ;  /* 0x0000290002c47811 */ /* 0x000fe400078e08ff */
[----:B------:R-:W-:Y:S02]  /*14f0*/  SEL R2, R16, 0xffffffe0, !P6 ;  /* 0xffffffe010027807 */ /* 0x000fe40007000000 */
[C---:B------:R-:W-:Y:S02]  /*1500*/  SEL R0, R15.reuse, 0xffffffc0, !P3 ;  /* 0xffffffc00f007807 */ /* 0x040fe40005800000 */
[----:B------:R-:W-:Y:S02]  /*1510*/  SEL R8, R15, 0xffffffc0, !P2 ;  /* 0xffffffc00f087807 */ /* 0x000fe40005000000 */
[----:B------:R-:W-:Y:S01]  /*1520*/  LOP3.LUT R9, R19, R9, R20, 0xf6, !PT ;  /* 0x0000000913097212 */ /* 0x000fe200078ef614 */
[C---:B------:R-:W-:Y:S01]  /*1530*/  IMAD.IADD R202, R196.reuse, 0x1, R0 ;  /* 0x00000001c4ca7824 */ /* 0x040fe200078e0200 */
[----:B------:R-:W-:-:S02]  /*1540*/  IADD3 R207, R196, 0x20, RZ ;  /* 0x00000020c4cf7810 */ /* 0x000fc40007ffe0ff */
[----:B-1----:R-:W-:Y:S02]  /*1550*/  LOP3.LUT R22, R6, 0xfffffe00, RZ, 0xc0, !PT ;  /* 0xfffffe0006167812 */ /* 0x002fe400078ec0ff */
[----:B------:R-:W-:Y:S02]  /*1560*/  SEL R6, R16, 0xffffffe0, !P0 ;  /* 0xffffffe010067807 */ /* 0x000fe40004000000 */
[----:B------:R-:W-:Y:S01]  /*1570*/  LOP3.LUT R10, R22, R10, R23, 0xf6, !PT ;  /* 0x0000000a160a7212 */ /* 0x000fe200078ef617 */
[----:B------:R-:W-:Y:S01]  /*1580*/  STL [R1+0xe8], R22 ;  /* 0x0000e81601007387 */ /* 0x000fe20000100800 */
[----:B------:R-:W-:Y:S01]  /*1590*/  IADD3 R16, R18, 0x10, RZ ;  /* 0x0000001012107810 */ /* 0x000fe20007ffe0ff */
[----:B--2---:R-:W-:Y:S01]  /*15a0*/  IMAD.IADD R3, R27, 0x1, R14 ;  /* 0x000000011b037824 */ /* 0x004fe200078e020e */
[----:B------:R-:W-:Y:S02]  /*15b0*/  LEA R10, R10, 0x5100, 0x1 ;  /* 0x000051000a0a7811 */ /* 0x000fe400078e08ff */
[----:B------:R-:W-:-:S02]  /*15c0*/  IADD3 R14, R18, 0x20, RZ ;  /* 0x00000020120e7810 */ /* 0x000fc40007ffe0ff */
[----:B------:R1:W-:Y:S01]  /*15d0*/  STL [R1+0xf0], R3 ;  /* 0x0000f00301007387 */ /* 0x0003e20000100800 */
[----:B---3--:R-:W-:Y:S02]  /*15e0*/  SEL R7, R17, 0x10, !P1 ;  /* 0x0000001011077807 */ /* 0x008fe40004800000 */
[----:B------:R-:W-:Y:S01]  /*15f0*/  IADD3 R17, R18, 0x8, RZ ;  /* 0x0000000812117810 */ /* 0x000fe20007ffe0ff */
[----:B------:R-:W-:Y:S01]  /*1600*/  STL [R1+0x7c], R18 ;  /* 0x00007c1201007387 */ /* 0x000fe20000100800 */
[----:B------:R-:W-:Y:S02]  /*1610*/  LEA R9, R9, 0x5100, 0x1 ;  /* 0x0000510009097811 */ /* 0x000fe400078e08ff */
[----:B------:R-:W-:Y:S01]  /*1620*/  @P4 IADD3 R207, R196, -0x20, RZ ;  /* 0xffffffe0c4cf4810 */ /* 0x000fe20007ffe0ff */
[----:B------:R2:W-:Y:S01]  /*1630*/  STL [R1+0xd8], R12 ;  /* 0x0000d80c01007387 */ /* 0x0005e20000100800 */
[----:B------:R-:W-:Y:S02]  /*1640*/  LEA R203, R4, 0x5100, 0x1 ;  /* 0x0000510004cb7811 */ /* 0x000fe400078e08ff */
[----:B------:R-:W-:Y:S01]  /*1650*/  LEA R197, R5, 0x100, 0x1 ;  /* 0x0000010005c57811 */ /* 0x000fe200078e08ff */
[----:B------:R3:W-:Y:S01]  /*1660*/  STL [R1+0xd4], R11 ;  /* 0x0000d40b01007387 */ /* 0x0007e20000100800 */
[----:B------:R-:W-:Y:S01]  /*1670*/  IMAD.IADD R199, R0, 0x1, R207 ;  /* 0x0000000100c77824 */ /* 0x000fe200078e02cf */
[----:B------:R-:W-:Y:S01]  /*1680*/  IADD3 R212, R86, 0x20, RZ ;  /* 0x0000002056d47810 */ /* 0x000fe20007ffe0ff */
[----:B------:R-:W-:Y:S01]  /*1690*/  IMAD.IADD R206, R203, 0x1, R2 ;  /* 0x00000001cbce7824 */ /* 0x000fe200078e0202 */
[----:B------:R4:W-:Y:S01]  /*16a0*/  STL [R1+0xd0], R10 ;  /* 0x0000d00a01007387 */ /* 0x0009e20000100800 */
[----:B------:R-:W-:Y:S01]  /*16b0*/  SHF.R.S32.HI R245, RZ, 0x1f, R244 ;  /* 0x0000001ffff57819 */ /* 0x000fe200000114f4 */
[----:B------:R-:W-:Y:S01]  /*16c0*/  IMAD.IADD R201, R2, 0x1, R197 ;  /* 0x0000000102c97824 */ /* 0x000fe200078e02c5 */
[----:B------:R-:W-:Y:S01]  /*16d0*/  SHF.R.S32.HI R87, RZ, 0x1f, R86 ;  /* 0x0000001fff577819 */ /* 0x000fe20000011456 */
[----:B------:R5:W-:Y:S01]  /*16e0*/  STL [R1+0x74], R17 ;  /* 0x0000741101007387 */ /* 0x000be20000100800 */
[----:B------:R-:W-:-:S02]  /*16f0*/  SHF.R.S32.HI R252, RZ, 0x1f, R212 ;  /* 0x0000001ffffc7819 */ /* 0x000fc400000114d4 */
[----:B------:R-:W-:Y:S01]  /*1700*/  IADD3 R211, R207, 0x800, RZ ;  /* 0x00000800cfd37810 */ /* 0x000fe20007ffe0ff */
[----:B------:R5:W-:Y:S01]  /*1710*/  STL [R1+0x70], R16 ;  /* 0x0000701001007387 */ /* 0x000be20000100800 */
[----:B-1----:R-:W-:Y:S02]  /*1720*/  LOP3.LUT R3, R21, 0x18, R86, 0xf8, !PT ;  /* 0x0000001815037812 */ /* 0x002fe400078ef856 */
[----:B------:R-:W-:Y:S02]  /*1730*/  IADD3 R210, R207, 0x1000, RZ ;  /* 0x00001000cfd27810 */ /* 0x000fe40007ffe0ff */
[----:B------:R-:W-:Y:S02]  /*1740*/  LOP3.LUT R247, R19, R3, R20, 0xf6, !PT ;  /* 0x0000000313f77212 */ /* 0x000fe400078ef614 */
[----:B------:R-:W-:Y:S02]  /*1750*/  SEL R3, R15, 0xffffffc0, !P5 ;  /* 0xffffffc00f037807 */ /* 0x000fe40006800000 */
[----:B------:R-:W-:-:S02]  /*1760*/  IADD3 R15, R18, 0x18, RZ ;  /* 0x00000018120f7810 */ /* 0x000fc40007ffe0ff */
[C---:B--2---:R-:W-:Y:S01]  /*1770*/  IADD3 R12, R18.reuse, 0x28, RZ ;  /* 0x00000028120c7810 */ /* 0x044fe20007ffe0ff */
[----:B------:R-:W-:Y:S01]  /*1780*/  IMAD.IADD R204, R203, 0x1, R3 ;  /* 0x00000001cbcc7824 */ /* 0x000fe200078e0203 */
[----:B---3--:R-:W-:Y:S01]  /*1790*/  IADD3 R11, R18, 0x30, RZ ;  /* 0x00000030120b7810 */ /* 0x008fe20007ffe0ff */
[----:B------:R-:W-:Y:S01]  /*17a0*/  STL [R1+0x6c], R15 ;  /* 0x00006c0f01007387 */ /* 0x000fe20000100800 */
[----:B------:R-:W-:Y:S01]  /*17b0*/  IMAD.IADD R198, R3, 0x1, R197 ;  /* 0x0000000103c67824 */ /* 0x000fe200078e02c5 */
[----:B------:R-:W-:Y:S01]  /*17c0*/  LEA R247, R247, 0x100, 0x1 ;  /* 0x00000100f7f77811 */ /* 0x000fe200078e08ff */
[----:B------:R-:W-:Y:S01]  /*17d0*/  IMAD.IADD R205, R2, 0x1, R204 ;  /* 0x0000000102cd7824 */ /* 0x000fe200078e02cc */
[----:B------:R1:W-:Y:S01]  /*17e0*/  STL [R1+0x68], R14 ;  /* 0x0000680e01007387 */ /* 0x0003e20000100800 */
[----:B----4-:R-:W-:Y:S01]  /*17f0*/  IADD3 R10, R18, 0x38, RZ ;  /* 0x00000038120a7810 */ /* 0x010fe20007ffe0ff */
[----:B------:R-:W-:Y:S01]  /*1800*/  IMAD.IADD R200, R2, 0x1, R198 ;  /* 0x0000000102c87824 */ /* 0x000fe200078e02c6 */
[----:B-----5:R-:W-:Y:S01]  /*1810*/  SHF.R.S32.HI R17, RZ, 0x1f, R17 ;  /* 0x0000001fff117819 */ /* 0x020fe20000011411 */
[----:B------:R2:W-:Y:S01]  /*1820*/  STL [R1+0x64], R12 ;  /* 0x0000640c01007387 */ /* 0x0005e20000100800 */
[----:B------:R-:W-:Y:S01]  /*1830*/  IMAD.IADD R248, R8, 0x1, R247 ;  /* 0x0000000108f87824 */ /* 0x000fe200078e02f7 */
[----:B------:R-:W-:-:S02]  /*1840*/  IADD3 R209, R207, 0x1800, RZ ;  /* 0x00001800cfd17810 */ /* 0x000fc40007ffe0ff */
[----:B------:R-:W-:Y:S01]  /*1850*/  STL [R1+0x60], R11 ;  /* 0x0000600b01007387 */ /* 0x000fe20000100800 */
[----:B------:R-:W-:Y:S02]  /*1860*/  SHF.R.S32.HI R16, RZ, 0x1f, R16 ;  /* 0x0000001fff107819 */ /* 0x000fe40000011410 */
[----:B------:R-:W-:Y:S01]  /*1870*/  IADD3 R208, R207, 0x2000, RZ ;  /* 0x00002000cfd07810 */ /* 0x000fe20007ffe0ff */
[----:B------:R3:W-:Y:S04]  /*1880*/  STL [R1+0xcc], R9 ;  /* 0x0000cc0901007387 */ /* 0x0007e80000100800 */
[----:B------:R-:W-:Y:S04]  /*1890*/  STL [R1+0x5c], R10 ;  /* 0x00005c0a01007387 */ /* 0x000fe80000100800 */
[----:B------:R-:W-:Y:S04]  /*18a0*/  STL [R1+0xc0], R17 ;  /* 0x0000c01101007387 */ /* 0x000fe80000100800 */
[----:B------:R-:W-:Y:S01]  /*18b0*/  STL [R1+0xbc], R16 ;  /* 0x0000bc1001007387 */ /* 0x000fe20000100800 */
[----:B-1----:R-:W-:-:S02]  /*18c0*/  SHF.R.S32.HI R14, RZ, 0x1f, R14 ;  /* 0x0000001fff0e7819 */ /* 0x002fc4000001140e */
[----:B--2---:R-:W-:Y:S02]  /*18d0*/  SHF.R.S32.HI R12, RZ, 0x1f, R12 ;  /* 0x0000001fff0c7819 */ /* 0x004fe4000001140c */
[----:B---3--:R-:W-:-:S05]  /*18e0*/  SHF.R.S32.HI R9, RZ, 0x1f, R15 ;  /* 0x0000001fff097819 */ /* 0x008fca000001140f */
[----:B------:R1:W-:Y:S04]  /*18f0*/  STL [R1+0xb8], R9 ;  /* 0x0000b80901007387 */ /* 0x0003e80000100800 */
[----:B------:R-:W-:Y:S04]  /*1900*/  STL [R1+0xb4], R14 ;  /* 0x0000b40e01007387 */ /* 0x000fe80000100800 */
[----:B------:R-:W-:Y:S01]  /*1910*/  STL [R1+0xb0], R12 ;  /* 0x0000b00c01007387 */ /* 0x000fe20000100800 */
[----:B-1----:R-:W-:Y:S02]  /*1920*/  SHF.R.S32.HI R9, RZ, 0x1f, R11 ;  /* 0x0000001fff097819 */ /* 0x002fe4000001140b */
[----:B------:R-:W-:-:S03]  /*1930*/  LEA R11, R13, 0x80, 0x1 ;  /* 0x000000800d0b7811 */ /* 0x000fc600078e08ff */
[----:B------:R1:W-:Y:S02]  /*1940*/  STL [R1+0xac], R9 ;  /* 0x0000ac0901007387 */ /* 0x0003e40000100800 */
[C---:B------:R-:W-:Y:S01]  /*1950*/  IMAD.IADD R0, R11.reuse, 0x1, R6 ;  /* 0x000000010b007824 */ /* 0x040fe200078e0206 */
[----:B-1----:R-:W-:Y:S01]  /*1960*/  SHF.R.S32.HI R9, RZ, 0x1f, R10 ;  /* 0x0000001fff097819 */ /* 0x002fe2000001140a */
[----:B------:R-:W-:-:S04]  /*1970*/  IMAD.IADD R10, R11, 0x1, R8 ;  /* 0x000000010b0a7824 */ /* 0x000fc800078e0208 */
[----:B------:R1:W-:Y:S01]  /*1980*/  STL [R1+0xa8], R9 ;  /* 0x0000a80901007387 */ /* 0x0003e20000100800 */
[----:B------:R-:W-:-:S03]  /*1990*/  IMAD.IADD R4, R6, 0x1, R10 ;  /* 0x0000000106047824 */ /* 0x000fc600078e020a */
[----:B------:R-:W-:Y:S01]  /*19a0*/  STL [R1+0x8c], R11 ;  /* 0x00008c0b01007387 */ /* 0x000fe20000100800 */
[----:B------:R-:W-:-:S03]  /*19b0*/  IMAD.IADD R3, R7, 0x1, R4 ;  /* 0x0000000107037824 */ /* 0x000fc600078e0204 */
[----:B------:R-:W-:Y:S04]  /*19c0*/  STL [R1+0x90], R10 ;  /* 0x0000900a01007387 */ /* 0x000fe80000100800 */
[----:B------:R2:W-:Y:S01]  /*19d0*/  STL [R1+0xa4], R0 ;  /* 0x0000a40001007387 */ /* 0x0005e20000100800 */
[----:B-1----:R-:W-:-:S04]  /*19e0*/  IMAD.IADD R9, R11, 0x1, R7 ;  /* 0x000000010b097824 */ /* 0x002fc800078e0207 */
[----:B------:R-:W-:Y:S01]  /*19f0*/  IMAD.IADD R5, R9, 0x1, R6 ;  /* 0x0000000109057824 */ /* 0x000fe200078e0206 */
[----:B------:R-:W-:Y:S01]  /*1a00*/  STL [R1+0x9c], R9 ;  /* 0x00009c0901007387 */ /* 0x000fe20000100800 */
[----:B--2---:R-:W-:-:S05]  /*1a10*/  IMAD.IADD R0, R7, 0x1, R10 ;  /* 0x0000000107007824 */ /* 0x004fca00078e020a */
[----:B------:R1:W-:Y:S04]  /*1a20*/  STL [R1+0x98], R0 ;  /* 0x0000980001007387 */ /* 0x0003e80000100800 */
[----:B------:R2:W-:Y:S04]  /*1a30*/  STL [R1+0xa0], R5 ;  /* 0x0000a00501007387 */ /* 0x0005e80000100800 */
[----:B------:R2:W-:Y:S04]  /*1a40*/  STL [R1+0x94], R4 ;  /* 0x0000940401007387 */ /* 0x0005e80000100800 */
[----:B------:R2:W-:Y:S01]  /*1a50*/  STL [R1+0xc8], R3 ;  /* 0x0000c80301007387 */ /* 0x0005e20000100800 */
[----:B-1----:R-:W-:-:S05]  /*1a60*/  IMAD.IADD R0, R6, 0x1, R0 ;  /* 0x0000000106007824 */ /* 0x002fca00078e0200 */
[----:B------:R2:W-:Y:S02]  /*1a70*/  STL [R1+0xc4], R0 ;  /* 0x0000c40001007387 */ /* 0x0005e40000100800 */
.L_x_410:
[----:B--2---:R-:W2:Y:S01]  /*1a80*/  LDL R0, [R1+0x3c] ;  /* 0x00003c0001007983 */ /* 0x004ea20000100800 */
[----:B------:R-:W-:Y:S01]  /*1a90*/  IMAD.MOV.U32 R2, RZ, RZ, 0x4 ;  /* 0x00000004ff027424 */ /* 0x000fe200078e00ff */
[----:B------:R-:W-:-:S04]  /*1aa0*/  ISETP.NE.U32.AND P0, PT, RZ, c[0x0][0x370], PT ;  /* 0x0000dc00ff007a0c */ /* 0x000fc80003f05070 */
[----:B------:R-:W-:Y:S01]  /*1ab0*/  ISETP.NE.AND.EX P1, PT, RZ, c[0x0][0x374], PT, P0 ;  /* 0x0000dd00ff007a0c */ /* 0x000fe20003f25300 */
[----:B--2---:R-:W-:-:S05]  /*1ac0*/  IMAD.WIDE R2, R0, R2, c[0x0][0x588] ;  /* 0x0001620000027625 */ /* 0x004fca00078e0202 */
[----:B------:R-:W2:Y:S01]  /*1ad0*/  LDG.E R27, [R2.64] ;  /* 0x00000008021b7981 */ /* 0x000ea2000c1e1900 */
[----:B------:R-:W-:Y:S01]  /*1ae0*/  ISETP.NE.U32.AND P4, PT, RZ, c[0x0][0x360], PT ;  /* 0x0000d800ff007a0c */ /* 0x000fe20003f85070 */
[----:B------:R-:W-:Y:S01]  /*1af0*/  IMAD.MOV.U32 R9, RZ, RZ, RZ ;  /* 0x000000ffff097224 */ /* 0x000fe200078e00ff */
[----:B------:R-:W-:Y:S02]  /*1b00*/  ISETP.NE.U32.AND P3, PT, RZ, c[0x0][0x348], PT ;  /* 0x0000d200ff007a0c */ /* 0x000fe40003f65070 */
[----:B------:R-:W-:Y:S02]  /*1b10*/  ISETP.NE.AND.EX P4, PT, RZ, c[0x0][0x364], PT, P4 ;  /* 0x0000d900ff007a0c */ /* 0x000fe40003f85340 */
[----:B------:R-:W-:Y:S02]  /*1b20*/  ISETP.NE.U32.AND P5, PT, RZ, c[0x0][0x350], PT ;  /* 0x0000d400ff007a0c */ /* 0x000fe40003fa5070 */
[----:B------:R-:W-:Y:S02]  /*1b30*/  ISETP.NE.U32.AND P6, PT, RZ, c[0x0][0x358], PT ;  /* 0x0000d600ff007a0c */ /* 0x000fe40003fc5070 */
[----:B------:R-:W-:-:S02]  /*1b40*/  ISETP.NE.AND.EX P3, PT, RZ, c[0x0][0x34c], PT, P3 ;  /* 0x0000d300ff007a0c */ /* 0x000fc40003f65330 */
[----:B------:R-:W-:Y:S02]  /*1b50*/  ISETP.NE.AND.EX P5, PT, RZ, c[0x0][0x354], PT, P5 ;  /* 0x0000d500ff007a0c */ /* 0x000fe40003fa5350 */
[----:B------:R-:W-:Y:S01]  /*1b60*/  ISETP.NE.AND.EX P6, PT, RZ, c[0x0][0x35c], PT, P6 ;  /* 0x0000d700ff007a0c */ /* 0x000fe20003fc5360 */
[----:B------:R-:W-:Y:S01]  /*1b70*/  IMAD.MOV.U32 R143, RZ, RZ, RZ ;  /* 0x000000ffff8f7224 */ /* 0x000fe200078e00ff */
[----:B------:R-:W-:Y:S01]  /*1b80*/  CS2R R12, SRZ ;  /* 0x00000000000c7805 */ /* 0x000fe2000001ff00 */
[----:B--2---:R-:W-:Y:S01]  /*1b90*/  SHF.R.S32.HI R28, RZ, 0x1f, R27 ;  /* 0x0000001fff1c7819 */ /* 0x004fe2000001141b */
[C---:B------:R-:W-:Y:S01]  /*1ba0*/  IMAD.SHL.U32 R16, R27.reuse, 0x4, RZ ;  /* 0x000000041b107824 */ /* 0x040fe200078e00ff */
[C---:B------:R-:W-:Y:S01]  /*1bb0*/  @P1 LEA R4, P0, R27.reuse, c[0x0][0x370], 0x2 ;  /* 0x0000dc001b041a11 */ /* 0x040fe200078010ff */
[----:B------:R1:W-:Y:S01]  /*1bc0*/  STL [R1+0x58], R27 ;  /* 0x0000581b01007387 */ /* 0x0003e20000100800 */
[C-C-:B------:R-:W-:Y:S02]  /*1bd0*/  SHF.L.U64.HI R15, R27.reuse, 0x2, R28.reuse ;  /* 0x000000021b0f7819 */ /* 0x140fe4000001021c */
[----:B------:R-:W-:Y:S01]  /*1be0*/  @P1 LEA.HI.X R5, R27, c[0x0][0x374], R28, 0x2, P0 ;  /* 0x0000dd001b051a11 */ /* 0x000fe200000f141c */
[----:B------:R1:W-:Y:S01]  /*1bf0*/  STL [R1+0x80], R28 ;  /* 0x0000801c01007387 */ /* 0x0003e20000100800 */
[----:B------:R-:W-:-:S03]  /*1c00*/  @P4 IADD3 R2, P0, R16, c[0x0][0x360], RZ ;  /* 0x0000d80010024a10 */ /* 0x000fc60007f1e0ff */
[----:B------:R2:W3:Y:S01]  /*1c10*/  @P1 LDG.E R9, [R4.64] ;  /* 0x0000000804091981 */ /* 0x0004e2000c1e1900 */
[C---:B------:R-:W-:Y:S02]  /*1c20*/  @P4 IADD3.X R3, R15.reuse, c[0x0][0x364], RZ, P0, !PT ;  /* 0x0000d9000f034a10 */ /* 0x040fe400007fe4ff */
[----:B------:R-:W-:Y:S01]  /*1c30*/  IADD3 R6, P2, R16, c[0x0][0x348], RZ ;  /* 0x0000d20010067a10 */ /* 0x000fe20007f5e0ff */
[----:B------:R1:W-:Y:S04]  /*1c40*/  STL [R1+0x50], R16 ;  /* 0x0000501001007387 */ /* 0x0003e80000100800 */
[----:B------:R4:W5:Y:S01]  /*1c50*/  @P4 LDG.E R147, [R2.64] ;  /* 0x0000000802934981 */ /* 0x000962000c1e1900 */
[----:B------:R-:W-:-:S03]  /*1c60*/  IADD3.X R7, R15, c[0x0][0x34c], RZ, P2, !PT ;  /* 0x0000d3000f077a10 */ /* 0x000fc600017fe4ff */
[----:B------:R1:W-:Y:S04]  /*1c70*/  STL [R1+0x54], R15 ;  /* 0x0000540f01007387 */ /* 0x0003e80000100800 */
[----:B------:R1:W5:Y:S01]  /*1c80*/  @P3 LDG.E R143, [R6.64] ;  /* 0x00000008068f3981 */ /* 0x000362000c1e1900 */
[----:B--2---:R-:W-:-:S04]  /*1c90*/  IADD3 R4, P1, R16, c[0x0][0x350], RZ ;  /* 0x0000d40010047a10 */ /* 0x004fc80007f3e0ff */
[----:B------:R-:W-:Y:S02]  /*1ca0*/  IADD3.X R5, R15, c[0x0][0x354], RZ, P1, !PT ;  /* 0x0000d5000f057a10 */ /* 0x000fe40000ffe4ff */
[----:B----4-:R-:W-:-:S03]  /*1cb0*/  IADD3 R2, P0, R16, c[0x0][0x358], RZ ;  /* 0x0000d60010027a10 */ /* 0x010fc60007f1e0ff */
[----:B------:R1:W5:Y:S01]  /*1cc0*/  @P5 LDG.E R13, [R4.64] ;  /* 0x00000008040d5981 */ /* 0x000362000c1e1900 */
[----:B------:R-:W-:-:S05]  /*1cd0*/  IADD3.X R3, R15, c[0x0][0x35c], RZ, P0, !PT ;  /* 0x0000d7000f037a10 */ /* 0x000fca00007fe4ff */
[----:B------:R1:W5:Y:S01]  /*1ce0*/  @P6 LDG.E R12, [R2.64] ;  /* 0x00000008020c6981 */ /* 0x000362000c1e1900 */
[----:B------:R-:W-:Y:S03]  /*1cf0*/  YIELD ;  /* 0x0000000000007946 */ /* 0x000fe60003800000 */
[----:B---3--:R1:W-:Y:S01]  /*1d00*/  STL [R1+0x2c], R9 ;  /* 0x00002c0901007387 */ /* 0x0083e20000100800 */
[----:B------:R-:W-:Y:S05]  /*1d10*/  @P4 BRA `(.L_x_231) ;  /* 0x0000005000004947 */ /* 0x000fea0003800000 */
[----:B-----5:R-:W-:Y:S01]  /*1d20*/  MOV R147, c[0x0][0x168] ;  /* 0x00005a0000937a02 */ /* 0x020fe20000000f00 */
[----:B------:R-:W-:Y:S05]  /*1d30*/  @!P3 BRA `(.L_x_231) ;  /* 0x000000300000b947 */ /* 0x000fea0003800000 */
[----:B------:R-:W2:Y:S04]  /*1d40*/  LDG.E R8, [R6.64] ;  /* 0x0000000806087981 */ /* 0x000ea8000c1e1900 */
[----:B------:R-:W2:Y:S02]  /*1d50*/  LDG.E R0, [R6.64+0x4] ;  /* 0x0000040806007981 */ /* 0x000ea4000c1e1900 */
[----:B--2---:R-:W-:-:S02]  /*1d60*/  IADD3 R147, -R8, R0, RZ ;  /* 0x0000000008937210 */ /* 0x004fc40007ffe1ff */
.L_x_231:
[----:B------:R-:W-:-:S04]  /*1d70*/  ISETP.NE.U32.AND P0, PT, RZ, c[0x0][0x368], PT ;  /* 0x0000da00ff007a0c */ /* 0x000fc80003f05070 */
[----:B------:R-:W-:-:S13]  /*1d80*/  ISETP.NE.AND.EX P0, PT, RZ, c[0x0][0x36c], PT, P0 ;  /* 0x0000db00ff007a0c */ /* 0x000fda0003f05300 */
[----:B------:R-:W-:Y:S05]  /*1d90*/  @!P0 BRA `(.L_x_232) ;  /* 0x0000004000008947 */ /* 0x000fea0003800000 */
[----:B-1----:R-:W-:-:S04]  /*1da0*/  IADD3 R6, P0, R16, c[0x0][0x368], RZ ;  /* 0x0000da0010067a10 */ /* 0x002fc80007f1e0ff */
[----:B------:R-:W-:-:S05]  /*1db0*/  IADD3.X R7, R15, c[0x0][0x36c], RZ, P0, !PT ;  /* 0x0000db000f077a10 */ /* 0x000fca00007fe4ff */
[----:B------:R1:W5:Y:S01]  /*1dc0*/  LDG.E R6, [R6.64] ;  /* 0x0000000806067981 */ /* 0x000362000c1e1900 */
[----:B------:R-:W-:Y:S05]  /*1dd0*/  BRA `(.L_x_233) ;  /* 0x0000005000007947 */ /* 0x000fea0003800000 */
.L_x_232:
[----:B-1----:R-:W-:Y:S01]  /*1de0*/  MOV R6, UR6 ;  /* 0x0000000600067c02 */ /* 0x002fe20008000f00 */
[----:B------:R-:W-:Y:S05]  /*1df0*/  @!P5 BRA `(.L_x_233) ;  /* 0x000000300000d947 */ /* 0x000fea0003800000 */
[----:B------:R-:W2:Y:S04]  /*1e00*/  LDG.E R6, [R4.64] ;  /* 0x0000000804067981 */ /* 0x000ea8000c1e1900 */
[----:B------:R-:W2:Y:S02]  /*1e10*/  LDG.E R0, [R4.64+0x4] ;  /* 0x0000040804007981 */ /* 0x000ea4000c1e1900 */
[----:B--2---:R-:W-:Y:S02]  /*1e20*/  IADD3 R6, -R6, R0, RZ ;  /* 0x0000000006067210 */ /* 0x004fe40007ffe1ff */
.L_x_233:
[----:B------:R-:W2:Y:S04]  /*1e30*/  LDL R14, [R1+0x38] ;  /* 0x00003800010e7983 */ /* 0x000ea80000100800 */
[----:B------:R3:W4:Y:S04]  /*1e40*/  @P6 LDG.E R4, [R2.64] ;  /* 0x0000000802046981 */ /* 0x000728000c1e1900 */
[----:B------:R3:W4:Y:S01]  /*1e50*/  @P6 LDG.E R0, [R2.64+0x4] ;  /* 0x0000040802006981 */ /* 0x000722000c1e1900 */
[----:B------:R-:W-:Y:S01]  /*1e60*/  ISETP.NE.U32.AND P0, PT, RZ, c[0x0][0x378], PT ;  /* 0x0000de00ff007a0c */ /* 0x000fe20003f05070 */
[----:B-----5:R-:W-:-:S03]  /*1e70*/  IMAD.MOV.U32 R130, RZ, RZ, R6 ;  /* 0x000000ffff827224 */ /* 0x020fc600078e0006 */
[----:B------:R-:W-:-:S13]  /*1e80*/  ISETP.NE.AND.EX P1, PT, RZ, c[0x0][0x37c], PT, P0 ;  /* 0x0000df00ff007a0c */ /* 0x000fda0003f25300 */
[----:B---3--:R-:W-:-:S04]  /*1e90*/  @P1 IADD3 R2, P0, R16, c[0x0][0x378], RZ ;  /* 0x0000de0010021a10 */ /* 0x008fc80007f1e0ff */
[----:B------:R-:W-:-:S05]  /*1ea0*/  @P1 IADD3.X R3, R15, c[0x0][0x37c], RZ, P0, !PT ;  /* 0x0000df000f031a10 */ /* 0x000fca00007fe4ff */
[----:B------:R3:W5:Y:S01]  /*1eb0*/  @P1 LDG.E R130, [R2.64] ;  /* 0x0000000802821981 */ /* 0x000762000c1e1900 */
[----:B-1----:R-:W-:Y:S01]  /*1ec0*/  IMAD.IADD R7, R6, 0x1, -R9 ;  /* 0x0000000106077824 */ /* 0x002fe200078e0a09 */
[----:B------:R-:W-:Y:S01]  /*1ed0*/  BSSY B0, `(.L_x_234) ;  /* 0x0000031000007945 */ /* 0x000fe20003800000 */
[----:B---3--:R-:W-:Y:S01]  /*1ee0*/  IMAD.MOV.U32 R2, RZ, RZ, c[0x0][0x228] ;  /* 0x00008a00ff027624 */ /* 0x008fe200078e00ff */
[----:B--2---:R-:W-:-:S04]  /*1ef0*/  LOP3.LUT R3, R14, 0xff000000, RZ, 0xc0, !PT ;  /* 0xff0000000e037812 */ /* 0x004fc800078ec0ff */
[----:B------:R-:W-:Y:S01]  /*1f00*/  SHF.R.U32.HI R3, RZ, 0x8, R3 ;  /* 0x00000008ff037819 */ /* 0x000fe20000011603 */
[----:B----4-:R-:W-:Y:S01]  /*1f10*/  @P6 IMAD.IADD R2, R0, 0x1, -R4 ;  /* 0x0000000100026824 */ /* 0x010fe200078e0a04 */
[----:B------:R-:W-:-:S03]  /*1f20*/  LOP3.LUT R4, R14, 0xff0000, RZ, 0xc0, !PT ;  /* 0x00ff00000e047812 */ /* 0x000fc600078ec0ff */
[----:B------:R-:W-:Y:S01]  /*1f30*/  IMAD.IADD R138, R7, 0x1, R2 ;  /* 0x00000001078a7824 */ /* 0x000fe200078e0202 */
[----:B------:R-:W-:-:S04]  /*1f40*/  LEA.HI R3, R4, R3, RZ, 0x10 ;  /* 0x0000000304037211 */ /* 0x000fc800078f80ff */
[----:B------:R-:W-:Y:S02]  /*1f50*/  SHF.R.U32.HI R5, RZ, 0x10, R3 ;  /* 0x00000010ff057819 */ /* 0x000fe40000011603 */
[----:B------:R-:W-:Y:S02]  /*1f60*/  LOP3.LUT R17, R3, 0xff, RZ, 0xc0, !PT ;  /* 0x000000ff03117812 */ /* 0x000fe400078ec0ff */
[C---:B------:R-:W-:Y:S01]  /*1f70*/  IADD3 R0, R138.reuse, 0x4f, RZ ;  /* 0x0000004f8a007810 */ /* 0x040fe20007ffe0ff */
[----:B------:R1:W-:Y:S01]  /*1f80*/  STL [R1+0x84], R5 ;  /* 0x0000840501007387 */ /* 0x0003e20000100800 */
[----:B------:R-:W-:Y:S02]  /*1f90*/  ISETP.GE.AND P0, PT, R138, 0x1, PT ;  /* 0x000000018a00780c */ /* 0x000fe40003f06270 */
[----:B------:R-:W-:Y:S01]  /*1fa0*/  ISETP.NE.AND P1, PT, R5, RZ, PT ;  /* 0x000000ff0500720c */ /* 0x000fe20003f25270 */
[----:B------:R1:W-:Y:S01]  /*1fb0*/  STL [R1+0x88], R17 ;  /* 0x0000881101007387 */ /* 0x0003e20000100800 */
[----:B------:R-:W-:-:S02]  /*1fc0*/  IMAD.HI R0, R0, 0x66666667, RZ ;  /* 0x6666666700007827 */ /* 0x000fc400078e02ff */
[----:B------:R-:W-:-:S03]  /*1fd0*/  SEL R129, R5, c[0x0][0x338], P1 ;  /* 0x0000ce0005817a07 */ /* 0x000fc60000800000 */
[----:B------:R-:W-:-:S04]  /*1fe0*/  SHF.R.U32.HI R4, RZ, 0x1f, R0 ;  /* 0x0000001fff047819 */ /* 0x000fc80000011600 */
[----:B------:R-:W-:Y:S01]  /*1ff0*/  LEA.HI.SX32 R139, R0, R4, 0x1b ;  /* 0x00000004008b7211 */ /* 0x000fe200078fdaff */
[----:B------:R-:W-:Y:S01]  /*2000*/  IMAD.MOV.U32 R0, RZ, RZ, RZ ;  /* 0x000000ffff007224 */ /* 0x000fe200078e00ff */
[----:B------:R-:W-:Y:S05]  /*2010*/  @!P0 BRA `(.L_x_235) ;  /* 0x000001c000008947 */ /* 0x000fea0003800000 */
        /* <DEDUP_REMOVED lines=11> */
[----:B------:R-:W-:Y:S02]  /*20d0*/  IMAD.MOV.U32 R4, RZ, RZ, RZ ;  /* 0x000000ffff047224 */ /* 0x000fe400078e00ff */
        /* <DEDUP_REMOVED lines=16> */
.L_x_235:
[----:B------:R-:W-:Y:S05]  /*21e0*/  BSYNC B0 ;  /* 0x0000000000007941 */ /* 0x000fea0003800000 */
.L_x_234:
[----:B------:R-:W-:-:S04]  /*21f0*/  IMAD R3, R17, R0, RZ ;  /* 0x0000000011037224 */ /* 0x000fc800078e02ff */
[C---:B------:R-:W-:Y:S02]  /*2200*/  IMAD.IADD R0, R3.reuse, 0x1, R0 ;  /* 0x0000000103007824 */ /* 0x040fe400078e0200 */
[----:B------:R-:W-:-:S03]  /*2210*/  IMAD R3, R3, 0x50, -R7 ;  /* 0x0000005003037824 */ /* 0x000fc600078e0a07 */
[----:B------:R-:W-:Y:S02]  /*2220*/  IMNMX R0, R139, R0, PT ;  /* 0x000000008b007217 */ /* 0x000fe40003800200 */
[----:B------:R-:W-:-:S03]  /*2230*/  IMNMX R3, RZ, R3, !PT ;  /* 0x00000003ff037217 */ /* 0x000fc60007800200 */
[----:B------:R-:W-:Y:S02]  /*2240*/  IMAD R0, R0, 0x50, -R7 ;  /* 0x0000005000007824 */ /* 0x000fe400078e0a07 */
[----:B-1----:R-:W-:-:S03]  /*2250*/  IMAD.WIDE.U32 R4, R3, -0x33333333, RZ ;  /* 0xcccccccd03047825 */ /* 0x002fc600078e00ff */
[----:B------:R-:W-:Y:S02]  /*2260*/  IMNMX R0, R0, R2, PT ;  /* 0x0000000200007217 */ /* 0x000fe40003800200 */
[----:B------:R-:W-:Y:S02]  /*2270*/  SHF.R.U32.HI R119, RZ, 0x6, R5 ;  /* 0x00000006ff777819 */ /* 0x000fe40000011605 */
[----:B------:R-:W-:-:S13]  /*2280*/  ISETP.GT.AND P0, PT, R0, R3, PT ;  /* 0x000000030000720c */ /* 0x000fda0003f04270 */
[----:B------:R-:W-:Y:S01]  /*2290*/  @P0 IADD3 R3, R0, 0x4f, RZ ;  /* 0x0000004f00030810 */ /* 0x000fe20007ffe0ff */
[----:B------:R-:W-:-:S04]  /*22a0*/  IMAD.MOV.U32 R0, RZ, RZ, R119 ;  /* 0x000000ffff007224 */ /* 0x000fc800078e0077 */
[----:B------:R-:W-:-:S05]  /*22b0*/  @P0 IMAD.HI R3, R3, 0x66666667, RZ ;  /* 0x6666666703030827 */ /* 0x000fca00078e02ff */
[----:B------:R-:W-:-:S04]  /*22c0*/  @P0 SHF.R.U32.HI R4, RZ, 0x1f, R3 ;  /* 0x0000001fff040819 */ /* 0x000fc80000011603 */
[----:B------:R-:W-:-:S04]  /*22d0*/  @P0 LEA.HI.SX32 R0, R3, R4, 0x1b ;  /* 0x0000000403000211 */ /* 0x000fc800078fdaff */
[----:B------:R-:W-:-:S13]  /*22e0*/  ISETP.GT.AND P0, PT, R0, R119, PT ;  /* 0x000000770000720c */ /* 0x000fda0003f04270 */
[----:B------:R-:W-:Y:S05]  /*22f0*/  @!P0 BRA `(.L_x_236) ;  /* 0x0000592000008947 */ /* 0x000fea0003800000 */
[----:B------:R-:W-:Y:S01]  /*2300*/  ISETP.NE.U32.AND P0, PT, RZ, c[0x0][0x340], PT ;  /* 0x0000d000ff007a0c */ /* 0x000fe20003f05070 */
[----:B------:R-:W1:Y:S03]  /*2310*/  S2R R9, SR_TID.X ;  /* 0x0000000000097919 */ /* 0x000e660000002100 */
[----:B------:R-:W-:-:S13]  /*2320*/  ISETP.NE.AND.EX P5, PT, RZ, c[0x0][0x344], PT, P0 ;  /* 0x0000d100ff007a0c */ /* 0x000fda0003fa5300 */
[----:B------:R-:W-:-:S04]  /*2330*/  @P5 IADD3 R4, P0, R16, c[0x0][0x340], RZ ;  /* 0x0000d00010045a10 */ /* 0x000fc80007f1e0ff */
[----:B------:R-:W-:Y:S02]  /*2340*/  @P5 IADD3.X R5, R15, c[0x0][0x344], RZ, P0, !PT ;  /* 0x0000d1000f055a10 */ /* 0x000fe400007fe4ff */
[----:B-1----:R-:W-:-:S03]  /*2350*/  SHF.R.S32.HI R8, RZ, 0x1f, R9 ;  /* 0x0000001fff087819 */ /* 0x002fc60000011409 */
[----:B------:R1:W2:Y:S01]  /*2360*/  @P5 LDG.E R23, [R4.64] ;  /* 0x0000000804175981 */ /* 0x0002a2000c1e1900 */
[----:B------:R-:W-:-:S04]  /*2370*/  LEA.HI R8, R8, R9, RZ, 0x3 ;  /* 0x0000000908087211 */ /* 0x000fc800078f18ff */
[----:B------:R-:W-:Y:S02]  /*2380*/  SHF.R.S32.HI R8, RZ, 0x3, R8 ;  /* 0x00000003ff087819 */ /* 0x000fe40000011408 */
[----:B------:R-:W-:Y:S02]  /*2390*/  SHF.R.S32.HI R3, RZ, 0x1f, R12 ;  /* 0x0000001fff037819 */ /* 0x000fe4000001140c */
[----:B------:R-:W-:-:S04]  /*23a0*/  IADD3 R106, P0, R8, R12, RZ ;  /* 0x0000000c086a7210 */ /* 0x000fc80007f1e0ff */
[----:B------:R-:W-:-:S05]  /*23b0*/  LEA.HI.X.SX32 R107, R8, R3, 0x1, P0 ;  /* 0x00000003086b7211 */ /* 0x000fca00000f0eff */
[----:B------:R-:W-:Y:S01]  /*23c0*/  IMAD R3, R107, c[0x0][0x238], RZ ;  /* 0x00008e006b037a24 */ /* 0x000fe200078e02ff */
[----:B------:R-:W-:-:S03]  /*23d0*/  LOP3.LUT R26, R14, 0xffff, RZ, 0xc0, !PT ;  /* 0x0000ffff0e1a7812 */ /* 0x000fc600078ec0ff */
[C---:B------:R-:W-:Y:S02]  /*23e0*/  IMAD R3, R106.reuse, c[0x0][0x23c], R3 ;  /* 0x00008f006a037a24 */ /* 0x040fe400078e0203 */
[----:B-1----:R-:W-:Y:S01]  /*23f0*/  IMAD.WIDE.U32 R4, R106, c[0x0][0x238], R244 ;  /* 0x00008e006a047a25 */ /* 0x002fe200078e00f4 */
[----:B------:R-:W-:-:S03]  /*2400*/  SEL R24, R28, RZ, !P6 ;  /* 0x000000ff1c187207 */ /* 0x000fc60007000000 */
[----:B------:R-:W-:Y:S01]  /*2410*/  IMAD.IADD R5, R5, 0x1, R3 ;  /* 0x0000000105057824 */ /* 0x000fe200078e0203 */
[----:B------:R-:W-:Y:S01]  /*2420*/  IADD3 R29, R0, -0x1, RZ ;  /* 0xffffffff001d7810 */ /* 0x000fe20007ffe0ff */
[----:B------:R-:W-:Y:S01]  /*2430*/  IMAD.MOV.U32 R134, RZ, RZ, 0x50 ;  /* 0x00000050ff867424 */ /* 0x000fe200078e00ff */
[----:B------:R-:W-:Y:S01]  /*2440*/  IADD3 R118, -R8, R2, RZ ;  /* 0x0000000208767210 */ /* 0x000fe20007ffe1ff */
[----:B------:R-:W-:Y:S01]  /*2450*/  IMAD.WIDE.U32 R4, R26, c[0x0][0x240], R4 ;  /* 0x000090001a047a25 */ /* 0x000fe200078e0004 */
[----:B------:R-:W-:-:S03]  /*2460*/  SEL R25, R27, RZ, !P6 ;  /* 0x000000ff1b197207 */ /* 0x000fc60007000000 */
[----:B------:R-:W-:Y:S02]  /*2470*/  IMAD R5, R26, c[0x0][0x244], R5 ;  /* 0x000091001a057a24 */ /* 0x000fe400078e0205 */
[----:B------:R-:W-:Y:S02]  /*2480*/  IMAD R3, R24, c[0x0][0x248], RZ ;  /* 0x0000920018037a24 */ /* 0x000fe400078e02ff */
[C---:B------:R-:W-:Y:S02]  /*2490*/  IMAD R150, R134.reuse, c[0x0][0x23c], RZ ;  /* 0x00008f0086967a24 */ /* 0x040fe400078e02ff */
[----:B------:R-:W-:-:S04]  /*24a0*/  IMAD.WIDE.U32 R132, R134, c[0x0][0x238], RZ ;  /* 0x00008e0086847a25 */ /* 0x000fc800078e00ff */
[----:B------:R-:W-:Y:S02]  /*24b0*/  IMAD R0, R29, -0x50, R118 ;  /* 0xffffffb01d007824 */ /* 0x000fe400078e0276 */
[C---:B------:R-:W-:Y:S02]  /*24c0*/  IMAD R7, R25.reuse, c[0x0][0x24c], R3 ;  /* 0x0000930019077a24 */ /* 0x040fe400078e0203 */
[----:B------:R-:W-:Y:S01]  /*24d0*/  IMAD.WIDE.U32 R110, R25, c[0x0][0x248], R4 ;  /* 0x00009200196e7a25 */ /* 0x000fe200078e0004 */
[----:B------:R-:W-:-:S03]  /*24e0*/  ISETP.GE.AND P1, PT, R0, 0x1, PT ;  /* 0x000000010000780c */ /* 0x000fc60003f26270 */
[----:B------:R-:W-:Y:S01]  /*24f0*/  IMAD.IADD R150, R133, 0x1, R150 ;  /* 0x0000000185967824 */ /* 0x000fe200078e0296 */
[----:B------:R-:W-:Y:S01]  /*2500*/  SHF.R.S32.HI R4, RZ, 0x1f, R29 ;  /* 0x0000001fff047819 */ /* 0x000fe2000001141d */
[----:B------:R-:W-:Y:S01]  /*2510*/  IMAD.MOV.U32 R108, RZ, RZ, R110 ;  /* 0x000000ffff6c7224 */ /* 0x000fe200078e006e */
[----:B------:R-:W-:Y:S01]  /*2520*/  IADD3 R109, R111, R7, RZ ;  /* 0x000000076f6d7210 */ /* 0x000fe20007ffe0ff */
[----:B------:R-:W-:Y:S01]  /*2530*/  IMAD R3, R150, R29, RZ ;  /* 0x0000001d96037224 */ /* 0x000fe200078e02ff */
[----:B------:R-:W-:-:S03]  /*2540*/  ISETP.GE.AND P3, PT, R0, 0x11, PT ;  /* 0x000000110000780c */ /* 0x000fc60003f66270 */
[-C--:B------:R-:W-:Y:S01]  /*2550*/  IMAD R3, R4, R132.reuse, R3 ;  /* 0x0000008404037224 */ /* 0x080fe200078e0203 */
[----:B------:R-:W-:Y:S01]  /*2560*/  ISETP.GE.AND P6, PT, R244, c[0x0][0x1d4], PT ;  /* 0x00007500f4007a0c */ /* 0x000fe20003fc6270 */
[----:B------:R-:W-:Y:S01]  /*2570*/  IMAD.WIDE.U32 R4, R29, R132, R108 ;  /* 0x000000841d047225 */ /* 0x000fe200078e006c */
[----:B------:R-:W-:Y:S02]  /*2580*/  SHF.R.S32.HI R10, RZ, 0x1f, R98 ;  /* 0x0000001fff0a7819 */ /* 0x000fe40000011462 */
[----:B------:R-:W-:Y:S01]  /*2590*/  ISETP.GE.AND P2, PT, R0, 0x21, PT ;  /* 0x000000210000780c */ /* 0x000fe20003f46270 */
[----:B------:R-:W-:Y:S01]  /*25a0*/  IMAD.IADD R127, R6, 0x1, R13 ;  /* 0x00000001067f7824 */ /* 0x000fe200078e020d */
[----:B------:R-:W-:Y:S01]  /*25b0*/  @P1 LEA R6, P0, R4, c[0x0][0x220], 0x1 ;  /* 0x0000880004061a11 */ /* 0x000fe200078008ff */
[----:B------:R-:W-:Y:S01]  /*25c0*/  IMAD.IADD R5, R5, 0x1, R3 ;  /* 0x0000000105057824 */ /* 0x000fe200078e0203 */
[----:B------:R-:W-:Y:S01]  /*25d0*/  SHF.R.S32.HI R93, RZ, 0x1f, R92 ;  /* 0x0000001fff5d7819 */ /* 0x000fe2000001145c */
[----:B------:R-:W-:Y:S01]  /*25e0*/  IMAD R3, R10, c[0x0][0x280], RZ ;  /* 0x0000a0000a037a24 */ /* 0x000fe200078e02ff */
[----:B------:R-:W-:-:S02]  /*25f0*/  MOV R140, c[0x0][0x238] ;  /* 0x00008e00008c7a02 */ /* 0x000fc40000000f00 */
[----:B------:R-:W-:Y:S01]  /*2600*/  @P1 LEA.HI.X R7, R4, c[0x0][0x224], R5, 0x1, P0 ;  /* 0x0000890004071a11 */ /* 0x000fe200000f0c05 */
[----:B------:R-:W-:Y:S01]  /*2610*/  IMAD R22, R98, c[0x0][0x284], R3 ;  /* 0x0000a10062167a24 */ /* 0x000fe200078e0203 */
[----:B------:R-:W-:Y:S01]  /*2620*/  ISETP.GE.AND P0, PT, R0, 0x31, PT ;  /* 0x000000310000780c */ /* 0x000fe20003f06270 */
[----:B------:R-:W-:Y:S01]  /*2630*/  IMAD.WIDE.U32 R8, R98, c[0x0][0x280], R92 ;  /* 0x0000a00062087a25 */ /* 0x000fe200078e005c */
[----:B------:R-:W-:Y:S01]  /*2640*/  MOV R131, c[0x0][0x23c] ;  /* 0x00008f0000837a02 */ /* 0x000fe20000000f00 */
[----:B------:R-:W-:Y:S01]  /*2650*/  @!PT LDS RZ, [RZ] ;  /* 0x00000000fffff984 */ /* 0x000fe20000000800 */
[----:B------:R-:W-:Y:S01]  /*2660*/  @!PT LDS RZ, [RZ] ;  /* 0x00000000fffff984 */ /* 0x000fe20000000800 */
[----:B------:R-:W-:Y:S01]  /*2670*/  @!PT LDS RZ, [RZ] ;  /* 0x00000000fffff984 */ /* 0x000fe20000000800 */
[----:B------:R1:W-:Y:S01]  /*2680*/  @P1 LDGSTS.E.BYPASS.LTC128B.128 [R213+0x2900], [R6.64], !P6 ;  /* 0x0290000006d51fae */ /* 0x0003e2000f101d48 */
[C---:B------:R-:W-:Y:S01]  /*2690*/  @P3 LEA R3, P4, R140.reuse, R4, 0x4 ;  /* 0x000000048c033211 */ /* 0x040fe200078820ff */
[----:B------:R-:W-:Y:S01]  /*26a0*/  IMAD.WIDE.U32 R14, R140, 0x20, RZ ;  /* 0x000000208c0e7825 */ /* 0x000fe200078e00ff */
[----:B------:R-:W-:Y:S02]  /*26b0*/  IADD3 R13, R9, R22, RZ ;  /* 0x00000016090d7210 */ /* 0x000fe40007ffe0ff */
[----:B------:R-:W-:-:S02]  /*26c0*/  @P3 LEA R20, P1, R3, c[0x0][0x220], 0x1 ;  /* 0x0000880003143a11 */ /* 0x000fc400078208ff */
[----:B-1----:R-:W-:Y:S01]  /*26d0*/  @P3 LEA.HI.X R6, R140, R5, R131, 0x4, P4 ;  /* 0x000000058c063211 */ /* 0x002fe200020f2483 */
[----:B------:R-:W-:Y:S01]  /*26e0*/  IMAD.SHL.U32 R7, R131, 0x20, RZ ;  /* 0x0000002083077824 */ /* 0x000fe200078e00ff */
[----:B------:R-:W-:Y:S02]  /*26f0*/  @P2 IADD3 R9, P4, R4, R14, RZ ;  /* 0x0000000e04092210 */ /* 0x000fe40007f9e0ff */
[----:B------:R-:W-:Y:S02]  /*2700*/  @P3 LEA.HI.X R21, R3, c[0x0][0x224], R6, 0x1, P1 ;  /* 0x0000890003153a11 */ /* 0x000fe400008f0c06 */
[----:B------:R-:W-:Y:S02]  /*2710*/  ISETP.GE.AND P1, PT, R0, 0x41, PT ;  /* 0x000000410000780c */ /* 0x000fe40003f26270 */
[----:B------:R-:W-:Y:S01]  /*2720*/  @P2 IADD3.X R0, R5, R15, R7, P4, !PT ;  /* 0x0000000f05002210 */ /* 0x000fe200027fe407 */
[----:B------:R-:W-:Y:S01]  /*2730*/  @P0 IMAD R3, R131, 0x30, RZ ;  /* 0x0000003083030824 */ /* 0x000fe200078e02ff */
[C---:B------:R-:W-:Y:S01]  /*2740*/  @P2 LEA R18, P4, R9.reuse, c[0x0][0x220], 0x1 ;  /* 0x0000880009122a11 */ /* 0x040fe200078808ff */
[----:B------:R-:W-:Y:S01]  /*2750*/  @P0 IMAD.WIDE.U32 R6, R140, 0x30, R4 ;  /* 0x000000308c060825 */ /* 0x000fe200078e0004 */
[----:B------:R1:W-:Y:S02]  /*2760*/  @P3 LDGSTS.E.BYPASS.LTC128B.128 [R213+0x3100], [R20.64], !P6 ;  /* 0x0310000014d53fae */ /* 0x0003e4000f101d48 */
[----:B------:R-:W-:Y:S01]  /*2770*/  @P2 LEA.HI.X R19, R9, c[0x0][0x224], R0, 0x1, P4 ;  /* 0x0000890009132a11 */ /* 0x000fe200020f0c00 */
[----:B------:R-:W-:Y:S01]  /*2780*/  IMAD R0, R10, c[0x0][0x290], RZ ;  /* 0x0000a4000a007a24 */ /* 0x000fe200078e02ff */
[----:B------:R-:W-:Y:S01]  /*2790*/  @P0 LEA R16, P4, R6, c[0x0][0x220], 0x1 ;  /* 0x0000880006100a11 */ /* 0x000fe200078808ff */
[----:B------:R-:W-:-:S02]  /*27a0*/  @P0 IMAD.IADD R3, R7, 0x1, R3 ;  /* 0x0000000107030824 */ /* 0x000fc400078e0203 */
[----:B------:R-:W-:Y:S01]  /*27b0*/  IMAD.WIDE.U32 R10, R98, c[0x0][0x290], R92 ;  /* 0x0000a400620a7a25 */ /* 0x000fe200078e005c */
[----:B------:R1:W-:Y:S02]  /*27c0*/  @P2 LDGSTS.E.BYPASS.LTC128B.128 [R213+0x3900], [R18.64], !P6 ;  /* 0x0390000012d52fae */ /* 0x0003e4000f101d48 */
[----:B------:R-:W-:Y:S01]  /*27d0*/  @P0 LEA.HI.X R17, R6, c[0x0][0x224], R3, 0x1, P4 ;  /* 0x0000890006110a11 */ /* 0x000fe200020f0c03 */
[C---:B------:R-:W-:Y:S02]  /*27e0*/  IMAD R0, R98.reuse, c[0x0][0x294], R0 ;  /* 0x0000a50062007a24 */ /* 0x040fe400078e0200 */
[----:B------:R-:W-:Y:S01]  /*27f0*/  IMAD.WIDE.U32 R14, R98, c[0x0][0x290], R86 ;  /* 0x0000a400620e7a25 */ /* 0x000fe200078e0056 */
[----:B------:R-:W-:Y:S01]  /*2800*/  @P1 LEA R3, P4, R140, R4, 0x6 ;  /* 0x000000048c031211 */ /* 0x000fe200078830ff */
[----:B------:R1:W-:Y:S01]  /*2810*/  @P0 LDGSTS.E.BYPASS.LTC128B.128 [R213+0x4100], [R16.64], !P6 ;  /* 0x0410000010d50fae */ /* 0x0003e2000f101d48 */
[----:B------:R-:W-:Y:S02]  /*2820*/  IADD3 R11, R11, R0, RZ ;  /* 0x000000000b0b7210 */ /* 0x000fe40007ffe0ff */
[----:B------:R-:W-:-:S02]  /*2830*/  IADD3 R7, R0, R15, RZ ;  /* 0x0000000f00077210 */ /* 0x000fc40007ffe0ff */
[----:B------:R-:W-:Y:S02]  /*2840*/  @P1 LEA.HI.X R0, R140, R5, R131, 0x6, P4 ;  /* 0x000000058c001211 */ /* 0x000fe400020f3483 */
[----:B------:R-:W-:-:S04]  /*2850*/  @P1 LEA R4, P4, R3, c[0x0][0x220], 0x1 ;  /* 0x0000880003041a11 */ /* 0x000fc800078808ff */
[----:B------:R-:W-:Y:S02]  /*2860*/  @P1 LEA.HI.X R5, R3, c[0x0][0x224], R0, 0x1, P4 ;  /* 0x0000890003051a11 */ /* 0x000fe400020f0c00 */
[----:B-----5:R-:W-:Y:S02]  /*2870*/  SHF.R.S32.HI R0, RZ, 0x1f, R130 ;  /* 0x0000001fff007819 */ /* 0x020fe40000011482 */
[----:B------:R-:W-:Y:S01]  /*2880*/  MOV R12, R8 ;  /* 0x00000008000c7202 */ /* 0x000fe20000000f00 */
[----:B------:R2:W-:Y:S01]  /*2890*/  @P1 LDGSTS.E.BYPASS.LTC128B.128 [R213+0x4900], [R4.64], !P6 ;  /* 0x0490000004d51fae */ /* 0x0005e2000f101d48 */
[----:B------:R-:W-:-:S04]  /*28a0*/  IMAD.WIDE.U32 R8, R98, c[0x0][0x280], R86 ;  /* 0x0000a00062087a25 */ /* 0x000fc800078e0056 */
[----:B------:R-:W-:Y:S02]  /*28b0*/  IMAD R3, R0, c[0x0][0x280], RZ ;  /* 0x0000a00000037a24 */ /* 0x000fe400078e02ff */
[----:B------:R-:W-:Y:S01]  /*28c0*/  IMAD.MOV.U32 R6, RZ, RZ, R14 ;  /* 0x000000ffff067224 */ /* 0x000fe200078e000e */
[----:B------:R-:W-:Y:S01]  /*28d0*/  MOV R146, 0x5 ;  /* 0x0000000500927802 */ /* 0x000fe20000000f00 */
[----:B------:R-:W-:Y:S02]  /*28e0*/  IMAD.IADD R9, R22, 0x1, R9 ;  /* 0x0000000116097824 */ /* 0x000fe400078e0209 */
[----:B------:R-:W-:Y:S02]  /*28f0*/  IMAD.MOV.U32 R141, RZ, RZ, c[0x0][0x280] ;  /* 0x0000a000ff8d7624 */ /* 0x000fe400078e00ff */
[C---:B------:R-:W-:Y:S02]  /*2900*/  IMAD R148, R134.reuse, c[0x0][0x284], RZ ;  /* 0x0000a10086947a24 */ /* 0x040fe400078e02ff */
[----:B------:R-:W-:-:S02]  /*2910*/  IMAD R149, R134, c[0x0][0x294], RZ ;  /* 0x0000a50086957a24 */ /* 0x000fc400078e02ff */
[----:B------:R-:W-:Y:S01]  /*2920*/  IMAD.WIDE.U32 R136, R134, c[0x0][0x280], RZ ;  /* 0x0000a00086887a25 */ /* 0x000fe200078e00ff */
[----:B------:R-:W-:Y:S01]  /*2930*/  ISETP.GE.AND P1, PT, R212, c[0x0][0x1d4], PT ;  /* 0x00007500d4007a0c */ /* 0x000fe20003f26270 */
[----:B------:R-:W0:Y:S02]  /*2940*/  LDGDEPBAR ;  /* 0x00000000000079af */ /* 0x000e240000000000 */
[----:B------:R-:W-:Y:S01]  /*2950*/  IMAD R0, R0, c[0x0][0x290], RZ ;  /* 0x0000a40000007a24 */ /* 0x000fe200078e02ff */
[----:B------:R-:W-:Y:S01]  /*2960*/  ISETP.GE.AND P0, PT, R86, c[0x0][0x1d4], PT ;  /* 0x0000750056007a0c */ /* 0x000fe20003f06270 */
[----:B------:R-:W-:Y:S01]  /*2970*/  IMAD.MOV.U32 R152, RZ, RZ, c[0x0][0x290] ;  /* 0x0000a400ff987624 */ /* 0x000fe200078e00ff */
[----:B------:R-:W-:Y:S01]  /*2980*/  MOV R144, c[0x0][0x27c] ;  /* 0x00009f0000907a02 */ /* 0x000fe20000000f00 */
[----:B------:R-:W-:Y:S01]  /*2990*/  IMAD.WIDE.U32 R134, R134, c[0x0][0x290], RZ ;  /* 0x0000a40086867a25 */ /* 0x000fe200078e00ff */
[----:B------:R-:W-:Y:S03]  /*29a0*/  WARPSYNC 0xffffffff ;  /* 0xffffffff00007948 */ /* 0x000fe60003800000 */
[----:B------:R-:W-:-:S02]  /*29b0*/  IMAD R3, R130, c[0x0][0x284], R3 ;  /* 0x0000a10082037a24 */ /* 0x000fc400078e0203 */
[C---:B------:R-:W-:Y:S02]  /*29c0*/  IMAD R0, R130.reuse, c[0x0][0x294], R0 ;  /* 0x0000a50082007a24 */ /* 0x040fe400078e0200 */
[----:B------:R-:W-:-:S04]  /*29d0*/  IMAD.WIDE.U32 R84, R130, c[0x0][0x280], R8 ;  /* 0x0000a00082547a25 */ /* 0x000fc800078e0008 */
[----:B------:R-:W-:Y:S01]  /*29e0*/  IMAD.WIDE.U32 R82, R130, c[0x0][0x290], R6 ;  /* 0x0000a40082527a25 */ /* 0x000fe200078e0006 */
[----:B------:R-:W-:-:S03]  /*29f0*/  SHF.L.U64.HI R145, R141, R146, c[0x0][0x284] ;  /* 0x0000a1008d917619 */ /* 0x000fc60000010292 */
[----:B------:R-:W-:-:S04]  /*2a00*/  IMAD.WIDE.U32 R116, R26, c[0x0][0x1e8], RZ ;  /* 0x00007a001a747a25 */ /* 0x000fc800078e00ff */
[----:B------:R-:W-:-:S04]  /*2a10*/  IMAD.WIDE.U32 R114, R26, c[0x0][0x210], RZ ;  /* 0x000084001a727a25 */ /* 0x000fc800078e00ff */
[----:B------:R-:W-:-:S04]  /*2a20*/  IMAD.WIDE.U32 R94, R130, c[0x0][0x280], R12 ;  /* 0x0000a000825e7a25 */ /* 0x000fc800078e000c */
[----:B------:R-:W-:Y:S01]  /*2a30*/  IMAD.WIDE.U32 R88, R130, c[0x0][0x290], R10 ;  /* 0x0000a40082587a25 */ /* 0x000fe200078e000a */
[----:B------:R-:W-:Y:S02]  /*2a40*/  P2R R105, PR, RZ, 0x2 ;  /* 0x00000002ff697803 */ /* 0x000fe40000000000 */
[----:B------:R-:W-:Y:S01]  /*2a50*/  P2R R81, PR, RZ, 0x1 ;  /* 0x00000001ff517803 */ /* 0x000fe20000000000 */
[----:B------:R-:W-:Y:S01]  /*2a60*/  IMAD.SHL.U32 R153, R141, 0x20, RZ ;  /* 0x000000208d997824 */ /* 0x000fe200078e00ff */
[----:B------:R-:W-:Y:S01]  /*2a70*/  SHF.L.U32 R144, R144, 0x1, RZ ;  /* 0x0000000190907819 */ /* 0x000fe200000006ff */
[----:B------:R-:W-:Y:S01]  /*2a80*/  IMAD.IADD R148, R137, 0x1, R148 ;  /* 0x0000000189947824 */ /* 0x000fe200078e0294 */
[----:B------:R-:W-:Y:S01]  /*2a90*/  SHF.L.U64.HI R146, R152, R146, c[0x0][0x294] ;  /* 0x0000a50098927619 */ /* 0x000fe20000010292 */
[----:B------:R-:W-:Y:S01]  /*2aa0*/  IMAD R126, R26, c[0x0][0x1ec], R117 ;  /* 0x00007b001a7e7a24 */ /* 0x000fe200078e0275 */
[----:B------:R-:W-:Y:S01]  /*2ab0*/  SHF.L.U32 R154, R152, 0x5, RZ ;  /* 0x00000005989a7819 */ /* 0x000fe200000006ff */
[----:B------:R-:W-:Y:S01]  /*2ac0*/  IMAD R125, R26, c[0x0][0x214], R115 ;  /* 0x000085001a7d7a24 */ /* 0x000fe200078e0273 */
[----:B------:R-:W-:Y:S01]  /*2ad0*/  IADD3 R149, R135, R149, RZ ;  /* 0x0000009587957210 */ /* 0x000fe20007ffe0ff */
[----:B------:R-:W-:Y:S01]  /*2ae0*/  IMAD.IADD R104, R95, 0x1, R3 ;  /* 0x000000015f687824 */ /* 0x000fe200078e0203 */
[----:B------:R-:W-:Y:S01]  /*2af0*/  IADD3 R102, R3, R85, RZ ;  /* 0x0000005503667210 */ /* 0x000fe20007ffe0ff */
[----:B------:R-:W-:Y:S01]  /*2b00*/  IMAD.IADD R103, R89, 0x1, R0 ;  /* 0x0000000159677824 */ /* 0x000fe200078e0200 */
[----:B------:R-:W-:-:S02]  /*2b10*/  IADD3 R101, R0, R83, RZ ;  /* 0x0000005300657210 */ /* 0x000fc40007ffe0ff */
[----:B--2---:R-:W-:Y:S01]  /*2b20*/  @P5 SHF.R.S32.HI R4, RZ, 0x1f, R23 ;  /* 0x0000001fff045819 */ /* 0x004fe20000011417 */
[----:B------:R-:W-:Y:S01]  /*2b30*/  @!P5 IMAD.MOV.U32 R4, RZ, RZ, R28 ;  /* 0x000000ffff04d224 */ /* 0x000fe200078e001c */
[----:B------:R-:W-:-:S03]  /*2b40*/  @!P5 MOV R23, R27 ;  /* 0x0000001b0017d202 */ /* 0x000fc60000000f00 */
[----:B------:R-:W-:Y:S02]  /*2b50*/  IMAD R4, R4, c[0x0][0x2b0], RZ ;  /* 0x0000ac0004047a24 */ /* 0x000fe400078e02ff */
[----:B------:R-:W-:-:S04]  /*2b60*/  IMAD.WIDE.U32 R112, R23, c[0x0][0x2b0], RZ ;  /* 0x0000ac0017707a25 */ /* 0x000fc800078e00ff */
[----:B------:R-:W-:-:S04]  /*2b70*/  IMAD R4, R23, c[0x0][0x2b4], R4 ;  /* 0x0000ad0017047a24 */ /* 0x000fc800078e0204 */
[----:B------:R-:W-:Y:S02]  /*2b80*/  IMAD.IADD R123, R113, 0x1, R4 ;  /* 0x00000001717b7824 */ /* 0x000fe400078e0204 */
[----:B-1----:R-:W2:Y:S04]  /*2b90*/  LDL R17, [R1+0x40] ;  /* 0x0000400001117983 */ /* 0x002ea80000100800 */
[----:B------:R-:W3:Y:S04]  /*2ba0*/  LDL R14, [R1+0x44] ;  /* 0x00004400010e7983 */ /* 0x000ee80000100800 */
[----:B------:R-:W4:Y:S04]  /*2bb0*/  LDL R13, [R1+0x4c] ;  /* 0x00004c00010d7983 */ /* 0x000f280000100800 */
[----:B------:R-:W5:Y:S01]  /*2bc0*/  LDL R12, [R1+0x48] ;  /* 0x00004800010c7983 */ /* 0x000f620000100800 */
[----:B------:R-:W-:Y:S01]  /*2bd0*/  ISETP.GE.AND P0, PT, R86, c[0x0][0x27c], PT ;  /* 0x00009f0056007a0c */ /* 0x000fe20003f06270 */
[----:B------:R-:W-:Y:S01]  /*2be0*/  IMAD.WIDE.U32 R4, R26, c[0x0][0x260], R244 ;  /* 0x000098001a047a25 */ /* 0x000fe200078e00f4 */
[----:B------:R-:W-:Y:S01]  /*2bf0*/  IADD3 R15, R98, 0x20, RZ ;  /* 0x00000020620f7810 */ /* 0x000fe20007ffe0ff */
[----:B------:R-:W-:Y:S01]  /*2c00*/  ULDC.U8 UR5, c[0x0][0x298] ;  /* 0x0000a60000057ab9 */ /* 0x000fe20000000000 */
[----:B------:R-:W-:Y:S01]  /*2c10*/  SEL R3, RZ, c[0x0][0x27c], !P0 ;  /* 0x00009f00ff037a07 */ /* 0x000fe20004000000 */
[----:B------:R-:W-:Y:S01]  /*2c20*/  IMAD R5, R26, c[0x0][0x264], R5 ;  /* 0x000099001a057a24 */ /* 0x000fe200078e0205 */
[----:B------:R-:W-:Y:S01]  /*2c30*/  IADD3 R16, R98, 0x40, RZ ;  /* 0x0000004062107810 */ /* 0x000fe20007ffe0ff */
[----:B------:R-:W-:Y:S01]  /*2c40*/  IMAD.SHL.U32 R15, R15, 0x40, RZ ;  /* 0x000000400f0f7824 */ /* 0x000fe200078e00ff */
[----:B------:R-:W-:Y:S01]  /*2c50*/  P2R R124, PR, RZ, 0x1 ;  /* 0x00000001ff7c7803 */ /* 0x000fe20000000000 */
[----:B------:R-:W-:Y:S01]  /*2c60*/  IMAD.IADD R3, R86, 0x1, R3 ;  /* 0x0000000156037824 */ /* 0x000fe200078e0203 */
[----:B------:R-:W-:Y:S01]  /*2c70*/  SHF.L.U64.HI R131, R140, 0x5, R131 ;  /* 0x000000058c837819 */ /* 0x000fe20000010283 */
[----:B------:R-:W-:Y:S01]  /*2c80*/  IMAD.WIDE.U32 R78, R25, c[0x0][0x268], R4 ;  /* 0x00009a00194e7a25 */ /* 0x000fe200078e0004 */
[----:B------:R-:W-:-:S02]  /*2c90*/  LOP3.LUT R15, R15, 0x1c0, RZ, 0xc0, !PT ;  /* 0x000001c00f0f7812 */ /* 0x000fc400078ec0ff */
[----:B------:R-:W-:Y:S01]  /*2ca0*/  SHF.R.S32.HI R6, RZ, 0x1f, R3 ;  /* 0x0000001fff067819 */ /* 0x000fe20000011403 */
[----:B------:R-:W-:Y:S02]  /*2cb0*/  IMAD.SHL.U32 R16, R16, 0x40, RZ ;  /* 0x0000004010107824 */ /* 0x000fe400078e00ff */
[----:B------:R-:W-:Y:S01]  /*2cc0*/  IMAD R0, R24, c[0x0][0x268], RZ ;  /* 0x00009a0018007a24 */ /* 0x000fe200078e02ff */
[----:B------:R-:W-:Y:S01]  /*2cd0*/  LEA.HI R3, R6, R3, RZ, 0x3 ;  /* 0x0000000306037211 */ /* 0x000fe200078f18ff */
[----:B------:R-:W-:Y:S01]  /*2ce0*/  IMAD.MOV.U32 R142, RZ, RZ, 0x6 ;  /* 0x00000006ff8e7424 */ /* 0x000fe200078e00ff */
[----:B------:R-:W-:Y:S01]  /*2cf0*/  LOP3.LUT R16, R16, 0x1c0, RZ, 0xc0, !PT ;  /* 0x000001c010107812 */ /* 0x000fe200078ec0ff */
[----:B------:R-:W-:Y:S01]  /*2d00*/  IMAD.MOV.U32 R156, RZ, RZ, c[0x0][0x2b8] ;  /* 0x0000ae00ff9c7624 */ /* 0x000fe200078e00ff */
[--C-:B------:R-:W-:Y:S01]  /*2d10*/  LOP3.LUT R5, R15, 0x38, R3.reuse, 0xf8, !PT ;  /* 0x000000380f057812 */ /* 0x100fe200078ef803 */
[----:B------:R-:W-:Y:S01]  /*2d20*/  IMAD.MOV.U32 R155, RZ, RZ, c[0x0][0x27c] ;  /* 0x00009f00ff9b7624 */ /* 0x000fe200078e00ff */
[----:B------:R-:W1:Y:S01]  /*2d30*/  S2R R15, SR_TID.X ;  /* 0x00000000000f7919 */ /* 0x000e620000002100 */
[--C-:B------:R-:W-:Y:S01]  /*2d40*/  LOP3.LUT R4, R16, 0x38, R3.reuse, 0xf8, !PT ;  /* 0x0000003810047812 */ /* 0x100fe200078ef803 */
[----:B------:R-:W-:Y:S01]  /*2d50*/  IMAD R7, R25, c[0x0][0x26c], R0 ;  /* 0x00009b0019077a24 */ /* 0x000fe200078e0200 */
[----:B------:R-:W-:Y:S01]  /*2d60*/  IADD3 R16, R98, 0x20, RZ ;  /* 0x0000002062107810 */ /* 0x000fe20007ffe0ff */
[----:B------:R-:W-:Y:S01]  /*2d70*/  IMAD.SHL.U32 R151, R141, 0x40, RZ ;  /* 0x000000408d977824 */ /* 0x000fe200078e00ff */
[----:B------:R-:W-:Y:S01]  /*2d80*/  SHF.R.S32.HI R100, RZ, 0x3, R3 ;  /* 0x00000003ff647819 */ /* 0x000fe20000011403 */
[----:B------:R-:W-:Y:S01]  /*2d90*/  IMAD.SHL.U32 R140, R140, 0x20, RZ ;  /* 0x000000208c8c7824 */ /* 0x000fe200078e00ff */
[----:B------:R-:W-:Y:S01]  /*2da0*/  LOP3.LUT R77, R3, 0xfffffff8, RZ, 0xc0, !PT ;  /* 0xfffffff8034d7812 */ /* 0x000fe200078ec0ff */
[----:B------:R-:W-:Y:S01]  /*2db0*/  IMAD.SHL.U32 R16, R16, 0x40, RZ ;  /* 0x0000004010107824 */ /* 0x000fe200078e00ff */
[-C--:B------:R-:W-:Y:S01]  /*2dc0*/  SHF.L.U64.HI R141, R141, R142.reuse, c[0x0][0x284] ;  /* 0x0000a1008d8d7619 */ /* 0x080fe2000001028e */
[----:B------:R-:W-:Y:S01]  /*2dd0*/  IMAD R0, R99, 0x20, R98 ;  /* 0x0000002063007824 */ /* 0x000fe200078e0262 */
[C---:B------:R-:W-:Y:S01]  /*2de0*/  SHF.L.U64.HI R142, R152.reuse, R142, c[0x0][0x294] ;  /* 0x0000a500988e7619 */ /* 0x040fe2000001028e */
[----:B------:R-:W-:Y:S01]  /*2df0*/  IMAD.SHL.U32 R152, R152, 0x40, RZ ;  /* 0x0000004098987824 */ /* 0x000fe200078e00ff */
[----:B------:R-:W-:Y:S01]  /*2e00*/  LOP3.LUT R16, R16, 0x1c0, RZ, 0xc0, !PT ;  /* 0x000001c010107812 */ /* 0x000fe200078ec0ff */
[----:B------:R-:W-:Y:S01]  /*2e10*/  IMAD.IADD R80, R79, 0x1, R7 ;  /* 0x000000014f507824 */ /* 0x000fe200078e0207 */
[----:B------:R-:W-:-:S02]  /*2e20*/  SHF.R.S32.HI R97, RZ, 0x1f, R77 ;  /* 0x0000001fff617819 */ /* 0x000fc4000001144d */
[----:B------:R-:W-:Y:S01]  /*2e30*/  SHF.R.U32.HI R16, RZ, 0x3, R16 ;  /* 0x00000003ff107819 */ /* 0x000fe20000011610 */
[----:B------:R-:W-:Y:S01]  /*2e40*/  BAR.SYNC.DEFER_BLOCKING 0x0 ;  /* 0x0000000000007b1d */ /* 0x000fe20000010000 */
[----:B------:R-:W-:Y:S02]  /*2e50*/  ISETP.NE.AND P1, PT, R156, 0x1, PT ;  /* 0x000000019c00780c */ /* 0x000fe40003f25270 */
[----:B------:R-:W-:Y:S02]  /*2e60*/  LOP3.LUT R5, R5, R16, RZ, 0x3c, !PT ;  /* 0x0000001005057212 */ /* 0x000fe400078e3cff */
[----:B------:R-:W-:Y:S02]  /*2e70*/  ISETP.GE.AND P0, PT, R155, 0x1, PT ;  /* 0x000000019b00780c */ /* 0x000fe40003f06270 */
[----:B--2---:R-:W-:-:S04]  /*2e80*/  LOP3.LUT R6, R17, 0x38, R3, 0xf8, !PT ;  /* 0x0000003811067812 */ /* 0x004fc800078ef803 */
[----:B---3--:R-:W-:Y:S02]  /*2e90*/  LOP3.LUT R6, R6, R14, RZ, 0x3c, !PT ;  /* 0x0000000e06067212 */ /* 0x008fe400078e3cff */
[----:B-1----:R-:W-:Y:S01]  /*2ea0*/  SHF.R.S32.HI R14, RZ, 0x1f, R15 ;  /* 0x0000001fff0e7819 */ /* 0x002fe2000001140f */
[----:B----4-:R-:W-:-:S03]  /*2eb0*/  IMAD.IADD R5, R13, 0x1, R5 ;  /* 0x000000010d057824 */ /* 0x010fc600078e0205 */
[----:B------:R-:W-:Y:S02]  /*2ec0*/  LEA.HI R14, R14, R15, RZ, 0x5 ;  /* 0x0000000f0e0e7211 */ /* 0x000fe400078f28ff */
[----:B------:R-:W-:Y:S01]  /*2ed0*/  IADD3 R15, R98, 0x40, RZ ;  /* 0x00000040620f7810 */ /* 0x000fe20007ffe0ff */
[----:B------:R-:W-:Y:S01]  /*2ee0*/  IMAD.SHL.U32 R121, R5, 0x2, RZ ;  /* 0x0000000205797824 */ /* 0x000fe200078e00ff */
[----:B------:R-:W-:-:S03]  /*2ef0*/  SHF.R.S32.HI R14, RZ, 0x5, R14 ;  /* 0x00000005ff0e7819 */ /* 0x000fc6000001140e */
[----:B------:R-:W-:Y:S02]  /*2f00*/  IMAD.SHL.U32 R15, R15, 0x40, RZ ;  /* 0x000000400f0f7824 */ /* 0x000fe400078e00ff */
[----:B------:R-:W-:-:S03]  /*2f10*/  IMAD.SHL.U32 R14, R14, 0x200, RZ ;  /* 0x000002000e0e7824 */ /* 0x000fc600078e00ff */
[----:B------:R-:W-:Y:S01]  /*2f20*/  LOP3.LUT R15, R15, 0x1c0, RZ, 0xc0, !PT ;  /* 0x000001c00f0f7812 */ /* 0x000fe200078ec0ff */
[----:B------:R-:W-:-:S03]  /*2f30*/  IMAD.IADD R6, R14, 0x1, R6 ;  /* 0x000000010e067824 */ /* 0x000fc600078e0206 */
[----:B------:R-:W-:Y:S01]  /*2f40*/  SHF.R.U32.HI R15, RZ, 0x3, R15 ;  /* 0x00000003ff0f7819 */ /* 0x000fe2000001160f */
[----:B------:R-:W-:-:S03]  /*2f50*/  IMAD.SHL.U32 R122, R6, 0x2, RZ ;  /* 0x00000002067a7824 */ /* 0x000fc600078e00ff */
[----:B------:R-:W-:-:S05]  /*2f60*/  LOP3.LUT R4, R4, R15, RZ, 0x3c, !PT ;  /* 0x0000000f04047212 */ /* 0x000fca00078e3cff */
[----:B-----5:R-:W-:-:S04]  /*2f70*/  IMAD.IADD R3, R12, 0x1, R4 ;  /* 0x000000010c037824 */ /* 0x020fc800078e0204 */
[----:B------:R-:W-:Y:S02]  /*2f80*/  IMAD.SHL.U32 R120, R3, 0x2, RZ ;  /* 0x0000000203787824 */ /* 0x000fe400078e00ff */
.L_x_271:
[----:B------:R-:W-:Y:S01]  /*2f90*/  IMAD R3, R29, 0x50, R0 ;  /* 0x000000501d037824 */ /* 0x000fe200078e0200 */
[----:B------:R-:W-:Y:S01]  /*2fa0*/  ISETP.NE.AND P1, PT, R156, 0x1, PT ;  /* 0x000000019c00780c */ /* 0x000fe20003f25270 */
[----:B------:R-:W-:Y:S01]  /*2fb0*/  IMAD.MOV.U32 R75, RZ, RZ, RZ ;  /* 0x000000ffff4b7224 */ /* 0x000fe200078e00ff */
[----:B------:R-:W-:Y:S04]  /*2fc0*/  DEPBAR.LE SB0, 0x0 ;  /* 0x000080000000791a */ /* 0x000fe80000000000 */
[----:B------:R-:W-:Y:S01]  /*2fd0*/  ISETP.GE.AND P0, PT, R3, R2, PT ;  /* 0x000000020300720c */ /* 0x000fe20003f06270 */
[----:B------:R-:W-:Y:S01]  /*2fe0*/  IMAD.IADD R3, R127, 0x1, R3 ;  /* 0x000000017f037824 */ /* 0x000fe200078e0203 */
[----:B------:R-:W-:Y:S01]  /*2ff0*/  WARPSYNC 0xffffffff ;  /* 0xffffffff00007948 */ /* 0x000fe20003800000 */
[----:B------:R-:W-:Y:S01]  /*3000*/  ISETP.GE.AND P2, PT, R155, 0x1, PT ;  /* 0x000000019b00780c */ /* 0x000fe20003f46270 */
[----:B------:R-:W-:Y:S01]  /*3010*/  BSSY B2, `(.L_x_237) ;  /* 0x0000417000027945 */ /* 0x000fe20003800000 */
[----:B-1----:R-:W-:Y:S01]  /*3020*/  IMAD.MOV.U32 R4, RZ, RZ, R3 ;  /* 0x000000ffff047224 */ /* 0x002fe200078e0003 */
[----:B------:R-:W-:Y:S01]  /*3030*/  ISETP.GT.OR P0, PT, R0, 0x4f, P0 ;  /* 0x0000004f0000780c */ /* 0x000fe20000704670 */
[----:B------:R-:W-:Y:S05]  /*3040*/  @P1 IMAD.HI.U32 R5, R3, c[0x0][0x2bc], RZ ;  /* 0x0000af0003051a27 */ /* 0x000fea00078e00ff */
[----:B------:R-:W-:Y:S07]  /*3050*/  @P1 SHF.R.U32.HI R4, RZ, c[0x0][0x2c0], R5 ;  /* 0x0000b000ff041a19 */ /* 0x000fee0000011605 */
[C---:B------:R-:W-:Y:S04]  /*3060*/  @!P0 IADD3 R5, P1, R4.reuse, R112, RZ ;  /* 0x0000007004058210 */ /* 0x040fe80007f3e0ff */
[----:B------:R-:W-:Y:S01]  /*3070*/  @!P0 LEA.HI.X.SX32 R7, R4, R123, 0x1, P1 ;  /* 0x0000007b04078211 */ /* 0x000fe200008f0eff */
[----:B------:R-:W-:Y:S01]  /*3080*/  IMAD.MOV R4, RZ, RZ, -R4 ;  /* 0x000000ffff047224 */ /* 0x000fe200078e0a04 */
[C---:B------:R-:W-:Y:S03]  /*3090*/  @!P0 LEA R6, P1, R5.reuse, c[0x0][0x2a0], 0x2 ;  /* 0x0000a80005068a11 */ /* 0x040fe600078210ff */
[----:B------:R-:W-:Y:S01]  /*30a0*/  IMAD R76, R4, c[0x0][0x2b8], R3 ;  /* 0x0000ae00044c7a24 */ /* 0x000fe200078e0203 */
[----:B------:R-:W-:Y:S03]  /*30b0*/  @!P0 LEA.HI.X R7, R5, c[0x0][0x2a4], R7, 0x2, P1 ;  /* 0x0000a90005078a11 */ /* 0x000fe600008f1407 */
[----:B------:R-:W-:Y:S01]  /*30c0*/  IMAD.WIDE.U32 R4, R76, c[0x0][0x1e0], RZ ;  /* 0x000078004c047a25 */ /* 0x000fe200078e00ff */
[----:B------:R-:W-:Y:S01]  /*30d0*/  SHF.R.S32.HI R90, RZ, 0x1f, R76 ;  /* 0x0000001fff5a7819 */ /* 0x000fe2000001144c */
[----:B------:R-:W2:Y:S04]  /*30e0*/  @!P0 LDG.E R75, [R6.64] ;  /* 0x00000008064b8981 */ /* 0x000ea8000c1e1900 */
[----:B------:R-:W-:Y:S01]  /*30f0*/  IMAD R3, R90, c[0x0][0x1e0], RZ ;  /* 0x000078005a037a24 */ /* 0x000fe200078e02ff */
[----:B------:R-:W-:Y:S03]  /*3100*/  BAR.SYNC.DEFER_BLOCKING 0x0 ;  /* 0x0000000000007b1d */ /* 0x000fe60000010000 */
[----:B------:R-:W-:Y:S04]  /*3110*/  IMAD R3, R76, c[0x0][0x1e4], R3 ;  /* 0x000079004c037a24 */ /* 0x000fe800078e0203 */
[----:B------:R-:W-:Y:S01]  /*3120*/  IMAD.IADD R5, R5, 0x1, R3 ;  /* 0x0000000105057824 */ /* 0x000fe200078e0203 */
[----:B--2---:R-:W-:Y:S03]  /*3130*/  SHF.R.S32.HI R96, RZ, 0x1f, R75 ;  /* 0x0000001fff607819 */ /* 0x004fe6000001144b */
[C---:B------:R-:W-:Y:S04]  /*3140*/  IMAD.WIDE.U32 R4, R75.reuse, c[0x0][0x1f0], R4 ;  /* 0x00007c004b047a25 */ /* 0x040fe800078e0004 */
[----:B------:R-:W-:Y:S01]  /*3150*/  IMAD R6, R96, c[0x0][0x1f0], RZ ;  /* 0x00007c0060067a24 */ /* 0x000fe200078e02ff */
[----:B------:R-:W-:Y:S03]  /*3160*/  IADD3 R3, P0, R116, R4, RZ ;  /* 0x0000000474037210 */ /* 0x000fe60007f1e0ff */
[----:B------:R-:W-:Y:S05]  /*3170*/  IMAD R6, R75, c[0x0][0x1f4], R6 ;  /* 0x00007d004b067a24 */ /* 0x000fea00078e0206 */
[----:B------:R-:W-:Y:S02]  /*3180*/  IADD3.X R4, R126, R5, R6, P0, !PT ;  /* 0x000000057e047210 */ /* 0x000fe400007fe406 */
[C---:B------:R-:W-:Y:S04]  /*3190*/  LEA R74, P0, R3.reuse, c[0x0][0x1c8], 0x1 ;  /* 0x00007200034a7a11 */ /* 0x040fe800078008ff */
[----:B------:R-:W-:Y:S01]  /*31a0*/  LEA.HI.X R71, R3, c[0x0][0x1cc], R4, 0x1, P0 ;  /* 0x0000730003477a11 */ /* 0x000fe200000f0c04 */
[----:B------:R-:W-:-:S05]  /*31b0*/  @!P2 BRA `(.L_x_238) ;  /* 0x00003c400000a947 */ /* 0x000fca0003800000 */
[-C--:B------:R-:W-:Y:S01]  /*31c0*/  IMAD R5, R148, R29.reuse, RZ ;  /* 0x0000001d94057224 */ /* 0x080fe200078e02ff */
[----:B------:R-:W-:Y:S01]  /*31d0*/  ISETP.NE.AND P0, PT, RZ, UR5, PT ;  /* 0x00000005ff007c0c */ /* 0x000fe2000bf05270 */
[-C--:B------:R-:W-:Y:S01]  /*31e0*/  IMAD R4, R149, R29.reuse, RZ ;  /* 0x0000001d95047224 */ /* 0x080fe200078e02ff */
[----:B------:R-:W-:Y:S01]  /*31f0*/  SHF.R.S32.HI R3, RZ, 0x1f, R29 ;  /* 0x0000001fff037819 */ /* 0x000fe2000001141d */
[----:B------:R-:W-:Y:S04]  /*3200*/  IMAD.WIDE.U32 R32, R136, R29, RZ ;  /* 0x0000001d88207225 */ /* 0x000fe800078e00ff */
[C---:B------:R-:W-:Y:S02]  /*3210*/  IMAD R5, R3.reuse, R136, R5 ;  /* 0x0000008803057224 */ /* 0x040fe400078e0205 */
[----:B------:R-:W-:Y:S02]  /*3220*/  IMAD R4, R3, R134, R4 ;  /* 0x0000008603047224 */ /* 0x000fe400078e0204 */
[----:B------:R-:W-:Y:S01]  /*3230*/  IMAD R3, R29, -0x50, R2 ;  /* 0xffffffb01d037824 */ /* 0x000fe200078e0202 */
[----:B------:R-:W-:Y:S01]  /*3240*/  IADD3 R34, R33, R5, RZ ;  /* 0x0000000521227210 */ /* 0x000fe20007ffe0ff */
[----:B------:R-:W-:Y:S03]  /*3250*/  IMAD.WIDE.U32 R10, R134, R29, RZ ;  /* 0x0000001d860a7225 */ /* 0x000fe600078e00ff */
[----:B------:R-:W-:Y:S02]  /*3260*/  IMNMX R60, R3, 0x50, PT ;  /* 0x00000050033c7817 */ /* 0x000fe40003800200 */
[----:B------:R-:W-:Y:S01]  /*3270*/  IADD3 R56, R11, R4, RZ ;  /* 0x000000040b387210 */ /* 0x000fe20007ffe0ff */
[----:B------:R-:W-:-:S05]  /*3280*/  @!P0 BRA `(.L_x_239) ;  /* 0x00001e2000008947 */ /* 0x000fca0003800000 */
[----:B------:R-:W-:Y:S01]  /*3290*/  ISETP.GE.AND P3, PT, R98, R60, PT ;  /* 0x0000003c6200720c */ /* 0x000fe20003f66270 */
[----:B------:R-:W-:Y:S01]  /*32a0*/  BSSY B0, `(.L_x_240) ;  /* 0x000001b000007945 */ /* 0x000fe20003800000 */
[----:B------:R-:W-:Y:S01]  /*32b0*/  CS2R R16, SRZ ;  /* 0x0000000000107805 */ /* 0x000fe2000001ff00 */
[----:B------:R-:W-:Y:S01]  /*32c0*/  CS2R R12, SRZ ;  /* 0x00000000000c7805 */ /* 0x000fe2000001ff00 */
[----:B------:R-:W-:Y:S01]  /*32d0*/  CS2R R4, SRZ ;  /* 0x0000000000047805 */ /* 0x000fe2000001ff00 */
[----:B------:R-:W-:Y:S01]  /*32e0*/  CS2R R36, SRZ ;  /* 0x0000000000247805 */ /* 0x000fe2000001ff00 */
[----:B------:R-:W-:Y:S07]  /*32f0*/  CS2R R30, SRZ ;  /* 0x00000000001e7805 */ /* 0x000fee000001ff00 */
[----:B------:R-:W-:-:S05]  /*3300*/  @P3 BRA `(.L_x_241) ;  /* 0x0000014000003947 */ /* 0x000fca0003800000 */
[----:B------:R-:W-:Y:S01]  /*3310*/  IADD3 R3, P0, R94, R32, RZ ;  /* 0x000000205e037210 */ /* 0x000fe20007f1e0ff */
[----:B------:R-:W-:Y:S01]  /*3320*/  CS2R R30, SRZ ;  /* 0x00000000001e7805 */ /* 0x000fe2000001ff00 */
[----:B------:R-:W-:Y:S01]  /*3330*/  CS2R R12, SRZ ;  /* 0x00000000000c7805 */ /* 0x000fe2000001ff00 */
[----:B------:R-:W-:Y:S02]  /*3340*/  CS2R R36, SRZ ;  /* 0x0000000000247805 */ /* 0x000fe4000001ff00 */
[----:B------:R-:W-:Y:S01]  /*3350*/  IMAD.X R5, R34, 0x1, R104, P0 ;  /* 0x0000000122057824 */ /* 0x000fe200000e0668 */
[----:B------:R-:W-:Y:S05]  /*3360*/  IADD3 R4, P0, R88, R10, RZ ;  /* 0x0000000a58047210 */ /* 0x000fea0007f1e0ff */
[----:B------:R-:W-:Y:S01]  /*3370*/  IMAD.X R7, R56, 0x1, R103, P0 ;  /* 0x0000000138077824 */ /* 0x000fe200000e0667 */
[C---:B------:R-:W-:Y:S04]  /*3380*/  LEA R8, P0, R3.reuse, c[0x0][0x270], 0x1 ;  /* 0x00009c0003087a11 */ /* 0x040fe800078008ff */
[----:B------:R-:W-:Y:S02]  /*3390*/  LEA.HI.X R9, R3, c[0x0][0x274], R5, 0x1, P0 ;  /* 0x00009d0003097a11 */ /* 0x000fe400000f0c05 */
[C---:B------:R-:W-:Y:S04]  /*33a0*/  LEA R6, P0, R4.reuse, c[0x0][0x288], 0x1 ;  /* 0x0000a20004067a11 */ /* 0x040fe800078008ff */
[----:B------:R-:W-:Y:S02]  /*33b0*/  LEA.HI.X R7, R4, c[0x0][0x28c], R7, 0x1, P0 ;  /* 0x0000a30004077a11 */ /* 0x000fe400000f0c07 */
[----:B------:R-:W-:Y:S01]  /*33c0*/  ISETP.GE.AND P0, PT, R92, c[0x0][0x27c], PT ;  /* 0x00009f005c007a0c */ /* 0x000fe20003f06270 */
[----:B------:R-:W-:Y:S11]  /*33d0*/  CS2R R4, SRZ ;  /* 0x0000000000047805 */ /* 0x000ff6000001ff00 */
[----:B------:R-:W-:Y:S01]  /*33e0*/  @!UPT UIADD3 URZ, URZ, URZ, URZ ;  /* 0x0000003f3f3ff290 */ /* 0x000fe2000fffe03f */
[----:B------:R1:W5:Y:S04]  /*33f0*/  @!P0 LDG.E.64 R4, [R8.64] ;  /* 0x0000000808048981 */ /* 0x000368000c1e1b00 */
[----:B------:R1:W5:Y:S01]  /*3400*/  @!P0 LDG.E.64 R30, [R6.64] ;  /* 0x00000008061e8981 */ /* 0x000362000c1e1b00 */
[----:B------:R-:W-:Y:S11]  /*3410*/  ISETP.GE.AND P0, PT, R91, c[0x0][0x27c], PT ;  /* 0x00009f005b007a0c */ /* 0x000ff60003f06270 */
[----:B------:R-:W-:Y:S02]  /*3420*/  @!UPT UIADD3 URZ, URZ, URZ, URZ ;  /* 0x0000003f3f3ff290 */ /* 0x000fe4000fffe03f */
[----:B------:R1:W5:Y:S04]  /*3430*/  @!P0 LDG.E.64 R12, [R8.64+0x20] ;  /* 0x00002008080c8981 */ /* 0x000368000c1e1b00 */
[----:B------:R1:W5:Y:S02]  /*3440*/  @!P0 LDG.E.64 R36, [R6.64+0x20] ;  /* 0x0000200806248981 */ /* 0x000364000c1e1b00 */
.L_x_241:
[----:B------:R-:W-:Y:S05]  /*3450*/  BSYNC B0 ;  /* 0x0000000000007941 */ /* 0x000fea0003800000 */
.L_x_240:
[----:B-1----:R-:W-:Y:S01]  /*3460*/  IADD3 R9, R98, 0x20, RZ ;  /* 0x0000002062097810 */ /* 0x002fe20007ffe0ff */
[----:B-----5:R-:W-:Y:S01]  /*3470*/  IMAD.MOV.U32 R8, RZ, RZ, R12 ;  /* 0x000000ffff087224 */ /* 0x020fe200078e000c */
[----:B------:R-:W-:Y:S01]  /*3480*/  BSSY B0, `(.L_x_242) ;  /* 0x0000025000007945 */ /* 0x000fe20003800000 */
[----:B------:R-:W-:Y:S01]  /*3490*/  IMAD.MOV.U32 R7, RZ, RZ, R13 ;  /* 0x000000ffff077224 */ /* 0x000fe200078e000d */
[----:B------:R-:W-:Y:S01]  /*34a0*/  ISETP.GE.AND P4, PT, R9, R60, PT ;  /* 0x0000003c0900720c */ /* 0x000fe20003f86270 */
[----:B------:R-:W-:Y:S01]  /*34b0*/  IMAD.MOV.U32 R6, RZ, RZ, R4 ;  /* 0x000000ffff067224 */ /* 0x000fe200078e0004 */
[----:B------:R-:W-:Y:S01]  /*34c0*/  CS2R R14, SRZ ;  /* 0x00000000000e7805 */ /* 0x000fe2000001ff00 */
[----:B------:R-:W-:Y:S01]  /*34d0*/  IMAD.MOV.U32 R3, RZ, RZ, R5 ;  /* 0x000000ffff037224 */ /* 0x000fe200078e0005 */
[----:B------:R-:W-:Y:S01]  /*34e0*/  PRMT R23, R7, 0x5410, R8 ;  /* 0x0000541007177816 */ /* 0x000fe20000000008 */
[----:B------:R-:W-:Y:S01]  /*34f0*/  IMAD.MOV.U32 R7, RZ, RZ, R37 ;  /* 0x000000ffff077224 */ /* 0x000fe200078e0025 */
[----:B------:R-:W-:Y:S01]  /*3500*/  MOV R8, R36 ;  /* 0x0000002400087202 */ /* 0x000fe20000000f00 */
[----:B------:R-:W-:Y:S01]  /*3510*/  CS2R R40, SRZ ;  /* 0x0000000000287805 */ /* 0x000fe2000001ff00 */
[----:B------:R-:W-:Y:S01]  /*3520*/  PRMT R22, R3, 0x5410, R6 ;  /* 0x0000541003167816 */ /* 0x000fe20000000006 */
[----:B------:R-:W-:Y:S01]  /*3530*/  IMAD.MOV.U32 R6, RZ, RZ, R30 ;  /* 0x000000ffff067224 */ /* 0x000fe200078e001e */
[----:B------:R-:W-:Y:S01]  /*3540*/  MOV R3, R31 ;  /* 0x0000001f00037202 */ /* 0x000fe20000000f00 */
[----:B------:R-:W-:Y:S01]  /*3550*/  CS2R R38, SRZ ;  /* 0x0000000000267805 */ /* 0x000fe2000001ff00 */
[----:B------:R-:W-:Y:S02]  /*3560*/  PRMT R35, R8, 0x5410, R7 ;  /* 0x0000541008237816 */ /* 0x000fe40000000007 */
[----:B------:R-:W-:Y:S01]  /*3570*/  PRMT R28, R6, 0x5410, R3 ;  /* 0x00005410061c7816 */ /* 0x000fe20000000003 */
[----:B------:R-:W-:-:S05]  /*3580*/  @P4 BRA `(.L_x_243) ;  /* 0x0000014000004947 */ /* 0x000fca0003800000 */
[----:B------:R-:W-:Y:S01]  /*3590*/  IADD3 R3, P1, P0, R94, R32, R153 ;  /* 0x000000205e037210 */ /* 0x000fe2000783e099 */
[----:B------:R-:W-:Y:S01]  /*35a0*/  CS2R R38, SRZ ;  /* 0x0000000000267805 */ /* 0x000fe2000001ff00 */
[----:B------:R-:W-:Y:S01]  /*35b0*/  CS2R R16, SRZ ;  /* 0x0000000000107805 */ /* 0x000fe2000001ff00 */
[----:B------:R-:W-:Y:S01]  /*35c0*/  CS2R R40, SRZ ;  /* 0x0000000000287805 */ /* 0x000fe2000001ff00 */
[----:B------:R-:W-:Y:S02]  /*35d0*/  IADD3.X R6, R104, R34, R145, P1, P0 ;  /* 0x0000002268067210 */ /* 0x000fe40000fe0491 */
[----:B------:R-:W-:Y:S04]  /*35e0*/  IADD3 R7, P1, P0, R88, R10, R154 ;  /* 0x0000000a58077210 */ /* 0x000fe8000783e09a */
[----:B------:R-:W-:Y:S02]  /*35f0*/  IADD3.X R14, R103, R56, R146, P1, P0 ;  /* 0x00000038670e7210 */ /* 0x000fe40000fe0492 */
        /* <DEDUP_REMOVED lines=13> */
.L_x_243:
[----:B------:R-:W-:Y:S05]  /*36d0*/  BSYNC B0 ;  /* 0x0000000000007941 */ /* 0x000fea0003800000 */
.L_x_242:
        /* <DEDUP_REMOVED lines=16> */
[----:B------:R-:W-:Y:S01]  /*37e0*/  PRMT R47, R8, 0x5410, R7 ;  /* 0x00005410082f7816 */ /* 0x000fe20000000007 */
[----:B------:R-:W-:Y:S01]  /*37f0*/  CS2R R42, SRZ ;  /* 0x00000000002a7805 */ /* 0x000fe2000001ff00 */
[----:B------:R-:W-:Y:S01]  /*3800*/  PRMT R46, R6, 0x5410, R3 ;  /* 0x00005410062e7816 */ /* 0x000fe20000000003 */
[----:B------:R-:W-:-:S05]  /*3810*/  @P2 BRA `(.L_x_245) ;  /* 0x0000012000002947 */ /* 0x000fca0003800000 */
[----:B------:R-:W-:Y:S01]  /*3820*/  IADD3 R6, P1, P0, R94, R151, R32 ;  /* 0x000000975e067210 */ /* 0x000fe2000783e020 */
[----:B------:R-:W-:Y:S01]  /*3830*/  CS2R R20, SRZ ;  /* 0x0000000000147805 */ /* 0x000fe2000001ff00 */
[----:B------:R-:W-:Y:S02]  /*3840*/  CS2R R44, SRZ ;  /* 0x00000000002c7805 */ /* 0x000fe4000001ff00 */
[----:B------:R-:W-:Y:S02]  /*3850*/  IADD3.X R9, R104, R141, R34, P1, P0 ;  /* 0x0000008d68097210 */ /* 0x000fe40000fe0422 */
[----:B------:R-:W-:Y:S04]  /*3860*/  IADD3 R3, P1, P0, R88, R152, R10 ;  /* 0x0000009858037210 */ /* 0x000fe8000783e00a */
[----:B------:R-:W-:Y:S02]  /*3870*/  IADD3.X R7, R103, R142, R56, P1, P0 ;  /* 0x0000008e67077210 */ /* 0x000fe40000fe0438 */
[C---:B------:R-:W-:Y:S04]  /*3880*/  LEA R8, P0, R6.reuse, c[0x0][0x270], 0x1 ;  /* 0x00009c0006087a11 */ /* 0x040fe800078008ff */
[----:B------:R-:W-:Y:S02]  /*3890*/  LEA.HI.X R9, R6, c[0x0][0x274], R9, 0x1, P0 ;  /* 0x00009d0006097a11 */ /* 0x000fe400000f0c09 */
[C---:B------:R-:W-:Y:S04]  /*38a0*/  LEA R6, P0, R3.reuse, c[0x0][0x288], 0x1 ;  /* 0x0000a20003067a11 */ /* 0x040fe800078008ff */
[----:B------:R-:W-:Y:S02]  /*38b0*/  LEA.HI.X R7, R3, c[0x0][0x28c], R7, 0x1, P0 ;  /* 0x0000a30003077a11 */ /* 0x000fe400000f0c07 */
[----:B------:R-:W-:Y:S11]  /*38c0*/  ISETP.GE.AND P0, PT, R92, c[0x0][0x27c], PT ;  /* 0x00009f005c007a0c */ /* 0x000ff60003f06270 */
[----:B------:R-:W-:Y:S02]  /*38d0*/  @!UPT UIADD3 URZ, URZ, URZ, URZ ;  /* 0x0000003f3f3ff290 */ /* 0x000fe4000fffe03f */
[----:B------:R1:W5:Y:S04]  /*38e0*/  @!P0 LDG.E.64 R18, [R8.64] ;  /* 0x0000000808128981 */ /* 0x000368000c1e1b00 */
[----:B------:R1:W5:Y:S01]  /*38f0*/  @!P0 LDG.E.64 R42, [R6.64] ;  /* 0x00000008062a8981 */ /* 0x000362000c1e1b00 */
[----:B------:R-:W-:Y:S11]  /*3900*/  ISETP.GE.AND P0, PT, R91, c[0x0][0x27c], PT ;  /* 0x00009f005b007a0c */ /* 0x000ff60003f06270 */
[----:B------:R-:W-:Y:S02]  /*3910*/  @!UPT UIADD3 URZ, URZ, URZ, URZ ;  /* 0x0000003f3f3ff290 */ /* 0x000fe4000fffe03f */
[----:B------:R1:W5:Y:S04]  /*3920*/  @!P0 LDG.E.64 R20, [R8.64+0x20] ;  /* 0x0000200808148981 */ /* 0x000368000c1e1b00 */
[----:B------:R1:W5:Y:S02]  /*3930*/  @!P0 LDG.E.64 R44, [R6.64+0x20] ;  /* 0x00002008062c8981 */ /* 0x000364000c1e1b00 */
.L_x_245:
[----:B------:R-:W-:Y:S05]  /*3940*/  BSYNC B0 ;  /* 0x0000000000007941 */ /* 0x000fea0003800000 */
.L_x_244:
[----:B-1---5:R-:W-:Y:S01]  /*3950*/  MOV R6, R18 ;  /* 0x0000001200067202 */ /* 0x022fe20000000f00 */
[----:B------:R1:W2:Y:S01]  /*3960*/  SHFL.IDX PT, R53, R71, RZ, 0x1c1f ;  /* 0x001c1fff47357589 */ /* 0x0002a200000e0000 */
[----:B------:R-:W-:Y:S01]  /*3970*/  IMAD.MOV.U32 R8, RZ, RZ, R20 ;  /* 0x000000ffff087224 */ /* 0x000fe200078e0014 */
[----:B------:R-:W-:Y:S01]  /*3980*/  BSSY B1, `(.L_x_246) ;  /* 0x0000081000017945 */ /* 0x000fe20003800000 */
[----:B------:R-:W-:Y:S02]  /*3990*/  IMAD.MOV.U32 R7, RZ, RZ, R21 ;  /* 0x000000ffff077224 */ /* 0x000fe400078e0015 */
[----:B------:R-:W-:Y:S01]  /*39a0*/  IMAD.MOV.U32 R3, RZ, RZ, R19 ;  /* 0x000000ffff037224 */ /* 0x000fe200078e0013 */
[----:B------:R1:W3:Y:S02]  /*39b0*/  SHFL.IDX PT, R52, R74, RZ, 0x1c1f ;  /* 0x001c1fff4a347589 */ /* 0x0002e400000e0000 */
[----:B------:R-:W-:Y:S01]  /*39c0*/  PRMT R27, R7, 0x5410, R8 ;  /* 0x00005410071b7816 */ /* 0x000fe20000000008 */
[----:B------:R-:W-:Y:S01]  /*39d0*/  IMAD.MOV.U32 R8, RZ, RZ, R44 ;  /* 0x000000ffff087224 */ /* 0x000fe200078e002c */
[----:B------:R-:W-:Y:S01]  /*39e0*/  PRMT R26, R3, 0x5410, R6 ;  /* 0x00005410031a7816 */ /* 0x000fe20000000006 */
[----:B------:R-:W-:Y:S01]  /*39f0*/  IMAD.MOV.U32 R6, RZ, RZ, R42 ;  /* 0x000000ffff067224 */ /* 0x000fe200078e002a */
[----:B------:R-:W-:Y:S02]  /*3a00*/  MOV R7, R45 ;  /* 0x0000002d00077202 */ /* 0x000fe40000000f00 */
[----:B------:R-:W-:Y:S02]  /*3a10*/  MOV R3, R43 ;  /* 0x0000002b00037202 */ /* 0x000fe40000000f00 */
[----:B------:R-:W-:Y:S02]  /*3a20*/  PRMT R49, R8, 0x5410, R7 ;  /* 0x0000541008317816 */ /* 0x000fe40000000007 */
[----:B------:R-:W-:Y:S01]  /*3a30*/  PRMT R48, R6, 0x5410, R3 ;  /* 0x0000541006307816 */ /* 0x000fe20000000003 */
[----:B------:R-:W-:-:S05]  /*3a40*/  @P3 BRA `(.L_x_247) ;  /* 0x0000074000003947 */ /* 0x000fca0003800000 */
[----:B------:R-:W-:Y:S01]  /*3a50*/  ISETP.NE.AND P0, PT, R81, RZ, PT ;  /* 0x000000ff5100720c */ /* 0x000fe20003f05270 */
[----:B------:R-:W-:Y:S01]  /*3a60*/  @!UPT UIADD3 URZ, URZ, URZ, URZ ;  /* 0x0000003f3f3ff290 */ /* 0x000fe2000fffe03f */
[----:B------:R-:W-:Y:S11]  /*3a70*/  BSSY B0, `(.L_x_248) ;  /* 0x0000038000007945 */ /* 0x000ff60003800000 */
[----:B------:R-:W-:-:S05]  /*3a80*/  @P0 BRA `(.L_x_249) ;  /* 0x0000036000000947 */ /* 0x000fca0003800000 */
[C---:B---3--:R-:W-:Y:S01]  /*3a90*/  LEA R50, P0, R86.reuse, R52, 0x1 ;  /* 0x0000003456327211 */ /* 0x048fe200078008ff */
[----:B------:R-:W3:Y:S03]  /*3aa0*/  LDS.128 R8, [R247+0x2800] ;  /* 0x00280000f7087984 */ /* 0x000ee60000000c00 */
[----:B--2---:R-:W-:Y:S02]  /*3ab0*/  LEA.HI.X R51, R86, R53, R87, 0x1, P0 ;  /* 0x0000003556337211 */ /* 0x004fe400000f0c57 */
[----:B------:R-:W-:Y:S11]  /*3ac0*/  ISETP.GE.AND P0, PT, R92, c[0x0][0x27c], PT ;  /* 0x00009f005c007a0c */ /* 0x000ff60003f06270 */
[----:B------:R-:W-:Y:S02]  /*3ad0*/  @!UPT UIADD3 URZ, URZ, URZ, URZ ;  /* 0x0000003f3f3ff290 */ /* 0x000fe4000fffe03f */
[----:B------:R-:W-:Y:S02]  /*3ae0*/  @!P0 SHF.R.U64 R6, R30, 0x10, R31 ;  /* 0x000000101e068819 */ /* 0x000fe4000000121f */
[--C-:B------:R-:W-:Y:S02]  /*3af0*/  @!P0 SHF.R.U64 R3, R4, 0x10, R5.reuse ;  /* 0x0000001004038819 */ /* 0x100fe40000001205 */
[----:B------:R-:W-:Y:S02]  /*3b00*/  @!P0 SHF.R.U32.HI R4, RZ, 0x10, R5 ;  /* 0x00000010ff048819 */ /* 0x000fe40000011605 */
[----:B------:R-:W-:Y:S02]  /*3b10*/  @!P0 SHF.R.U32.HI R7, RZ, 0x10, R31 ;  /* 0x00000010ff078819 */ /* 0x000fe4000001161f */
[----:B------:R-:W-:Y:S02]  /*3b20*/  @!P0 PRMT R6, R28, 0x5410, R6 ;  /* 0x000054101c068816 */ /* 0x000fe40000000006 */
[----:B------:R-:W-:Y:S02]  /*3b30*/  @!P0 PRMT R3, R22, 0x5432, R3 ;  /* 0x0000543216038816 */ /* 0x000fe40000000003 */
[----:B------:R-:W-:Y:S01]  /*3b40*/  @!P0 PRMT R33, R28, 0x5432, R7 ;  /* 0x000054321c218816 */ /* 0x000fe20000000007 */
[----:B------:R-:W-:Y:S01]  /*3b50*/  @!P0 IMAD.U32 R28, R6, 0x10000, RZ ;  /* 0x00010000061c8824 */ /* 0x000fe200078e00ff */
[----:B------:R-:W-:Y:S01]  /*3b60*/  @!P0 PRMT R7, R22, 0x5410, R4 ;  /* 0x0000541016078816 */ /* 0x000fe20000000004 */
[C---:B------:R-:W-:Y:S01]  /*3b70*/  @!P0 IMAD.U32 R22, R3.reuse, 0x10000, RZ ;  /* 0x0001000003168824 */ /* 0x040fe200078e00ff */
[----:B------:R-:W-:Y:S02]  /*3b80*/  @!P0 LOP3.LUT R31, R6, 0xffff0000, RZ, 0xc0, !PT ;  /* 0xffff0000061f8812 */ /* 0x000fe400078ec0ff */
[----:B------:R-:W-:Y:S01]  /*3b90*/  @!P0 LOP3.LUT R6, R3, 0xffff0000, RZ, 0xc0, !PT ;  /* 0xffff000003068812 */ /* 0x000fe200078ec0ff */
[C---:B---3--:R-:W-:Y:S01]  /*3ba0*/  @!P0 IMAD.U32 R30, R8.reuse, 0x10000, RZ ;  /* 0x00010000081e8824 */ /* 0x048fe200078e00ff */
[----:B------:R-:W-:Y:S02]  /*3bb0*/  @!P0 LOP3.LUT R4, R8, 0xffff0000, RZ, 0xc0, !PT ;  /* 0xffff000008048812 */ /* 0x000fe400078ec0ff */
[C---:B------:R-:W-:Y:S02]  /*3bc0*/  @!P0 LOP3.LUT R5, R9.reuse, 0xffff0000, RZ, 0xc0, !PT ;  /* 0xffff000009058812 */ /* 0x040fe400078ec0ff */
[----:B------:R-:W-:Y:S01]  /*3bd0*/  @!P0 SHF.L.U32 R32, R9, 0x10, RZ ;  /* 0x0000001009208819 */ /* 0x000fe200000006ff */
[C---:B------:R-:W-:Y:S02]  /*3be0*/  @!P0 FMUL.FTZ R34, R4.reuse, R28 ;  /* 0x0000001c04228220 */ /* 0x040fe40000410000 */
[-C--:B------:R-:W-:Y:S02]  /*3bf0*/  @!P0 FMUL.FTZ R3, R4, R22.reuse ;  /* 0x0000001604038220 */ /* 0x080fe40000410000 */
[----:B------:R-:W-:Y:S02]  /*3c00*/  @!P0 FMUL.FTZ R54, R5, R31 ;  /* 0x0000001f05368220 */ /* 0x000fe40000410000 */
[----:B------:R-:W-:Y:S01]  /*3c10*/  @!P0 FFMA.FTZ R57, R30, R22, -R34 ;  /* 0x000000161e398223 */ /* 0x000fe20000010822 */
[----:B------:R-:W-:Y:S01]  /*3c20*/  @!P0 SHF.L.U32 R22, R7, 0x10, RZ ;  /* 0x0000001007168819 */ /* 0x000fe200000006ff */
[----:B------:R-:W-:Y:S01]  /*3c30*/  @!P0 FMUL.FTZ R4, R5, R6 ;  /* 0x0000000605048220 */ /* 0x000fe20000410000 */
[----:B------:R-:W-:Y:S01]  /*3c40*/  @!P0 LOP3.LUT R5, R10, 0xffff0000, RZ, 0xc0, !PT ;  /* 0xffff00000a058812 */ /* 0x000fe200078ec0ff */
[----:B------:R-:W-:Y:S01]  /*3c50*/  @!P0 FFMA.FTZ R3, R28, R30, R3 ;  /* 0x0000001e1c038223 */ /* 0x000fe20000010003 */
[----:B------:R-:W-:Y:S01]  /*3c60*/  @!P0 LOP3.LUT R7, R7, 0xffff0000, RZ, 0xc0, !PT ;  /* 0xffff000007078812 */ /* 0x000fe200078ec0ff */
[C---:B------:R-:W-:Y:S01]  /*3c70*/  @!P0 IMAD.U32 R28, R33.reuse, 0x10000, RZ ;  /* 0x00010000211c8824 */ /* 0x040fe200078e00ff */
[----:B------:R-:W-:Y:S01]  /*3c80*/  @!P0 LOP3.LUT R33, R33, 0xffff0000, RZ, 0xc0, !PT ;  /* 0xffff000021218812 */ /* 0x000fe200078ec0ff */
[----:B------:R-:W-:Y:S01]  /*3c90*/  @!P0 FFMA.FTZ R56, R32, R6, -R54 ;  /* 0x0000000620388223 */ /* 0x000fe20000010836 */
[----:B------:R-:W-:Y:S01]  /*3ca0*/  @!P0 LOP3.LUT R6, R11, 0xffff0000, RZ, 0xc0, !PT ;  /* 0xffff00000b068812 */ /* 0x000fe200078ec0ff */
[----:B------:R-:W-:Y:S02]  /*3cb0*/  @!P0 IMAD.U32 R30, R10, 0x10000, RZ ;  /* 0x000100000a1e8824 */ /* 0x000fe400078e00ff */
[C---:B------:R-:W-:Y:S02]  /*3cc0*/  @!P0 FMUL.FTZ R54, R5.reuse, R28 ;  /* 0x0000001c05368220 */ /* 0x040fe40000410000 */
[----:B------:R-:W-:Y:S02]  /*3cd0*/  @!P0 FMUL.FTZ R5, R5, R22 ;  /* 0x0000001605058220 */ /* 0x000fe40000410000 */
[----:B------:R-:W-:Y:S02]  /*3ce0*/  @!P0 IMAD.U32 R34, R11, 0x10000, RZ ;  /* 0x000100000b228824 */ /* 0x000fe400078e00ff */
[C---:B------:R-:W-:Y:S02]  /*3cf0*/  @!P0 FMUL.FTZ R55, R6.reuse, R33 ;  /* 0x0000002106378220 */ /* 0x040fe40000410000 */
[-C--:B------:R-:W-:Y:S02]  /*3d00*/  @!P0 FMUL.FTZ R6, R6, R7.reuse ;  /* 0x0000000706068220 */ /* 0x080fe40000410000 */
[----:B------:R-:W-:Y:S02]  /*3d10*/  @!P0 FFMA.FTZ R4, R31, R32, R4 ;  /* 0x000000201f048223 */ /* 0x000fe40000010004 */
[----:B------:R-:W-:Y:S02]  /*3d20*/  @!P0 FFMA.FTZ R5, R28, R30, R5 ;  /* 0x0000001e1c058223 */ /* 0x000fe40000010005 */
[----:B------:R-:W-:Y:S01]  /*3d30*/  @!P0 FFMA.FTZ R54, R30, R22, -R54 ;  /* 0x000000161e368223 */ /* 0x000fe20000010836 */
[----:B------:R-:W-:Y:S01]  /*3d40*/  @!P0 F2FP.BF16.PACK_AB R4, R4, R56 ;  /* 0x000000380404823e */ /* 0x000fe200000010ff */
[----:B------:R-:W-:Y:S01]  /*3d50*/  @!P0 FFMA.FTZ R55, R34, R7, -R55 ;  /* 0x0000000722378223 */ /* 0x000fe20000010837 */
[----:B------:R-:W-:Y:S01]  /*3d60*/  @!P0 F2FP.BF16.PACK_AB R7, R3, R57 ;  /* 0x000000390307823e */ /* 0x000fe200000010ff */
[----:B------:R-:W-:Y:S01]  /*3d70*/  @!P0 FFMA.FTZ R6, R33, R34, R6 ;  /* 0x0000002221068223 */ /* 0x000fe20000010006 */
[----:B------:R-:W-:Y:S02]  /*3d80*/  @!P0 F2FP.BF16.PACK_AB R5, R5, R54 ;  /* 0x000000360505823e */ /* 0x000fe400000010ff */
[----:B------:R-:W-:Y:S01]  /*3d90*/  @!P0 MOV R9, R4 ;  /* 0x0000000400098202 */ /* 0x000fe20000000f00 */
[----:B------:R-:W-:Y:S01]  /*3da0*/  @!P0 IMAD.MOV.U32 R8, RZ, RZ, R7 ;  /* 0x000000ffff088224 */ /* 0x000fe200078e0007 */
[----:B------:R-:W-:Y:S01]  /*3db0*/  @!P0 F2FP.BF16.PACK_AB R3, R6, R55 ;  /* 0x000000370603823e */ /* 0x000fe200000010ff */
[----:B------:R-:W-:Y:S03]  /*3dc0*/  @!P0 IMAD.MOV.U32 R10, RZ, RZ, R5 ;  /* 0x000000ffff0a8224 */ /* 0x000fe600078e0005 */
[----:B------:R-:W-:Y:S05]  /*3dd0*/  @!P0 MOV R11, R3 ;  /* 0x00000003000b8202 */ /* 0x000fea0000000f00 */
[----:B------:R2:W-:Y:S02]  /*3de0*/  ST.E.128 [R50.64], R8 ;  /* 0x0000000832007985 */ /* 0x0005e4000c101d08 */
.L_x_249:
[----:B------:R-:W-:Y:S05]  /*3df0*/  BSYNC B0 ;  /* 0x0000000000007941 */ /* 0x000fea0003800000 */
.L_x_248:
[----:B------:R-:W-:Y:S11]  /*3e00*/  ISETP.NE.AND P0, PT, R105, RZ, PT ;  /* 0x000000ff6900720c */ /* 0x000ff60003f05270 */
[----:B------:R-:W-:Y:S02]  /*3e10*/  @!UPT UIADD3 URZ, URZ, URZ, URZ ;  /* 0x0000003f3f3ff290 */ /* 0x000fe4000fffe03f */
[----:B------:R-:W-:-:S05]  /*3e20*/  @P0 BRA `(.L_x_247) ;  /* 0x0000036000000947 */ /* 0x000fca0003800000 */
[C---:B---3--:R-:W-:Y:S01]  /*3e30*/  LEA R32, P0, R212.reuse, R52, 0x1 ;  /* 0x00000034d4207211 */ /* 0x048fe200078008ff */
[----:B--2---:R-:W2:Y:S03]  /*3e40*/  LDS.128 R8, [R248+0x2800] ;  /* 0x00280000f8087984 */ /* 0x004ea60000000c00 */
[----:B------:R-:W-:Y:S02]  /*3e50*/  LEA.HI.X R33, R212, R53, R252, 0x1, P0 ;  /* 0x00000035d4217211 */ /* 0x000fe400000f0cfc */
[----:B------:R-:W-:Y:S11]  /*3e60*/  ISETP.GE.AND P0, PT, R91, c[0x0][0x27c], PT ;  /* 0x00009f005b007a0c */ /* 0x000ff60003f06270 */
[----:B------:R-:W-:Y:S02]  /*3e70*/  @!UPT UIADD3 URZ, URZ, URZ, URZ ;  /* 0x0000003f3f3ff290 */ /* 0x000fe4000fffe03f */
[----:B------:R-:W-:Y:S02]  /*3e80*/  @!P0 SHF.R.U64 R6, R36, 0x10, R37 ;  /* 0x0000001024068819 */ /* 0x000fe40000001225 */
[--C-:B------:R-:W-:Y:S02]  /*3e90*/  @!P0 SHF.R.U64 R3, R12, 0x10, R13.reuse ;  /* 0x000000100c038819 */ /* 0x100fe4000000120d */
[----:B------:R-:W-:Y:S02]  /*3ea0*/  @!P0 SHF.R.U32.HI R4, RZ, 0x10, R13 ;  /* 0x00000010ff048819 */ /* 0x000fe4000001160d */
[----:B------:R-:W-:Y:S02]  /*3eb0*/  @!P0 PRMT R6, R35, 0x5410, R6 ;  /* 0x0000541023068816 */ /* 0x000fe40000000006 */
[C---:B------:R-:W-:Y:S02]  /*3ec0*/  @!P0 PRMT R3, R23.reuse, 0x5432, R3 ;  /* 0x0000543217038816 */ /* 0x040fe40000000003 */
[----:B------:R-:W-:Y:S01]  /*3ed0*/  @!P0 SHF.R.U32.HI R5, RZ, 0x10, R37 ;  /* 0x00000010ff058819 */ /* 0x000fe20000011625 */
[C---:B------:R-:W-:Y:S01]  /*3ee0*/  @!P0 IMAD.U32 R13, R6.reuse, 0x10000, RZ ;  /* 0x00010000060d8824 */ /* 0x040fe200078e00ff */
[----:B------:R-:W-:Y:S01]  /*3ef0*/  @!P0 PRMT R7, R23, 0x5410, R4 ;  /* 0x0000541017078816 */ /* 0x000fe20000000004 */
[----:B------:R-:W-:Y:S01]  /*3f00*/  @!P0 IMAD.U32 R12, R3, 0x10000, RZ ;  /* 0x00010000030c8824 */ /* 0x000fe200078e00ff */
[----:B------:R-:W-:Y:S02]  /*3f10*/  @!P0 PRMT R30, R35, 0x5432, R5 ;  /* 0x00005432231e8816 */ /* 0x000fe40000000005 */
[----:B------:R-:W-:Y:S02]  /*3f20*/  @!P0 LOP3.LUT R23, R6, 0xffff0000, RZ, 0xc0, !PT ;  /* 0xffff000006178812 */ /* 0x000fe400078ec0ff */
[----:B------:R-:W-:Y:S01]  /*3f30*/  @!P0 LOP3.LUT R6, R3, 0xffff0000, RZ, 0xc0, !PT ;  /* 0xffff000003068812 */ /* 0x000fe200078ec0ff */
[C---:B--2---:R-:W-:Y:S01]  /*3f40*/  @!P0 IMAD.U32 R22, R8.reuse, 0x10000, RZ ;  /* 0x0001000008168824 */ /* 0x044fe200078e00ff */
        /* <DEDUP_REMOVED lines=36> */
.L_x_247:
[----:B------:R-:W-:Y:S05]  /*4190*/  BSYNC B1 ;  /* 0x0000000000017941 */ /* 0x000fea0003800000 */
.L_x_246:
[----:B--2---:R2:W4:Y:S01]  /*41a0*/  SHFL.IDX PT, R32, R71, 0x1, 0x1c1f ;  /* 0x003c1f0047207f89 */ /* 0x00452200000e0000 */
[----:B------:R-:W-:Y:S03]  /*41b0*/  BSSY B1, `(.L_x_250) ;  /* 0x0000077000017945 */ /* 0x000fe60003800000 */
[----:B------:R2:W1:Y:S01]  /*41c0*/  SHFL.IDX PT, R28, R74, 0x1, 0x1c1f ;  /* 0x003c1f004a1c7f89 */ /* 0x00046200000e0000 */
[----:B------:R-:W-:-:S05]  /*41d0*/  @P4 BRA `(.L_x_251) ;  /* 0x0000074000004947 */ /* 0x000fca0003800000 */
[----:B------:R-:W-:Y:S01]  /*41e0*/  ISETP.NE.AND P0, PT, R81, RZ, PT ;  /* 0x000000ff5100720c */ /* 0x000fe20003f05270 */
[----:B------:R-:W-:Y:S01]  /*41f0*/  @!UPT UIADD3 URZ, URZ, URZ, URZ ;  /* 0x0000003f3f3ff290 */ /* 0x000fe2000fffe03f */
[----:B------:R-:W-:Y:S11]  /*4200*/  BSSY B0, `(.L_x_252) ;  /* 0x0000038000007945 */ /* 0x000ff60003800000 */
[----:B------:R-:W-:-:S05]  /*4210*/  @P0 BRA `(.L_x_253) ;  /* 0x0000036000000947 */ /* 0x000fca0003800000 */
[C---:B-1----:R-:W-:Y:S01]  /*4220*/  LEA R30, P0, R86.reuse, R28, 0x1 ;  /* 0x0000001c561e7211 */ /* 0x042fe200078008ff */
[----:B------:R-:W1:Y:S03]  /*4230*/  LDS.128 R8, [R247+0x3800] ;  /* 0x00380000f7087984 */ /* 0x000e660000000c00 */
[----:B----4-:R-:W-:Y:S02]  /*4240*/  LEA.HI.X R31, R86, R32, R87, 0x1, P0 ;  /* 0x00000020561f7211 */ /* 0x010fe400000f0c57 */
[----:B------:R-:W-:Y:S11]  /*4250*/  ISETP.GE.AND P0, PT, R92, c[0x0][0x27c], PT ;  /* 0x00009f005c007a0c */ /* 0x000ff60003f06270 */
[----:B------:R-:W-:Y:S02]  /*4260*/  @!UPT UIADD3 URZ, URZ, URZ, URZ ;  /* 0x0000003f3f3ff290 */ /* 0x000fe4000fffe03f */
[----:B------:R-:W-:Y:S02]  /*4270*/  @!P0 SHF.R.U64 R6, R38, 0x10, R39 ;  /* 0x0000001026068819 */ /* 0x000fe40000001227 */
[--C-:B------:R-:W-:Y:S02]  /*4280*/  @!P0 SHF.R.U64 R3, R14, 0x10, R15.reuse ;  /* 0x000000100e038819 */ /* 0x100fe4000000120f */
[----:B------:R-:W-:Y:S02]  /*4290*/  @!P0 SHF.R.U32.HI R4, RZ, 0x10, R15 ;  /* 0x00000010ff048819 */ /* 0x000fe4000001160f */
[----:B------:R-:W-:Y:S02]  /*42a0*/  @!P0 PRMT R6, R46, 0x5410, R6 ;  /* 0x000054102e068816 */ /* 0x000fe40000000006 */
[----:B------:R-:W-:Y:S02]  /*42b0*/  @!P0 PRMT R3, R24, 0x5432, R3 ;  /* 0x0000543218038816 */ /* 0x000fe40000000003 */
[----:B------:R-:W-:Y:S01]  /*42c0*/  @!P0 SHF.R.U32.HI R5, RZ, 0x10, R39 ;  /* 0x00000010ff058819 */ /* 0x000fe20000011627 */
[----:B------:R-:W-:Y:S01]  /*42d0*/  @!P0 IMAD.U32 R13, R6, 0x10000, RZ ;  /* 0x00010000060d8824 */ /* 0x000fe200078e00ff */
[----:B------:R-:W-:Y:S01]  /*42e0*/  @!P0 PRMT R7, R24, 0x5410, R4 ;  /* 0x0000541018078816 */ /* 0x000fe20000000004 */
[C---:B------:R-:W-:Y:S01]  /*42f0*/  @!P0 IMAD.U32 R12, R3.reuse, 0x10000, RZ ;  /* 0x00010000030c8824 */ /* 0x040fe200078e00ff */
[----:B------:R-:W-:Y:S02]  /*4300*/  @!P0 PRMT R23, R46, 0x5432, R5 ;  /* 0x000054322e178816 */ /* 0x000fe40000000005 */
[----:B------:R-:W-:Y:S02]  /*4310*/  @!P0 LOP3.LUT R15, R6, 0xffff0000, RZ, 0xc0, !PT ;  /* 0xffff0000060f8812 */ /* 0x000fe400078ec0ff */
[----:B------:R-:W-:Y:S01]  /*4320*/  @!P0 LOP3.LUT R6, R3, 0xffff0000, RZ, 0xc0, !PT ;  /* 0xffff000003068812 */ /* 0x000fe200078ec0ff */
[C---:B-1----:R-:W-:Y:S01]  /*4330*/  @!P0 IMAD.U32 R14, R8.reuse, 0x10000, RZ ;  /* 0x00010000080e8824 */ /* 0x042fe200078e00ff */
        /* <DEDUP_REMOVED lines=21> */
[----:B------:R-:W-:Y:S02]  /*4490*/  @!P0 FMUL.FTZ R6, R6, R7 ;  /* 0x0000000706068220 */ /* 0x000fe40000410000 */
        /* <DEDUP_REMOVED lines=14> */
.L_x_253:
[----:B------:R-:W-:Y:S05]  /*4580*/  BSYNC B0 ;  /* 0x0000000000007941 */ /* 0x000fea0003800000 */
.L_x_252:
[----:B------:R-:W-:Y:S11]  /*4590*/  ISETP.NE.AND P0, PT, R105, RZ, PT ;  /* 0x000000ff6900720c */ /* 0x000ff60003f05270 */
[----:B------:R-:W-:Y:S02]  /*45a0*/  @!UPT UIADD3 URZ, URZ, URZ, URZ ;  /* 0x0000003f3f3ff290 */ /* 0x000fe4000fffe03f */
        /* <DEDUP_REMOVED lines=55> */
.L_x_251:
[----:B------:R-:W-:Y:S05]  /*4920*/  BSYNC B1 ;  /* 0x0000000000017941 */ /* 0x000fea0003800000 */
.L_x_250:
[----:B-1----:R1:W2:Y:S04]  /*4930*/  SHFL.IDX PT, R28, R71, 0x2, 0x1c1f ;  /* 0x005c1f00471c7f89 */ /* 0x0022a800000e0000 */
[----:B------:R1:W4:Y:S01]  /*4940*/  SHFL.IDX PT, R25, R74, 0x2, 0x1c1f ;  /* 0x005c1f004a197f89 */ /* 0x00032200000e0000 */
[----:B------:R-:W-:-:S05]  /*4950*/  @P2 BRA `(.L_x_254) ;  /* 0x0000282000002947 */ /* 0x000fca0003800000 */
[----:B------:R-:W-:Y:S01]  /*4960*/  ISETP.NE.AND P0, PT, R81, RZ, PT ;  /* 0x000000ff5100720c */ /* 0x000fe20003f05270 */
[----:B------:R-:W-:Y:S01]  /*4970*/  @!UPT UIADD3 URZ, URZ, URZ, URZ ;  /* 0x0000003f3f3ff290 */ /* 0x000fe2000fffe03f */
[----:B------:R-:W-:Y:S11]  /*4980*/  BSSY B0, `(.L_x_255) ;  /* 0x0000038000007945 */ /* 0x000ff60003800000 */
[----:B------:R-:W-:-:S05]  /*4990*/  @P0 BRA `(.L_x_256) ;  /* 0x0000036000000947 */ /* 0x000fca0003800000 */
[C---:B----4-:R-:W-:Y:S01]  /*49a0*/  LEA R22, P0, R86.reuse, R25, 0x1 ;  /* 0x0000001956167211 */ /* 0x050fe200078008ff */
[----:B------:R-:W4:Y:S03]  /*49b0*/  LDS.128 R8, [R247+0x4800] ;  /* 0x00480000f7087984 */ /* 0x000f260000000c00 */
[----:B--2---:R-:W-:Y:S02]  /*49c0*/  LEA.HI.X R23, R86, R28, R87, 0x1, P0 ;  /* 0x0000001c56177211 */ /* 0x004fe400000f0c57 */
        /* <DEDUP_REMOVED lines=14> */
[C---:B----4-:R-:W-:Y:S01]  /*4ab0*/  @!P0 IMAD.U32 R14, R8.reuse, 0x10000, RZ ;  /* 0x00010000080e8824 */ /* 0x050fe200078e00ff */
        /* <DEDUP_REMOVED lines=36> */
.L_x_256:
[----:B------:R-:W-:Y:S05]  /*4d00*/  BSYNC B0 ;  /* 0x0000000000007941 */ /* 0x000fea0003800000 */
.L_x_255:
[----:B------:R-:W-:Y:S11]  /*4d10*/  ISETP.NE.AND P0, PT, R105, RZ, PT ;  /* 0x000000ff6900720c */ /* 0x000ff60003f05270 */
[----:B------:R-:W-:Y:S02]  /*4d20*/  @!UPT UIADD3 URZ, URZ, URZ, URZ ;  /* 0x0000003f3f3ff290 */ /* 0x000fe4000fffe03f */
[----:B------:R-:W-:-:S05]  /*4d30*/  @P0 BRA `(.L_x_254) ;  /* 0x0000244000000947 */ /* 0x000fca0003800000 */
[C---:B--2-4-:R-:W-:Y:S01]  /*4d40*/  LEA R22, P0, R212.reuse, R25, 0x1 ;  /* 0x00000019d4167211 */ /* 0x054fe200078008ff */
[----:B------:R-:W2:Y:S03]  /*4d50*/  LDS.128 R8, [R248+0x4800] ;  /* 0x00480000f8087984 */ /* 0x000ea60000000c00 */
        /* <DEDUP_REMOVED lines=51> */
[----:B------:R2:W-:Y:S01]  /*5090*/  ST.E.128 [R22.64], R8 ;  /* 0x0000000816007985 */ /* 0x0005e2000c101d08 */
[----:B------:R-:W-:-:S05]  /*50a0*/  BRA `(.L_x_254) ;  /* 0x000020d000007947 */ /* 0x000fca0003800000 */
.L_x_239:
[C---:B------:R-:W-:Y:S01]  /*50b0*/  IADD3 R158, R98.reuse, 0x20, RZ ;  /* 0x00000020629e7810 */ /* 0x040fe20007ffe0ff */
[----:B------:R-:W-:Y:S01]  /*50c0*/  CS2R R50, SRZ ;  /* 0x0000000000327805 */ /* 0x000fe2000001ff00 */
[----:B------:R-:W-:Y:S01]  /*50d0*/  IADD3 R157, R98, 0x40, RZ ;  /* 0x00000040629d7810 */ /* 0x000fe20007ffe0ff */
[----:B------:R-:W-:Y:S01]  /*50e0*/  CS2R R48, SRZ ;  /* 0x0000000000307805 */ /* 0x000fe2000001ff00 */
[----:B------:R-:W-:Y:S01]  /*50f0*/  ISETP.GE.AND P0, PT, R158, R60, PT ;  /* 0x0000003c9e00720c */ /* 0x000fe20003f06270 */
[----:B------:R-:W-:Y:S01]  /*5100*/  CS2R R26, SRZ ;  /* 0x00000000001a7805 */ /* 0x000fe2000001ff00 */
[----:B------:R-:W-:Y:S01]  /*5110*/  ISETP.NE.AND P5, PT, R81, RZ, PT ;  /* 0x000000ff5100720c */ /* 0x000fe20003fa5270 */
[----:B------:R-:W-:Y:S01]  /*5120*/  CS2R R24, SRZ ;  /* 0x0000000000187805 */ /* 0x000fe2000001ff00 */
[----:B------:R-:W-:Y:S01]  /*5130*/  ISETP.GE.OR P2, PT, R86, c[0x0][0x27c], P0 ;  /* 0x00009f0056007a0c */ /* 0x000fe20000746670 */
[----:B------:R-:W-:Y:S01]  /*5140*/  CS2R R54, SRZ ;  /* 0x0000000000367805 */ /* 0x000fe2000001ff00 */
[----:B------:R-:W-:Y:S01]  /*5150*/  ISETP.NE.AND P4, PT, R124, RZ, PT ;  /* 0x000000ff7c00720c */ /* 0x000fe20003f85270 */
[----:B------:R-:W-:Y:S01]  /*5160*/  CS2R R52, SRZ ;  /* 0x0000000000347805 */ /* 0x000fe2000001ff00 */
[----:B------:R-:W-:Y:S01]  /*5170*/  IADD3 R128, -R144, c[0x0][0x1d4], RZ ;  /* 0x0000750090807a10 */ /* 0x000fe20007ffe1ff */
[----:B------:R-:W-:Y:S01]  /*5180*/  CS2R R22, SRZ ;  /* 0x0000000000167805 */ /* 0x000fe2000001ff00 */
[----:B------:R-:W-:Y:S01]  /*5190*/  CS2R R20, SRZ ;  /* 0x0000000000147805 */ /* 0x000fe2000001ff00 */
[----:B------:R1:W2:Y:S01]  /*51a0*/  SHFL.IDX PT, R41, R71, RZ, 0x1c1f ;  /* 0x001c1fff47297589 */ /* 0x0002a200000e0000 */
[----:B------:R-:W-:Y:S05]  /*51b0*/  BSSY B0, `(.L_x_257) ;  /* 0x00000c5000007945 */ /* 0x000fea0003800000 */
[----:B------:R-:W-:Y:S02]  /*51c0*/  @!P2 IADD3 R3, P1, P0, R84, R32, R153 ;  /* 0x000000205403a210 */ /* 0x000fe4000783e099 */
[----:B------:R1:W3:Y:S02]  /*51d0*/  SHFL.IDX PT, R40, R74, RZ, 0x1c1f ;  /* 0x001c1fff4a287589 */ /* 0x0002e400000e0000 */
[----:B------:R-:W-:Y:S02]  /*51e0*/  @!P2 IADD3.X R4, R102, R34, R145, P1, P0 ;  /* 0x000000226604a210 */ /* 0x000fe40000fe0491 */
[----:B------:R-:W-:Y:S04]  /*51f0*/  @!P2 IADD3 R5, P1, P0, R82, R10, R154 ;  /* 0x0000000a5205a210 */ /* 0x000fe8000783e09a */
[----:B------:R-:W-:Y:S02]  /*5200*/  @!P2 IADD3.X R11, R101, R56, R146, P1, P0 ;  /* 0x00000038650ba210 */ /* 0x000fe40000fe0492 */
[----:B------:R-:W-:Y:S04]  /*5210*/  ISETP.GE.AND P0, PT, R157, R60, PT ;  /* 0x0000003c9d00720c */ /* 0x000fe80003f06270 */
[----:B------:R-:W-:Y:S11]  /*5220*/  ISETP.GE.OR P1, PT, R86, c[0x0][0x27c], P0 ;  /* 0x00009f0056007a0c */ /* 0x000ff60000726670 */
[----:B------:R-:W-:Y:S02]  /*5230*/  @!UPT UIADD3 URZ, URZ, URZ, URZ ;  /* 0x0000003f3f3ff290 */ /* 0x000fe4000fffe03f */
[----:B------:R-:W-:Y:S04]  /*5240*/  @!P1 IADD3 R8, P3, P0, R84, R151, R32 ;  /* 0x0000009754089210 */ /* 0x000fe8000787e020 */
[----:B------:R-:W-:Y:S02]  /*5250*/  @!P1 IADD3.X R13, R102, R141, R34, P3, P0 ;  /* 0x0000008d660d9210 */ /* 0x000fe40001fe0422 */
[----:B------:R-:W-:Y:S04]  /*5260*/  @!P1 IADD3 R9, P3, P0, R82, R152, R10 ;  /* 0x0000009852099210 */ /* 0x000fe8000787e00a */
[----:B------:R-:W-:Y:S02]  /*5270*/  @!P1 IADD3.X R14, R101, R142, R56, P3, P0 ;  /* 0x0000008e650e9210 */ /* 0x000fe40001fe0438 */
[C---:B------:R-:W-:Y:S04]  /*5280*/  @!P2 LEA R6, P0, R3.reuse, c[0x0][0x270], 0x1 ;  /* 0x00009c000306aa11 */ /* 0x040fe800078008ff */
[----:B------:R-:W-:Y:S02]  /*5290*/  @!P2 LEA.HI.X R7, R3, c[0x0][0x274], R4, 0x1, P0 ;  /* 0x00009d000307aa11 */ /* 0x000fe400000f0c04 */
[C---:B------:R-:W-:Y:S03]  /*52a0*/  @!P2 LEA R4, P0, R5.reuse, c[0x0][0x288], 0x1 ;  /* 0x0000a2000504aa11 */ /* 0x040fe600078008ff */
[----:B------:R4:W2:Y:S01]  /*52b0*/  @!P2 LDG.E.128 R20, [R6.64] ;  /* 0x000000080614a981 */ /* 0x0008a2000c1e1d00 */
[----:B------:R-:W-:Y:S02]  /*52c0*/  @!P2 LEA.HI.X R5, R5, c[0x0][0x28c], R11, 0x1, P0 ;  /* 0x0000a3000505aa11 */ /* 0x000fe400000f0c0b */
[C---:B------:R-:W-:Y:S04]  /*52d0*/  @!P1 LEA R12, P0, R8.reuse, c[0x0][0x270], 0x1 ;  /* 0x00009c00080c9a11 */ /* 0x040fe800078008ff */
[----:B------:R-:W-:Y:S01]  /*52e0*/  @!P1 LEA.HI.X R13, R8, c[0x0][0x274], R13, 0x1, P0 ;  /* 0x00009d00080d9a11 */ /* 0x000fe200000f0c0d */
[----:B------:R1:W3:Y:S01]  /*52f0*/  @!P2 LDG.E.128 R48, [R4.64] ;  /* 0x000000080430a981 */ /* 0x0002e2000c1e1d00 */
[C---:B------:R-:W-:Y:S04]  /*5300*/  @!P1 LEA R8, P0, R9.reuse, c[0x0][0x288], 0x1 ;  /* 0x0000a20009089a11 */ /* 0x040fe800078008ff */
[----:B------:R-:W-:Y:S02]  /*5310*/  @!P1 LEA.HI.X R9, R9, c[0x0][0x28c], R14, 0x1, P0 ;  /* 0x0000a30009099a11 */ /* 0x000fe400000f0c0e */
[----:B------:R-:W-:Y:S01]  /*5320*/  ISETP.GE.AND P0, PT, R98, R60, PT ;  /* 0x0000003c6200720c */ /* 0x000fe20003f06270 */
[----:B------:R1:W3:Y:S03]  /*5330*/  @!P1 LDG.E.128 R24, [R12.64] ;  /* 0x000000080c189981 */ /* 0x0002e6000c1e1d00 */
[----:B------:R-:W-:Y:S05]  /*5340*/  ISETP.GE.OR P0, PT, R86, c[0x0][0x27c], P0 ;  /* 0x00009f0056007a0c */ /* 0x000fea0000706670 */
[----:B------:R1:W3:Y:S01]  /*5350*/  @!P1 LDG.E.128 R52, [R8.64] ;  /* 0x0000000808349981 */ /* 0x0002e2000c1e1d00 */
[----:B----4-:R-:W-:Y:S07]  /*5360*/  CS2R R6, SRZ ;  /* 0x0000000000067805 */ /* 0x010fee000001ff00 */
[----:B------:R-:W-:Y:S02]  /*5370*/  @!P0 IADD3 R3, P1, R84, R32, RZ ;  /* 0x0000002054038210 */ /* 0x000fe40007f3e0ff */
[----:B------:R-:W-:Y:S03]  /*5380*/  CS2R R32, SRZ ;  /* 0x0000000000207805 */ /* 0x000fe6000001ff00 */
[----:B-1----:R-:W-:Y:S02]  /*5390*/  @!P0 IMAD.X R4, R34, 0x1, R102, P1 ;  /* 0x0000000122048824 */ /* 0x002fe400008e0666 */
[----:B------:R-:W-:Y:S01]  /*53a0*/  CS2R R34, SRZ ;  /* 0x0000000000227805 */ /* 0x000fe2000001ff00 */
[C---:B------:R-:W-:Y:S04]  /*53b0*/  @!P0 LEA R12, P1, R3.reuse, c[0x0][0x270], 0x1 ;  /* 0x00009c00030c8a11 */ /* 0x040fe800078208ff */
[----:B------:R-:W-:Y:S02]  /*53c0*/  @!P0 LEA.HI.X R13, R3, c[0x0][0x274], R4, 0x1, P1 ;  /* 0x00009d00030d8a11 */ /* 0x000fe400008f0c04 */
[----:B------:R-:W-:Y:S05]  /*53d0*/  @!P0 IADD3 R3, P1, R82, R10, RZ ;  /* 0x0000000a52038210 */ /* 0x000fea0007f3e0ff */
[----:B------:R-:W-:Y:S01]  /*53e0*/  @!P0 IMAD.X R4, R56, 0x1, R101, P1 ;  /* 0x0000000138048824 */ /* 0x000fe200008e0665 */
[C---:B------:R-:W-:Y:S04]  /*53f0*/  @!P0 LEA R8, P1, R3.reuse, c[0x0][0x288], 0x1 ;  /* 0x0000a20003088a11 */ /* 0x040fe800078208ff */
[----:B------:R-:W-:Y:S02]  /*5400*/  @!P0 LEA.HI.X R9, R3, c[0x0][0x28c], R4, 0x1, P1 ;  /* 0x0000a30003098a11 */ /* 0x000fe400008f0c04 */
[----:B------:R-:W-:Y:S01]  /*5410*/  CS2R R4, SRZ ;  /* 0x0000000000047805 */ /* 0x000fe2000001ff00 */
[----:B------:R-:W-:Y:S02]  /*5420*/  ISETP.GE.AND P1, PT, R86, c[0x0][0x27c], PT ;  /* 0x00009f0056007a0c */ /* 0x000fe40003f26270 */
[----:B------:R1:W5:Y:S08]  /*5430*/  @!P0 LDG.E.128 R32, [R8.64] ;  /* 0x0000000808208981 */ /* 0x000370000c1e1d00 */
[----:B------:R4:W5:Y:S01]  /*5440*/  @!P0 LDG.E.128 R4, [R12.64] ;  /* 0x000000080c048981 */ /* 0x000962000c1e1d00 */
[----:B------:R-:W-:Y:S01]  /*5450*/  ISETP.GE.OR P0, PT, R98, R60, P5 ;  /* 0x0000003c6200720c */ /* 0x000fe20002f06670 */
[----:B--2---:R-:W-:Y:S02]  /*5460*/  IMAD.MOV.U32 R10, RZ, RZ, R22 ;  /* 0x000000ffff0a7224 */ /* 0x004fe400078e0016 */
[----:B-1----:R-:W-:Y:S02]  /*5470*/  IMAD.MOV.U32 R9, RZ, RZ, R23 ;  /* 0x000000ffff097224 */ /* 0x002fe400078e0017 */
[----:B------:R-:W-:Y:S02]  /*5480*/  IMAD.MOV.U32 R8, RZ, RZ, R20 ;  /* 0x000000ffff087224 */ /* 0x000fe400078e0014 */
[----:B------:R-:W-:Y:S01]  /*5490*/  IMAD.MOV.U32 R3, RZ, RZ, R21 ;  /* 0x000000ffff037224 */ /* 0x000fe200078e0015 */
[----:B------:R-:W-:Y:S01]  /*54a0*/  PRMT R18, R9, 0x5410, R10 ;  /* 0x0000541009127816 */ /* 0x000fe2000000000a */
[----:B---3--:R-:W-:Y:S02]  /*54b0*/  IMAD.MOV.U32 R10, RZ, RZ, R50 ;  /* 0x000000ffff0a7224 */ /* 0x008fe400078e0032 */
[----:B------:R-:W-:Y:S01]  /*54c0*/  IMAD.MOV.U32 R9, RZ, RZ, R51 ;  /* 0x000000ffff097224 */ /* 0x000fe200078e0033 */
[----:B------:R-:W-:Y:S01]  /*54d0*/  PRMT R17, R3, 0x5410, R8 ;  /* 0x0000541003117816 */ /* 0x000fe20000000008 */
[----:B------:R-:W-:Y:S02]  /*54e0*/  IMAD.MOV.U32 R8, RZ, RZ, R48 ;  /* 0x000000ffff087224 */ /* 0x000fe400078e0030 */
        /* <DEDUP_REMOVED lines=13> */
[----:B------:R-:W-:Y:S04]  /*55c0*/  PRMT R59, R10, 0x5410, R9 ;  /* 0x000054100a3b7816 */ /* 0x000fe80000000009 */
[----:B------:R-:W-:Y:S01]  /*55d0*/  PRMT R58, R3, 0x5410, R8 ;  /* 0x00005410033a7816 */ /* 0x000fe20000000008 */
[----:B------:R-:W-:-:S05]  /*55e0*/  @P0 BRA `(.L_x_258) ;  /* 0x0000081000000947 */ /* 0x000fca0003800000 */
[----:B----4-:R-:W-:Y:S01]  /*55f0*/  SEL R3, R144, R128, !P4 ;  /* 0x0000008090037207 */ /* 0x010fe20006000000 */
[----:B------:R-:W2:Y:S01]  /*5600*/  LDL R30, [R1+0x40] ;  /* 0x00004000011e7983 */ /* 0x000ea20000100800 */
[----:B-----5:R-:W-:Y:S01]  /*5610*/  MOV R11, R7 ;  /* 0x00000007000b7202 */ /* 0x020fe20000000f00 */
[----:B------:R-:W-:Y:S01]  /*5620*/  IMAD.MOV.U32 R37, RZ, RZ, R35 ;  /* 0x000000ffff257224 */ /* 0x000fe200078e0023 */
[----:B------:R-:W-:Y:S01]  /*5630*/  SHF.R.S32.HI R8, RZ, 0x1f, R3 ;  /* 0x0000001fff087819 */ /* 0x000fe20000011403 */
[----:B------:R-:W3:Y:S01]  /*5640*/  LDL R16, [R1+0x44] ;  /* 0x0000440001107983 */ /* 0x000ee20000100800 */
[----:B------:R-:W-:Y:S01]  /*5650*/  MOV R10, R5 ;  /* 0x00000005000a7202 */ /* 0x000fe20000000f00 */
[----:B------:R-:W-:Y:S01]  /*5660*/  IMAD.MOV.U32 R9, RZ, RZ, R6 ;  /* 0x000000ffff097224 */ /* 0x000fe200078e0006 */
[----:B------:R-:W-:Y:S01]  /*5670*/  LEA.HI R3, R8, R3, RZ, 0x4 ;  /* 0x0000000308037211 */ /* 0x000fe200078f20ff */
[----:B------:R-:W-:Y:S01]  /*5680*/  IMAD.MOV.U32 R36, RZ, RZ, R33 ;  /* 0x000000ffff247224 */ /* 0x000fe200078e0021 */
[----:B------:R-:W-:Y:S01]  /*5690*/  @!P1 SHF.R.U64 R8, R4, 0x10, R5 ;  /* 0x0000001004089819 */ /* 0x000fe20000001205 */
[----:B------:R-:W1:Y:S01]  /*56a0*/  S2R R31, SR_TID.X ;  /* 0x00000000001f7919 */ /* 0x000e620000002100 */
[----:B------:R-:W-:Y:S02]  /*56b0*/  LEA.HI.SX32 R3, R3, R100, 0x1c ;  /* 0x0000006403037211 */ /* 0x000fe400078fe2ff */
[----:B------:R-:W-:Y:S02]  /*56c0*/  LEA R64, P0, R77, R40, 0x1 ;  /* 0x000000284d407211 */ /* 0x000fe400078008ff */
[----:B------:R-:W-:Y:S01]  /*56d0*/  @!P1 SHF.R.U64 R6, R6, 0x10, R7 ;  /* 0x0000001006069819 */ /* 0x000fe20000001207 */
[----:B------:R-:W-:Y:S01]  /*56e0*/  IMAD.SHL.U32 R39, R3, 0x8, RZ ;  /* 0x0000000803277824 */ /* 0x000fe200078e00ff */
[----:B------:R-:W-:Y:S01]  /*56f0*/  LEA.HI.X R65, R77, R41, R97, 0x1, P0 ;  /* 0x000000294d417211 */ /* 0x000fe200000f0c61 */
[----:B------:R-:W4:Y:S01]  /*5700*/  LDS.128 R44, [R122+0x2900] ;  /* 0x002900007a2c7984 */ /* 0x000f220000000c00 */
[----:B------:R-:W-:Y:S02]  /*5710*/  @!P1 SHF.R.U32.HI R5, RZ, 0x10, R5 ;  /* 0x00000010ff059819 */ /* 0x000fe40000011605 */
[C---:B------:R-:W-:Y:S11]  /*5720*/  ISETP.GE.AND P0, PT, R39.reuse, c[0x0][0x1d4], PT ;  /* 0x0000750027007a0c */ /* 0x040ff60003f06270 */
[----:B------:R-:W-:Y:S02]  /*5730*/  @!UPT UIADD3 URZ, URZ, URZ, URZ ;  /* 0x0000003f3f3ff290 */ /* 0x000fe4000fffe03f */
[----:B------:R-:W-:Y:S04]  /*5740*/  @!P0 IMAD.WIDE R72, R39, 0x2, R40 ;  /* 0x0000000227488825 */ /* 0x000fe800078e0228 */
[C---:B----4-:R-:W-:Y:S01]  /*5750*/  @!P1 IMAD.U32 R41, R47.reuse, 0x10000, RZ ;  /* 0x000100002f299824 */ /* 0x050fe200078e00ff */
[----:B-1----:R-:W-:Y:S02]  /*5760*/  SHF.R.S32.HI R15, RZ, 0x1f, R31 ;  /* 0x0000001fff0f7819 */ /* 0x002fe4000001141f */
[----:B------:R-:W-:Y:S02]  /*5770*/  @!P1 LOP3.LUT R43, R47, 0xffff0000, RZ, 0xc0, !PT ;  /* 0xffff00002f2b9812 */ /* 0x000fe400078ec0ff */
[----:B------:R-:W-:Y:S02]  /*5780*/  LEA.HI R15, R15, R31, RZ, 0x5 ;  /* 0x0000001f0f0f7211 */ /* 0x000fe400078f28ff */
[----:B------:R-:W-:Y:S02]  /*5790*/  @!P1 SHF.R.U64 R31, R32, 0x10, R33 ;  /* 0x00000010201f9819 */ /* 0x000fe40000001221 */
[----:B------:R-:W-:Y:S05]  /*57a0*/  SHF.R.S32.HI R15, RZ, 0x5, R15 ;  /* 0x00000005ff0f7819 */ /* 0x000fea000001140f */
[----:B------:R-:W-:Y:S01]  /*57b0*/  IMAD.SHL.U32 R15, R15, 0x200, RZ ;  /* 0x000002000f0f7824 */ /* 0x000fe200078e00ff */
[----:B--2---:R-:W-:Y:S01]  /*57c0*/  LOP3.LUT R3, R30, 0x38, R39, 0xf8, !PT ;  /* 0x000000381e037812 */ /* 0x004fe200078ef827 */
[----:B------:R-:W-:Y:S01]  /*57d0*/  IMAD.MOV.U32 R30, RZ, RZ, R34 ;  /* 0x000000ffff1e7224 */ /* 0x000fe200078e0022 */
[----:B------:R-:W-:Y:S02]  /*57e0*/  @!P1 LOP3.LUT R39, R46, 0xffff0000, RZ, 0xc0, !PT ;  /* 0xffff00002e279812 */ /* 0x000fe400078ec0ff */
[----:B---3--:R-:W-:Y:S01]  /*57f0*/  LOP3.LUT R3, R3, R16, RZ, 0x3c, !PT ;  /* 0x0000001003037212 */ /* 0x008fe200078e3cff */
[----:B------:R-:W-:Y:S01]  /*5800*/  IMAD.MOV.U32 R16, RZ, RZ, R32 ;  /* 0x000000ffff107224 */ /* 0x000fe200078e0020 */
[----:B------:R-:W-:Y:S02]  /*5810*/  @!P1 SHF.R.U32.HI R32, RZ, 0x10, R33 ;  /* 0x00000010ff209819 */ /* 0x000fe40000011621 */
[----:B------:R-:W-:Y:S01]  /*5820*/  @!P1 SHF.R.U64 R33, R34, 0x10, R35 ;  /* 0x0000001022219819 */ /* 0x000fe20000001223 */
[----:B------:R-:W-:Y:S01]  /*5830*/  IMAD.IADD R3, R15, 0x1, R3 ;  /* 0x000000010f037824 */ /* 0x000fe200078e0203 */
[----:B------:R-:W-:Y:S02]  /*5840*/  @!P1 SHF.R.U32.HI R35, RZ, 0x10, R35 ;  /* 0x00000010ff239819 */ /* 0x000fe40000011623 */
[----:B------:R-:W-:Y:S02]  /*5850*/  @!P1 PRMT R38, R30, 0x5410, R33 ;  /* 0x000054101e269816 */ /* 0x000fe40000000021 */
[----:B------:R-:W-:Y:S02]  /*5860*/  SHF.L.U32 R3, R3, 0x1, RZ ;  /* 0x0000000103037819 */ /* 0x000fe400000006ff */
[----:B------:R-:W-:Y:S01]  /*5870*/  @!P1 PRMT R42, R37, 0x5410, R35 ;  /* 0x00005410252a9816 */ /* 0x000fe20000000023 */
[----:B------:R-:W-:Y:S01]  /*5880*/  @!P1 IMAD.U32 R37, R46, 0x10000, RZ ;  /* 0x000100002e259824 */ /* 0x000fe200078e00ff */
[----:B------:R-:W-:Y:S01]  /*5890*/  @!P1 LOP3.LUT R35, R45, 0xffff0000, RZ, 0xc0, !PT ;  /* 0xffff00002d239812 */ /* 0x000fe200078ec0ff */
[----:B------:R1:W2:Y:S01]  /*58a0*/  LDS.128 R12, [R3+0x2900] ;  /* 0x00290000030c7984 */ /* 0x0002a20000000c00 */
[----:B------:R-:W-:Y:S01]  /*58b0*/  @!P1 PRMT R34, R36, 0x5410, R32 ;  /* 0x0000541024229816 */ /* 0x000fe20000000020 */
[C---:B------:R-:W-:Y:S01]  /*58c0*/  @!P1 IMAD.U32 R36, R38.reuse, 0x10000, RZ ;  /* 0x0001000026249824 */ /* 0x040fe200078e00ff */
[----:B------:R-:W-:Y:S01]  /*58d0*/  @!P1 LOP3.LUT R38, R38, 0xffff0000, RZ, 0xc0, !PT ;  /* 0xffff000026269812 */ /* 0x000fe200078ec0ff */
[----:B-1----:R-:W-:Y:S01]  /*58e0*/  IMAD.MOV.U32 R3, RZ, RZ, R4 ;  /* 0x000000ffff037224 */ /* 0x002fe200078e0004 */
[----:B------:R-:W-:Y:S02]  /*58f0*/  @!P1 SHF.R.U32.HI R4, RZ, 0x10, R7 ;  /* 0x00000010ff049819 */ /* 0x000fe40000011607 */
[----:B------:R-:W-:Y:S02]  /*5900*/  @!P1 PRMT R7, R16, 0x5410, R31 ;  /* 0x0000541010079816 */ /* 0x000fe4000000001f */
[C---:B------:R-:W-:Y:S02]  /*5910*/  @!P1 LOP3.LUT R31, R44.reuse, 0xffff0000, RZ, 0xc0, !PT ;  /* 0xffff00002c1f9812 */ /* 0x040fe400078ec0ff */
[----:B------:R-:W-:Y:S02]  /*5920*/  @!P1 LOP3.LUT R30, R7, 0xffff0000, RZ, 0xc0, !PT ;  /* 0xffff0000071e9812 */ /* 0x000fe400078ec0ff */
[----:B------:R-:W-:Y:S01]  /*5930*/  @!P1 PRMT R16, R11, 0x5410, R4 ;  /* 0x000054100b109816 */ /* 0x000fe20000000004 */
[----:B------:R-:W-:Y:S01]  /*5940*/  @!P1 IMAD.U32 R11, R44, 0x10000, RZ ;  /* 0x000100002c0b9824 */ /* 0x000fe200078e00ff */
[----:B------:R-:W-:Y:S02]  /*5950*/  @!P1 PRMT R3, R3, 0x5410, R8 ;  /* 0x0000541003039816 */ /* 0x000fe40000000008 */
[----:B------:R-:W-:Y:S02]  /*5960*/  @!P1 PRMT R8, R10, 0x5410, R5 ;  /* 0x000054100a089816 */ /* 0x000fe40000000005 */
[----:B------:R-:W-:Y:S01]  /*5970*/  @!P1 LOP3.LUT R5, R3, 0xffff0000, RZ, 0xc0, !PT ;  /* 0xffff000003059812 */ /* 0x000fe200078ec0ff */
[C---:B--2---:R-:W-:Y:S01]  /*5980*/  @!P1 IMAD.U32 R4, R12.reuse, 0x10000, RZ ;  /* 0x000100000c049824 */ /* 0x044fe200078e00ff */
[----:B------:R-:W-:Y:S01]  /*5990*/  @!P1 PRMT R10, R9, 0x5410, R6 ;  /* 0x00005410090a9816 */ /* 0x000fe20000000006 */
[----:B------:R-:W-:Y:S01]  /*59a0*/  @!P1 IMAD.U32 R9, R7, 0x10000, RZ ;  /* 0x0001000007099824 */ /* 0x000fe200078e00ff */
[----:B------:R-:W-:Y:S02]  /*59b0*/  @!P1 LOP3.LUT R7, R12, 0xffff0000, RZ, 0xc0, !PT ;  /* 0xffff00000c079812 */ /* 0x000fe400078ec0ff */
[----:B------:R-:W-:Y:S01]  /*59c0*/  @!P1 SHF.L.U32 R6, R3, 0x10, RZ ;  /* 0x0000001003069819 */ /* 0x000fe200000006ff */
[C---:B------:R-:W-:Y:S02]  /*59d0*/  @!P1 FMUL.FTZ R32, R4.reuse, R9 ;  /* 0x0000000904209220 */ /* 0x040fe40000410000 */
[----:B------:R-:W-:Y:S02]  /*59e0*/  @!P1 FMUL.FTZ R33, R7, R30 ;  /* 0x0000001e07219220 */ /* 0x000fe40000410000 */
[-C--:B------:R-:W-:Y:S02]  /*59f0*/  @!P1 FMUL.FTZ R3, R4, R6.reuse ;  /* 0x0000000604039220 */ /* 0x080fe40000410000 */
[----:B------:R-:W-:Y:S01]  /*5a00*/  @!P1 FFMA.FTZ R70, R11, R6, -R32 ;  /* 0x000000060b469223 */ /* 0x000fe20000010820 */
[C---:B------:R-:W-:Y:S01]  /*5a10*/  @!P1 SHF.L.U32 R6, R8.reuse, 0x10, RZ ;  /* 0x0000001008069819 */ /* 0x040fe200000006ff */
[-C--:B------:R-:W-:Y:S01]  /*5a20*/  @!P1 FMUL.FTZ R4, R7, R5.reuse ;  /* 0x0000000507049220 */ /* 0x080fe20000410000 */
[----:B------:R-:W-:Y:S01]  /*5a30*/  @!P1 LOP3.LUT R7, R13, 0xffff0000, RZ, 0xc0, !PT ;  /* 0xffff00000d079812 */ /* 0x000fe200078ec0ff */
[----:B------:R-:W-:Y:S01]  /*5a40*/  @!P1 FFMA.FTZ R69, R31, R5, -R33 ;  /* 0x000000051f459223 */ /* 0x000fe20000010821 */
[----:B------:R-:W-:Y:S01]  /*5a50*/  @!P1 LOP3.LUT R8, R8, 0xffff0000, RZ, 0xc0, !PT ;  /* 0xffff000008089812 */ /* 0x000fe200078ec0ff */
[C---:B------:R-:W-:Y:S01]  /*5a60*/  @!P1 IMAD.U32 R32, R34.reuse, 0x10000, RZ ;  /* 0x0001000022209824 */ /* 0x040fe200078e00ff */
[----:B------:R-:W-:Y:S01]  /*5a70*/  @!P1 LOP3.LUT R34, R34, 0xffff0000, RZ, 0xc0, !PT ;  /* 0xffff000022229812 */ /* 0x000fe200078ec0ff */
[----:B------:R-:W-:Y:S02]  /*5a80*/  @!P1 IMAD.U32 R5, R13, 0x10000, RZ ;  /* 0x000100000d059824 */ /* 0x000fe400078e00ff */
[----:B------:R-:W-:Y:S02]  /*5a90*/  @!P1 FFMA.FTZ R3, R9, R11, R3 ;  /* 0x0000000b09039223 */ /* 0x000fe40000010003 */
[----:B------:R-:W-:Y:S02]  /*5aa0*/  @!P1 IMAD.U32 R33, R45, 0x10000, RZ ;  /* 0x000100002d219824 */ /* 0x000fe400078e00ff */
[----:B------:R-:W-:Y:S02]  /*5ab0*/  @!P1 FMUL.FTZ R9, R5, R32 ;  /* 0x0000002005099220 */ /* 0x000fe40000410000 */
[----:B------:R-:W-:Y:S02]  /*5ac0*/  @!P1 FMUL.FTZ R11, R7, R34 ;  /* 0x00000022070b9220 */ /* 0x000fe40000410000 */
[-C--:B------:R-:W-:Y:S02]  /*5ad0*/  @!P1 FMUL.FTZ R5, R5, R6.reuse ;  /* 0x0000000605059220 */ /* 0x080fe40000410000 */
[----:B------:R-:W-:Y:S01]  /*5ae0*/  @!P1 FFMA.FTZ R68, R33, R6, -R9 ;  /* 0x0000000621449223 */ /* 0x000fe20000010809 */
[C---:B------:R-:W-:Y:S01]  /*5af0*/  @!P1 LOP3.LUT R9, R14.reuse, 0xffff0000, RZ, 0xc0, !PT ;  /* 0xffff00000e099812 */ /* 0x040fe200078ec0ff */
[-C--:B------:R-:W-:Y:S01]  /*5b00*/  @!P1 FMUL.FTZ R6, R7, R8.reuse ;  /* 0x0000000807069220 */ /* 0x080fe20000410000 */
[----:B------:R-:W-:Y:S01]  /*5b10*/  @!P1 SHF.L.U32 R7, R14, 0x10, RZ ;  /* 0x000000100e079819 */ /* 0x000fe200000006ff */
[----:B------:R-:W-:Y:S02]  /*5b20*/  @!P1 FFMA.FTZ R67, R35, R8, -R11 ;  /* 0x0000000823439223 */ /* 0x000fe4000001080b */
[C---:B------:R-:W-:Y:S01]  /*5b30*/  @!P1 IMAD.U32 R8, R10.reuse, 0x10000, RZ ;  /* 0x000100000a089824 */ /* 0x040fe200078e00ff */
[----:B------:R-:W-:Y:S01]  /*5b40*/  @!P1 LOP3.LUT R10, R10, 0xffff0000, RZ, 0xc0, !PT ;  /* 0xffff00000a0a9812 */ /* 0x000fe200078ec0ff */
[----:B------:R-:W-:Y:S02]  /*5b50*/  @!P1 FMUL.FTZ R11, R7, R36 ;  /* 0x00000024070b9220 */ /* 0x000fe40000410000 */
[----:B------:R-:W-:Y:S02]  /*5b60*/  @!P1 FMUL.FTZ R40, R9, R38 ;  /* 0x0000002609289220 */ /* 0x000fe40000410000 */
[----:B------:R-:W-:Y:S01]  /*5b70*/  @!P1 FFMA.FTZ R66, R37, R8, -R11 ;  /* 0x0000000825429223 */ /* 0x000fe2000001080b */
[----:B------:R-:W-:Y:S01]  /*5b80*/  @!P1 LOP3.LUT R11, R15, 0xffff0000, RZ, 0xc0, !PT ;  /* 0xffff00000f0b9812 */ /* 0x000fe200078ec0ff */
[----:B------:R-:W-:Y:S01]  /*5b90*/  @!P1 FFMA.FTZ R63, R39, R10, -R40 ;  /* 0x0000000a273f9223 */ /* 0x000fe20000010828 */
[C---:B------:R-:W-:Y:S01]  /*5ba0*/  @!P1 SHF.L.U32 R40, R42.reuse, 0x10, RZ ;  /* 0x000000102a289819 */ /* 0x040fe200000006ff */
[----:B------:R-:W-:Y:S01]  /*5bb0*/  @!P1 FMUL.FTZ R7, R7, R8 ;  /* 0x0000000807079220 */ /* 0x000fe20000410000 */
[----:B------:R-:W-:Y:S01]  /*5bc0*/  @!P1 LOP3.LUT R42, R42, 0xffff0000, RZ, 0xc0, !PT ;  /* 0xffff00002a2a9812 */ /* 0x000fe200078ec0ff */
[----:B------:R-:W-:Y:S02]  /*5bd0*/  @!P1 FMUL.FTZ R8, R9, R10 ;  /* 0x0000000a09089220 */ /* 0x000fe40000410000 */
[----:B------:R-:W-:Y:S02]  /*5be0*/  @!P1 IMAD.U32 R9, R15, 0x10000, RZ ;  /* 0x000100000f099824 */ /* 0x000fe400078e00ff */
[C---:B------:R-:W-:Y:S01]  /*5bf0*/  @!P1 IMAD.U32 R10, R16.reuse, 0x10000, RZ ;  /* 0x00010000100a9824 */ /* 0x040fe200078e00ff */
[----:B------:R-:W-:Y:S01]  /*5c00*/  @!P1 LOP3.LUT R16, R16, 0xffff0000, RZ, 0xc0, !PT ;  /* 0xffff000010109812 */ /* 0x000fe200078ec0ff */
[----:B------:R-:W-:Y:S01]  /*5c10*/  @!P1 FFMA.FTZ R4, R30, R31, R4 ;  /* 0x0000001f1e049223 */ /* 0x000fe20000010004 */
[----:B------:R-:W-:Y:S01]  /*5c20*/  @!P1 F2FP.BF16.PACK_AB R30, R63, R66 ;  /* 0x000000423f1e923e */ /* 0x000fe200000010ff */
[----:B------:R-:W-:Y:S02]  /*5c30*/  @!P1 FMUL.FTZ R61, R9, R40 ;  /* 0x00000028093d9220 */ /* 0x000fe40000410000 */
[----:B------:R-:W-:Y:S01]  /*5c40*/  @!P1 FMUL.FTZ R62, R11, R42 ;  /* 0x0000002a0b3e9220 */ /* 0x000fe20000410000 */
[----:B------:R-:W-:Y:S01]  /*5c50*/  @!P1 F2FP.BF16.PACK_AB R4, R4, R3 ;  /* 0x000000030404923e */ /* 0x000fe200000010ff */
[----:B------:R-:W-:Y:S02]  /*5c60*/  @!P1 FFMA.FTZ R5, R32, R33, R5 ;  /* 0x0000002120059223 */ /* 0x000fe40000010005 */
[----:B------:R-:W-:Y:S02]  /*5c70*/  @!P1 FFMA.FTZ R6, R34, R35, R6 ;  /* 0x0000002322069223 */ /* 0x000fe40000010006 */
[----:B------:R-:W-:Y:S02]  /*5c80*/  @!P1 FFMA.FTZ R61, R41, R10, -R61 ;  /* 0x0000000a293d9223 */ /* 0x000fe4000001083d */
[----:B------:R-:W-:Y:S01]  /*5c90*/  @!P1 FFMA.FTZ R62, R43, R16, -R62 ;  /* 0x000000102b3e9223 */ /* 0x000fe2000001083e */
[----:B------:R-:W-:Y:S01]  /*5ca0*/  @!P1 F2FP.BF16.PACK_AB R5, R6, R5 ;  /* 0x000000050605923e */ /* 0x000fe200000010ff */
[----:B------:R-:W-:Y:S02]  /*5cb0*/  @!P1 FMUL.FTZ R9, R9, R10 ;  /* 0x0000000a09099220 */ /* 0x000fe40000410000 */
[----:B------:R-:W-:Y:S01]  /*5cc0*/  @!P1 FFMA.FTZ R7, R36, R37, R7 ;  /* 0x0000002524079223 */ /* 0x000fe20000010007 */
[----:B------:R-:W-:Y:S01]  /*5cd0*/  @!P1 F2FP.BF16.PACK_AB R31, R62, R61 ;  /* 0x0000003d3e1f923e */ /* 0x000fe200000010ff */
[----:B------:R-:W-:Y:S01]  /*5ce0*/  @!P1 FMUL.FTZ R10, R11, R16 ;  /* 0x000000100b0a9220 */ /* 0x000fe20000410000 */
[----:B------:R-:W-:Y:S01]  /*5cf0*/  @!P1 F2FP.BF16.PACK_AB R16, R67, R68 ;  /* 0x000000444310923e */ /* 0x000fe200000010ff */
[----:B------:R-:W-:Y:S01]  /*5d00*/  @!P1 FFMA.FTZ R8, R38, R39, R8 ;  /* 0x0000002726089223 */ /* 0x000fe20000010008 */
[----:B------:R-:W-:Y:S01]  /*5d10*/  @!P1 F2FP.BF16.PACK_AB R11, R69, R70 ;  /* 0x00000046450b923e */ /* 0x000fe200000010ff */
[----:B------:R-:W-:Y:S01]  /*5d20*/  @!P1 FFMA.FTZ R9, R40, R41, R9 ;  /* 0x0000002928099223 */ /* 0x000fe20000010009 */
[----:B------:R-:W-:Y:S01]  /*5d30*/  @!P1 MOV R47, R31 ;  /* 0x0000001f002f9202 */ /* 0x000fe20000000f00 */
[----:B------:R-:W-:Y:S01]  /*5d40*/  @!P1 FFMA.FTZ R10, R42, R43, R10 ;  /* 0x0000002b2a0a9223 */ /* 0x000fe2000001000a */
[----:B------:R-:W-:Y:S01]  /*5d50*/  @!P1 MOV R44, R11 ;  /* 0x0000000b002c9202 */ /* 0x000fe20000000f00 */
[----:B------:R-:W-:Y:S01]  /*5d60*/  @!P1 IMAD.MOV.U32 R45, RZ, RZ, R16 ;  /* 0x000000ffff2d9224 */ /* 0x000fe200078e0010 */
[----:B------:R-:W-:Y:S01]  /*5d70*/  @!P1 F2FP.BF16.PACK_AB R7, R8, R7 ;  /* 0x000000070807923e */ /* 0x000fe200000010ff */
[----:B------:R-:W-:Y:S01]  /*5d80*/  @!P1 IMAD.MOV.U32 R46, RZ, RZ, R30 ;  /* 0x000000ffff2e9224 */ /* 0x000fe200078e001e */
[----:B------:R-:W-:Y:S01]  /*5d90*/  @!P1 F2FP.BF16.PACK_AB R3, R10, R9 ;  /* 0x000000090a03923e */ /* 0x000fe200000010ff */
[----:B------:R-:W-:Y:S01]  /*5da0*/  @!P1 IMAD.MOV.U32 R12, RZ, RZ, R4 ;  /* 0x000000ffff0c9224 */ /* 0x000fe200078e0004 */
[----:B------:R-:W-:Y:S01]  /*5db0*/  @!P1 MOV R14, R7 ;  /* 0x00000007000e9202 */ /* 0x000fe20000000f00 */
[----:B------:R-:W-:Y:S01]  /*5dc0*/  @!P1 IMAD.MOV.U32 R13, RZ, RZ, R5 ;  /* 0x000000ffff0d9224 */ /* 0x000fe200078e0005 */
[----:B------:R1:W-:Y:S01]  /*5dd0*/  ST.E.128 [R64.64], R44 ;  /* 0x0000002c40007985 */ /* 0x0003e2000c101d08 */
[----:B------:R-:W-:Y:S07]  /*5de0*/  @!P1 IMAD.MOV.U32 R15, RZ, RZ, R3 ;  /* 0x000000ffff0f9224 */ /* 0x000fee00078e0003 */
[----:B------:R1:W-:Y:S02]  /*5df0*/  @!P0 ST.E.128 [R72.64], R12 ;  /* 0x0000000c48008985 */ /* 0x0003e4000c101d08 */
.L_x_258:
[----:B----4-:R-:W-:Y:S05]  /*5e00*/  BSYNC B0 ;  /* 0x0000000000007941 */ /* 0x010fea0003800000 */
.L_x_257:
[----:B-----5:R2:W3:Y:S01]  /*5e10*/  SHFL.IDX PT, R35, R71, 0x1, 0x1c1f ;  /* 0x003c1f0047237f89 */ /* 0x0204e200000e0000 */
[----:B------:R-:W-:Y:S01]  /*5e20*/  ISETP.GE.OR P0, PT, R158, R60, P5 ;  /* 0x0000003c9e00720c */ /* 0x000fe20002f06670 */
[----:B------:R-:W-:Y:S02]  /*5e30*/  BSSY B0, `(.L_x_259) ;  /* 0x000007c000007945 */ /* 0x000fe40003800000 */
[----:B------:R2:W4:Y:S10]  /*5e40*/  SHFL.IDX PT, R34, R74, 0x1, 0x1c1f ;  /* 0x003c1f004a227f89 */ /* 0x00053400000e0000 */
[----:B------:R-:W-:-:S05]  /*5e50*/  @P0 BRA `(.L_x_260) ;  /* 0x0000079000000947 */ /* 0x000fca0003800000 */
[----:B------:R-:W-:Y:S01]  /*5e60*/  SEL R3, R144, R128, !P4 ;  /* 0x0000008090037207 */ /* 0x000fe20006000000 */
[----:B------:R-:W5:Y:S01]  /*5e70*/  LDL R5, [R1+0x4c] ;  /* 0x00004c0001057983 */ /* 0x000f620000100800 */
[C---:B------:R-:W-:Y:S02]  /*5e80*/  IADD3 R6, R98.reuse, 0x20, RZ ;  /* 0x0000002062067810 */ /* 0x040fe40007ffe0ff */
[----:B------:R-:W-:Y:S01]  /*5e90*/  SHF.R.S32.HI R4, RZ, 0x1f, R3 ;  /* 0x0000001fff047819 */ /* 0x000fe20000011403 */
[----:B------:R-:W1:Y:S01]  /*5ea0*/  LDS.128 R40, [R121+0x2900] ;  /* 0x0029000079287984 */ /* 0x000e620000000c00 */
[----:B------:R-:W-:Y:S01]  /*5eb0*/  IADD3 R7, R98, 0x20, RZ ;  /* 0x0000002062077810 */ /* 0x000fe20007ffe0ff */
[----:B------:R-:W-:Y:S01]  /*5ec0*/  IMAD.SHL.U32 R6, R6, 0x40, RZ ;  /* 0x0000004006067824 */ /* 0x000fe200078e00ff */
[----:B------:R-:W-:Y:S02]  /*5ed0*/  LEA.HI R3, R4, R3, RZ, 0x4 ;  /* 0x0000000304037211 */ /* 0x000fe400078f20ff */
[----:B----4-:R-:W-:Y:S01]  /*5ee0*/  LEA R62, P0, R77, R34, 0x1 ;  /* 0x000000224d3e7211 */ /* 0x010fe200078008ff */
[----:B------:R-:W-:Y:S01]  /*5ef0*/  IMAD.SHL.U32 R7, R7, 0x40, RZ ;  /* 0x0000004007077824 */ /* 0x000fe200078e00ff */
[----:B------:R-:W-:Y:S02]  /*5f00*/  LEA.HI.SX32 R3, R3, R100, 0x1c ;  /* 0x0000006403037211 */ /* 0x000fe400078fe2ff */
[----:B---3--:R-:W-:Y:S02]  /*5f10*/  LEA.HI.X R63, R77, R35, R97, 0x1, P0 ;  /* 0x000000234d3f7211 */ /* 0x008fe400000f0c61 */
[----:B------:R-:W-:Y:S01]  /*5f20*/  @!P1 SHF.R.U64 R10, R50, 0x10, R51 ;  /* 0x00000010320a9819 */ /* 0x000fe20000001233 */
[----:B------:R-:W-:Y:S01]  /*5f30*/  IMAD.SHL.U32 R33, R3, 0x8, RZ ;  /* 0x0000000803217824 */ /* 0x000fe200078e00ff */
[----:B------:R-:W-:Y:S02]  /*5f40*/  LOP3.LUT R7, R7, 0x1c0, RZ, 0xc0, !PT ;  /* 0x000001c007077812 */ /* 0x000fe400078ec0ff */
[----:B------:R-:W-:Y:S02]  /*5f50*/  LOP3.LUT R6, R6, 0x1c0, RZ, 0xc0, !PT ;  /* 0x000001c006067812 */ /* 0x000fe400078ec0ff */
[----:B------:R-:W-:Y:S02]  /*5f60*/  LOP3.LUT R3, R7, 0x38, R33, 0xf8, !PT ;  /* 0x0000003807037812 */ /* 0x000fe400078ef821 */
[----:B------:R-:W-:Y:S02]  /*5f70*/  SHF.R.U32.HI R6, RZ, 0x3, R6 ;  /* 0x00000003ff067819 */ /* 0x000fe40000011606 */
[----:B------:R-:W-:Y:S02]  /*5f80*/  ISETP.GE.AND P0, PT, R33, c[0x0][0x1d4], PT ;  /* 0x0000750021007a0c */ /* 0x000fe40003f06270 */
[----:B------:R-:W-:Y:S02]  /*5f90*/  LOP3.LUT R3, R3, R6, RZ, 0x3c, !PT ;  /* 0x0000000603037212 */ /* 0x000fe400078e3cff */
[----:B------:R-:W-:Y:S02]  /*5fa0*/  @!P1 SHF.R.U32.HI R11, RZ, 0x10, R51 ;  /* 0x00000010ff0b9819 */ /* 0x000fe40000011633 */
[----:B------:R-:W-:Y:S02]  /*5fb0*/  @!P1 SHF.R.U32.HI R4, RZ, 0x10, R21 ;  /* 0x00000010ff049819 */ /* 0x000fe40000011615 */
[----:B------:R-:W-:Y:S02]  /*5fc0*/  @!P1 SHF.R.U32.HI R6, RZ, 0x10, R23 ;  /* 0x00000010ff069819 */ /* 0x000fe40000011617 */
[----:B------:R-:W-:Y:S02]  /*5fd0*/  @!P1 PRMT R32, R57, 0x5432, R10 ;  /* 0x0000543239209816 */ /* 0x000fe4000000000a */
[----:B------:R-:W-:Y:S01]  /*5fe0*/  @!P1 SHF.R.U64 R7, R48, 0x10, R49 ;  /* 0x0000001030079819 */ /* 0x000fe20000001231 */
[----:B------:R-:W-:Y:S01]  /*5ff0*/  @!P0 IMAD.WIDE R50, R33, 0x2, R34 ;  /* 0x0000000221328825 */ /* 0x000fe200078e0222 */
[----:B------:R-:W-:Y:S02]  /*6000*/  @!P1 SHF.R.U32.HI R8, RZ, 0x10, R49 ;  /* 0x00000010ff089819 */ /* 0x000fe40000011631 */
[----:B------:R-:W-:Y:S02]  /*6010*/  @!P1 PRMT R30, R56, 0x5410, R7 ;  /* 0x00005410381e9816 */ /* 0x000fe40000000007 */
[----:B------:R-:W-:Y:S01]  /*6020*/  @!P1 PRMT R31, R57, 0x5410, R11 ;  /* 0x00005410391f9816 */ /* 0x000fe2000000000b */
[C---:B-1----:R-:W-:Y:S01]  /*6030*/  @!P1 IMAD.U32 R35, R43.reuse, 0x10000, RZ ;  /* 0x000100002b239824 */ /* 0x042fe200078e00ff */
[----:B------:R-:W-:Y:S01]  /*6040*/  @!P1 SHF.L.U32 R10, R40, 0x10, RZ ;  /* 0x00000010280a9819 */ /* 0x000fe200000006ff */
[----:B------:R-:W-:Y:S01]  /*6050*/  @!P1 IMAD.U32 R7, R30, 0x10000, RZ ;  /* 0x000100001e079824 */ /* 0x000fe200078e00ff */
[----:B------:R-:W-:Y:S01]  /*6060*/  @!P1 LOP3.LUT R37, R43, 0xffff0000, RZ, 0xc0, !PT ;  /* 0xffff00002b259812 */ /* 0x000fe200078ec0ff */
[C---:B------:R-:W-:Y:S01]  /*6070*/  @!P1 IMAD.U32 R34, R31.reuse, 0x10000, RZ ;  /* 0x000100001f229824 */ /* 0x040fe200078e00ff */
[----:B------:R-:W-:Y:S02]  /*6080*/  @!P1 LOP3.LUT R33, R42, 0xffff0000, RZ, 0xc0, !PT ;  /* 0xffff00002a219812 */ /* 0x000fe400078ec0ff */
[----:B------:R-:W-:Y:S02]  /*6090*/  @!P1 PRMT R11, R18, 0x5410, R6 ;  /* 0x00005410120b9816 */ /* 0x000fe40000000006 */
[----:B------:R-:W-:Y:S01]  /*60a0*/  @!P1 LOP3.LUT R36, R31, 0xffff0000, RZ, 0xc0, !PT ;  /* 0xffff00001f249812 */ /* 0x000fe200078ec0ff */
[----:B-----5:R-:W-:Y:S01]  /*60b0*/  IMAD.IADD R3, R5, 0x1, R3 ;  /* 0x0000000105037824 */ /* 0x020fe200078e0203 */
[----:B------:R-:W-:Y:S02]  /*60c0*/  @!P1 SHF.R.U64 R5, R22, 0x10, R23 ;  /* 0x0000001016059819 */ /* 0x000fe40000001217 */
[----:B------:R-:W-:Y:S01]  /*60d0*/  @!P1 LOP3.LUT R23, R41, 0xffff0000, RZ, 0xc0, !PT ;  /* 0xffff000029179812 */ /* 0x000fe200078ec0ff */
[----:B------:R-:W-:Y:S01]  /*60e0*/  IMAD.SHL.U32 R3, R3, 0x2, RZ ;  /* 0x0000000203037824 */ /* 0x000fe200078e00ff */
[----:B------:R-:W-:Y:S02]  /*60f0*/  @!P1 PRMT R16, R18, 0x5432, R5 ;  /* 0x0000543212109816 */ /* 0x000fe40000000005 */
[----:B------:R-:W-:Y:S02]  /*6100*/  @!P1 PRMT R22, R56, 0x5432, R8 ;  /* 0x0000543238169816 */ /* 0x000fe40000000008 */
[----:B------:R1:W3:Y:S01]  /*6110*/  LDS.128 R12, [R3+0x2900] ;  /* 0x00290000030c7984 */ /* 0x0002e20000000c00 */
[----:B------:R-:W-:Y:S05]  /*6120*/  @!P1 PRMT R8, R17, 0x5410, R4 ;  /* 0x0000541011089816 */ /* 0x000fea0000000004 */
[----:B------:R-:W-:Y:S01]  /*6130*/  @!P1 IMAD.U32 R6, R8, 0x10000, RZ ;  /* 0x0001000008069824 */ /* 0x000fe200078e00ff */
[----:B-1----:R-:W-:Y:S01]  /*6140*/  @!P1 SHF.R.U64 R3, R20, 0x10, R21 ;  /* 0x0000001014039819 */ /* 0x002fe20000001215 */
[C---:B------:R-:W-:Y:S01]  /*6150*/  @!P1 IMAD.U32 R20, R22.reuse, 0x10000, RZ ;  /* 0x0001000016149824 */ /* 0x040fe200078e00ff */
[----:B------:R-:W-:Y:S01]  /*6160*/  @!P1 LOP3.LUT R22, R22, 0xffff0000, RZ, 0xc0, !PT ;  /* 0xffff000016169812 */ /* 0x000fe200078ec0ff */
[----:B------:R-:W-:Y:S01]  /*6170*/  @!P1 IMAD.U32 R21, R41, 0x10000, RZ ;  /* 0x0001000029159824 */ /* 0x000fe200078e00ff */
[----:B------:R-:W-:Y:S05]  /*6180*/  @!P1 PRMT R9, R17, 0x5432, R3 ;  /* 0x0000543211099816 */ /* 0x000fea0000000003 */
[----:B------:R-:W-:Y:S02]  /*6190*/  @!P1 IMAD.U32 R4, R9, 0x10000, RZ ;  /* 0x0001000009049824 */ /* 0x000fe400078e00ff */
[----:B---3--:R-:W-:Y:S01]  /*61a0*/  @!P1 IMAD.U32 R3, R12, 0x10000, RZ ;  /* 0x000100000c039824 */ /* 0x008fe200078e00ff */
[----:B------:R-:W-:Y:S03]  /*61b0*/  @!P1 SHF.L.U32 R5, R13, 0x10, RZ ;  /* 0x000000100d059819 */ /* 0x000fe600000006ff */
[C---:B------:R-:W-:Y:S02]  /*61c0*/  @!P1 FMUL.FTZ R17, R3.reuse, R7 ;  /* 0x0000000703119220 */ /* 0x040fe40000410000 */
[----:B------:R-:W-:Y:S02]  /*61d0*/  @!P1 FMUL.FTZ R3, R3, R4 ;  /* 0x0000000403039220 */ /* 0x000fe40000410000 */
[----:B------:R-:W-:Y:S02]  /*61e0*/  @!P1 FMUL.FTZ R18, R5, R20 ;  /* 0x0000001405129220 */ /* 0x000fe40000410000 */
[----:B------:R-:W-:Y:S01]  /*61f0*/  @!P1 FFMA.FTZ R49, R10, R4, -R17 ;  /* 0x000000040a319223 */ /* 0x000fe20000010811 */
[----:B------:R-:W-:Y:S01]  /*6200*/  @!P1 LOP3.LUT R17, R30, 0xffff0000, RZ, 0xc0, !PT ;  /* 0xffff00001e119812 */ /* 0x000fe200078ec0ff */
[----:B------:R-:W-:Y:S01]  /*6210*/  @!P1 FFMA.FTZ R3, R7, R10, R3 ;  /* 0x0000000a07039223 */ /* 0x000fe20000010003 */
[----:B------:R-:W-:Y:S01]  /*6220*/  @!P1 LOP3.LUT R7, R12, 0xffff0000, RZ, 0xc0, !PT ;  /* 0xffff00000c079812 */ /* 0x000fe200078ec0ff */
[-C--:B------:R-:W-:Y:S01]  /*6230*/  @!P1 FMUL.FTZ R5, R5, R6.reuse ;  /* 0x0000000605059220 */ /* 0x080fe20000410000 */
[----:B------:R-:W-:Y:S01]  /*6240*/  @!P1 LOP3.LUT R4, R8, 0xffff0000, RZ, 0xc0, !PT ;  /* 0xffff000008049812 */ /* 0x000fe200078ec0ff */
[----:B------:R-:W-:Y:S01]  /*6250*/  @!P1 FFMA.FTZ R48, R21, R6, -R18 ;  /* 0x0000000615309223 */ /* 0x000fe20000010812 */
[----:B------:R-:W-:Y:S01]  /*6260*/  @!P1 LOP3.LUT R6, R13, 0xffff0000, RZ, 0xc0, !PT ;  /* 0xffff00000d069812 */ /* 0x000fe200078ec0ff */
[----:B------:R-:W-:Y:S01]  /*6270*/  @!P1 FMUL.FTZ R10, R7, R17 ;  /* 0x00000011070a9220 */ /* 0x000fe20000410000 */
[----:B------:R-:W-:Y:S02]  /*6280*/  @!P1 LOP3.LUT R18, R40, 0xffff0000, RZ, 0xc0, !PT ;  /* 0xffff000028129812 */ /* 0x000fe400078ec0ff */
[----:B------:R-:W-:Y:S01]  /*6290*/  @!P1 LOP3.LUT R8, R9, 0xffff0000, RZ, 0xc0, !PT ;  /* 0xffff000009089812 */ /* 0x000fe200078ec0ff */
[C---:B------:R-:W-:Y:S02]  /*62a0*/  @!P1 FMUL.FTZ R9, R6.reuse, R22 ;  /* 0x0000001606099220 */ /* 0x040fe40000410000 */
[-C--:B------:R-:W-:Y:S02]  /*62b0*/  @!P1 FMUL.FTZ R6, R6, R4.reuse ;  /* 0x0000000406069220 */ /* 0x080fe40000410000 */
[----:B------:R-:W-:Y:S02]  /*62c0*/  @!P1 FFMA.FTZ R47, R23, R4, -R9 ;  /* 0x00000004172f9223 */ /* 0x000fe40000010809 */
[-C--:B------:R-:W-:Y:S01]  /*62d0*/  @!P1 FMUL.FTZ R4, R7, R8.reuse ;  /* 0x0000000807049220 */ /* 0x080fe20000410000 */
[C---:B------:R-:W-:Y:S01]  /*62e0*/  @!P1 SHF.L.U32 R7, R15.reuse, 0x10, RZ ;  /* 0x000000100f079819 */ /* 0x040fe200000006ff */
[----:B------:R-:W-:Y:S01]  /*62f0*/  @!P1 FFMA.FTZ R46, R18, R8, -R10 ;  /* 0x00000008122e9223 */ /* 0x000fe2000001080a */
[----:B------:R-:W-:Y:S01]  /*6300*/  @!P1 LOP3.LUT R10, R15, 0xffff0000, RZ, 0xc0, !PT ;  /* 0xffff00000f0a9812 */ /* 0x000fe200078ec0ff */
[C---:B------:R-:W-:Y:S01]  /*6310*/  @!P1 IMAD.U32 R8, R11.reuse, 0x10000, RZ ;  /* 0x000100000b089824 */ /* 0x040fe200078e00ff */
[----:B------:R-:W-:Y:S01]  /*6320*/  @!P1 LOP3.LUT R11, R11, 0xffff0000, RZ, 0xc0, !PT ;  /* 0xffff00000b0b9812 */ /* 0x000fe200078ec0ff */
[----:B------:R-:W-:Y:S02]  /*6330*/  @!P1 FMUL.FTZ R30, R7, R34 ;  /* 0x00000022071e9220 */ /* 0x000fe40000410000 */
[C---:B------:R-:W-:Y:S02]  /*6340*/  @!P1 FMUL.FTZ R31, R10.reuse, R36 ;  /* 0x000000240a1f9220 */ /* 0x040fe40000410000 */
[-C--:B------:R-:W-:Y:S02]  /*6350*/  @!P1 FFMA.FTZ R45, R35, R8.reuse, -R30 ;  /* 0x00000008232d9223 */ /* 0x080fe4000001081e */
[-C--:B------:R-:W-:Y:S02]  /*6360*/  @!P1 FMUL.FTZ R10, R10, R11.reuse ;  /* 0x0000000b0a0a9220 */ /* 0x080fe40000410000 */
[----:B------:R-:W-:Y:S01]  /*6370*/  @!P1 FFMA.FTZ R44, R37, R11, -R31 ;  /* 0x0000000b252c9223 */ /* 0x000fe2000001081f */
[----:B------:R-:W-:Y:S01]  /*6380*/  @!P1 LOP3.LUT R11, R14, 0xffff0000, RZ, 0xc0, !PT ;  /* 0xffff00000e0b9812 */ /* 0x000fe200078ec0ff */
[C---:B------:R-:W-:Y:S01]  /*6390*/  @!P1 IMAD.U32 R30, R32.reuse, 0x10000, RZ ;  /* 0x00010000201e9824 */ /* 0x040fe200078e00ff */
[----:B------:R-:W-:Y:S01]  /*63a0*/  @!P1 LOP3.LUT R32, R32, 0xffff0000, RZ, 0xc0, !PT ;  /* 0xffff000020209812 */ /* 0x000fe200078ec0ff */
[----:B------:R-:W-:Y:S01]  /*63b0*/  @!P1 FMUL.FTZ R9, R7, R8 ;  /* 0x0000000807099220 */ /* 0x000fe20000410000 */
[----:B------:R-:W-:Y:S01]  /*63c0*/  @!P1 SHF.L.U32 R8, R16, 0x10, RZ ;  /* 0x0000001010089819 */ /* 0x000fe200000006ff */
[----:B------:R-:W-:Y:S01]  /*63d0*/  @!P1 IMAD.U32 R7, R14, 0x10000, RZ ;  /* 0x000100000e079824 */ /* 0x000fe200078e00ff */
[----:B------:R-:W-:Y:S01]  /*63e0*/  @!P1 LOP3.LUT R16, R16, 0xffff0000, RZ, 0xc0, !PT ;  /* 0xffff000010109812 */ /* 0x000fe200078ec0ff */
[----:B------:R-:W-:Y:S02]  /*63f0*/  @!P1 IMAD.U32 R31, R42, 0x10000, RZ ;  /* 0x000100002a1f9824 */ /* 0x000fe400078e00ff */
[----:B------:R-:W-:Y:S02]  /*6400*/  @!P1 FMUL.FTZ R38, R7, R30 ;  /* 0x0000001e07269220 */ /* 0x000fe40000410000 */
[----:B------:R-:W-:Y:S02]  /*6410*/  @!P1 FMUL.FTZ R39, R11, R32 ;  /* 0x000000200b279220 */ /* 0x000fe40000410000 */
[----:B------:R-:W-:Y:S01]  /*6420*/  @!P1 FFMA.FTZ R4, R17, R18, R4 ;  /* 0x0000001211049223 */ /* 0x000fe20000010004 */
[----:B------:R-:W-:Y:S01]  /*6430*/  @!P1 F2FP.BF16.PACK_AB R18, R44, R45 ;  /* 0x0000002d2c12923e */ /* 0x000fe200000010ff */
[-C--:B------:R-:W-:Y:S02]  /*6440*/  @!P1 FMUL.FTZ R7, R7, R8.reuse ;  /* 0x0000000807079220 */ /* 0x080fe40000410000 */
[----:B------:R-:W-:Y:S01]  /*6450*/  @!P1 FFMA.FTZ R5, R20, R21, R5 ;  /* 0x0000001514059223 */ /* 0x000fe20000010005 */
[----:B------:R-:W-:Y:S01]  /*6460*/  @!P1 F2FP.BF16.PACK_AB R4, R4, R3 ;  /* 0x000000030404923e */ /* 0x000fe200000010ff */
[----:B------:R-:W-:Y:S02]  /*6470*/  @!P1 FFMA.FTZ R38, R31, R8, -R38 ;  /* 0x000000081f269223 */ /* 0x000fe40000010826 */
[----:B------:R-:W-:Y:S01]  /*6480*/  @!P1 FMUL.FTZ R8, R11, R16 ;  /* 0x000000100b089220 */ /* 0x000fe20000410000 */
[----:B------:R-:W-:Y:S01]  /*6490*/  @!P1 MOV R12, R4 ;  /* 0x00000004000c9202 */ /* 0x000fe20000000f00 */
[----:B------:R-:W-:Y:S01]  /*64a0*/  @!P1 FFMA.FTZ R39, R33, R16, -R39 ;  /* 0x0000001021279223 */ /* 0x000fe20000010827 */
[----:B------:R-:W-:Y:S01]  /*64b0*/  @!P1 F2FP.BF16.PACK_AB R16, R47, R48 ;  /* 0x000000302f10923e */ /* 0x000fe200000010ff */
[----:B------:R-:W-:Y:S01]  /*64c0*/  @!P1 FFMA.FTZ R6, R22, R23, R6 ;  /* 0x0000001716069223 */ /* 0x000fe20000010006 */
[----:B------:R-:W-:Y:S01]  /*64d0*/  @!P1 F2FP.BF16.PACK_AB R11, R46, R49 ;  /* 0x000000312e0b923e */ /* 0x000fe200000010ff */
[----:B------:R-:W-:Y:S01]  /*64e0*/  @!P1 FFMA.FTZ R7, R30, R31, R7 ;  /* 0x0000001f1e079223 */ /* 0x000fe20000010007 */
[----:B------:R-:W-:Y:S01]  /*64f0*/  @!P1 F2FP.BF16.PACK_AB R17, R39, R38 ;  /* 0x000000262711923e */ /* 0x000fe200000010ff */
[----:B------:R-:W-:Y:S01]  /*6500*/  @!P1 FFMA.FTZ R8, R32, R33, R8 ;  /* 0x0000002120089223 */ /* 0x000fe20000010008 */
[----:B------:R-:W-:Y:S01]  /*6510*/  @!P1 F2FP.BF16.PACK_AB R5, R6, R5 ;  /* 0x000000050605923e */ /* 0x000fe200000010ff */
[----:B------:R-:W-:Y:S02]  /*6520*/  @!P1 FFMA.FTZ R9, R34, R35, R9 ;  /* 0x0000002322099223 */ /* 0x000fe40000010009 */
[----:B------:R-:W-:Y:S01]  /*6530*/  @!P1 FFMA.FTZ R10, R36, R37, R10 ;  /* 0x00000025240a9223 */ /* 0x000fe2000001000a */
[----:B------:R-:W-:Y:S01]  /*6540*/  @!P1 F2FP.BF16.PACK_AB R7, R8, R7 ;  /* 0x000000070807923e */ /* 0x000fe200000010ff */
[----:B------:R-:W-:Y:S02]  /*6550*/  @!P1 IMAD.MOV.U32 R40, RZ, RZ, R11 ;  /* 0x000000ffff289224 */ /* 0x000fe400078e000b */
[----:B------:R-:W-:Y:S01]  /*6560*/  @!P1 IMAD.MOV.U32 R41, RZ, RZ, R16 ;  /* 0x000000ffff299224 */ /* 0x000fe200078e0010 */
[----:B------:R-:W-:Y:S01]  /*6570*/  @!P1 F2FP.BF16.PACK_AB R3, R10, R9 ;  /* 0x000000090a03923e */ /* 0x000fe200000010ff */
[----:B------:R-:W-:Y:S02]  /*6580*/  @!P1 IMAD.MOV.U32 R42, RZ, RZ, R17 ;  /* 0x000000ffff2a9224 */ /* 0x000fe400078e0011 */
[----:B------:R-:W-:Y:S02]  /*6590*/  @!P1 IMAD.MOV.U32 R43, RZ, RZ, R18 ;  /* 0x000000ffff2b9224 */ /* 0x000fe400078e0012 */
[----:B------:R-:W-:Y:S02]  /*65a0*/  @!P1 IMAD.MOV.U32 R13, RZ, RZ, R5 ;  /* 0x000000ffff0d9224 */ /* 0x000fe400078e0005 */
[----:B------:R-:W-:Y:S01]  /*65b0*/  @!P1 IMAD.MOV.U32 R14, RZ, RZ, R7 ;  /* 0x000000ffff0e9224 */ /* 0x000fe200078e0007 */
[----:B------:R1:W-:Y:S01]  /*65c0*/  ST.E.128 [R62.64], R40 ;  /* 0x000000283e007985 */ /* 0x0003e2000c101d08 */
[----:B------:R-:W-:Y:S07]  /*65d0*/  @!P1 IMAD.MOV.U32 R15, RZ, RZ, R3 ;  /* 0x000000ffff0f9224 */ /* 0x000fee00078e0003 */
[----:B------:R1:W-:Y:S02]  /*65e0*/  @!P0 ST.E.128 [R50.64], R12 ;  /* 0x0000000c32008985 */ /* 0x0003e4000c101d08 */
.L_x_260:
[----:B------:R-:W-:Y:S05]  /*65f0*/  BSYNC B0 ;  /* 0x0000000000007941 */ /* 0x000fea0003800000 */
.L_x_259:
[----:B-1----:R1:W2:Y:S01]  /*6600*/  SHFL.IDX PT, R41, R71, 0x2, 0x1c1f ;  /* 0x005c1f0047297f89 */ /* 0x0022a200000e0000 */
[----:B------:R-:W-:Y:S03]  /*6610*/  ISETP.GE.OR P0, PT, R157, R60, P5 ;  /* 0x0000003c9d00720c */ /* 0x000fe60002f06670 */
        /* <DEDUP_REMOVED lines=13> */
[----:B--2---:R-:W-:Y:S02]  /*66f0*/  LEA.HI.X R49, R77, R41, R97, 0x1, P0 ;  /* 0x000000294d317211 */ /* 0x004fe400000f0c61 */
[----:B------:R-:W-:Y:S01]  /*6700*/  @!P1 SHF.R.U64 R4, R24, 0x10, R25 ;  /* 0x0000001018049819 */ /* 0x000fe20000001219 */
[----:B------:R-:W-:Y:S01]  /*6710*/  IMAD.SHL.U32 R44, R3, 0x8, RZ ;  /* 0x00000008032c7824 */ /* 0x000fe200078e00ff */
[----:B------:R-:W-:Y:S02]  /*6720*/  LOP3.LUT R7, R7, 0x1c0, RZ, 0xc0, !PT ;  /* 0x000001c007077812 */ /* 0x000fe400078ec0ff */
[----:B------:R-:W-:Y:S02]  /*6730*/  LOP3.LUT R6, R6, 0x1c0, RZ, 0xc0, !PT ;  /* 0x000001c006067812 */ /* 0x000fe400078ec0ff */
[----:B------:R-:W-:Y:S02]  /*6740*/  LOP3.LUT R3, R7, 0x38, R44, 0xf8, !PT ;  /* 0x0000003807037812 */ /* 0x000fe400078ef82c */
[----:B------:R-:W-:Y:S02]  /*6750*/  SHF.R.U32.HI R6, RZ, 0x3, R6 ;  /* 0x00000003ff067819 */ /* 0x000fe40000011606 */
[----:B------:R-:W-:Y:S02]  /*6760*/  @!P1 PRMT R9, R19, 0x5432, R4 ;  /* 0x0000543213099816 */ /* 0x000fe40000000004 */
[----:B------:R-:W-:Y:S02]  /*6770*/  LOP3.LUT R3, R3, R6, RZ, 0x3c, !PT ;  /* 0x0000000603037212 */ /* 0x000fe400078e3cff */
[----:B------:R-:W-:Y:S02]  /*6780*/  @!P1 SHF.R.U32.HI R7, RZ, 0x10, R27 ;  /* 0x00000010ff079819 */ /* 0x000fe4000001161b */
[--C-:B------:R-:W-:Y:S02]  /*6790*/  @!P1 SHF.R.U32.HI R6, RZ, 0x10, R53.reuse ;  /* 0x00000010ff069819 */ /* 0x100fe40000011635 */
[----:B------:R-:W-:Y:S02]  /*67a0*/  @!P1 SHF.R.U64 R11, R52, 0x10, R53 ;  /* 0x00000010340b9819 */ /* 0x000fe40000001235 */
[C---:B------:R-:W-:Y:S02]  /*67b0*/  @!P1 PRMT R8, R58.reuse, 0x5410, R6 ;  /* 0x000054103a089816 */ /* 0x040fe40000000006 */
[----:B------:R-:W-:Y:S02]  /*67c0*/  @!P1 PRMT R11, R58, 0x5432, R11 ;  /* 0x000054323a0b9816 */ /* 0x000fe4000000000b */
[C---:B------:R-:W-:Y:S02]  /*67d0*/  @!P1 SHF.L.U32 R22, R8.reuse, 0x10, RZ ;  /* 0x0000001008169819 */ /* 0x040fe400000006ff */
[----:B------:R-:W-:Y:S02]  /*67e0*/  @!P1 LOP3.LUT R24, R8, 0xffff0000, RZ, 0xc0, !PT ;  /* 0xffff000008189812 */ /* 0x000fe400078ec0ff */
[----:B------:R-:W-:Y:S01]  /*67f0*/  @!P1 PRMT R16, R28, 0x5432, R7 ;  /* 0x000054321c109816 */ /* 0x000fe20000000007 */
[----:B-1----:R-:W-:Y:S01]  /*6800*/  @!P1 IMAD.U32 R23, R37, 0x10000, RZ ;  /* 0x0001000025179824 */ /* 0x002fe200078e00ff */
[----:B------:R-:W-:Y:S01]  /*6810*/  @!P1 LOP3.LUT R34, R39, 0xffff0000, RZ, 0xc0, !PT ;  /* 0xffff000027229812 */ /* 0x000fe200078ec0ff */
[----:B------:R-:W-:Y:S01]  /*6820*/  @!P1 IMAD.U32 R7, R9, 0x10000, RZ ;  /* 0x0001000009079824 */ /* 0x000fe200078e00ff */
[----:B------:R-:W-:Y:S01]  /*6830*/  @!P1 LOP3.LUT R30, R38, 0xffff0000, RZ, 0xc0, !PT ;  /* 0xffff0000261e9812 */ /* 0x000fe200078ec0ff */
[----:B------:R-:W-:Y:S01]  /*6840*/  @!P1 IMAD.U32 R32, R39, 0x10000, RZ ;  /* 0x0001000027209824 */ /* 0x000fe200078e00ff */
[--C-:B------:R-:W-:Y:S02]  /*6850*/  @!P1 SHF.R.U64 R10, R54, 0x10, R55.reuse ;  /* 0x00000010360a9819 */ /* 0x100fe40000001237 */
[----:B------:R-:W-:Y:S02]  /*6860*/  @!P1 SHF.R.U32.HI R17, RZ, 0x10, R55 ;  /* 0x00000010ff119819 */ /* 0x000fe40000011637 */
[C---:B---3--:R-:W-:Y:S02]  /*6870*/  @!P1 PRMT R35, R59.reuse, 0x5410, R10 ;  /* 0x000054103b239816 */ /* 0x048fe4000000000a */
[----:B------:R-:W-:Y:S02]  /*6880*/  @!P1 PRMT R17, R59, 0x5432, R17 ;  /* 0x000054323b119816 */ /* 0x000fe40000000011 */
[----:B------:R-:W-:Y:S02]  /*6890*/  ISETP.GE.AND P0, PT, R44, c[0x0][0x1d4], PT ;  /* 0x000075002c007a0c */ /* 0x000fe40003f06270 */
[C---:B------:R-:W-:Y:S01]  /*68a0*/  @!P1 LOP3.LUT R33, R17.reuse, 0xffff0000, RZ, 0xc0, !PT ;  /* 0xffff000011219812 */ /* 0x040fe200078ec0ff */
[----:B------:R-:W-:Y:S02]  /*68b0*/  @!P1 IMAD.U32 R31, R17, 0x10000, RZ ;  /* 0x00010000111f9824 */ /* 0x000fe400078e00ff */
[----:B-----5:R-:W-:Y:S01]  /*68c0*/  IMAD.IADD R3, R5, 0x1, R3 ;  /* 0x0000000105037824 */ /* 0x020fe200078e0203 */
[----:B------:R-:W-:Y:S01]  /*68d0*/  @!P1 SHF.R.U64 R5, R26, 0x10, R27 ;  /* 0x000000101a059819 */ /* 0x000fe2000000121b */
[----:B------:R-:W-:Y:S02]  /*68e0*/  @!P1 IMAD.U32 R26, R35, 0x10000, RZ ;  /* 0x00010000231a9824 */ /* 0x000fe400078e00ff */
[----:B------:R-:W-:Y:S01]  /*68f0*/  IMAD.SHL.U32 R3, R3, 0x2, RZ ;  /* 0x0000000203037824 */ /* 0x000fe200078e00ff */
[----:B------:R-:W-:Y:S01]  /*6900*/  @!P1 PRMT R10, R28, 0x5410, R5 ;  /* 0x000054101c0a9816 */ /* 0x000fe20000000005 */
[----:B------:R-:W-:Y:S03]  /*6910*/  @!P1 IMAD.U32 R27, R38, 0x10000, RZ ;  /* 0x00010000261b9824 */ /* 0x000fe600078e00ff */
[----:B------:R1:W2:Y:S02]  /*6920*/  LDS.128 R12, [R3+0x2900] ;  /* 0x00290000030c7984 */ /* 0x0002a40000000c00 */
[----:B-1----:R-:W-:Y:S02]  /*6930*/  @!P1 SHF.R.U32.HI R3, RZ, 0x10, R25 ;  /* 0x00000010ff039819 */ /* 0x002fe40000011619 */
[----:B------:R-:W-:Y:S02]  /*6940*/  @!P1 LOP3.LUT R25, R37, 0xffff0000, RZ, 0xc0, !PT ;  /* 0xffff000025199812 */ /* 0x000fe400078ec0ff */
[----:B------:R-:W-:Y:S01]  /*6950*/  @!P1 PRMT R6, R19, 0x5410, R3 ;  /* 0x0000541013069816 */ /* 0x000fe20000000003 */
[----:B------:R-:W-:Y:S04]  /*6960*/  @!P1 IMAD.U32 R19, R36, 0x10000, RZ ;  /* 0x0001000024139824 */ /* 0x000fe800078e00ff */
[----:B------:R-:W-:Y:S02]  /*6970*/  @!P1 IMAD.U32 R4, R6, 0x10000, RZ ;  /* 0x0001000006049824 */ /* 0x000fe400078e00ff */
[----:B--2---:R-:W-:Y:S01]  /*6980*/  @!P1 IMAD.U32 R3, R13, 0x10000, RZ ;  /* 0x000100000d039824 */ /* 0x004fe200078e00ff */
[----:B------:R-:W-:Y:S02]  /*6990*/  @!P1 SHF.L.U32 R8, R12, 0x10, RZ ;  /* 0x000000100c089819 */ /* 0x000fe400000006ff */
[----:B------:R-:W-:Y:S01]  /*69a0*/  @!P1 LOP3.LUT R17, R15, 0xffff0000, RZ, 0xc0, !PT ;  /* 0xffff00000f119812 */ /* 0x000fe200078ec0ff */
[C---:B------:R-:W-:Y:S02]  /*69b0*/  @!P1 FMUL.FTZ R18, R3.reuse, R22 ;  /* 0x0000001603129220 */ /* 0x040fe40000410000 */
[-C--:B------:R-:W-:Y:S01]  /*69c0*/  @!P1 FMUL.FTZ R5, R3, R4.reuse ;  /* 0x0000000403059220 */ /* 0x080fe20000410000 */
[----:B------:R-:W-:Y:S01]  /*69d0*/  @!P1 LOP3.LUT R3, R13, 0xffff0000, RZ, 0xc0, !PT ;  /* 0xffff00000d039812 */ /* 0x000fe200078ec0ff */
[----:B------:R-:W-:Y:S01]  /*69e0*/  @!P1 FFMA.FTZ R52, R23, R4, -R18 ;  /* 0x0000000417349223 */ /* 0x000fe20000010812 */
[----:B------:R-:W-:Y:S01]  /*69f0*/  @!P1 LOP3.LUT R4, R6, 0xffff0000, RZ, 0xc0, !PT ;  /* 0xffff000006049812 */ /* 0x000fe200078ec0ff */
[----:B------:R-:W-:Y:S02]  /*6a00*/  @!P1 IMAD.U32 R18, R11, 0x10000, RZ ;  /* 0x000100000b129824 */ /* 0x000fe400078e00ff */
[C---:B------:R-:W-:Y:S02]  /*6a10*/  @!P1 FMUL.FTZ R20, R3.reuse, R24 ;  /* 0x0000001803149220 */ /* 0x040fe40000410000 */
[C---:B------:R-:W-:Y:S02]  /*6a20*/  @!P1 FMUL.FTZ R21, R8.reuse, R18 ;  /* 0x0000001208159220 */ /* 0x040fe40000410000 */
[-C--:B------:R-:W-:Y:S02]  /*6a30*/  @!P1 FMUL.FTZ R6, R3, R4.reuse ;  /* 0x0000000403069220 */ /* 0x080fe40000410000 */
[----:B------:R-:W-:Y:S01]  /*6a40*/  @!P1 FFMA.FTZ R51, R25, R4, -R20 ;  /* 0x0000000419339223 */ /* 0x000fe20000010814 */
[----:B------:R-:W-:Y:S01]  /*6a50*/  @!P1 LOP3.LUT R20, R11, 0xffff0000, RZ, 0xc0, !PT ;  /* 0xffff00000b149812 */ /* 0x000fe200078ec0ff */
[-C--:B------:R-:W-:Y:S01]  /*6a60*/  @!P1 FMUL.FTZ R3, R8, R7.reuse ;  /* 0x0000000708039220 */ /* 0x080fe20000410000 */
[----:B------:R-:W-:Y:S01]  /*6a70*/  @!P1 LOP3.LUT R4, R12, 0xffff0000, RZ, 0xc0, !PT ;  /* 0xffff00000c049812 */ /* 0x000fe200078ec0ff */
[----:B------:R-:W-:Y:S02]  /*6a80*/  @!P1 IMAD.U32 R8, R14, 0x10000, RZ ;  /* 0x000100000e089824 */ /* 0x000fe400078e00ff */
[----:B------:R-:W-:Y:S01]  /*6a90*/  @!P1 FFMA.FTZ R50, R19, R7, -R21 ;  /* 0x0000000713329223 */ /* 0x000fe20000010815 */
[----:B------:R-:W-:Y:S01]  /*6aa0*/  @!P1 LOP3.LUT R21, R36, 0xffff0000, RZ, 0xc0, !PT ;  /* 0xffff000024159812 */ /* 0x000fe200078ec0ff */
[----:B------:R-:W-:Y:S01]  /*6ab0*/  @!P1 FMUL.FTZ R11, R4, R20 ;  /* 0x00000014040b9220 */ /* 0x000fe20000410000 */
[----:B------:R-:W-:Y:S01]  /*6ac0*/  @!P1 LOP3.LUT R7, R9, 0xffff0000, RZ, 0xc0, !PT ;  /* 0xffff000009079812 */ /* 0x000fe200078ec0ff */
[----:B------:R-:W-:Y:S01]  /*6ad0*/  @!P1 FMUL.FTZ R28, R8, R26 ;  /* 0x0000001a081c9220 */ /* 0x000fe20000410000 */
[----:B------:R-:W-:Y:S01]  /*6ae0*/  @!P1 SHF.L.U32 R9, R10, 0x10, RZ ;  /* 0x000000100a099819 */ /* 0x000fe200000006ff */
[----:B------:R-:W-:Y:S01]  /*6af0*/  @!P1 FFMA.FTZ R3, R18, R19, R3 ;  /* 0x0000001312039223 */ /* 0x000fe20000010003 */
[----:B------:R-:W-:Y:S01]  /*6b00*/  @!P1 LOP3.LUT R10, R10, 0xffff0000, RZ, 0xc0, !PT ;  /* 0xffff00000a0a9812 */ /* 0x000fe200078ec0ff */
[-C--:B------:R-:W-:Y:S02]  /*6b10*/  @!P1 FMUL.FTZ R4, R4, R7.reuse ;  /* 0x0000000704049220 */ /* 0x080fe40000410000 */
[----:B------:R-:W-:Y:S02]  /*6b20*/  @!P1 FFMA.FTZ R47, R21, R7, -R11 ;  /* 0x00000007152f9223 */ /* 0x000fe4000001080b */
[-C--:B------:R-:W-:Y:S01]  /*6b30*/  @!P1 FMUL.FTZ R7, R8, R9.reuse ;  /* 0x0000000908079220 */ /* 0x080fe20000410000 */
[----:B------:R-:W-:Y:S01]  /*6b40*/  @!P1 LOP3.LUT R8, R14, 0xffff0000, RZ, 0xc0, !PT ;  /* 0xffff00000e089812 */ /* 0x000fe200078ec0ff */
[----:B------:R-:W-:Y:S01]  /*6b50*/  @!P1 FFMA.FTZ R46, R27, R9, -R28 ;  /* 0x000000091b2e9223 */ /* 0x000fe2000001081c */
[----:B------:R-:W-:Y:S01]  /*6b60*/  @!P1 LOP3.LUT R28, R35, 0xffff0000, RZ, 0xc0, !PT ;  /* 0xffff0000231c9812 */ /* 0x000fe200078ec0ff */
[----:B------:R-:W-:Y:S01]  /*6b70*/  @!P1 IMAD.U32 R11, R15, 0x10000, RZ ;  /* 0x000100000f0b9824 */ /* 0x000fe200078e00ff */
[C---:B------:R-:W-:Y:S01]  /*6b80*/  @!P1 SHF.L.U32 R9, R16.reuse, 0x10, RZ ;  /* 0x0000001010099819 */ /* 0x040fe200000006ff */
[----:B------:R-:W-:Y:S01]  /*6b90*/  @!P1 FMUL.FTZ R35, R17, R33 ;  /* 0x0000002111239220 */ /* 0x000fe20000410000 */
[----:B------:R-:W-:Y:S01]  /*6ba0*/  @!P1 LOP3.LUT R16, R16, 0xffff0000, RZ, 0xc0, !PT ;  /* 0xffff000010109812 */ /* 0x000fe200078ec0ff */
[----:B------:R-:W-:Y:S02]  /*6bb0*/  @!P1 FMUL.FTZ R42, R11, R31 ;  /* 0x0000001f0b2a9220 */ /* 0x000fe40000410000 */
[C---:B------:R-:W-:Y:S02]  /*6bc0*/  @!P1 FMUL.FTZ R43, R8.reuse, R28 ;  /* 0x0000001c082b9220 */ /* 0x040fe40000410000 */
[----:B------:R-:W-:Y:S02]  /*6bd0*/  @!P1 FMUL.FTZ R8, R8, R10 ;  /* 0x0000000a08089220 */ /* 0x000fe40000410000 */
[-C--:B------:R-:W-:Y:S01]  /*6be0*/  @!P1 FFMA.FTZ R45, R32, R9.reuse, -R42 ;  /* 0x00000009202d9223 */ /* 0x080fe2000001082a */
[----:B------:R-:W-:Y:S01]  /*6bf0*/  @!P1 F2FP.BF16.PACK_AB R42, R47, R50 ;  /* 0x000000322f2a923e */ /* 0x000fe200000010ff */
[----:B------:R-:W-:Y:S02]  /*6c00*/  @!P1 FFMA.FTZ R35, R34, R16, -R35 ;  /* 0x0000001022239223 */ /* 0x000fe40000010823 */
[----:B------:R-:W-:Y:S01]  /*6c10*/  @!P1 FFMA.FTZ R10, R30, R10, -R43 ;  /* 0x0000000a1e0a9223 */ /* 0x000fe2000001082b */
[----:B------:R-:W-:Y:S01]  /*6c20*/  @!P1 F2FP.BF16.PACK_AB R43, R51, R52 ;  /* 0x00000034332b923e */ /* 0x000fe200000010ff */
[----:B------:R-:W-:Y:S01]  /*6c30*/  @!P1 FMUL.FTZ R9, R11, R9 ;  /* 0x000000090b099220 */ /* 0x000fe20000410000 */
[----:B------:R-:W-:Y:S01]  /*6c40*/  @!P1 F2FP.BF16.PACK_AB R35, R35, R45 ;  /* 0x0000002d2323923e */ /* 0x000fe200000010ff */
[----:B------:R-:W-:Y:S01]  /*6c50*/  @!P1 IMAD.MOV.U32 R36, RZ, RZ, R42 ;  /* 0x000000ffff249224 */ /* 0x000fe200078e002a */
[----:B------:R-:W-:Y:S01]  /*6c60*/  @!P1 F2FP.BF16.PACK_AB R11, R10, R46 ;  /* 0x0000002e0a0b923e */ /* 0x000fe200000010ff */
[----:B------:R-:W-:Y:S02]  /*6c70*/  @!P1 IMAD.MOV.U32 R37, RZ, RZ, R43 ;  /* 0x000000ffff259224 */ /* 0x000fe400078e002b */
[----:B------:R-:W-:Y:S02]  /*6c80*/  @!P1 IMAD.MOV.U32 R39, RZ, RZ, R35 ;  /* 0x000000ffff279224 */ /* 0x000fe400078e0023 */
[----:B------:R-:W-:Y:S02]  /*6c90*/  @!P1 IMAD.MOV.U32 R38, RZ, RZ, R11 ;  /* 0x000000ffff269224 */ /* 0x000fe400078e000b */
[----:B------:R-:W-:Y:S02]  /*6ca0*/  @!P1 FFMA.FTZ R4, R20, R21, R4 ;  /* 0x0000001514049223 */ /* 0x000fe40000010004 */
[----:B------:R-:W-:Y:S01]  /*6cb0*/  @!P1 FFMA.FTZ R5, R22, R23, R5 ;  /* 0x0000001716059223 */ /* 0x000fe20000010005 */
[----:B------:R1:W-:Y:S01]  /*6cc0*/  ST.E.128 [R48.64], R36 ;  /* 0x0000002430007985 */ /* 0x0003e2000c101d08 */
[----:B------:R-:W-:Y:S01]  /*6cd0*/  @!P1 FFMA.FTZ R6, R24, R25, R6 ;  /* 0x0000001918069223 */ /* 0x000fe20000010006 */
[----:B------:R-:W-:Y:S01]  /*6ce0*/  @!P1 F2FP.BF16.PACK_AB R4, R4, R3 ;  /* 0x000000030404923e */ /* 0x000fe200000010ff */
[----:B------:R-:W-:Y:S02]  /*6cf0*/  @!P1 FFMA.FTZ R7, R26, R27, R7 ;  /* 0x0000001b1a079223 */ /* 0x000fe40000010007 */
[----:B------:R-:W-:Y:S01]  /*6d00*/  @!P1 FMUL.FTZ R10, R17, R16 ;  /* 0x00000010110a9220 */ /* 0x000fe20000410000 */
[----:B------:R-:W-:Y:S01]  /*6d10*/  @!P1 F2FP.BF16.PACK_AB R5, R6, R5 ;  /* 0x000000050605923e */ /* 0x000fe200000010ff */
[----:B------:R-:W-:Y:S01]  /*6d20*/  @!P1 FFMA.FTZ R8, R28, R30, R8 ;  /* 0x0000001e1c089223 */ /* 0x000fe20000010008 */
[----:B------:R-:W-:Y:S01]  /*6d30*/  @!P1 MOV R12, R4 ;  /* 0x00000004000c9202 */ /* 0x000fe20000000f00 */
[----:B------:R-:W-:Y:S02]  /*6d40*/  @!P1 FFMA.FTZ R9, R31, R32, R9 ;  /* 0x000000201f099223 */ /* 0x000fe40000010009 */
[----:B------:R-:W-:Y:S01]  /*6d50*/  @!P1 FFMA.FTZ R10, R33, R34, R10 ;  /* 0x00000022210a9223 */ /* 0x000fe2000001000a */
[----:B------:R-:W-:Y:S01]  /*6d60*/  @!P1 F2FP.BF16.PACK_AB R7, R8, R7 ;  /* 0x000000070807923e */ /* 0x000fe200000010ff */
[----:B------:R-:W-:Y:S03]  /*6d70*/  @!P1 IMAD.MOV.U32 R13, RZ, RZ, R5 ;  /* 0x000000ffff0d9224 */ /* 0x000fe600078e0005 */
[----:B------:R-:W-:Y:S01]  /*6d80*/  @!P1 F2FP.BF16.PACK_AB R3, R10, R9 ;  /* 0x000000090a03923e */ /* 0x000fe200000010ff */
[----:B------:R-:W-:Y:S04]  /*6d90*/  @!P1 IMAD.MOV.U32 R14, RZ, RZ, R7 ;  /* 0x000000ffff0e9224 */ /* 0x000fe800078e0007 */
[----:B------:R-:W-:Y:S01]  /*6da0*/  @!P1 IMAD.MOV.U32 R15, RZ, RZ, R3 ;  /* 0x000000ffff0f9224 */ /* 0x000fe200078e0003 */
[----:B------:R-:W-:-:S05]  /*6db0*/  @P0 BRA `(.L_x_254) ;  /* 0x000003c000000947 */ /* 0x000fca0003800000 */
[C---:B------:R-:W-:Y:S04]  /*6dc0*/  LEA R4, P0, R44.reuse, R40, 0x1 ;  /* 0x000000282c047211 */ /* 0x040fe800078008ff */
[----:B------:R-:W-:Y:S05]  /*6dd0*/  LEA.HI.X.SX32 R5, R44, R41, 0x1, P0 ;  /* 0x000000292c057211 */ /* 0x000fea00000f0eff */
[----:B------:R2:W-:Y:S01]  /*6de0*/  ST.E.128 [R4.64], R12 ;  /* 0x0000000c04007985 */ /* 0x0005e2000c101d08 */
[----:B------:R-:W-:-:S05]  /*6df0*/  BRA `(.L_x_254) ;  /* 0x0000038000007947 */ /* 0x000fca0003800000 */
.L_x_238:
[----:B------:R1:W2:Y:S01]  /*6e00*/  SHFL.IDX PT, R5, R71, RZ, 0x1c1f ;  /* 0x001c1fff47057589 */ /* 0x0002a200000e0000 */
[----:B------:R-:W-:Y:S01]  /*6e10*/  IMAD R3, R29, -0x50, R2 ;  /* 0xffffffb01d037824 */ /* 0x000fe200078e0202 */
[----:B------:R-:W-:Y:S02]  /*6e20*/  BSSY B0, `(.L_x_261) ;  /* 0x0000013000007945 */ /* 0x000fe40003800000 */
[----:B------:R1:W3:Y:S02]  /*6e30*/  SHFL.IDX PT, R4, R74, RZ, 0x1c1f ;  /* 0x001c1fff4a047589 */ /* 0x0002e400000e0000 */
[----:B------:R-:W-:Y:S04]  /*6e40*/  IMNMX R3, R3, 0x50, PT ;  /* 0x0000005003037817 */ /* 0x000fe80003800200 */
[----:B------:R-:W-:Y:S04]  /*6e50*/  IADD3 R3, -R98, R3, RZ ;  /* 0x0000000362037210 */ /* 0x000fe80007ffe1ff */
[----:B------:R-:W-:Y:S11]  /*6e60*/  ISETP.GE.AND P0, PT, R3, 0x1, PT ;  /* 0x000000010300780c */ /* 0x000ff60003f06270 */
[----:B------:R-:W-:Y:S02]  /*6e70*/  @!UPT UIADD3 URZ, URZ, URZ, URZ ;  /* 0x0000003f3f3ff290 */ /* 0x000fe4000fffe03f */
[----:B------:R-:W-:-:S05]  /*6e80*/  @!P0 BRA `(.L_x_262) ;  /* 0x000000c000008947 */ /* 0x000fca0003800000 */
[C---:B-12---:R-:W-:Y:S11]  /*6e90*/  ISETP.GE.AND P1, PT, R86.reuse, c[0x0][0x1d4], PT ;  /* 0x0000750056007a0c */ /* 0x046ff60003f26270 */
[----:B------:R-:W-:Y:S02]  /*6ea0*/  @!UPT UIADD3 URZ, URZ, URZ, URZ ;  /* 0x0000003f3f3ff290 */ /* 0x000fe4000fffe03f */
[----:B------:R-:W1:Y:S01]  /*6eb0*/  @!P1 LDS.128 R8, [R247+0x2800] ;  /* 0x00280000f7089984 */ /* 0x000e620000000c00 */
[CC--:B---3--:R-:W-:Y:S04]  /*6ec0*/  @!P1 LEA R6, P0, R86.reuse, R4.reuse, 0x1 ;  /* 0x0000000456069211 */ /* 0x0c8fe800078008ff */
[-C--:B------:R-:W-:Y:S02]  /*6ed0*/  @!P1 LEA.HI.X R7, R86, R5.reuse, R87, 0x1, P0 ;  /* 0x0000000556079211 */ /* 0x080fe400000f0c57 */
[C---:B------:R-:W-:Y:S11]  /*6ee0*/  ISETP.GE.AND P0, PT, R212.reuse, c[0x0][0x1d4], PT ;  /* 0x00007500d4007a0c */ /* 0x040ff60003f06270 */
[----:B------:R-:W-:Y:S02]  /*6ef0*/  @!UPT UIADD3 URZ, URZ, URZ, URZ ;  /* 0x0000003f3f3ff290 */ /* 0x000fe4000fffe03f */
[C---:B------:R-:W-:Y:S04]  /*6f00*/  @!P0 LEA R4, P2, R212.reuse, R4, 0x1 ;  /* 0x00000004d4048211 */ /* 0x040fe800078408ff */
[----:B------:R-:W-:Y:S01]  /*6f10*/  @!P0 LEA.HI.X R5, R212, R5, R252, 0x1, P2 ;  /* 0x00000005d4058211 */ /* 0x000fe200010f0cfc */
[----:B-1----:R-:W-:Y:S04]  /*6f20*/  @!P1 ST.E.128 [R6.64], R8 ;  /* 0x0000000806009985 */ /* 0x002fe8000c101d08 */
[----:B------:R-:W1:Y:S04]  /*6f30*/  @!P0 LDS.128 R8, [R248+0x2800] ;  /* 0x00280000f8088984 */ /* 0x000e680000000c00 */
[----:B-1----:R1:W-:Y:S02]  /*6f40*/  @!P0 ST.E.128 [R4.64], R8 ;  /* 0x0000000804008985 */ /* 0x0023e4000c101d08 */
.L_x_262:
[----:B-12---:R-:W-:Y:S05]  /*6f50*/  BSYNC B0 ;  /* 0x0000000000007941 */ /* 0x006fea0003800000 */
.L_x_261:
[----:B------:R1:W2:Y:S01]  /*6f60*/  SHFL.IDX PT, R5, R71, 0x1, 0x1c1f ;  /* 0x003c1f0047057f89 */ /* 0x0002a200000e0000 */
[----:B------:R-:W-:Y:S01]  /*6f70*/  ISETP.GE.AND P0, PT, R3, 0x21, PT ;  /* 0x000000210300780c */ /* 0x000fe20003f06270 */
[----:B------:R-:W-:Y:S02]  /*6f80*/  BSSY B0, `(.L_x_263) ;  /* 0x000000f000007945 */ /* 0x000fe40003800000 */
[----:B---3--:R1:W3:Y:S10]  /*6f90*/  SHFL.IDX PT, R4, R74, 0x1, 0x1c1f ;  /* 0x003c1f004a047f89 */ /* 0x0082f400000e0000 */
[----:B------:R-:W-:-:S05]  /*6fa0*/  @!P0 BRA `(.L_x_264) ;  /* 0x000000c000008947 */ /* 0x000fca0003800000 */
[C---:B------:R-:W-:Y:S11]  /*6fb0*/  ISETP.GE.AND P1, PT, R86.reuse, c[0x0][0x1d4], PT ;  /* 0x0000750056007a0c */ /* 0x040ff60003f26270 */
[----:B------:R-:W-:Y:S02]  /*6fc0*/  @!UPT UIADD3 URZ, URZ, URZ, URZ ;  /* 0x0000003f3f3ff290 */ /* 0x000fe4000fffe03f */
[----:B------:R-:W4:Y:S01]  /*6fd0*/  @!P1 LDS.128 R8, [R247+0x3800] ;  /* 0x00380000f7089984 */ /* 0x000f220000000c00 */
[CC--:B---3--:R-:W-:Y:S04]  /*6fe0*/  @!P1 LEA R6, P0, R86.reuse, R4.reuse, 0x1 ;  /* 0x0000000456069211 */ /* 0x0c8fe800078008ff */
[-C--:B--2---:R-:W-:Y:S02]  /*6ff0*/  @!P1 LEA.HI.X R7, R86, R5.reuse, R87, 0x1, P0 ;  /* 0x0000000556079211 */ /* 0x084fe400000f0c57 */
[C---:B------:R-:W-:Y:S11]  /*7000*/  ISETP.GE.AND P0, PT, R212.reuse, c[0x0][0x1d4], PT ;  /* 0x00007500d4007a0c */ /* 0x040ff60003f06270 */
[----:B------:R-:W-:Y:S02]  /*7010*/  @!UPT UIADD3 URZ, URZ, URZ, URZ ;  /* 0x0000003f3f3ff290 */ /* 0x000fe4000fffe03f */
[C---:B------:R-:W-:Y:S04]  /*7020*/  @!P0 LEA R4, P2, R212.reuse, R4, 0x1 ;  /* 0x00000004d4048211 */ /* 0x040fe800078408ff */
[----:B------:R-:W-:Y:S01]  /*7030*/  @!P0 LEA.HI.X R5, R212, R5, R252, 0x1, P2 ;  /* 0x00000005d4058211 */ /* 0x000fe200010f0cfc */
[----:B----4-:R-:W-:Y:S04]  /*7040*/  @!P1 ST.E.128 [R6.64], R8 ;  /* 0x0000000806009985 */ /* 0x010fe8000c101d08 */
[----:B------:R-:W2:Y:S04]  /*7050*/  @!P0 LDS.128 R8, [R248+0x3800] ;  /* 0x00380000f8088984 */ /* 0x000ea80000000c00 */
[----:B--2---:R2:W-:Y:S02]  /*7060*/  @!P0 ST.E.128 [R4.64], R8 ;  /* 0x0000000804008985 */ /* 0x0045e4000c101d08 */
.L_x_264:
[----:B------:R-:W-:Y:S05]  /*7070*/  BSYNC B0 ;  /* 0x0000000000007941 */ /* 0x000fea0003800000 */
.L_x_263:
[----:B--2---:R2:W4:Y:S01]  /*7080*/  SHFL.IDX PT, R5, R71, 0x2, 0x1c1f ;  /* 0x005c1f0047057f89 */ /* 0x00452200000e0000 */
[----:B------:R-:W-:Y:S03]  /*7090*/  ISETP.GE.AND P0, PT, R3, 0x41, PT ;  /* 0x000000410300780c */ /* 0x000fe60003f06270 */
[----:B---3--:R2:W3:Y:S10]  /*70a0*/  SHFL.IDX PT, R4, R74, 0x2, 0x1c1f ;  /* 0x005c1f004a047f89 */ /* 0x0084f400000e0000 */
[----:B------:R-:W-:-:S05]  /*70b0*/  @!P0 BRA `(.L_x_254) ;  /* 0x000000c000008947 */ /* 0x000fca0003800000 */
[C---:B------:R-:W-:Y:S11]  /*70c0*/  ISETP.GE.AND P1, PT, R86.reuse, c[0x0][0x1d4], PT ;  /* 0x0000750056007a0c */ /* 0x040ff60003f26270 */
[----:B------:R-:W-:Y:S02]  /*70d0*/  @!UPT UIADD3 URZ, URZ, URZ, URZ ;  /* 0x0000003f3f3ff290 */ /* 0x000fe4000fffe03f */
[----:B------:R-:W5:Y:S01]  /*70e0*/  @!P1 LDS.128 R8, [R247+0x4800] ;  /* 0x00480000f7089984 */ /* 0x000f620000000c00 */
[CC--:B---3--:R-:W-:Y:S04]  /*70f0*/  @!P1 LEA R6, P0, R86.reuse, R4.reuse, 0x1 ;  /* 0x0000000456069211 */ /* 0x0c8fe800078008ff */
[-C--:B----4-:R-:W-:Y:S02]  /*7100*/  @!P1 LEA.HI.X R7, R86, R5.reuse, R87, 0x1, P0 ;  /* 0x0000000556079211 */ /* 0x090fe400000f0c57 */
[C---:B------:R-:W-:Y:S11]  /*7110*/  ISETP.GE.AND P0, PT, R212.reuse, c[0x0][0x1d4], PT ;  /* 0x00007500d4007a0c */ /* 0x040ff60003f06270 */
[----:B------:R-:W-:Y:S02]  /*7120*/  @!UPT UIADD3 URZ, URZ, URZ, URZ ;  /* 0x0000003f3f3ff290 */ /* 0x000fe4000fffe03f */
[C---:B------:R-:W-:Y:S04]  /*7130*/  @!P0 LEA R4, P2, R212.reuse, R4, 0x1 ;  /* 0x00000004d4048211 */ /* 0x040fe800078408ff */
[----:B------:R-:W-:Y:S01]  /*7140*/  @!P0 LEA.HI.X R5, R212, R5, R252, 0x1, P2 ;  /* 0x00000005d4058211 */ /* 0x000fe200010f0cfc */
[----:B-----5:R-:W-:Y:S04]  /*7150*/  @!P1 ST.E.128 [R6.64], R8 ;  /* 0x0000000806009985 */ /* 0x020fe8000c101d08 */
[----:B------:R-:W3:Y:S04]  /*7160*/  @!P0 LDS.128 R8, [R248+0x4800] ;  /* 0x00480000f8088984 */ /* 0x000ee80000000c00 */
[----:B---3--:R3:W-:Y:S02]  /*7170*/  @!P0 ST.E.128 [R4.64], R8 ;  /* 0x0000000804008985 */ /* 0x0087e4000c101d08 */
.L_x_254:
[----:B------:R-:W-:Y:S05]  /*7180*/  BSYNC B2 ;  /* 0x0000000000027941 */ /* 0x000fea0003800000 */
.L_x_237:
[C---:B------:R-:W-:Y:S01]  /*7190*/  IMAD R18, R29.reuse, -0x50, RZ ;  /* 0xffffffb01d127824 */ /* 0x040fe200078e02ff */
[----:B------:R-:W-:Y:S01]  /*71a0*/  BSSY B0, `(.L_x_265) ;  /* 0x0000064000007945 */ /* 0x000fe20003800000 */
[----:B------:R-:W-:Y:S04]  /*71b0*/  IMAD.WIDE R6, R29, 0x50, R106 ;  /* 0x000000501d067825 */ /* 0x000fe800078e026a */
[----:B------:R-:W-:Y:S05]  /*71c0*/  IMAD.IADD R3, R118, 0x1, R18 ;  /* 0x0000000176037824 */ /* 0x000fea00078e0212 */
[C---:B------:R-:W-:Y:S02]  /*71d0*/  ISETP.GE.AND P3, PT, R3.reuse, 0x11, PT ;  /* 0x000000110300780c */ /* 0x040fe40003f66270 */
[C---:B------:R-:W-:Y:S02]  /*71e0*/  ISETP.GE.AND P2, PT, R3.reuse, 0x21, PT ;  /* 0x000000210300780c */ /* 0x040fe40003f46270 */
[C---:B------:R-:W-:Y:S09]  /*71f0*/  ISETP.GE.AND P1, PT, R3.reuse, 0x31, PT ;  /* 0x000000310300780c */ /* 0x040ff20003f26270 */
[C---:B--23--:R-:W-:Y:S04]  /*7200*/  @P3 IADD3 R8, P0, R6.reuse, 0x10, RZ ;  /* 0x0000001006083810 */ /* 0x04cfe80007f1e0ff */
[-C--:B------:R-:W-:Y:S02]  /*7210*/  @P3 IADD3.X R10, RZ, R7.reuse, RZ, P0, !PT ;  /* 0x00000007ff0a3210 */ /* 0x080fe400007fe4ff */
[C---:B------:R-:W-:Y:S05]  /*7220*/  @P2 IADD3 R9, P0, R6.reuse, 0x20, RZ ;  /* 0x0000002006092810 */ /* 0x040fea0007f1e0ff */
[--C-:B------:R-:W-:Y:S01]  /*7230*/  @P2 IMAD.X R11, RZ, RZ, R7.reuse, P0 ;  /* 0x000000ffff0b2224 */ /* 0x100fe200000e0607 */
[C---:B------:R-:W-:Y:S04]  /*7240*/  @P1 IADD3 R16, P0, R6.reuse, 0x30, RZ ;  /* 0x0000003006101810 */ /* 0x040fe80007f1e0ff */
[----:B------:R-:W-:Y:S02]  /*7250*/  @P1 IADD3.X R19, RZ, R7, RZ, P0, !PT ;  /* 0x00000007ff131210 */ /* 0x000fe400007fe4ff */
[C---:B------:R-:W-:Y:S11]  /*7260*/  ISETP.GE.AND P0, PT, R3.reuse, 0x41, PT ;  /* 0x000000410300780c */ /* 0x040ff60003f06270 */
[----:B------:R-:W-:Y:S02]  /*7270*/  @!UPT UIADD3 URZ, URZ, URZ, URZ ;  /* 0x0000003f3f3ff290 */ /* 0x000fe4000fffe03f */
[C---:B------:R-:W-:Y:S05]  /*7280*/  @P0 IADD3 R17, P4, R6.reuse, 0x40, RZ ;  /* 0x0000004006110810 */ /* 0x040fea0007f9e0ff */
[----:B------:R-:W-:Y:S01]  /*7290*/  @P0 IMAD.X R20, RZ, RZ, R7, P4 ;  /* 0x000000ffff140224 */ /* 0x000fe200020e0607 */
[----:B------:R-:W-:Y:S11]  /*72a0*/  ISETP.GE.AND P4, PT, R3, 0x1, PT ;  /* 0x000000010300780c */ /* 0x000ff60003f86270 */
[----:B------:R-:W-:Y:S02]  /*72b0*/  @!UPT UIADD3 URZ, URZ, URZ, URZ ;  /* 0x0000003f3f3ff290 */ /* 0x000fe4000fffe03f */
[----:B------:R-:W-:Y:S01]  /*72c0*/  @P4 IMAD R3, R7, c[0x0][0x258], RZ ;  /* 0x0000960007034a24 */ /* 0x000fe200078e02ff */
[----:B------:R-:W-:Y:S01]  /*72d0*/  @P4 MOV R4, R78 ;  /* 0x0000004e00044202 */ /* 0x000fe20000000f00 */
[----:B----4-:R-:W-:Y:S02]  /*72e0*/  @P4 IMAD.MOV.U32 R5, RZ, RZ, R80 ;  /* 0x000000ffff054224 */ /* 0x010fe400078e0050 */
[C---:B------:R-:W-:Y:S02]  /*72f0*/  @P4 IMAD R3, R6.reuse, c[0x0][0x25c], R3 ;  /* 0x0000970006034a24 */ /* 0x040fe400078e0203 */
[----:B------:R-:W-:Y:S05]  /*7300*/  @P4 IMAD.WIDE.U32 R4, R6, c[0x0][0x258], R4 ;  /* 0x0000960006044a25 */ /* 0x000fea00078e0004 */
[C---:B------:R-:W-:Y:S02]  /*7310*/  @P4 LEA R14, P5, R4.reuse, c[0x0][0x250], 0x1 ;  /* 0x00009400040e4a11 */ /* 0x040fe400078a08ff */
[----:B------:R-:W-:Y:S02]  /*7320*/  @P4 IADD3 R3, R5, R3, RZ ;  /* 0x0000000305034210 */ /* 0x000fe40007ffe0ff */
[----:B------:R-:W-:Y:S02]  /*7330*/  @P3 MOV R5, R80 ;  /* 0x0000005000053202 */ /* 0x000fe40000000f00 */
[----:B------:R-:W-:Y:S01]  /*7340*/  @P4 LEA.HI.X R15, R4, c[0x0][0x254], R3, 0x1, P5 ;  /* 0x00009500040f4a11 */ /* 0x000fe200028f0c03 */
[----:B------:R-:W-:Y:S02]  /*7350*/  @P3 IMAD R3, R10, c[0x0][0x258], RZ ;  /* 0x000096000a033a24 */ /* 0x000fe400078e02ff */
[----:B------:R-:W-:Y:S02]  /*7360*/  @P3 IMAD.MOV.U32 R4, RZ, RZ, R78 ;  /* 0x000000ffff043224 */ /* 0x000fe400078e004e */
[----:B------:R-:W-:Y:S01]  /*7370*/  @!PT LDS RZ, [RZ] ;  /* 0x00000000fffff984 */ /* 0x000fe20000000800 */
[----:B------:R-:W-:Y:S01]  /*7380*/  @!PT LDS RZ, [RZ] ;  /* 0x00000000fffff984 */ /* 0x000fe20000000800 */
[----:B------:R-:W-:Y:S01]  /*7390*/  @!PT LDS RZ, [RZ] ;  /* 0x00000000fffff984 */ /* 0x000fe20000000800 */
[----:B------:R2:W-:Y:S01]  /*73a0*/  @P4 LDGSTS.E.BYPASS.LTC128B.128 [R213+0x100], [R14.64], !P6 ;  /* 0x001000000ed54fae */ /* 0x0005e2000f101d48 */
[C---:B------:R-:W-:Y:S02]  /*73b0*/  @P3 IMAD R3, R8.reuse, c[0x0][0x25c], R3 ;  /* 0x0000970008033a24 */ /* 0x040fe400078e0203 */
[----:B------:R-:W-:Y:S04]  /*73c0*/  @P3 IMAD.WIDE.U32 R4, R8, c[0x0][0x258], R4 ;  /* 0x0000960008043a25 */ /* 0x000fe800078e0004 */
[----:B------:R-:W-:Y:S01]  /*73d0*/  @P3 IMAD.IADD R3, R5, 0x1, R3 ;  /* 0x0000000105033824 */ /* 0x000fe200078e0203 */
[C---:B------:R-:W-:Y:S01]  /*73e0*/  @P3 LEA R12, P5, R4.reuse, c[0x0][0x250], 0x1 ;  /* 0x00009400040c3a11 */ /* 0x040fe200078a08ff */
[----:B------:R-:W-:Y:S03]  /*73f0*/  @P2 IMAD.MOV.U32 R5, RZ, RZ, R80 ;  /* 0x000000ffff052224 */ /* 0x000fe600078e0050 */
[----:B------:R-:W-:Y:S01]  /*7400*/  @P3 LEA.HI.X R13, R4, c[0x0][0x254], R3, 0x1, P5 ;  /* 0x00009500040d3a11 */ /* 0x000fe200028f0c03 */
[----:B------:R-:W-:Y:S01]  /*7410*/  @P2 IMAD R3, R11, c[0x0][0x258], RZ ;  /* 0x000096000b032a24 */ /* 0x000fe200078e02ff */
[----:B------:R-:W-:Y:S03]  /*7420*/  @P2 MOV R4, R78 ;  /* 0x0000004e00042202 */ /* 0x000fe60000000f00 */
[----:B------:R2:W-:Y:S01]  /*7430*/  @P3 LDGSTS.E.BYPASS.LTC128B.128 [R213+0x900], [R12.64], !P6 ;  /* 0x009000000cd53fae */ /* 0x0005e2000f101d48 */
[C---:B------:R-:W-:Y:S02]  /*7440*/  @P2 IMAD R3, R9.reuse, c[0x0][0x25c], R3 ;  /* 0x0000970009032a24 */ /* 0x040fe400078e0203 */
[----:B------:R-:W-:Y:S05]  /*7450*/  @P2 IMAD.WIDE.U32 R4, R9, c[0x0][0x258], R4 ;  /* 0x0000960009042a25 */ /* 0x000fea00078e0004 */
[C---:B------:R-:W-:Y:S02]  /*7460*/  @P2 LEA R10, P5, R4.reuse, c[0x0][0x250], 0x1 ;  /* 0x00009400040a2a11 */ /* 0x040fe400078a08ff */
[----:B------:R-:W-:Y:S02]  /*7470*/  @P2 IADD3 R3, R5, R3, RZ ;  /* 0x0000000305032210 */ /* 0x000fe40007ffe0ff */
[----:B------:R-:W-:Y:S02]  /*7480*/  @P1 MOV R5, R80 ;  /* 0x0000005000051202 */ /* 0x000fe40000000f00 */
[----:B------:R-:W-:Y:S01]  /*7490*/  @P2 LEA.HI.X R11, R4, c[0x0][0x254], R3, 0x1, P5 ;  /* 0x00009500040b2a11 */ /* 0x000fe200028f0c03 */
[----:B------:R-:W-:Y:S02]  /*74a0*/  @P1 IMAD.MOV.U32 R4, RZ, RZ, R78 ;  /* 0x000000ffff041224 */ /* 0x000fe400078e004e */
[----:B------:R-:W-:Y:S02]  /*74b0*/  @P1 IMAD R3, R19, c[0x0][0x258], RZ ;  /* 0x0000960013031a24 */ /* 0x000fe400078e02ff */
[----:B------:R2:W-:Y:S01]  /*74c0*/  @P2 LDGSTS.E.BYPASS.LTC128B.128 [R213+0x1100], [R10.64], !P6 ;  /* 0x011000000ad52fae */ /* 0x0005e2000f101d48 */
[C---:B------:R-:W-:Y:S04]  /*74d0*/  @P1 IMAD.WIDE.U32 R4, R16.reuse, c[0x0][0x258], R4 ;  /* 0x0000960010041a25 */ /* 0x040fe800078e0004 */
[----:B------:R-:W-:Y:S01]  /*74e0*/  @P1 IMAD R3, R16, c[0x0][0x25c], R3 ;  /* 0x0000970010031a24 */ /* 0x000fe200078e0203 */
[C---:B------:R-:W-:Y:S03]  /*74f0*/  @P1 LEA R6, P5, R4.reuse, c[0x0][0x250], 0x1 ;  /* 0x0000940004061a11 */ /* 0x040fe600078a08ff */
[----:B------:R-:W-:Y:S02]  /*7500*/  @P1 IMAD.IADD R3, R5, 0x1, R3 ;  /* 0x0000000105031824 */ /* 0x000fe400078e0203 */
        /* <DEDUP_REMOVED lines=8> */
[----:B------:R-:W-:Y:S04]  /*7590*/  @P0 IADD3 R3, R5, R3, RZ ;  /* 0x0000000305030210 */ /* 0x000fe80007ffe0ff */
[----:B------:R-:W-:Y:S01]  /*75a0*/  @P0 LEA.HI.X R9, R4, c[0x0][0x254], R3, 0x1, P5 ;  /* 0x0000950004090a11 */ /* 0x000fe200028f0c03 */
[----:B------:R-:W-:Y:S02]  /*75b0*/  IMAD R3, R90, c[0x0][0x208], RZ ;  /* 0x000082005a037a24 */ /* 0x000fe400078e02ff */
[C---:B------:R-:W-:Y:S02]  /*75c0*/  IMAD.WIDE.U32 R4, R76.reuse, c[0x0][0x208], RZ ;  /* 0x000082004c047a25 */ /* 0x040fe400078e00ff */
[----:B------:R2:W-:Y:S02]  /*75d0*/  @P0 LDGSTS.E.BYPASS.LTC128B.128 [R213+0x2100], [R8.64], !P6 ;  /* 0x0210000008d50fae */ /* 0x0005e4000f101d48 */
[----:B------:R-:W-:Y:S04]  /*75e0*/  IMAD R3, R76, c[0x0][0x20c], R3 ;  /* 0x000083004c037a24 */ /* 0x000fe800078e0203 */
[----:B------:R-:W-:Y:S01]  /*75f0*/  IMAD.IADD R5, R5, 0x1, R3 ;  /* 0x0000000105057824 */ /* 0x000fe200078e0203 */
[----:B------:R-:W0:Y:S01]  /*7600*/  LDGDEPBAR ;  /* 0x00000000000079af */ /* 0x000e220000000000 */
[----:B---3--:R-:W-:Y:S02]  /*7610*/  IMAD R6, R96, c[0x0][0x218], RZ ;  /* 0x0000860060067a24 */ /* 0x008fe400078e02ff */
[C---:B------:R-:W-:Y:S04]  /*7620*/  IMAD.WIDE.U32 R4, R75.reuse, c[0x0][0x218], R4 ;  /* 0x000086004b047a25 */ /* 0x040fe800078e0004 */
[----:B------:R-:W-:Y:S01]  /*7630*/  IMAD R6, R75, c[0x0][0x21c], R6 ;  /* 0x000087004b067a24 */ /* 0x000fe200078e0206 */
[----:B------:R-:W-:Y:S04]  /*7640*/  IADD3 R3, P0, R114, R4, RZ ;  /* 0x0000000472037210 */ /* 0x000fe80007f1e0ff */
[----:B------:R-:W-:Y:S02]  /*7650*/  IADD3.X R4, R125, R5, R6, P0, !PT ;  /* 0x000000057d047210 */ /* 0x000fe400007fe406 */
[C---:B------:R-:W-:Y:S04]  /*7660*/  LEA R5, P0, R3.reuse, c[0x0][0x1f8], 0x1 ;  /* 0x00007e0003057a11 */ /* 0x040fe800078008ff */
[----:B------:R-:W-:Y:S01]  /*7670*/  LEA.HI.X R4, R3, c[0x0][0x1fc], R4, 0x1, P0 ;  /* 0x00007f0003047a11 */ /* 0x000fe200000f0c04 */
[----:B------:R2:W3:Y:S01]  /*7680*/  SHFL.IDX PT, R6, R5, RZ, 0x1c1f ;  /* 0x001c1fff05067589 */ /* 0x0004e200000e0000 */
[----:B------:R-:W-:Y:S04]  /*7690*/  IADD3 R3, R18, R2, RZ ;  /* 0x0000000212037210 */ /* 0x000fe80007ffe0ff */
[----:B------:R-:W-:Y:S01]  /*76a0*/  IMNMX R3, R3, 0x50, PT ;  /* 0x0000005003037817 */ /* 0x000fe20003800200 */
[----:B------:R-:W-:Y:S04]  /*76b0*/  DEPBAR.LE SB0, 0x0 ;  /* 0x000080000000791a */ /* 0x000fe80000000000 */
[----:B------:R2:W4:Y:S01]  /*76c0*/  SHFL.IDX PT, R7, R4, RZ, 0x1c1f ;  /* 0x001c1fff04077589 */ /* 0x00052200000e0000 */
[----:B------:R-:W-:Y:S06]  /*76d0*/  IMAD.IADD R3, R3, 0x1, -R98 ;  /* 0x0000000103037824 */ /* 0x000fec00078e0a62 */
[----:B------:R-:W-:Y:S01]  /*76e0*/  BAR.SYNC.DEFER_BLOCKING 0x0 ;  /* 0x0000000000007b1d */ /* 0x000fe20000010000 */
[----:B------:R-:W-:Y:S11]  /*76f0*/  ISETP.GE.AND P0, PT, R3, 0x1, PT ;  /* 0x000000010300780c */ /* 0x000ff60003f06270 */
[----:B------:R-:W-:Y:S02]  /*7700*/  @!UPT UIADD3 URZ, URZ, URZ, URZ ;  /* 0x0000003f3f3ff290 */ /* 0x000fe4000fffe03f */
[----:B------:R-:W-:-:S05]  /*7710*/  @!P0 BRA `(.L_x_266) ;  /* 0x000000c000008947 */ /* 0x000fca0003800000 */
[C---:B---3--:R-:W-:Y:S11]  /*7720*/  ISETP.GE.AND P1, PT, R86.reuse, c[0x0][0x1d4], PT ;  /* 0x0000750056007a0c */ /* 0x048ff60003f26270 */
[----:B------:R-:W-:Y:S02]  /*7730*/  @!UPT UIADD3 URZ, URZ, URZ, URZ ;  /* 0x0000003f3f3ff290 */ /* 0x000fe4000fffe03f */
[----:B--2---:R-:W2:Y:S01]  /*7740*/  @!P1 LDS.128 R12, [R247] ;  /* 0x00000000f70c9984 */ /* 0x004ea20000000c00 */
[CC--:B------:R-:W-:Y:S04]  /*7750*/  @!P1 LEA R8, P0, R86.reuse, R6.reuse, 0x1 ;  /* 0x0000000656089211 */ /* 0x0c0fe800078008ff */
[-C--:B----4-:R-:W-:Y:S02]  /*7760*/  @!P1 LEA.HI.X R9, R86, R7.reuse, R87, 0x1, P0 ;  /* 0x0000000756099211 */ /* 0x090fe400000f0c57 */
[C---:B------:R-:W-:Y:S11]  /*7770*/  ISETP.GE.AND P0, PT, R212.reuse, c[0x0][0x1d4], PT ;  /* 0x00007500d4007a0c */ /* 0x040ff60003f06270 */
[----:B------:R-:W-:Y:S02]  /*7780*/  @!UPT UIADD3 URZ, URZ, URZ, URZ ;  /* 0x0000003f3f3ff290 */ /* 0x000fe4000fffe03f */
[C---:B------:R-:W-:Y:S04]  /*7790*/  @!P0 LEA R6, P2, R212.reuse, R6, 0x1 ;  /* 0x00000006d4068211 */ /* 0x040fe800078408ff */
[----:B------:R-:W-:Y:S01]  /*77a0*/  @!P0 LEA.HI.X R7, R212, R7, R252, 0x1, P2 ;  /* 0x00000007d4078211 */ /* 0x000fe200010f0cfc */
[----:B--2---:R-:W-:Y:S04]  /*77b0*/  @!P1 ST.E.128 [R8.64], R12 ;  /* 0x0000000c08009985 */ /* 0x004fe8000c101d08 */
[----:B------:R-:W2:Y:S04]  /*77c0*/  @!P0 LDS.128 R8, [R248] ;  /* 0x00000000f8088984 */ /* 0x000ea80000000c00 */
[----:B--2---:R2:W-:Y:S02]  /*77d0*/  @!P0 ST.E.128 [R6.64], R8 ;  /* 0x0000000806008985 */ /* 0x0045e4000c101d08 */
.L_x_266:
[----:B---3--:R-:W-:Y:S05]  /*77e0*/  BSYNC B0 ;  /* 0x0000000000007941 */ /* 0x008fea0003800000 */
.L_x_265:
[----:B--2-4-:R2:W3:Y:S01]  /*77f0*/  SHFL.IDX PT, R7, R4, 0x1, 0x1c1f ;  /* 0x003c1f0004077f89 */ /* 0x0144e200000e0000 */
[----:B------:R-:W-:Y:S01]  /*7800*/  ISETP.GE.AND P0, PT, R3, 0x21, PT ;  /* 0x000000210300780c */ /* 0x000fe20003f06270 */
[----:B------:R-:W-:Y:S02]  /*7810*/  BSSY B0, `(.L_x_267) ;  /* 0x000000f000007945 */ /* 0x000fe40003800000 */
[----:B------:R2:W4:Y:S10]  /*7820*/  SHFL.IDX PT, R6, R5, 0x1, 0x1c1f ;  /* 0x003c1f0005067f89 */ /* 0x00053400000e0000 */
[----:B------:R-:W-:-:S05]  /*7830*/  @!P0 BRA `(.L_x_268) ;  /* 0x000000c000008947 */ /* 0x000fca0003800000 */
[C---:B------:R-:W-:Y:S11]  /*7840*/  ISETP.GE.AND P1, PT, R86.reuse, c[0x0][0x1d4], PT ;  /* 0x0000750056007a0c */ /* 0x040ff60003f26270 */
[----:B------:R-:W-:Y:S02]  /*7850*/  @!UPT UIADD3 URZ, URZ, URZ, URZ ;  /* 0x0000003f3f3ff290 */ /* 0x000fe4000fffe03f */
[----:B------:R-:W5:Y:S01]  /*7860*/  @!P1 LDS.128 R12, [R247+0x1000] ;  /* 0x00100000f70c9984 */ /* 0x000f620000000c00 */
[CC--:B----4-:R-:W-:Y:S04]  /*7870*/  @!P1 LEA R8, P0, R86.reuse, R6.reuse, 0x1 ;  /* 0x0000000656089211 */ /* 0x0d0fe800078008ff */
[-C--:B---3--:R-:W-:Y:S02]  /*7880*/  @!P1 LEA.HI.X R9, R86, R7.reuse, R87, 0x1, P0 ;  /* 0x0000000756099211 */ /* 0x088fe400000f0c57 */
[C---:B------:R-:W-:Y:S11]  /*7890*/  ISETP.GE.AND P0, PT, R212.reuse, c[0x0][0x1d4], PT ;  /* 0x00007500d4007a0c */ /* 0x040ff60003f06270 */
[----:B------:R-:W-:Y:S02]  /*78a0*/  @!UPT UIADD3 URZ, URZ, URZ, URZ ;  /* 0x0000003f3f3ff290 */ /* 0x000fe4000fffe03f */
[C---:B------:R-:W-:Y:S04]  /*78b0*/  @!P0 LEA R6, P2, R212.reuse, R6, 0x1 ;  /* 0x00000006d4068211 */ /* 0x040fe800078408ff */
[----:B------:R-:W-:Y:S01]  /*78c0*/  @!P0 LEA.HI.X R7, R212, R7, R252, 0x1, P2 ;  /* 0x00000007d4078211 */ /* 0x000fe200010f0cfc */
[----:B-----5:R-:W-:Y:S04]  /*78d0*/  @!P1 ST.E.128 [R8.64], R12 ;  /* 0x0000000c08009985 */ /* 0x020fe8000c101d08 */
[----:B------:R-:W3:Y:S04]  /*78e0*/  @!P0 LDS.128 R8, [R248+0x1000] ;  /* 0x00100000f8088984 */ /* 0x000ee80000000c00 */
[----:B---3--:R3:W-:Y:S02]  /*78f0*/  @!P0 ST.E.128 [R6.64], R8 ;  /* 0x0000000806008985 */ /* 0x0087e4000c101d08 */
.L_x_268:
[----:B------:R-:W-:Y:S05]  /*7900*/  BSYNC B0 ;  /* 0x0000000000007941 */ /* 0x000fea0003800000 */
.L_x_267:
[----:B---3--:R3:W1:Y:S01]  /*7910*/  SHFL.IDX PT, R8, R4, 0x2, 0x1c1f ;  /* 0x005c1f0004087f89 */ /* 0x00866200000e0000 */
[----:B------:R-:W-:Y:S01]  /*7920*/  ISETP.GE.AND P0, PT, R3, 0x41, PT ;  /* 0x000000410300780c */ /* 0x000fe20003f06270 */
[----:B------:R-:W-:Y:S02]  /*7930*/  BSSY B0, `(.L_x_269) ;  /* 0x000000f000007945 */ /* 0x000fe40003800000 */
[----:B--2---:R-:W2:Y:S10]  /*7940*/  SHFL.IDX PT, R5, R5, 0x2, 0x1c1f ;  /* 0x005c1f0005057f89 */ /* 0x004eb400000e0000 */
[----:B------:R-:W-:-:S05]  /*7950*/  @!P0 BRA `(.L_x_270) ;  /* 0x000000c000008947 */ /* 0x000fca0003800000 */
[C---:B------:R-:W-:Y:S11]  /*7960*/  ISETP.GE.AND P1, PT, R86.reuse, c[0x0][0x1d4], PT ;  /* 0x0000750056007a0c */ /* 0x040ff60003f26270 */
[----:B------:R-:W-:Y:S02]  /*7970*/  @!UPT UIADD3 URZ, URZ, URZ, URZ ;  /* 0x0000003f3f3ff290 */ /* 0x000fe4000fffe03f */
[CC--:B--2-4-:R-:W-:Y:S04]  /*7980*/  @!P1 LEA R6, P0, R86.reuse, R5.reuse, 0x1 ;  /* 0x0000000556069211 */ /* 0x0d4fe800078008ff */
[-C--:B-1----:R-:W-:Y:S02]  /*7990*/  @!P1 LEA.HI.X R7, R86, R8.reuse, R87, 0x1, P0 ;  /* 0x0000000856079211 */ /* 0x082fe400000f0c57 */
[C---:B------:R-:W-:Y:S11]  /*79a0*/  ISETP.GE.AND P0, PT, R212.reuse, c[0x0][0x1d4], PT ;  /* 0x00007500d4007a0c */ /* 0x040ff60003f06270 */
[----:B------:R-:W-:Y:S02]  /*79b0*/  @!UPT UIADD3 URZ, URZ, URZ, URZ ;  /* 0x0000003f3f3ff290 */ /* 0x000fe4000fffe03f */
[C---:B---3--:R-:W-:Y:S04]  /*79c0*/  @!P0 LEA R4, P2, R212.reuse, R5, 0x1 ;  /* 0x00000005d4048211 */ /* 0x048fe800078408ff */
[----:B------:R-:W-:Y:S02]  /*79d0*/  @!P0 LEA.HI.X R5, R212, R8, R252, 0x1, P2 ;  /* 0x00000008d4058211 */ /* 0x000fe400010f0cfc */
[----:B------:R-:W1:Y:S04]  /*79e0*/  @!P1 LDS.128 R8, [R247+0x2000] ;  /* 0x00200000f7089984 */ /* 0x000e680000000c00 */
[----:B-1----:R-:W-:Y:S04]  /*79f0*/  @!P1 ST.E.128 [R6.64], R8 ;  /* 0x0000000806009985 */ /* 0x002fe8000c101d08 */
[----:B------:R-:W1:Y:S04]  /*7a00*/  @!P0 LDS.128 R8, [R248+0x2000] ;  /* 0x00200000f8088984 */ /* 0x000e680000000c00 */
[----:B-1----:R1:W-:Y:S02]  /*7a10*/  @!P0 ST.E.128 [R4.64], R8 ;  /* 0x0000000804008985 */ /* 0x0023e4000c101d08 */
.L_x_270:
[----:B------:R-:W-:Y:S05]  /*7a20*/  BSYNC B0 ;  /* 0x0000000000007941 */ /* 0x000fea0003800000 */
.L_x_269:
[C---:B------:R-:W-:Y:S02]  /*7a30*/  ISETP.GT.AND P0, PT, R29.reuse, R119, PT ;  /* 0x000000771d00720c */ /* 0x040fe40003f04270 */
[----:B------:R-:W-:Y:S11]  /*7a40*/  IADD3 R29, R29, -0x1, RZ ;  /* 0xffffffff1d1d7810 */ /* 0x000ff60007ffe0ff */
[----:B----4-:R-:W-:Y:S01]  /*7a50*/  @P0 SHF.R.S32.HI R6, RZ, 0x1f, R29 ;  /* 0x0000001fff060819 */ /* 0x010fe2000001141d */
[----:B------:R-:W-:Y:S02]  /*7a60*/  @P0 IMAD R3, R150, R29, RZ ;  /* 0x0000001d96030224 */ /* 0x000fe400078e02ff */
[----:B-1-3--:R-:W-:Y:S02]  /*7a70*/  @P0 IMAD.MOV.U32 R4, RZ, RZ, R110 ;  /* 0x000000ffff040224 */ /* 0x00afe400078e006e */
[----:B--2---:R-:W-:Y:S02]  /*7a80*/  @P0 IMAD.MOV.U32 R5, RZ, RZ, R109 ;  /* 0x000000ffff050224 */ /* 0x004fe400078e006d */
[-C--:B------:R-:W-:Y:S02]  /*7a90*/  @P0 IMAD R3, R6, R132.reuse, R3 ;  /* 0x0000008406030224 */ /* 0x080fe400078e0203 */
[----:B------:R-:W-:Y:S04]  /*7aa0*/  @P0 IMAD.WIDE.U32 R4, R29, R132, R4 ;  /* 0x000000841d040225 */ /* 0x000fe800078e0004 */
[----:B------:R-:W-:Y:S01]  /*7ab0*/  @P0 IMAD.IADD R3, R5, 0x1, R3 ;  /* 0x0000000105030824 */ /* 0x000fe200078e0203 */
[C---:B------:R-:W-:Y:S04]  /*7ac0*/  @P0 LEA R10, P1, R4.reuse, c[0x0][0x220], 0x1 ;  /* 0x00008800040a0a11 */ /* 0x040fe800078208ff */
[----:B------:R-:W-:Y:S02]  /*7ad0*/  @P0 LEA.HI.X R11, R4, c[0x0][0x224], R3, 0x1, P1 ;  /* 0x00008900040b0a11 */ /* 0x000fe400008f0c03 */
[-C--:B------:R-:W-:Y:S03]  /*7ae0*/  @P0 IADD3 R8, P1, R10, R140.reuse, RZ ;  /* 0x0000008c0a080210 */ /* 0x080fe60007f3e0ff */
[----:B------:R-:W-:Y:S01]  /*7af0*/  @!PT LDS RZ, [RZ] ;  /* 0x00000000fffff984 */ /* 0x000fe20000000800 */
[----:B------:R-:W-:Y:S01]  /*7b00*/  @!PT LDS RZ, [RZ] ;  /* 0x00000000fffff984 */ /* 0x000fe20000000800 */
[----:B------:R-:W-:Y:S01]  /*7b10*/  @!PT LDS RZ, [RZ] ;  /* 0x00000000fffff984 */ /* 0x000fe20000000800 */
[----:B------:R1:W-:Y:S01]  /*7b20*/  @P0 LDGSTS.E.BYPASS.LTC128B.128 [R213+0x2900], [R10.64], !P6 ;  /* 0x029000000ad50fae */ /* 0x0003e2000f101d48 */
[-C--:B------:R-:W-:Y:S02]  /*7b30*/  @P0 IADD3.X R9, R11, R131.reuse, RZ, P1, !PT ;  /* 0x000000830b090210 */ /* 0x080fe40000ffe4ff */
[-C--:B------:R-:W-:Y:S03]  /*7b40*/  @P0 IADD3 R6, P1, R8, R140.reuse, RZ ;  /* 0x0000008c08060210 */ /* 0x080fe60007f3e0ff */
[----:B------:R1:W-:Y:S02]  /*7b50*/  @P0 LDGSTS.E.BYPASS.LTC128B.128 [R213+0x3100], [R8.64], !P6 ;  /* 0x0310000008d50fae */ /* 0x0003e4000f101d48 */
[--C-:B------:R-:W-:Y:S01]  /*7b60*/  @P0 IMAD.X R7, R9, 0x1, R131.reuse, P1 ;  /* 0x0000000109070824 */ /* 0x100fe200008e0683 */
[-C--:B------:R-:W-:Y:S04]  /*7b70*/  @P0 IADD3 R4, P1, R6, R140.reuse, RZ ;  /* 0x0000008c06040210 */ /* 0x080fe80007f3e0ff */
[----:B------:R1:W-:Y:S01]  /*7b80*/  @P0 LDGSTS.E.BYPASS.LTC128B.128 [R213+0x3900], [R6.64], !P6 ;  /* 0x0390000006d50fae */ /* 0x0003e2000f101d48 */
[----:B------:R-:W-:Y:S01]  /*7b90*/  @P0 IMAD.X R5, R7, 0x1, R131, P1 ;  /* 0x0000000107050824 */ /* 0x000fe200008e0683 */
[----:B------:R-:W-:Y:S04]  /*7ba0*/  @P0 IADD3 R12, P1, R4, R140, RZ ;  /* 0x0000008c040c0210 */ /* 0x000fe80007f3e0ff */
[----:B------:R1:W-:Y:S01]  /*7bb0*/  @P0 LDGSTS.E.BYPASS.LTC128B.128 [R213+0x4100], [R4.64], !P6 ;  /* 0x0410000004d50fae */ /* 0x0003e2000f101d48 */
[----:B------:R-:W-:Y:S05]  /*7bc0*/  @P0 IADD3.X R13, R5, R131, RZ, P1, !PT ;  /* 0x00000083050d0210 */ /* 0x000fea0000ffe4ff */
[----:B------:R1:W-:Y:S04]  /*7bd0*/  @P0 LDGSTS.E.BYPASS.LTC128B.128 [R213+0x4900], [R12.64], !P6 ;  /* 0x049000000cd50fae */ /* 0x0003e8000f101d48 */
[----:B------:R-:W0:Y:S01]  /*7be0*/  LDGDEPBAR ;  /* 0x00000000000079af */ /* 0x000e220000000000 */
[----:B------:R-:W-:-:S05]  /*7bf0*/  @P0 BRA `(.L_x_271) ;  /* 0xffffb39000000947 */ /* 0x000fca000383ffff */
[----:B------:R-:W-:Y:S01]  /*7c00*/  WARPSYNC 0xffffffff ;  /* 0xffffffff00007948 */ /* 0x000fe20003800000 */
[----:B------:R-:W-:Y:S06]  /*7c10*/  BAR.SYNC.DEFER_BLOCKING 0x0 ;  /* 0x0000000000007b1d */ /* 0x000fec0000010000 */
.L_x_236:
[----:B------:R-:W-:Y:S01]  /*7c20*/  ISETP.GE.AND P0, PT, R138, 0x1, PT ;  /* 0x000000018a00780c */ /* 0x000fe20003f06270 */
[----:B------:R-:W-:Y:S01]  /*7c30*/  BSSY B0, `(.L_x_272) ;  /* 0x000001f000007945 */ /* 0x000fe20003800000 */
[----:B------:R-:W-:-:S11]  /*7c40*/  MOV R0, RZ ;  /* 0x000000ff00007202 */ /* 0x000fd60000000f00 */
[----:B------:R-:W-:Y:S05]  /*7c50*/  @!P0 BRA `(.L_x_273) ;  /* 0x000001c000008947 */ /* 0x000fea0003800000 */
[----:B------:R-:W-:Y:S01]  /*7c60*/  IABS R2, R129 ;  /* 0x0000008100027213 */ /* 0x000fe20000000000 */
[----:B-1----:R-:W-:Y:S01]  /*7c70*/  IMAD.MOV.U32 R4, RZ, RZ, RZ ;  /* 0x000000ffff047224 */ /* 0x002fe200078e00ff */
[----:B------:R-:W-:Y:S02]  /*7c80*/  IADD3 R6, R139, -0x1, R129 ;  /* 0xffffffff8b067810 */ /* 0x000fe40007ffe081 */
[----:B------:R-:W1:Y:S02]  /*7c90*/  I2F.RP R0, R2 ;  /* 0x0000000200007306 */ /* 0x000e640000209400 */
[----:B------:R-:W-:-:S06]  /*7ca0*/  IABS R8, R6 ;  /* 0x0000000600087213 */ /* 0x000fcc0000000000 */
[----:B-1----:R-:W1:Y:S02]  /*7cb0*/  MUFU.RCP R0, R0 ;  /* 0x0000000000007308 */ /* 0x002e640000001000 */
[----:B-1----:R-:W-:-:S06]  /*7cc0*/  IADD3 R0, R0, 0xffffffe, RZ ;  /* 0x0ffffffe00007810 */ /* 0x002fcc0007ffe0ff */
[----:B------:R-:W1:Y:S02]  /*7cd0*/  F2I.FTZ.U32.TRUNC.NTZ R5, R0 ;  /* 0x0000000000057305 */ /* 0x000e64000021f000 */
        /* <DEDUP_REMOVED lines=20> */
.L_x_273:
[----:B------:R-:W-:Y:S05]  /*7e20*/  BSYNC B0 ;  /* 0x0000000000007941 */ /* 0x000fea0003800000 */
.L_x_272:
[----:B------:R-:W2:Y:S01]  /*7e30*/  LDL R2, [R1+0x88] ;  /* 0x0000880001027983 */ /* 0x000ea20000100800 */
        /* <DEDUP_REMOVED lines=34> */
[----:B--2---:R-:W-:-:S04]  /*8060*/  IMAD R3, R2, R0, RZ ;  /* 0x0000000002037224 */ /* 0x004fc800078e02ff */
[--C-:B------:R-:W-:Y:S01]  /*8070*/  IMAD.IADD R2, R3, 0x1, R0.reuse ;  /* 0x0000000103027824 */ /* 0x100fe200078e0200 */
[----:B------:R2:W-:Y:S01]  /*8080*/  STL [R1+0x4], R3 ;  /* 0x0000040301007387 */ /* 0x0005e20000100800 */
[----:B------:R-:W-:-:S03]  /*8090*/  PRMT R0, RZ, 0x7610, R0 ;  /* 0x00007610ff007816 */ /* 0x000fc60000000000 */
[----:B------:R-:W-:-:S04]  /*80a0*/  IMNMX R229, R139, R2, PT ;  /* 0x000000028be57217 */ /* 0x000fc80003800200 */
[----:B------:R-:W-:-:S13]  /*80b0*/  ISETP.GT.AND P0, PT, R229, R3, PT ;  /* 0x00000003e500720c */ /* 0x000fda0003f04270 */
[----:B------:R-:W-:Y:S05]  /*80c0*/  @!P0 BRA `(.L_x_274) ;  /* 0x0000b39000008947 */ /* 0x000fea0003800000 */
[----:B--2---:R-:W2:Y:S04]  /*80d0*/  LDL R3, [R1+0x50] ;  /* 0x0000500001037983 */ /* 0x004ea80000100800 */
[----:B-1----:R-:W3:Y:S04]  /*80e0*/  LDL R4, [R1+0x54] ;  /* 0x0000540001047983 */ /* 0x002ee80000100800 */
[----:B------:R-:W4:Y:S04]  /*80f0*/  LDL R6, [R1] ;  /* 0x0000000001067983 */ /* 0x000f280000100800 */
[----:B------:R-:W4:Y:S04]  /*8100*/  LDL R10, [R1+0x34] ;  /* 0x00003400010a7983 */ /* 0x000f280000100800 */
[----:B------:R-:W4:Y:S04]  /*8110*/  LDL R7, [R1+0x38] ;  /* 0x0000380001077983 */ /* 0x000f280000100800 */
[----:B------:R-:W4:Y:S04]  /*8120*/  LDL R5, [R1+0x80] ;  /* 0x0000800001057983 */ /* 0x000f280000100800 */
[----:B------:R-:W4:Y:S01]  /*8130*/  LDL R9, [R1+0x58] ;  /* 0x0000580001097983 */ /* 0x000f220000100800 */
[----:B------:R-:W-:-:S04]  /*8140*/  ISETP.NE.U32.AND P0, PT, RZ, c[0x0][0x340], PT ;  /* 0x0000d000ff007a0c */ /* 0x000fc80003f05070 */
[----:B------:R-:W-:Y:S02]  /*8150*/  ISETP.NE.AND.EX P3, PT, RZ, c[0x0][0x344], PT, P0 ;  /* 0x0000d100ff007a0c */ /* 0x000fe40003f65300 */
[----:B------:R-:W-:-:S05]  /*8160*/  SHF.R.S32.HI R0, RZ, 0x1f, R143 ;  /* 0x0000001fff007819 */ /* 0x000fca000001148f */
[----:B------:R-:W-:-:S06]  /*8170*/  IMAD R0, R0, c[0x0][0x178], RZ ;  /* 0x00005e0000007a24 */ /* 0x000fcc00078e02ff */
[----:B--2---:R-:W-:-:S04]  /*8180*/  @P3 IADD3 R2, P0, R3, c[0x0][0x340], RZ ;  /* 0x0000d00003023a10 */ /* 0x004fc80007f1e0ff */
[----:B---3--:R-:W-:-:S05]  /*8190*/  @P3 IADD3.X R3, R4, c[0x0][0x344], RZ, P0, !PT ;  /* 0x0000d10004033a10 */ /* 0x008fca00007fe4ff */
[----:B------:R1:W5:Y:S01]  /*81a0*/  @P3 LDG.E R8, [R2.64] ;  /* 0x0000000802083981 */ /* 0x000362000c1e1900 */
[----:B------:R-:W-:-:S05]  /*81b0*/  IMAD.MOV.U32 R4, RZ, RZ, c[0x0][0x2c4] ;  /* 0x0000b100ff047624 */ /* 0x000fca00078e00ff */
[----:B------:R-:W-:Y:S01]  /*81c0*/  ISETP.NE.AND P1, PT, R4, 0x1, PT ;  /* 0x000000010400780c */ /* 0x000fe20003f25270 */
[----:B------:R-:W-:Y:S01]  /*81d0*/  IMAD R0, R143, c[0x0][0x17c], R0 ;  /* 0x00005f008f007a24 */ /* 0x000fe200078e0200 */
[----:B------:R-:W-:Y:S02]  /*81e0*/  ISETP.NE.U32.AND P0, PT, RZ, c[0x0][0x348], PT ;  /* 0x0000d200ff007a0c */ /* 0x000fe40003f05070 */
[----:B----4-:R-:W-:Y:S02]  /*81f0*/  LEA R4, R10, R6, 0x7 ;  /* 0x000000060a047211 */ /* 0x010fe400078e38ff */
[----:B------:R-:W-:Y:S02]  /*8200*/  LOP3.LUT R85, R7, 0xffff, RZ, 0xc0, !PT ;  /* 0x0000ffff07557812 */ /* 0x000fe400078ec0ff */
[----:B------:R-:W-:Y:S01]  /*8210*/  ISETP.NE.AND.EX P0, PT, RZ, c[0x0][0x34c], PT, P0 ;  /* 0x0000d300ff007a0c */ /* 0x000fe20003f05300 */
[----:B------:R-:W2:Y:S03]  /*8220*/  S2R R12, SR_TID.X ;  /* 0x00000000000c7919 */ /* 0x000ea60000002100 */
[----:B------:R-:W-:Y:S01]  /*8230*/  SEL R6, R5, RZ, !P0 ;  /* 0x000000ff05067207 */ /* 0x000fe20004000000 */
[----:B-1----:R-:W-:-:S04]  /*8240*/  IMAD.WIDE.U32 R2, R143, c[0x0][0x178], RZ ;  /* 0x00005e008f027a25 */ /* 0x002fc800078e00ff */
[----:B------:R-:W-:Y:S02]  /*8250*/  IMAD.IADD R3, R3, 0x1, R0 ;  /* 0x0000000103037824 */ /* 0x000fe400078e0200 */
[----:B------:R-:W-:Y:S01]  /*8260*/  @P1 IMAD.HI.U32 R7, R4, c[0x0][0x2c8], RZ ;  /* 0x0000b20004071a27 */ /* 0x000fe200078e00ff */
[----:B------:R-:W-:-:S03]  /*8270*/  SEL R5, R9, RZ, !P0 ;  /* 0x000000ff09057207 */ /* 0x000fc60004000000 */
[----:B------:R-:W-:-:S04]  /*8280*/  IMAD.WIDE.U32 R2, R85, c[0x0][0x1b8], R2 ;  /* 0x00006e0055027a25 */ /* 0x000fc800078e0002 */
[----:B------:R-:W-:Y:S01]  /*8290*/  IMAD.MOV.U32 R0, RZ, RZ, R4 ;  /* 0x000000ffff007224 */ /* 0x000fe200078e0004 */
[----:B------:R-:W-:Y:S01]  /*82a0*/  @P1 SHF.R.U32.HI R0, RZ, c[0x0][0x2cc], R7 ;  /* 0x0000b300ff001a19 */ /* 0x000fe20000011607 */
[----:B------:R-:W-:Y:S02]  /*82b0*/  IMAD R3, R85, c[0x0][0x1bc], R3 ;  /* 0x00006f0055037a24 */ /* 0x000fe400078e0203 */
[----:B------:R-:W-:Y:S01]  /*82c0*/  IMAD R6, R6, c[0x0][0x1c0], RZ ;  /* 0x0000700006067a24 */ /* 0x000fe200078e02ff */
[----:B------:R-:W-:Y:S01]  /*82d0*/  SHF.R.S32.HI R7, RZ, 0x1f, R0 ;  /* 0x0000001fff077819 */ /* 0x000fe20000011400 */
[----:B------:R-:W-:-:S04]  /*82e0*/  IMAD.WIDE.U32 R2, R5, c[0x0][0x1c0], R2 ;  /* 0x0000700005027a25 */ /* 0x000fc800078e0002 */
[----:B------:R-:W-:Y:S02]  /*82f0*/  IMAD R6, R5, c[0x0][0x1c4], R6 ;  /* 0x0000710005067a24 */ /* 0x000fe400078e0206 */
[----:B------:R-:W-:-:S04]  /*8300*/  IMAD.MOV R5, RZ, RZ, -R0 ;  /* 0x000000ffff057224 */ /* 0x000fc800078e0a00 */
[----:B------:R-:W-:Y:S01]  /*8310*/  IMAD R4, R5, c[0x0][0x2c4], R4 ;  /* 0x0000b10005047a24 */ /* 0x000fe200078e0204 */
[----:B------:R-:W-:Y:S01]  /*8320*/  IADD3 R3, R3, R6, RZ ;  /* 0x0000000603037210 */ /* 0x000fe20007ffe0ff */
[----:B------:R-:W-:-:S04]  /*8330*/  IMAD R5, R7, c[0x0][0x1b0], RZ ;  /* 0x00006c0007057a24 */ /* 0x000fc800078e02ff */
[C---:B------:R-:W-:Y:S01]  /*8340*/  IMAD R6, R0.reuse, c[0x0][0x1b4], R5 ;  /* 0x00006d0000067a24 */ /* 0x040fe200078e0205 */
[----:B------:R-:W-:Y:S01]  /*8350*/  SHF.R.S32.HI R5, RZ, 0x1f, R4 ;  /* 0x0000001fff057819 */ /* 0x000fe20000011404 */
[----:B------:R-:W-:Y:S01]  /*8360*/  IMAD.WIDE.U32 R2, R0, c[0x0][0x1b0], R2 ;  /* 0x00006c0000027a25 */ /* 0x000fe200078e0002 */
[----:B--2---:R-:W-:-:S03]  /*8370*/  SHF.R.S32.HI R11, RZ, 0x1f, R12 ;  /* 0x0000001fff0b7819 */ /* 0x004fc6000001140c */
[----:B------:R-:W-:Y:S02]  /*8380*/  IMAD R0, R5, c[0x0][0x1a8], RZ ;  /* 0x00006a0005007a24 */ /* 0x000fe400078e02ff */
[----:B------:R-:W-:Y:S01]  /*8390*/  IMAD.IADD R3, R3, 0x1, R6 ;  /* 0x0000000103037824 */ /* 0x000fe200078e0206 */
[----:B------:R-:W-:Y:S01]  /*83a0*/  LEA.HI R11, R11, R12, RZ, 0x3 ;  /* 0x0000000c0b0b7211 */ /* 0x000fe200078f18ff */
[C---:B------:R-:W-:Y:S02]  /*83b0*/  IMAD R0, R4.reuse, c[0x0][0x1ac], R0 ;  /* 0x00006b0004007a24 */ /* 0x040fe400078e0200 */
[----:B------:R-:W-:Y:S01]  /*83c0*/  IMAD.WIDE.U32 R2, R4, c[0x0][0x1a8], R2 ;  /* 0x00006a0004027a25 */ /* 0x000fe200078e0002 */
[----:B------:R-:W-:-:S04]  /*83d0*/  SHF.R.S32.HI R11, RZ, 0x3, R11 ;  /* 0x00000003ff0b7819 */ /* 0x000fc8000001140b */
[----:B------:R-:W-:Y:S02]  /*83e0*/  IADD3 R0, R3, R0, RZ ;  /* 0x0000000003007210 */ /* 0x000fe40007ffe0ff */
[----:B------:R-:W-:Y:S01]  /*83f0*/  LEA R6, P0, R2, c[0x0][0x160], 0x1 ;  /* 0x0000580002067a11 */ /* 0x000fe200078008ff */
[----:B------:R-:W-:Y:S01]  /*8400*/  IMAD R4, R10, 0x80, R11 ;  /* 0x000000800a047824 */ /* 0x000fe200078e020b */
[----:B------:R-:W-:Y:S02]  /*8410*/  ISETP.GE.AND P2, PT, R244, c[0x0][0x198], PT ;  /* 0x00006600f4007a0c */ /* 0x000fe40003f46270 */
[----:B------:R-:W-:Y:S02]  /*8420*/  LEA.HI.X R5, R2, c[0x0][0x164], R0, 0x1, P0 ;  /* 0x0000590002057a11 */ /* 0x000fe400000f0c00 */
[----:B------:R-:W-:Y:S02]  /*8430*/  IADD3 R95, R229, -0x1, RZ ;  /* 0xffffffffe55f7810 */ /* 0x000fe40007ffe0ff */
[----:B------:R-:W-:Y:S01]  /*8440*/  @!P3 MOV R8, R9 ;  /* 0x000000090008b202 */ /* 0x000fe20000000f00 */
[----:B------:R-:W-:Y:S05]  /*8450*/  BRA.DIV ~URZ, `(.L_x_275) ;  /* 0x0000f0c27f007947 */ /* 0x000fea000b800000 */
[----:B------:R1:W2:Y:S02]  /*8460*/  SHFL.IDX PT, R7, R5, RZ, 0x181f ;  /* 0x00181fff05077589 */ /* 0x0002a400000e0000 */
.L_x_415:
[----:B------:R-:W-:Y:S05]  /*8470*/  BRA.DIV ~URZ, `(.L_x_276) ;  /* 0x0000f1127f007947 */ /* 0x000fea000b800000 */
[----:B------:R3:W4:Y:S02]  /*8480*/  SHFL.IDX PT, R2, R6, RZ, 0x181f ;  /* 0x00181fff06027589 */ /* 0x00072400000e0000 */
.L_x_416:
[----:B------:R-:W-:Y:S01]  /*8490*/  IMAD R0, R147, c[0x0][0x2c4], RZ ;  /* 0x0000b10093007a24 */ /* 0x000fe200078e02ff */
[----:B------:R-:W-:Y:S04]  /*84a0*/  BSSY B0, `(.L_x_277) ;  /* 0x0000009000007945 */ /* 0x000fe80003800000 */
[----:B------:R-:W-:-:S13]  /*84b0*/  ISETP.GE.AND P0, PT, R4, R0, PT ;  /* 0x000000000400720c */ /* 0x000fda0003f06270 */
[----:B------:R-:W-:Y:S05]  /*84c0*/  @P0 BRA `(.L_x_278) ;  /* 0x0000006000000947 */ /* 0x000fea0003800000 */
[----:B----4-:R-:W-:-:S04]  /*84d0*/  LEA R2, P0, R244, R2, 0x1 ;  /* 0x00000002f4027211 */ /* 0x010fc800078008ff */
[----:B--2---:R-:W-:-:S05]  /*84e0*/  LEA.HI.X R3, R244, R7, R245, 0x1, P0 ;  /* 0x00000007f4037211 */ /* 0x004fca00000f0cf5 */
[----:B------:R-:W-:Y:S01]  /*84f0*/  @!PT LDS RZ, [RZ] ;  /* 0x00000000fffff984 */ /* 0x000fe20000000800 */
[----:B------:R-:W-:Y:S01]  /*8500*/  @!PT LDS RZ, [RZ] ;  /* 0x00000000fffff984 */ /* 0x000fe20000000800 */
[----:B------:R-:W-:Y:S01]  /*8510*/  @!PT LDS RZ, [RZ] ;  /* 0x00000000fffff984 */ /* 0x000fe20000000800 */
[----:B------:R2:W-:Y:S04]  /*8520*/  LDGSTS.E.BYPASS.LTC128B.128 [R213+0x5100], [R2.64], !P2 ;  /* 0x0510000002d57fae */ /* 0x0005e8000d101d48 */
.L_x_278:
[----:B------:R-:W-:Y:S05]  /*8530*/  BSYNC B0 ;  /* 0x0000000000007941 */ /* 0x000fea0003800000 */
.L_x_277:
[----:B------:R-:W-:Y:S05]  /*8540*/  BRA.DIV ~URZ, `(.L_x_279) ;  /* 0x0000f0b27f007947 */ /* 0x000fea000b800000 */
[----:B--2---:R2:W1:Y:S04]  /*8550*/  SHFL.IDX PT, R7, R5, 0x1, 0x181f ;  /* 0x00381f0005077f89 */ /* 0x00446800000e0000 */
[----:B----4-:R2:W4:Y:S02]  /*8560*/  SHFL.IDX PT, R2, R6, 0x1, 0x181f ;  /* 0x00381f0006027f89 */ /* 0x01052400000e0000 */
.L_x_417:
[----:B------:R-:W-:Y:S01]  /*8570*/  IADD3 R3, R4, 0x10, RZ ;  /* 0x0000001004037810 */ /* 0x000fe20007ffe0ff */
[----:B------:R-:W-:Y:S03]  /*8580*/  BSSY B0, `(.L_x_280) ;  /* 0x0000009000007945 */ /* 0x000fe60003800000 */
[----:B------:R-:W-:-:S13]  /*8590*/  ISETP.GE.AND P0, PT, R3, R0, PT ;  /* 0x000000000300720c */ /* 0x000fda0003f06270 */
[----:B------:R-:W-:Y:S05]  /*85a0*/  @P0 BRA `(.L_x_281) ;  /* 0x0000006000000947 */ /* 0x000fea0003800000 */
[----:B----4-:R-:W-:-:S04]  /*85b0*/  LEA R2, P0, R244, R2, 0x1 ;  /* 0x00000002f4027211 */ /* 0x010fc800078008ff */
[----:B-1----:R-:W-:-:S05]  /*85c0*/  LEA.HI.X R3, R244, R7, R245, 0x1, P0 ;  /* 0x00000007f4037211 */ /* 0x002fca00000f0cf5 */
[----:B------:R-:W-:Y:S01]  /*85d0*/  @!PT LDS RZ, [RZ] ;  /* 0x00000000fffff984 */ /* 0x000fe20000000800 */
[----:B------:R-:W-:Y:S01]  /*85e0*/  @!PT LDS RZ, [RZ] ;  /* 0x00000000fffff984 */ /* 0x000fe20000000800 */
[----:B------:R-:W-:Y:S01]  /*85f0*/  @!PT LDS RZ, [RZ] ;  /* 0x00000000fffff984 */ /* 0x000fe20000000800 */
[----:B------:R1:W-:Y:S04]  /*8600*/  LDGSTS.E.BYPASS.LTC128B.128 [R213+0x5900], [R2.64], !P2 ;  /* 0x0590000002d57fae */ /* 0x0003e8000d101d48 */
.L_x_281:
[----:B------:R-:W-:Y:S05]  /*8610*/  BSYNC B0 ;  /* 0x0000000000007941 */ /* 0x000fea0003800000 */
.L_x_280:
[----:B------:R-:W-:Y:S05]  /*8620*/  BRA.DIV ~URZ, `(.L_x_282) ;  /* 0x0000f0a27f007947 */ /* 0x000fea000b800000 */
[----:B-1----:R1:W2:Y:S02]  /*8630*/  SHFL.IDX PT, R7, R5, 0x2, 0x181f ;  /* 0x00581f0005077f89 */ /* 0x0022a400000e0000 */
.L_x_418:
[----:B------:R-:W-:Y:S05]  /*8640*/  BRA.DIV ~URZ, `(.L_x_283) ;  /* 0x0000f0f27f007947 */ /* 0x000fea000b800000 */
[----:B----4-:R4:W1:Y:S02]  /*8650*/  SHFL.IDX PT, R2, R6, 0x2, 0x181f ;  /* 0x00581f0006027f89 */ /* 0x01086400000e0000 */
.L_x_419:
[----:B------:R-:W-:Y:S01]  /*8660*/  IADD3 R3, R4, 0x20, RZ ;  /* 0x0000002004037810 */ /* 0x000fe20007ffe0ff */
[----:B------:R-:W-:Y:S03]  /*8670*/  BSSY B0, `(.L_x_284) ;  /* 0x0000009000007945 */ /* 0x000fe60003800000 */
[----:B------:R-:W-:-:S13]  /*8680*/  ISETP.GE.AND P0, PT, R3, R0, PT ;  /* 0x000000000300720c */ /* 0x000fda0003f06270 */
[----:B------:R-:W-:Y:S05]  /*8690*/  @P0 BRA `(.L_x_285) ;  /* 0x0000006000000947 */ /* 0x000fea0003800000 */
[----:B-1----:R-:W-:-:S04]  /*86a0*/  LEA R2, P0, R244, R2, 0x1 ;  /* 0x00000002f4027211 */ /* 0x002fc800078008ff */
[----:B--2---:R-:W-:-:S05]  /*86b0*/  LEA.HI.X R3, R244, R7, R245, 0x1, P0 ;  /* 0x00000007f4037211 */ /* 0x004fca00000f0cf5 */
[----:B------:R-:W-:Y:S01]  /*86c0*/  @!PT LDS RZ, [RZ] ;  /* 0x00000000fffff984 */ /* 0x000fe20000000800 */
[----:B------:R-:W-:Y:S01]  /*86d0*/  @!PT LDS RZ, [RZ] ;  /* 0x00000000fffff984 */ /* 0x000fe20000000800 */
[----:B------:R-:W-:Y:S01]  /*86e0*/  @!PT LDS RZ, [RZ] ;  /* 0x00000000fffff984 */ /* 0x000fe20000000800 */
[----:B------:R1:W-:Y:S04]  /*86f0*/  LDGSTS.E.BYPASS.LTC128B.128 [R213+0x6100], [R2.64], !P2 ;  /* 0x0610000002d57fae */ /* 0x0003e8000d101d48 */
.L_x_285:
[----:B------:R-:W-:Y:S05]  /*8700*/  BSYNC B0 ;  /* 0x0000000000007941 */ /* 0x000fea0003800000 */
.L_x_284:
[----:B------:R-:W-:Y:S05]  /*8710*/  BRA.DIV ~URZ, `(.L_x_286) ;  /* 0x0000f0927f007947 */ /* 0x000fea000b800000 */
[----:B--2---:R2:W3:Y:S04]  /*8720*/  SHFL.IDX PT, R7, R5, 0x3, 0x181f ;  /* 0x00781f0005077f89 */ /* 0x0044e800000e0000 */
[----:B-1----:R2:W1:Y:S02]  /*8730*/  SHFL.IDX PT, R2, R6, 0x3, 0x181f ;  /* 0x00781f0006027f89 */ /* 0x00246400000e0000 */
.L_x_420:
[----:B------:R-:W-:Y:S01]  /*8740*/  IADD3 R3, R4, 0x30, RZ ;  /* 0x0000003004037810 */ /* 0x000fe20007ffe0ff */
[----:B------:R-:W-:Y:S03]  /*8750*/  BSSY B0, `(.L_x_287) ;  /* 0x0000009000007945 */ /* 0x000fe60003800000 */
[----:B------:R-:W-:-:S13]  /*8760*/  ISETP.GE.AND P0, PT, R3, R0, PT ;  /* 0x000000000300720c */ /* 0x000fda0003f06270 */
[----:B------:R-:W-:Y:S05]  /*8770*/  @P0 BRA `(.L_x_288) ;  /* 0x0000006000000947 */ /* 0x000fea0003800000 */
[----:B-1----:R-:W-:-:S04]  /*8780*/  LEA R2, P0, R244, R2, 0x1 ;  /* 0x00000002f4027211 */ /* 0x002fc800078008ff */
[----:B---3--:R-:W-:-:S05]  /*8790*/  LEA.HI.X R3, R244, R7, R245, 0x1, P0 ;  /* 0x00000007f4037211 */ /* 0x008fca00000f0cf5 */
[----:B------:R-:W-:Y:S01]  /*87a0*/  @!PT LDS RZ, [RZ] ;  /* 0x00000000fffff984 */ /* 0x000fe20000000800 */
[----:B------:R-:W-:Y:S01]  /*87b0*/  @!PT LDS RZ, [RZ] ;  /* 0x00000000fffff984 */ /* 0x000fe20000000800 */
[----:B------:R-:W-:Y:S01]  /*87c0*/  @!PT LDS RZ, [RZ] ;  /* 0x00000000fffff984 */ /* 0x000fe20000000800 */
[----:B------:R1:W-:Y:S04]  /*87d0*/  LDGSTS.E.BYPASS.LTC128B.128 [R213+0x6900], [R2.64], !P2 ;  /* 0x0690000002d57fae */ /* 0x0003e8000d101d48 */
.L_x_288:
[----:B------:R-:W-:Y:S05]  /*87e0*/  BSYNC B0 ;  /* 0x0000000000007941 */ /* 0x000fea0003800000 */
.L_x_287:
[----:B------:R-:W-:Y:S05]  /*87f0*/  BRA.DIV ~URZ, `(.L_x_289) ;  /* 0x0000f0827f007947 */ /* 0x000fea000b800000 */
[----:B---3--:R3:W2:Y:S02]  /*8800*/  SHFL.IDX PT, R7, R5, 0x4, 0x181f ;  /* 0x00981f0005077f89 */ /* 0x0086a400000e0000 */
.L_x_421:
[----:B------:R-:W-:Y:S05]  /*8810*/  BRA.DIV ~URZ, `(.L_x_290) ;  /* 0x0000f0d27f007947 */ /* 0x000fea000b800000 */
[----:B-1----:R1:W3:Y:S02]  /*8820*/  SHFL.IDX PT, R2, R6, 0x4, 0x181f ;  /* 0x00981f0006027f89 */ /* 0x0022e400000e0000 */
.L_x_422:
[----:B------:R-:W-:Y:S01]  /*8830*/  IADD3 R3, R4, 0x40, RZ ;  /* 0x0000004004037810 */ /* 0x000fe20007ffe0ff */
[----:B------:R-:W-:Y:S03]  /*8840*/  BSSY B0, `(.L_x_291) ;  /* 0x0000009000007945 */ /* 0x000fe60003800000 */
[----:B------:R-:W-:-:S13]  /*8850*/  ISETP.GE.AND P0, PT, R3, R0, PT ;  /* 0x000000000300720c */ /* 0x000fda0003f06270 */
[----:B------:R-:W-:Y:S05]  /*8860*/  @P0 BRA `(.L_x_292) ;  /* 0x0000006000000947 */ /* 0x000fea0003800000 */
[----:B---3--:R-:W-:-:S04]  /*8870*/  LEA R2, P0, R244, R2, 0x1 ;  /* 0x00000002f4027211 */ /* 0x008fc800078008ff */
[----:B--2---:R-:W-:-:S05]  /*8880*/  LEA.HI.X R3, R244, R7, R245, 0x1, P0 ;  /* 0x00000007f4037211 */ /* 0x004fca00000f0cf5 */
[----:B------:R-:W-:Y:S01]  /*8890*/  @!PT LDS RZ, [RZ] ;  /* 0x00000000fffff984 */ /* 0x000fe20000000800 */
[----:B------:R-:W-:Y:S01]  /*88a0*/  @!PT LDS RZ, [RZ] ;  /* 0x00000000fffff984 */ /* 0x000fe20000000800 */
[----:B------:R-:W-:Y:S01]  /*88b0*/  @!PT LDS RZ, [RZ] ;  /* 0x00000000fffff984 */ /* 0x000fe20000000800 */
[----:B------:R2:W-:Y:S04]  /*88c0*/  LDGSTS.E.BYPASS.LTC128B.128 [R213+0x7100], [R2.64], !P2 ;  /* 0x0710000002d57fae */ /* 0x0005e8000d101d48 */
.L_x_292:
[----:B------:R-:W-:Y:S05]  /*88d0*/  BSYNC B0 ;  /* 0x0000000000007941 */ /* 0x000fea0003800000 */
.L_x_291:
[----:B------:R-:W-:Y:S05]  /*88e0*/  BRA.DIV ~URZ, `(.L_x_293) ;  /* 0x0000f0727f007947 */ /* 0x000fea000b800000 */
[----:B--2---:R2:W1:Y:S04]  /*88f0*/  SHFL.IDX PT, R7, R5, 0x5, 0x181f ;  /* 0x00b81f0005077f89 */ /* 0x00446800000e0000 */
[----:B---3--:R2:W3:Y:S02]  /*8900*/  SHFL.IDX PT, R2, R6, 0x5, 0x181f ;  /* 0x00b81f0006027f89 */ /* 0x0084e400000e0000 */
.L_x_423:
[----:B------:R-:W-:Y:S01]  /*8910*/  IADD3 R3, R4, 0x50, RZ ;  /* 0x0000005004037810 */ /* 0x000fe20007ffe0ff */
[----:B------:R-:W-:Y:S03]  /*8920*/  BSSY B0, `(.L_x_294) ;  /* 0x0000009000007945 */ /* 0x000fe60003800000 */
[----:B------:R-:W-:-:S13]  /*8930*/  ISETP.GE.AND P0, PT, R3, R0, PT ;  /* 0x000000000300720c */ /* 0x000fda0003f06270 */
[----:B------:R-:W-:Y:S05]  /*8940*/  @P0 BRA `(.L_x_295) ;  /* 0x0000006000000947 */ /* 0x000fea0003800000 */
[----:B---3--:R-:W-:-:S04]  /*8950*/  LEA R2, P0, R244, R2, 0x1 ;  /* 0x00000002f4027211 */ /* 0x008fc800078008ff */
[----:B-1----:R-:W-:-:S05]  /*8960*/  LEA.HI.X R3, R244, R7, R245, 0x1, P0 ;  /* 0x00000007f4037211 */ /* 0x002fca00000f0cf5 */
[----:B------:R-:W-:Y:S01]  /*8970*/  @!PT LDS RZ, [RZ] ;  /* 0x00000000fffff984 */ /* 0x000fe20000000800 */
[----:B------:R-:W-:Y:S01]  /*8980*/  @!PT LDS RZ, [RZ] ;  /* 0x00000000fffff984 */ /* 0x000fe20000000800 */
[----:B------:R-:W-:Y:S01]  /*8990*/  @!PT LDS RZ, [RZ] ;  /* 0x00000000fffff984 */ /* 0x000fe20000000800 */
[----:B------:R1:W-:Y:S04]  /*89a0*/  LDGSTS.E.BYPASS.LTC128B.128 [R213+0x7900], [R2.64], !P2 ;  /* 0x0790000002d57fae */ /* 0x0003e8000d101d48 */
.L_x_295:
[----:B------:R-:W-:Y:S05]  /*89b0*/  BSYNC B0 ;  /* 0x0000000000007941 */ /* 0x000fea0003800000 */
.L_x_294:
[----:B------:R-:W-:Y:S05]  /*89c0*/  BRA.DIV ~URZ, `(.L_x_296) ;  /* 0x0000f0627f007947 */ /* 0x000fea000b800000 */
[----:B-1----:R1:W2:Y:S02]  /*89d0*/  SHFL.IDX PT, R7, R5, 0x6, 0x181f ;  /* 0x00d81f0005077f89 */ /* 0x0022a400000e0000 */
.L_x_424:
[----:B------:R-:W-:Y:S05]  /*89e0*/  BRA.DIV ~URZ, `(.L_x_297) ;  /* 0x0000f0b27f007947 */ /* 0x000fea000b800000 */
[----:B---3--:R3:W1:Y:S02]  /*89f0*/  SHFL.IDX PT, R2, R6, 0x6, 0x181f ;  /* 0x00d81f0006027f89 */ /* 0x00866400000e0000 */
.L_x_425:
        /* <DEDUP_REMOVED lines=10> */
.L_x_299:
[----:B------:R-:W-:Y:S05]  /*8aa0*/  BSYNC B0 ;  /* 0x0000000000007941 */ /* 0x000fea0003800000 */
.L_x_298:
[----:B------:R-:W-:Y:S05]  /*8ab0*/  BRA.DIV ~URZ, `(.L_x_300) ;  /* 0x0000f0527f007947 */ /* 0x000fea000b800000 */
[----:B-12---:R-:W1:Y:S04]  /*8ac0*/  SHFL.IDX PT, R5, R5, 0x7, 0x181f ;  /* 0x00f81f0005057f89 */ /* 0x006e6800000e0000 */
[----:B------:R2:W3:Y:S02]  /*8ad0*/  SHFL.IDX PT, R3, R6, 0x7, 0x181f ;  /* 0x00f81f0006037f89 */ /* 0x0004e400000e0000 */
.L_x_426:
[----:B------:R-:W-:Y:S01]  /*8ae0*/  IADD3 R2, R4, 0x70, RZ ;  /* 0x0000007004027810 */ /* 0x000fe20007ffe0ff */
[----:B-----5:R-:W-:-:S03]  /*8af0*/  IMAD.WIDE.U32 R184, R8, c[0x0][0x2b0], RZ ;  /* 0x0000ac0008b87a25 */ /* 0x020fc600078e00ff */
[----:B------:R-:W-:Y:S02]  /*8b00*/  ISETP.GE.AND P0, PT, R2, R0, PT ;  /* 0x000000000200720c */ /* 0x000fe40003f06270 */
[----:B------:R2:W-:Y:S11]  /*8b10*/  STL.64 [R1+0x20], R184 ;  /* 0x000020b801007387 */ /* 0x0005f60000100a00 */
[----:B---3--:R-:W-:-:S04]  /*8b20*/  @!P0 LEA R2, P1, R244, R3, 0x1 ;  /* 0x00000003f4028211 */ /* 0x008fc800078208ff */
[----:B-1----:R-:W-:-:S05]  /*8b30*/  @!P0 LEA.HI.X R3, R244, R5, R245, 0x1, P1 ;  /* 0x00000005f4038211 */ /* 0x002fca00008f0cf5 */
[----:B------:R-:W-:Y:S01]  /*8b40*/  @!PT LDS RZ, [RZ] ;  /* 0x00000000fffff984 */ /* 0x000fe20000000800 */
[----:B------:R-:W-:Y:S01]  /*8b50*/  @!PT LDS RZ, [RZ] ;  /* 0x00000000fffff984 */ /* 0x000fe20000000800 */
[----:B------:R-:W-:Y:S01]  /*8b60*/  @!PT LDS RZ, [RZ] ;  /* 0x00000000fffff984 */ /* 0x000fe20000000800 */
[----:B------:R1:W-:Y:S04]  /*8b70*/  @!P0 LDGSTS.E.BYPASS.LTC128B.128 [R213+0x8900], [R2.64], !P2 ;  /* 0x0890000002d58fae */ /* 0x0003e8000d101d48 */
[----:B------:R-:W0:Y:S01]  /*8b80*/  LDGDEPBAR ;  /* 0x00000000000079af */ /* 0x000e220000000000 */
[----:B------:R-:W-:Y:S01]  /*8b90*/  WARPSYNC 0xffffffff ;  /* 0xffffffff00007948 */ /* 0x000fe20003800000 */
[----:B-1----:R-:W-:-:S05]  /*8ba0*/  SHF.R.S32.HI R2, RZ, 0x1f, R8 ;  /* 0x0000001fff027819 */ /* 0x002fca0000011408 */
[----:B------:R-:W-:-:S04]  /*8bb0*/  IMAD R2, R2, c[0x0][0x2b0], RZ ;  /* 0x0000ac0002027a24 */ /* 0x000fc800078e02ff */
[----:B------:R-:W-:-:S04]  /*8bc0*/  IMAD R2, R8, c[0x0][0x2b4], R2 ;  /* 0x0000ad0008027a24 */ /* 0x000fc800078e0202 */
[----:B------:R-:W-:-:S05]  /*8bd0*/  IMAD.IADD R182, R185, 0x1, R2 ;  /* 0x00000001b9b67824 */ /* 0x000fca00078e0202 */
[----:B------:R2:W-:Y:S02]  /*8be0*/  STL [R1+0x28], R182 ;  /* 0x000028b601007387 */ /* 0x0005e40000100800 */
[----:B------:R-:W3:Y:S04]  /*8bf0*/  LDL R183, [R1] ;  /* 0x0000000001b77983 */ /* 0x000ee80000100800 */
[----:B------:R-:W5:Y:S01]  /*8c00*/  LDL R186, [R1+0x2c] ;  /* 0x00002c0001ba7983 */ /* 0x000f620000100800 */
[----:B------:R-:W-:Y:S02]  /*8c10*/  IMAD.MOV.U32 R90, RZ, RZ, 0x50 ;  /* 0x00000050ff5a7424 */ /* 0x000fe400078e00ff */
[----:B------:R-:W-:Y:S02]  /*8c20*/  IMAD.MOV.U32 R96, RZ, RZ, c[0x0][0x2b8] ;  /* 0x0000ae00ff607624 */ /* 0x000fe400078e00ff */
[----:B------:R-:W-:Y:S01]  /*8c30*/  IMAD R90, R229, R90, -0x50 ;  /* 0xffffffb0e55a7424 */ /* 0x000fe200078e025a */
[----:B------:R-:W-:Y:S02]  /*8c40*/  BAR.SYNC.DEFER_BLOCKING 0x0 ;  /* 0x0000000000007b1d */ /* 0x000fe40000010000 */
[----:B------:R-:W-:Y:S01]  /*8c50*/  ISETP.NE.AND P1, PT, R96, 0x1, PT ;  /* 0x000000016000780c */ /* 0x000fe20003f25270 */
[----:B------:R-:W-:-:S02]  /*8c60*/  IMAD.MOV.U32 R214, RZ, RZ, RZ ;  /* 0x000000ffffd67224 */ /* 0x000fc400078e00ff */
[----:B---3--:R-:W-:-:S05]  /*8c70*/  IMAD.IADD R3, R183, 0x1, R90 ;  /* 0x00000001b7037824 */ /* 0x008fca00078e025a */
[C---:B------:R-:W-:Y:S01]  /*8c80*/  ISETP.GE.AND P0, PT, R3.reuse, R138, PT ;  /* 0x0000008a0300720c */ /* 0x040fe20003f06270 */
[----:B-----5:R-:W-:-:S03]  /*8c90*/  IMAD.IADD R3, R3, 0x1, R186 ;  /* 0x0000000103037824 */ /* 0x020fc600078e02ba */
[----:B------:R-:W-:Y:S01]  /*8ca0*/  ISETP.GT.OR P0, PT, R183, 0x4f, P0 ;  /* 0x0000004fb700780c */ /* 0x000fe20000704670 */
[----:B------:R-:W-:-:S04]  /*8cb0*/  @P1 IMAD.HI.U32 R4, R3, c[0x0][0x2bc], RZ ;  /* 0x0000af0003041a27 */ /* 0x000fc800078e00ff */
[----:B------:R-:W-:Y:S01]  /*8cc0*/  IMAD.MOV.U32 R2, RZ, RZ, R3 ;  /* 0x000000ffff027224 */ /* 0x000fe200078e0003 */
[----:B------:R-:W-:-:S07]  /*8cd0*/  @P1 SHF.R.U32.HI R2, RZ, c[0x0][0x2c0], R4 ;  /* 0x0000b000ff021a19 */ /* 0x000fce0000011604 */
[----:B------:R-:W-:-:S04]  /*8ce0*/  @!P0 IADD3 R5, P1, R2, R184, RZ ;  /* 0x000000b802058210 */ /* 0x000fc80007f3e0ff */
[----:B--2-4-:R-:W-:Y:S02]  /*8cf0*/  @!P0 LEA.HI.X.SX32 R6, R2, R182, 0x1, P1 ;  /* 0x000000b602068211 */ /* 0x014fe400008f0eff */
[----:B------:R-:W-:-:S04]  /*8d00*/  @!P0 LEA R4, P1, R5, c[0x0][0x2a0], 0x2 ;  /* 0x0000a80005048a11 */ /* 0x000fc800078210ff */
[----:B------:R-:W-:-:S05]  /*8d10*/  @!P0 LEA.HI.X R5, R5, c[0x0][0x2a4], R6, 0x2, P1 ;  /* 0x0000a90005058a11 */ /* 0x000fca00008f1406 */
[----:B------:R1:W2:Y:S01]  /*8d20*/  @!P0 LDG.E R214, [R4.64] ;  /* 0x0000000804d68981 */ /* 0x0002a2000c1e1900 */
[----:B------:R-:W-:-:S04]  /*8d30*/  IMAD.MOV R2, RZ, RZ, -R2 ;  /* 0x000000ffff027224 */ /* 0x000fc800078e0a02 */
[----:B------:R-:W-:Y:S01]  /*8d40*/  IMAD R224, R2, c[0x0][0x2b8], R3 ;  /* 0x0000ae0002e07a24 */ /* 0x000fe200078e0203 */
[----:B------:R-:W3:Y:S04]  /*8d50*/  S2R R7, SR_TID.X ;  /* 0x0000000000077919 */ /* 0x000ee80000002100 */
[----:B------:R-:W-:Y:S01]  /*8d60*/  SHF.R.S32.HI R88, RZ, 0x1f, R224 ;  /* 0x0000001fff587819 */ /* 0x000fe200000114e0 */
[----:B------:R-:W-:-:S04]  /*8d70*/  IMAD.WIDE.U32 R2, R224, c[0x0][0x1e0], RZ ;  /* 0x00007800e0027a25 */ /* 0x000fc800078e00ff */
[----:B-1----:R-:W-:-:S04]  /*8d80*/  IMAD R4, R88, c[0x0][0x1e0], RZ ;  /* 0x0000780058047a24 */ /* 0x002fc800078e02ff */
[----:B------:R-:W-:-:S04]  /*8d90*/  IMAD R4, R224, c[0x0][0x1e4], R4 ;  /* 0x00007900e0047a24 */ /* 0x000fc800078e0204 */
[----:B------:R-:W-:Y:S02]  /*8da0*/  IMAD.IADD R3, R3, 0x1, R4 ;  /* 0x0000000103037824 */ /* 0x000fe400078e0204 */
[----:B------:R-:W-:-:S04]  /*8db0*/  IMAD.WIDE.U32 R180, R85, c[0x0][0x1e8], RZ ;  /* 0x00007a0055b47a25 */ /* 0x000fc800078e00ff */
[----:B------:R-:W-:Y:S01]  /*8dc0*/  IMAD R97, R85, c[0x0][0x1ec], R181 ;  /* 0x00007b0055617a24 */ /* 0x000fe200078e02b5 */
[----:B---3--:R-:W-:-:S04]  /*8dd0*/  SHF.R.S32.HI R9, RZ, 0x1f, R7 ;  /* 0x0000001fff097819 */ /* 0x008fc80000011407 */
[----:B------:R-:W-:Y:S01]  /*8de0*/  LEA.HI R9, R9, R7, RZ, 0x3 ;  /* 0x0000000709097211 */ /* 0x000fe200078f18ff */
[----:B------:R-:W-:-:S03]  /*8df0*/  IMAD R94, R95, -0x50, R138 ;  /* 0xffffffb05f5e7824 */ /* 0x000fc600078e028a */
[----:B------:R-:W-:-:S05]  /*8e00*/  SHF.R.S32.HI R9, RZ, 0x3, R9 ;  /* 0x00000003ff097819 */ /* 0x000fca0000011409 */
[----:B------:R-:W-:-:S05]  /*8e10*/  IMAD.IADD R84, R94, 0x1, -R9 ;  /* 0x000000015e547824 */ /* 0x000fca00078e0a09 */
[C---:B------:R-:W-:Y:S02]  /*8e20*/  ISETP.GE.AND P1, PT, R84.reuse, 0x1, PT ;  /* 0x000000015400780c */ /* 0x040fe40003f26270 */
[----:B------:R-:W-:-:S11]  /*8e30*/  ISETP.GE.AND P4, PT, R84, 0x21, PT ;  /* 0x000000215400780c */ /* 0x000fd60003f86270 */
[----:B------:R-:W-:Y:S01]  /*8e40*/  @P1 ISETP.GE.AND P5, PT, R244, c[0x0][0x1d4], PT ;  /* 0x00007500f4001a0c */ /* 0x000fe20003fa6270 */
[----:B------:R-:W-:Y:S04]  /*8e50*/  STL.64 [R1+0x18], R180 ;  /* 0x000018b401007387 */ /* 0x000fe80000100a00 */
[----:B------:R-:W-:Y:S01]  /*8e60*/  STL [R1+0x14], R97 ;  /* 0x0000146101007387 */ /* 0x000fe20000100800 */
[----:B------:R-:W-:Y:S01]  /*8e70*/  BSSY B0, `(.L_x_301) ;  /* 0x000002a000007945 */ /* 0x000fe20003800000 */
[----:B--2---:R-:W-:Y:S01]  /*8e80*/  SHF.R.S32.HI R89, RZ, 0x1f, R214 ;  /* 0x0000001fff597819 */ /* 0x004fe200000114d6 */
[----:B------:R-:W-:-:S04]  /*8e90*/  IMAD.WIDE.U32 R2, R214, c[0x0][0x1f0], R2 ;  /* 0x00007c00d6027a25 */ /* 0x000fc800078e0002 */
[----:B------:R-:W-:Y:S01]  /*8ea0*/  IMAD R5, R89, c[0x0][0x1f0], RZ ;  /* 0x00007c0059057a24 */ /* 0x000fe200078e02ff */
[----:B------:R-:W-:-:S03]  /*8eb0*/  IADD3 R4, P0, R2, R180, RZ ;  /* 0x000000b402047210 */ /* 0x000fc60007f1e0ff */
[----:B------:R-:W-:-:S05]  /*8ec0*/  IMAD R5, R214, c[0x0][0x1f4], R5 ;  /* 0x00007d00d6057a24 */ /* 0x000fca00078e0205 */
[----:B------:R-:W-:Y:S02]  /*8ed0*/  IADD3.X R3, R97, R3, R5, P0, !PT ;  /* 0x0000000361037210 */ /* 0x000fe400007fe405 */
[----:B------:R-:W-:-:S04]  /*8ee0*/  LEA R2, P0, R4, c[0x0][0x1c8], 0x1 ;  /* 0x0000720004027a11 */ /* 0x000fc800078008ff */
[----:B------:R-:W-:Y:S02]  /*8ef0*/  LEA.HI.X R8, R4, c[0x0][0x1cc], R3, 0x1, P0 ;  /* 0x0000730004087a11 */ /* 0x000fe400000f0c03 */
[----:B------:R-:W1:Y:S04]  /*8f00*/  SHFL.IDX PT, R3, R2, RZ, 0x181f ;  /* 0x00181fff02037589 */ /* 0x000e6800000e0000 */
[----:B------:R-:W2:Y:S04]  /*8f10*/  SHFL.IDX PT, R4, R2, 0x1, 0x181f ;  /* 0x00381f0002047f89 */ /* 0x000ea800000e0000 */
[----:B------:R-:W3:Y:S04]  /*8f20*/  SHFL.IDX PT, R7, R8, RZ, 0x181f ;  /* 0x00181fff08077589 */ /* 0x000ee800000e0000 */
[----:B------:R-:W4:Y:S01]  /*8f30*/  SHFL.IDX PT, R5, R8, 0x1, 0x181f ;  /* 0x00381f0008057f89 */ /* 0x000f2200000e0000 */
[----:B------:R-:W-:-:S03]  /*8f40*/  ISETP.GE.AND P0, PT, R84, 0x11, PT ;  /* 0x000000115400780c */ /* 0x000fc60003f06270 */
[----:B------:R-:W5:Y:S04]  /*8f50*/  SHFL.IDX PT, R9, R2, 0x2, 0x181f ;  /* 0x00581f0002097f89 */ /* 0x000f6800000e0000 */
[----:B------:R-:W-:Y:S01]  /*8f60*/  SHFL.IDX PT, R10, R2, 0x3, 0x181f ;  /* 0x00781f00020a7f89 */ /* 0x000fe200000e0000 */
[----:B-1----:R-:W-:-:S03]  /*8f70*/  @P1 LEA R6, P2, R244, R3, 0x1 ;  /* 0x00000003f4061211 */ /* 0x002fc600078408ff */
[----:B------:R-:W1:Y:S02]  /*8f80*/  SHFL.IDX PT, R11, R8, 0x2, 0x181f ;  /* 0x00581f00080b7f89 */ /* 0x000e6400000e0000 */
[C---:B--2---:R-:W-:Y:S02]  /*8f90*/  @P0 LEA R4, P3, R244.reuse, R4, 0x1 ;  /* 0x00000004f4040211 */ /* 0x044fe400078608ff */
[----:B------:R-:W2:Y:S01]  /*8fa0*/  SHFL.IDX PT, R3, R8, 0x3, 0x181f ;  /* 0x00781f0008037f89 */ /* 0x000ea200000e0000 */
[C-C-:B---3--:R-:W-:Y:S02]  /*8fb0*/  @P1 LEA.HI.X R7, R244.reuse, R7, R245.reuse, 0x1, P2 ;  /* 0x00000007f4071211 */ /* 0x148fe400010f0cf5 */
[C---:B------:R-:W-:Y:S02]  /*8fc0*/  @P0 ISETP.GE.AND P2, PT, R244.reuse, c[0x0][0x1d4], PT ;  /* 0x00007500f4000a0c */ /* 0x040fe40003f46270 */
[----:B----4-:R-:W-:Y:S01]  /*8fd0*/  @P0 LEA.HI.X R5, R244, R5, R245, 0x1, P3 ;  /* 0x00000005f4050211 */ /* 0x010fe200018f0cf5 */
[----:B------:R5:W-:Y:S01]  /*8fe0*/  @P1 LDGSTS.E.BYPASS.LTC128B.128 [R213+0x2900], [R6.64], !P5 ;  /* 0x0290000006d51fae */ /* 0x000be2000e901d48 */
[----:B------:R-:W-:-:S02]  /*8ff0*/  ISETP.GE.AND P3, PT, R84, 0x31, PT ;  /* 0x000000315400780c */ /* 0x000fc40003f66270 */
[----:B------:R-:W-:-:S07]  /*9000*/  @P4 ISETP.GE.AND P5, PT, R244, c[0x0][0x1d4], PT ;  /* 0x00007500f4004a0c */ /* 0x000fce0003fa6270 */
[----:B------:R3:W-:Y:S04]  /*9010*/  @P0 LDGSTS.E.BYPASS.LTC128B.128 [R213+0x3100], [R4.64], !P2 ;  /* 0x0310000004d50fae */ /* 0x0007e8000d101d48 */
[C---:B------:R-:W-:Y:S02]  /*9020*/  @P3 ISETP.GE.AND P0, PT, R244.reuse, c[0x0][0x1d4], PT ;  /* 0x00007500f4003a0c */ /* 0x040fe40003f06270 */
[----:B-----5:R-:W-:-:S04]  /*9030*/  @P4 LEA R6, P2, R244, R9, 0x1 ;  /* 0x00000009f4064211 */ /* 0x020fc800078408ff */
[----:B-1----:R-:W-:-:S05]  /*9040*/  @P4 LEA.HI.X R7, R244, R11, R245, 0x1, P2 ;  /* 0x0000000bf4074211 */ /* 0x002fca00010f0cf5 */
[----:B------:R1:W-:Y:S01]  /*9050*/  @P4 LDGSTS.E.BYPASS.LTC128B.128 [R213+0x3900], [R6.64], !P5 ;  /* 0x0390000006d54fae */ /* 0x0003e2000e901d48 */
[----:B---3--:R-:W-:-:S04]  /*9060*/  @P3 LEA R4, P1, R244, R10, 0x1 ;  /* 0x0000000af4043211 */ /* 0x008fc800078208ff */
[----:B--2---:R-:W-:-:S05]  /*9070*/  @P3 LEA.HI.X R5, R244, R3, R245, 0x1, P1 ;  /* 0x00000003f4053211 */ /* 0x004fca00008f0cf5 */
[----:B------:R1:W-:Y:S01]  /*9080*/  @P3 LDGSTS.E.BYPASS.LTC128B.128 [R213+0x4100], [R4.64], !P0 ;  /* 0x0410000004d53fae */ /* 0x0003e2000c101d48 */
[----:B------:R-:W-:-:S03]  /*9090*/  ISETP.GE.AND P0, PT, R84, 0x41, PT ;  /* 0x000000415400780c */ /* 0x000fc60003f06270 */
[----:B------:R-:W2:Y:S04]  /*90a0*/  SHFL.IDX PT, R2, R2, 0x4, 0x181f ;  /* 0x00981f0002027f89 */ /* 0x000ea800000e0000 */
[----:B------:R1:W3:Y:S06]  /*90b0*/  SHFL.IDX PT, R3, R8, 0x4, 0x181f ;  /* 0x00981f0008037f89 */ /* 0x0002ec00000e0000 */
[----:B------:R-:W-:Y:S05]  /*90c0*/  @!P0 BRA `(.L_x_302) ;  /* 0x0000004000008947 */ /* 0x000fea0003800000 */
[C---:B------:R-:W-:Y:S02]  /*90d0*/  ISETP.GE.AND P0, PT, R244.reuse, c[0x0][0x1d4], PT ;  /* 0x00007500f4007a0c */ /* 0x040fe40003f06270 */
[----:B--2---:R-:W-:-:S04]  /*90e0*/  LEA R2, P1, R244, R2, 0x1 ;  /* 0x00000002f4027211 */ /* 0x004fc800078208ff */
[----:B---3--:R-:W-:-:S07]  /*90f0*/  LEA.HI.X R3, R244, R3, R245, 0x1, P1 ;  /* 0x00000003f4037211 */ /* 0x008fce00008f0cf5 */
[----:B------:R2:W-:Y:S02]  /*9100*/  LDGSTS.E.BYPASS.LTC128B.128 [R213+0x4900], [R2.64], !P0 ;  /* 0x0490000002d57fae */ /* 0x0005e4000c101d48 */
.L_x_302:
[----:B------:R-:W-:Y:S05]  /*9110*/  BSYNC B0 ;  /* 0x0000000000007941 */ /* 0x000fea0003800000 */
.L_x_301:
[----:B------:R-:W-:Y:S01]  /*9120*/  ISETP.LT.AND P0, PT, RZ, c[0x0][0x27c], PT ;  /* 0x00009f00ff007a0c */ /* 0x000fe20003f01270 */
[----:B------:R-:W0:-:S12]  /*9130*/  LDGDEPBAR ;  /* 0x00000000000079af */ /* 0x000e180000000000 */
[----:B------:R-:W-:Y:S05]  /*9140*/  @P0 BRA `(.L_x_303) ;  /* 0x0000002000000947 */ /* 0x000fea0003800000 */
[----:B------:R-:W-:-:S04]  /*9150*/  DEPBAR.LE SB0, 0x1 ;  /* 0x000080400000791a */ /* 0x000fc80000000000 */
[----:B------:R-:W-:Y:S05]  /*9160*/  BRA `(.L_x_304) ;  /* 0x0000352000007947 */ /* 0x000fea0003800000 */
.L_x_303:
[----:B------:R-:W4:Y:S01]  /*9170*/  LDL R26, [R1+0x34] ;  /* 0x00003400011a7983 */ /* 0x000f220000100800 */
[----:B--2---:R-:W-:Y:S01]  /*9180*/  SHF.R.S32.HI R2, RZ, 0x1f, R130 ;  /* 0x0000001fff027819 */ /* 0x004fe20000011482 */
[----:B------:R-:W-:Y:S01]  /*9190*/  ULDC.U8 UR4, c[0x0][0x298] ;  /* 0x0000a60000047ab9 */ /* 0x000fe20000000000 */
[----:B-1----:R-:W-:Y:S01]  /*91a0*/  IMAD.WIDE.U32 R4, R130, c[0x0][0x290], RZ ;  /* 0x0000a40082047a25 */ /* 0x002fe200078e00ff */
[----:B------:R-:W-:Y:S01]  /*91b0*/  ISETP.NE.AND P2, PT, RZ, UR4, PT ;  /* 0x00000004ff007c0c */ /* 0x000fe2000bf45270 */
[----:B------:R-:W-:Y:S02]  /*91c0*/  BSSY B2, `(.L_x_304) ;  /* 0x000034c000027945 */ /* 0x000fe40003800000 */
[C---:B------:R-:W-:Y:S02]  /*91d0*/  IMAD R7, R2.reuse, c[0x0][0x280], RZ ;  /* 0x0000a00002077a24 */ /* 0x040fe400078e02ff */
[----:B------:R-:W-:Y:S02]  /*91e0*/  IMAD R6, R2, c[0x0][0x290], RZ ;  /* 0x0000a40002067a24 */ /* 0x000fe400078e02ff */
[----:B---3--:R-:W-:-:S04]  /*91f0*/  IMAD.WIDE.U32 R2, R130, c[0x0][0x280], RZ ;  /* 0x0000a00082027a25 */ /* 0x008fc800078e00ff */
[----:B------:R-:W-:Y:S01]  /*9200*/  IMAD R9, R130, c[0x0][0x284], R7 ;  /* 0x0000a10082097a24 */ /* 0x000fe200078e0207 */
[----:B------:R-:W-:Y:S01]  /*9210*/  LEA R7, P0, R4, c[0x0][0x288], 0x1 ;  /* 0x0000a20004077a11 */ /* 0x000fe200078008ff */
[----:B------:R-:W-:Y:S01]  /*9220*/  IMAD R8, R130, c[0x0][0x294], R6 ;  /* 0x0000a50082087a24 */ /* 0x000fe200078e0206 */
[----:B------:R-:W-:Y:S02]  /*9230*/  LEA R6, P1, R2, c[0x0][0x270], 0x1 ;  /* 0x00009c0002067a11 */ /* 0x000fe400078208ff */
[----:B------:R-:W-:Y:S02]  /*9240*/  IADD3 R3, R9, R3, RZ ;  /* 0x0000000309037210 */ /* 0x000fe40007ffe0ff */
[----:B------:R-:W-:Y:S02]  /*9250*/  IADD3 R5, R8, R5, RZ ;  /* 0x0000000508057210 */ /* 0x000fe40007ffe0ff */
[----:B------:R-:W-:Y:S02]  /*9260*/  LEA.HI.X R2, R2, c[0x0][0x274], R3, 0x1, P1 ;  /* 0x00009d0002027a11 */ /* 0x000fe400008f0c03 */
[----:B------:R-:W-:-:S02]  /*9270*/  LEA.HI.X R3, R4, c[0x0][0x28c], R5, 0x1, P0 ;  /* 0x0000a30004037a11 */ /* 0x000fc400000f0c05 */
[----:B----4-:R-:W-:Y:S01]  /*9280*/  LEA R4, R26, R98, 0x7 ;  /* 0x000000621a047211 */ /* 0x010fe200078e38ff */
[----:B------:R-:W-:Y:S05]  /*9290*/  @!P2 BRA `(.L_x_305) ;  /* 0x000019200000a947 */ /* 0x000fea0003800000 */
[----:B------:R-:W-:Y:S01]  /*92a0*/  ISETP.GE.AND P0, PT, R4, R0, PT ;  /* 0x000000000400720c */ /* 0x000fe20003f06270 */
[----:B------:R-:W1:Y:S01]  /*92b0*/  SHFL.IDX PT, R11, R2, RZ, 0x1c1f ;  /* 0x001c1fff020b7589 */ /* 0x000e6200000e0000 */
[----:B------:R-:W-:Y:S01]  /*92c0*/  BSSY B0, `(.L_x_306) ;  /* 0x0000019000007945 */ /* 0x000fe20003800000 */
[----:B------:R-:W-:Y:S01]  /*92d0*/  CS2R R4, SRZ ;  /* 0x0000000000047805 */ /* 0x000fe2000001ff00 */
[----:B------:R-:W-:Y:S01]  /*92e0*/  CS2R R8, SRZ ;  /* 0x0000000000087805 */ /* 0x000fe2000001ff00 */
[----:B------:R-:W2:Y:S04]  /*92f0*/  SHFL.IDX PT, R10, R6, RZ, 0x1c1f ;  /* 0x001c1fff060a7589 */ /* 0x000ea800000e0000 */
[----:B------:R3:W4:Y:S04]  /*9300*/  SHFL.IDX PT, R13, R3, RZ, 0x1c1f ;  /* 0x001c1fff030d7589 */ /* 0x00072800000e0000 */
[----:B------:R5:W1:Y:S01]  /*9310*/  SHFL.IDX PT, R12, R7, RZ, 0x1c1f ;  /* 0x001c1fff070c7589 */ /* 0x000a6200000e0000 */
[----:B---3--:R-:W-:Y:S01]  /*9320*/  CS2R R2, SRZ ;  /* 0x0000000000027805 */ /* 0x008fe2000001ff00 */
[----:B-----5:R-:W-:Y:S01]  /*9330*/  CS2R R6, SRZ ;  /* 0x0000000000067805 */ /* 0x020fe2000001ff00 */
[----:B------:R-:W-:Y:S05]  /*9340*/  @P0 BRA `(.L_x_307) ;  /* 0x0000010000000947 */ /* 0x000fea0003800000 */
[----:B-12-4-:R-:W2:Y:S04]  /*9350*/  LDL R16, [R1+0xe0] ;  /* 0x0000e00001107983 */ /* 0x016ea80000100800 */
[----:B------:R-:W3:Y:S01]  /*9360*/  LDL R18, [R1+0xdc] ;  /* 0x0000dc0001127983 */ /* 0x000ee20000100800 */
[----:B------:R-:W-:-:S02]  /*9370*/  ISETP.GE.AND P1, PT, R92, c[0x0][0x27c], PT ;  /* 0x00009f005c007a0c */ /* 0x000fc40003f26270 */
[----:B------:R-:W-:Y:S01]  /*9380*/  ISETP.GE.AND P0, PT, R91, c[0x0][0x27c], PT ;  /* 0x00009f005b007a0c */ /* 0x000fe20003f06270 */
[----:B------:R-:W-:-:S10]  /*9390*/  CS2R R4, SRZ ;  /* 0x0000000000047805 */ /* 0x000fd4000001ff00 */
[----:B------:R-:W-:-:S05]  /*93a0*/  @!P1 IMAD.WIDE R2, R92, 0x2, R10 ;  /* 0x000000025c029825 */ /* 0x000fca00078e020a */
[----:B------:R1:W5:Y:S02]  /*93b0*/  @!P1 LD.E.64 R8, [R2.64] ;  /* 0x0000000802089980 */ /* 0x000364000c101b00 */
[----:B-1----:R-:W-:Y:S01]  /*93c0*/  CS2R R2, SRZ ;  /* 0x0000000000027805 */ /* 0x002fe2000001ff00 */
[-C--:B--2---:R-:W-:Y:S02]  /*93d0*/  @!P0 IADD3 R14, P3, R10, R16.reuse, RZ ;  /* 0x000000100a0e8210 */ /* 0x084fe40007f7e0ff */
[----:B------:R-:W-:Y:S01]  /*93e0*/  @!P0 IADD3 R10, P2, R12, R16, RZ ;  /* 0x000000100c0a8210 */ /* 0x000fe20007f5e0ff */
[----:B------:R-:W-:-:S04]  /*93f0*/  @!P1 IMAD.WIDE R16, R92, 0x2, R12 ;  /* 0x000000025c109825 */ /* 0x000fc800078e020c */
[--C-:B---3--:R-:W-:Y:S01]  /*9400*/  @!P0 IMAD.X R15, R11, 0x1, R18.reuse, P3 ;  /* 0x000000010b0f8824 */ /* 0x108fe200018e0612 */
[----:B------:R1:W5:Y:S01]  /*9410*/  @!P1 LD.E.64 R6, [R16.64] ;  /* 0x0000000810069980 */ /* 0x000362000c101b00 */
[----:B------:R-:W-:-:S03]  /*9420*/  @!P0 IMAD.X R11, R13, 0x1, R18, P2 ;  /* 0x000000010d0b8824 */ /* 0x000fc600010e0612 */
[----:B------:R1:W5:Y:S04]  /*9430*/  @!P0 LD.E.64 R4, [R14.64] ;  /* 0x000000080e048980 */ /* 0x000368000c101b00 */
[----:B------:R1:W5:Y:S02]  /*9440*/  @!P0 LD.E.64 R2, [R10.64] ;  /* 0x000000080a028980 */ /* 0x000364000c101b00 */
.L_x_307:
[----:B-12-4-:R-:W-:Y:S05]  /*9450*/  BSYNC B0 ;  /* 0x0000000000007941 */ /* 0x016fea0003800000 */
.L_x_306:
[----:B------:R-:W-:Y:S01]  /*9460*/  IMAD R0, R26, -0x80, R0 ;  /* 0xffffff801a007824 */ /* 0x000fe200078e0200 */
[--C-:B-----5:R-:W-:Y:S01]  /*9470*/  SHF.R.U64 R16, R8, 0x10, R9.reuse ;  /* 0x0000001008107819 */ /* 0x120fe20000001209 */
[----:B------:R-:W-:Y:S01]  /*9480*/  IMAD.MOV.U32 R18, RZ, RZ, R8 ;  /* 0x000000ffff127224 */ /* 0x000fe200078e0008 */
[--C-:B------:R-:W-:Y:S01]  /*9490*/  SHF.R.U32.HI R12, RZ, 0x10, R9.reuse ;  /* 0x00000010ff0c7819 */ /* 0x100fe20000011609 */
[----:B------:R-:W-:Y:S01]  /*94a0*/  IMAD.MOV.U32 R17, RZ, RZ, R9 ;  /* 0x000000ffff117224 */ /* 0x000fe200078e0009 */
[----:B------:R-:W-:Y:S01]  /*94b0*/  IMNMX R25, R0, 0x80, PT ;  /* 0x0000008000197817 */ /* 0x000fe20003800200 */
[----:B------:R-:W-:Y:S01]  /*94c0*/  IMAD.MOV.U32 R15, RZ, RZ, R4 ;  /* 0x000000ffff0f7224 */ /* 0x000fe200078e0004 */
[--C-:B------:R-:W-:Y:S01]  /*94d0*/  SHF.R.U64 R13, R4, 0x10, R5.reuse ;  /* 0x00000010040d7819 */ /* 0x100fe20000001205 */
[----:B------:R-:W-:Y:S01]  /*94e0*/  IMAD.MOV.U32 R10, RZ, RZ, R6 ;  /* 0x000000ffff0a7224 */ /* 0x000fe200078e0006 */
[----:B------:R-:W-:Y:S01]  /*94f0*/  ISETP.GE.AND P0, PT, R98, R25, PT ;  /* 0x000000196200720c */ /* 0x000fe20003f06270 */
[----:B------:R-:W-:Y:S01]  /*9500*/  IMAD.MOV.U32 R14, RZ, RZ, R5 ;  /* 0x000000ffff0e7224 */ /* 0x000fe200078e0005 */
[--C-:B------:R-:W-:Y:S01]  /*9510*/  SHF.R.U64 R8, R6, 0x10, R7.reuse ;  /* 0x0000001006087819 */ /* 0x100fe20000001207 */
[----:B------:R-:W-:Y:S01]  /*9520*/  IMAD.MOV.U32 R9, RZ, RZ, R7 ;  /* 0x000000ffff097224 */ /* 0x000fe200078e0007 */
[----:B------:R-:W-:Y:S01]  /*9530*/  SHF.R.U32.HI R11, RZ, 0x10, R5 ;  /* 0x00000010ff0b7819 */ /* 0x000fe20000011605 */
[----:B------:R-:W-:Y:S01]  /*9540*/  IMAD.MOV.U32 R6, RZ, RZ, R2 ;  /* 0x000000ffff067224 */ /* 0x000fe200078e0002 */
[----:B------:R-:W-:-:S04]  /*9550*/  DEPBAR.LE SB0, 0x1 ;  /* 0x000080400000791a */ /* 0x000fc80000000000 */
[----:B------:R-:W-:Y:S01]  /*9560*/  IMAD.MOV.U32 R4, RZ, RZ, R3 ;  /* 0x000000ffff047224 */ /* 0x000fe200078e0003 */
[----:B------:R-:W-:Y:S01]  /*9570*/  SHF.R.U32.HI R5, RZ, 0x10, R7 ;  /* 0x00000010ff057819 */ /* 0x000fe20000011607 */
[----:B------:R-:W-:Y:S01]  /*9580*/  BSSY B1, `(.L_x_308) ;  /* 0x000005f000017945 */ /* 0x000fe20003800000 */
[--C-:B------:R-:W-:Y:S02]  /*9590*/  SHF.R.U64 R2, R2, 0x10, R3.reuse ;  /* 0x0000001002027819 */ /* 0x100fe40000001203 */
[----:B------:R-:W-:Y:S02]  /*95a0*/  SHF.R.U32.HI R0, RZ, 0x10, R3 ;  /* 0x00000010ff007819 */ /* 0x000fe40000011603 */
[----:B------:R-:W-:Y:S02]  /*95b0*/  PRMT R18, R18, 0x5410, R16 ;  /* 0x0000541012127816 */ /* 0x000fe40000000010 */
[----:B------:R-:W-:Y:S02]  /*95c0*/  PRMT R20, R17, 0x5410, R12 ;  /* 0x0000541011147816 */ /* 0x000fe4000000000c */
[----:B------:R-:W-:-:S02]  /*95d0*/  PRMT R22, R15, 0x5410, R13 ;  /* 0x000054100f167816 */ /* 0x000fc4000000000d */
[----:B------:R-:W-:Y:S02]  /*95e0*/  PRMT R24, R14, 0x5410, R11 ;  /* 0x000054100e187816 */ /* 0x000fe4000000000b */
[----:B------:R-:W-:Y:S02]  /*95f0*/  PRMT R16, R10, 0x5410, R8 ;  /* 0x000054100a107816 */ /* 0x000fe40000000008 */
[----:B------:R-:W-:Y:S02]  /*9600*/  PRMT R17, R9, 0x5410, R5 ;  /* 0x0000541009117816 */ /* 0x000fe40000000005 */
[----:B------:R-:W-:Y:S02]  /*9610*/  PRMT R21, R6, 0x5410, R2 ;  /* 0x0000541006157816 */ /* 0x000fe40000000002 */
[----:B------:R-:W-:Y:S01]  /*9620*/  PRMT R23, R4, 0x5410, R0 ;  /* 0x0000541004177816 */ /* 0x000fe20000000000 */
[----:B------:R-:W-:Y:S06]  /*9630*/  BAR.SYNC.DEFER_BLOCKING 0x0 ;  /* 0x0000000000007b1d */ /* 0x000fec0000010000 */
[----:B------:R-:W-:Y:S05]  /*9640*/  @P0 BRA `(.L_x_309) ;  /* 0x0000052000000947 */ /* 0x000fea0003800000 */
[----:B------:R-:W-:Y:S01]  /*9650*/  ISETP.GE.AND P0, PT, R92, c[0x0][0x27c], PT ;  /* 0x00009f005c007a0c */ /* 0x000fe20003f06270 */
[----:B------:R-:W-:-:S12]  /*9660*/  BSSY B0, `(.L_x_310) ;  /* 0x0000028000007945 */ /* 0x000fd80003800000 */
[----:B------:R-:W-:Y:S05]  /*9670*/  @P0 BRA `(.L_x_311) ;  /* 0x0000026000000947 */ /* 0x000fea0003800000 */
[----:B------:R-:W1:Y:S01]  /*9680*/  LDS.128 R4, [R247+0x5000] ;  /* 0x00500000f7047984 */ /* 0x000e620000000c00 */
[----:B------:R-:W-:Y:S01]  /*9690*/  SHF.L.U32 R3, R18, 0x10, RZ ;  /* 0x0000001012037819 */ /* 0x000fe200000006ff */
[----:B------:R-:W-:Y:S01]  /*96a0*/  IMAD.U32 R0, R16, 0x10000, RZ ;  /* 0x0001000010007824 */ /* 0x000fe200078e00ff */
[----:B------:R-:W-:Y:S02]  /*96b0*/  LOP3.LUT R2, R18, 0xffff0000, RZ, 0xc0, !PT ;  /* 0xffff000012027812 */ /* 0x000fe400078ec0ff */
[C---:B-1----:R-:W-:Y:S01]  /*96c0*/  SHF.L.U32 R9, R4.reuse, 0x10, RZ ;  /* 0x0000001004097819 */ /* 0x042fe200000006ff */
[----:B------:R-:W-:Y:S01]  /*96d0*/  IMAD.U32 R10, R7, 0x10000, RZ ;  /* 0x00010000070a7824 */ /* 0x000fe200078e00ff */
[----:B------:R-:W-:Y:S02]  /*96e0*/  LOP3.LUT R8, R4, 0xffff0000, RZ, 0xc0, !PT ;  /* 0xffff000004087812 */ /* 0x000fe400078ec0ff */
[C---:B------:R-:W-:Y:S02]  /*96f0*/  SHF.L.U32 R13, R5.reuse, 0x10, RZ ;  /* 0x00000010050d7819 */ /* 0x040fe400000006ff */
[----:B------:R-:W-:Y:S01]  /*9700*/  LOP3.LUT R4, R5, 0xffff0000, RZ, 0xc0, !PT ;  /* 0xffff000005047812 */ /* 0x000fe200078ec0ff */
[-C--:B------:R-:W-:Y:S01]  /*9710*/  FMUL.FTZ R15, R8, R0.reuse ;  /* 0x00000000080f7220 */ /* 0x080fe20000410000 */
[----:B------:R-:W-:Y:S01]  /*9720*/  LOP3.LUT R5, R16, 0xffff0000, RZ, 0xc0, !PT ;  /* 0xffff000010057812 */ /* 0x000fe200078ec0ff */
[-C--:B------:R-:W-:Y:S01]  /*9730*/  FMUL.FTZ R14, R8, R3.reuse ;  /* 0x00000003080e7220 */ /* 0x080fe20000410000 */
[C---:B------:R-:W-:Y:S01]  /*9740*/  SHF.L.U32 R12, R6.reuse, 0x10, RZ ;  /* 0x00000010060c7819 */ /* 0x040fe200000006ff */
[----:B------:R-:W-:Y:S01]  /*9750*/  FFMA.FTZ R19, R9, R3, -R15 ;  /* 0x0000000309137223 */ /* 0x000fe2000001080f */
[----:B------:R-:W-:Y:S01]  /*9760*/  LOP3.LUT R11, R6, 0xffff0000, RZ, 0xc0, !PT ;  /* 0xffff0000060b7812 */ /* 0x000fe200078ec0ff */
[CC--:B------:R-:W-:Y:S01]  /*9770*/  FMUL.FTZ R8, R4.reuse, R5.reuse ;  /* 0x0000000504087220 */ /* 0x0c0fe20000410000 */
[----:B------:R-:W-:Y:S01]  /*9780*/  LOP3.LUT R6, R7, 0xffff0000, RZ, 0xc0, !PT ;  /* 0xffff000007067812 */ /* 0x000fe200078ec0ff */
[----:B------:R-:W-:Y:S01]  /*9790*/  FFMA.FTZ R15, R9, R0, R14 ;  /* 0x00000000090f7223 */ /* 0x000fe2000001000e */
[----:B------:R-:W-:Y:S01]  /*97a0*/  LOP3.LUT R0, R17, 0xffff0000, RZ, 0xc0, !PT ;  /* 0xffff000011007812 */ /* 0x000fe200078ec0ff */
[-C--:B------:R-:W-:Y:S01]  /*97b0*/  FMUL.FTZ R7, R4, R2.reuse ;  /* 0x0000000204077220 */ /* 0x080fe20000410000 */
[C---:B------:R-:W-:Y:S01]  /*97c0*/  SHF.L.U32 R4, R20.reuse, 0x10, RZ ;  /* 0x0000001014047819 */ /* 0x040fe200000006ff */
[----:B------:R-:W-:Y:S01]  /*97d0*/  FFMA.FTZ R14, R13, R2, -R8 ;  /* 0x000000020d0e7223 */ /* 0x000fe20000010808 */
[----:B------:R-:W-:Y:S01]  /*97e0*/  SHF.L.U32 R2, R17, 0x10, RZ ;  /* 0x0000001011027819 */ /* 0x000fe200000006ff */
[----:B------:R-:W-:Y:S01]  /*97f0*/  FFMA.FTZ R9, R13, R5, R7 ;  /* 0x000000050d097223 */ /* 0x000fe20000010007 */
[----:B------:R-:W-:Y:S01]  /*9800*/  LOP3.LUT R3, R20, 0xffff0000, RZ, 0xc0, !PT ;  /* 0xffff000014037812 */ /* 0x000fe200078ec0ff */
[----:B------:R-:W-:-:S02]  /*9810*/  FMUL.FTZ R7, R6, R0 ;  /* 0x0000000006077220 */ /* 0x000fc40000410000 */
[C---:B------:R-:W-:Y:S02]  /*9820*/  FMUL.FTZ R8, R11.reuse, R2 ;  /* 0x000000020b087220 */ /* 0x040fe40000410000 */
[-C--:B------:R-:W-:Y:S02]  /*9830*/  FMUL.FTZ R5, R11, R4.reuse ;  /* 0x000000040b057220 */ /* 0x080fe40000410000 */
[----:B------:R-:W-:Y:S02]  /*9840*/  FMUL.FTZ R6, R6, R3 ;  /* 0x0000000306067220 */ /* 0x000fe40000410000 */
[C---:B------:R-:W-:Y:S01]  /*9850*/  FFMA.FTZ R8, R12.reuse, R4, -R8 ;  /* 0x000000040c087223 */ /* 0x040fe20000010808 */
[----:B------:R-:W-:Y:S01]  /*9860*/  F2FP.BF16.PACK_AB R4, R15, R19 ;  /* 0x000000130f04723e */ /* 0x000fe200000010ff */
[----:B------:R-:W-:Y:S01]  /*9870*/  FFMA.FTZ R2, R12, R2, R5 ;  /* 0x000000020c027223 */ /* 0x000fe20000010005 */
[----:B------:R-:W-:Y:S01]  /*9880*/  F2FP.BF16.PACK_AB R5, R9, R14 ;  /* 0x0000000e0905723e */ /* 0x000fe200000010ff */
[----:B------:R-:W-:-:S02]  /*9890*/  FFMA.FTZ R3, R10, R3, -R7 ;  /* 0x000000030a037223 */ /* 0x000fc40000010807 */
[----:B------:R-:W-:Y:S01]  /*98a0*/  FFMA.FTZ R0, R10, R0, R6 ;  /* 0x000000000a007223 */ /* 0x000fe20000010006 */
[----:B------:R-:W-:-:S04]  /*98b0*/  F2FP.BF16.PACK_AB R6, R2, R8 ;  /* 0x000000080206723e */ /* 0x000fc800000010ff */
[----:B------:R-:W-:-:S05]  /*98c0*/  F2FP.BF16.PACK_AB R7, R0, R3 ;  /* 0x000000030007723e */ /* 0x000fca00000010ff */
[----:B------:R1:W-:Y:S02]  /*98d0*/  STS.128 [R247+0x5000], R4 ;  /* 0x00500004f7007388 */ /* 0x0003e40000000c00 */
.L_x_311:
[----:B------:R-:W-:Y:S05]  /*98e0*/  BSYNC B0 ;  /* 0x0000000000007941 */ /* 0x000fea0003800000 */
.L_x_310:
[----:B------:R-:W-:-:S13]  /*98f0*/  ISETP.GE.AND P0, PT, R91, c[0x0][0x27c], PT ;  /* 0x00009f005b007a0c */ /* 0x000fda0003f06270 */
[----:B------:R-:W-:Y:S05]  /*9900*/  @P0 BRA `(.L_x_309) ;  /* 0x0000026000000947 */ /* 0x000fea0003800000 */
[----:B-1----:R-:W1:Y:S01]  /*9910*/  LDS.128 R4, [R248+0x5000] ;  /* 0x00500000f8047984 */ /* 0x002e620000000c00 */
[C---:B------:R-:W-:Y:S01]  /*9920*/  SHF.L.U32 R3, R22.reuse, 0x10, RZ ;  /* 0x0000001016037819 */ /* 0x040fe200000006ff */
[----:B------:R-:W-:Y:S01]  /*9930*/  IMAD.U32 R0, R21, 0x10000, RZ ;  /* 0x0001000015007824 */ /* 0x000fe200078e00ff */
[----:B------:R-:W-:Y:S02]  /*9940*/  LOP3.LUT R2, R22, 0xffff0000, RZ, 0xc0, !PT ;  /* 0xffff000016027812 */ /* 0x000fe400078ec0ff */
[C---:B-1----:R-:W-:Y:S01]  /*9950*/  SHF.L.U32 R9, R4.reuse, 0x10, RZ ;  /* 0x0000001004097819 */ /* 0x042fe200000006ff */
[----:B------:R-:W-:Y:S01]  /*9960*/  IMAD.U32 R10, R7, 0x10000, RZ ;  /* 0x00010000070a7824 */ /* 0x000fe200078e00ff */
[----:B------:R-:W-:Y:S02]  /*9970*/  LOP3.LUT R8, R4, 0xffff0000, RZ, 0xc0, !PT ;  /* 0xffff000004087812 */ /* 0x000fe400078ec0ff */
[C---:B------:R-:W-:Y:S02]  /*9980*/  SHF.L.U32 R13, R5.reuse, 0x10, RZ ;  /* 0x00000010050d7819 */ /* 0x040fe400000006ff */
[----:B------:R-:W-:Y:S01]  /*9990*/  LOP3.LUT R4, R5, 0xffff0000, RZ, 0xc0, !PT ;  /* 0xffff000005047812 */ /* 0x000fe200078ec0ff */
[CC--:B------:R-:W-:Y:S01]  /*99a0*/  FMUL.FTZ R15, R8.reuse, R0.reuse ;  /* 0x00000000080f7220 */ /* 0x0c0fe20000410000 */
        /* <DEDUP_REMOVED lines=28> */
.L_x_309:
[----:B------:R-:W-:Y:S05]  /*9b70*/  BSYNC B1 ;  /* 0x0000000000017941 */ /* 0x000fea0003800000 */
.L_x_308:
[----:B------:R-:W-:Y:S01]  /*9b80*/  IADD3 R0, R98, 0x20, RZ ;  /* 0x0000002062007810 */ /* 0x000fe20007ffe0ff */
[----:B------:R-:W-:Y:S03]  /*9b90*/  BSSY B1, `(.L_x_312) ;  /* 0x0000055000017945 */ /* 0x000fe60003800000 */
[----:B------:R-:W-:-:S13]  /*9ba0*/  ISETP.GE.AND P0, PT, R0, R25, PT ;  /* 0x000000190000720c */ /* 0x000fda0003f06270 */
[----:B------:R-:W-:Y:S05]  /*9bb0*/  @P0 BRA `(.L_x_313) ;  /* 0x0000052000000947 */ /* 0x000fea0003800000 */
[----:B------:R-:W-:Y:S01]  /*9bc0*/  ISETP.GE.AND P0, PT, R92, c[0x0][0x27c], PT ;  /* 0x00009f005c007a0c */ /* 0x000fe20003f06270 */
[----:B------:R-:W-:-:S12]  /*9bd0*/  BSSY B0, `(.L_x_314) ;  /* 0x0000028000007945 */ /* 0x000fd80003800000 */
[----:B------:R-:W-:Y:S05]  /*9be0*/  @P0 BRA `(.L_x_315) ;  /* 0x0000026000000947 */ /* 0x000fea0003800000 */
[----:B-1----:R-:W1:Y:S01]  /*9bf0*/  LDS.128 R4, [R247+0x6000] ;  /* 0x00600000f7047984 */ /* 0x002e620000000c00 */
        /* <DEDUP_REMOVED lines=10> */
[C---:B------:R-:W-:Y:S01]  /*9ca0*/  FMUL.FTZ R14, R3.reuse, R8 ;  /* 0x00000008030e7220 */ /* 0x040fe20000410000 */
[C---:B------:R-:W-:Y:S01]  /*9cb0*/  SHF.L.U32 R12, R6.reuse, 0x10, RZ ;  /* 0x00000010060c7819 */ /* 0x040fe200000006ff */
[-C--:B------:R-:W-:Y:S01]  /*9cc0*/  FFMA.FTZ R19, R3, R9.reuse, -R15 ;  /* 0x0000000903137223 */ /* 0x080fe2000001080f */
[----:B------:R-:W-:Y:S01]  /*9cd0*/  LOP3.LUT R11, R6, 0xffff0000, RZ, 0xc0, !PT ;  /* 0xffff0000060b7812 */ /* 0x000fe200078ec0ff */
[-C--:B------:R-:W-:Y:S01]  /*9ce0*/  FMUL.FTZ R8, R5, R4.reuse ;  /* 0x0000000405087220 */ /* 0x080fe20000410000 */
[----:B------:R-:W-:Y:S01]  /*9cf0*/  LOP3.LUT R6, R7, 0xffff0000, RZ, 0xc0, !PT ;  /* 0xffff000007067812 */ /* 0x000fe200078ec0ff */
[----:B------:R-:W-:Y:S01]  /*9d00*/  FFMA.FTZ R15, R0, R9, R14 ;  /* 0x00000009000f7223 */ /* 0x000fe2000001000e */
[C---:B------:R-:W-:Y:S01]  /*9d10*/  LOP3.LUT R0, R17.reuse, 0xffff0000, RZ, 0xc0, !PT ;  /* 0xffff000011007812 */ /* 0x040fe200078ec0ff */
[----:B------:R-:W-:Y:S01]  /*9d20*/  FMUL.FTZ R7, R2, R4 ;  /* 0x0000000402077220 */ /* 0x000fe20000410000 */
[----:B------:R-:W-:Y:S01]  /*9d30*/  SHF.L.U32 R4, R20, 0x10, RZ ;  /* 0x0000001014047819 */ /* 0x000fe200000006ff */
[-C--:B------:R-:W-:Y:S01]  /*9d40*/  FFMA.FTZ R14, R2, R13.reuse, -R8 ;  /* 0x0000000d020e7223 */ /* 0x080fe20000010808 */
[----:B------:R-:W-:Y:S01]  /*9d50*/  SHF.L.U32 R2, R17, 0x10, RZ ;  /* 0x0000001011027819 */ /* 0x000fe200000006ff */
[----:B------:R-:W-:Y:S01]  /*9d60*/  FFMA.FTZ R9, R5, R13, R7 ;  /* 0x0000000d05097223 */ /* 0x000fe20000010007 */
[----:B------:R-:W-:Y:S01]  /*9d70*/  LOP3.LUT R3, R20, 0xffff0000, RZ, 0xc0, !PT ;  /* 0xffff000014037812 */ /* 0x000fe200078ec0ff */
[----:B------:R-:W-:-:S02]  /*9d80*/  FMUL.FTZ R7, R0, R6 ;  /* 0x0000000600077220 */ /* 0x000fc40000410000 */
[-C--:B------:R-:W-:Y:S02]  /*9d90*/  FMUL.FTZ R8, R2, R11.reuse ;  /* 0x0000000b02087220 */ /* 0x080fe40000410000 */
[C---:B------:R-:W-:Y:S02]  /*9da0*/  FMUL.FTZ R5, R4.reuse, R11 ;  /* 0x0000000b04057220 */ /* 0x040fe40000410000 */
[----:B------:R-:W-:Y:S02]  /*9db0*/  FMUL.FTZ R6, R3, R6 ;  /* 0x0000000603067220 */ /* 0x000fe40000410000 */
[-C--:B------:R-:W-:Y:S01]  /*9dc0*/  FFMA.FTZ R8, R4, R12.reuse, -R8 ;  /* 0x0000000c04087223 */ /* 0x080fe20000010808 */
        /* <DEDUP_REMOVED lines=8> */
.L_x_315:
[----:B------:R-:W-:Y:S05]  /*9e50*/  BSYNC B0 ;  /* 0x0000000000007941 */ /* 0x000fea0003800000 */
.L_x_314:
        /* <DEDUP_REMOVED lines=40> */
.L_x_313:
[----:B------:R-:W-:Y:S05]  /*a0e0*/  BSYNC B1 ;  /* 0x0000000000017941 */ /* 0x000fea0003800000 */
.L_x_312:
        /* <DEDUP_REMOVED lines=45> */
.L_x_319:
[----:B------:R-:W-:Y:S05]  /*a3c0*/  BSYNC B0 ;  /* 0x0000000000007941 */ /* 0x000fea0003800000 */
.L_x_318:
        /* <DEDUP_REMOVED lines=40> */
.L_x_317:
[----:B------:R-:W-:Y:S05]  /*a650*/  BSYNC B1 ;  /* 0x0000000000017941 */ /* 0x000fea0003800000 */
.L_x_316:
[----:B------:R-:W-:-:S04]  /*a660*/  IADD3 R0, R98, 0x60, RZ ;  /* 0x0000006062007810 */ /* 0x000fc80007ffe0ff */
        /* <DEDUP_REMOVED lines=34> */
[----:B------:R-:W-:Y:S01]  /*a890*/  FFMA.FTZ R8, R4, R12, -R8 ;  /* 0x0000000c04087223 */ /* 0x000fe20000010808 */
        /* <DEDUP_REMOVED lines=8> */
.L_x_322:
[----:B------:R-:W-:Y:S05]  /*a920*/  BSYNC B0 ;  /* 0x0000000000007941 */ /* 0x000fea0003800000 */
.L_x_321:
        /* <DEDUP_REMOVED lines=39> */
[----:B------:R1:W-:Y:S01]  /*aba0*/  STS.128 [R248+0x8000], R4 ;  /* 0x00800004f8007388 */ /* 0x0003e20000000c00 */
[----:B------:R-:W-:Y:S05]  /*abb0*/  BRA `(.L_x_320) ;  /* 0x00001ac000007947 */ /* 0x000fea0003800000 */
.L_x_305:
[----:B------:R-:W-:Y:S01]  /*abc0*/  ISETP.GE.AND P0, PT, R4, R0, PT ;  /* 0x000000000400720c */ /* 0x000fe20003f06270 */
[----:B------:R-:W1:Y:S01]  /*abd0*/  SHFL.IDX PT, R15, R2, RZ, 0x1c1f ;  /* 0x001c1fff020f7589 */ /* 0x000e6200000e0000 */
[----:B------:R-:W-:Y:S01]  /*abe0*/  BSSY B0, `(.L_x_323) ;  /* 0x0000014000007945 */ /* 0x000fe20003800000 */
[----:B------:R-:W-:Y:S01]  /*abf0*/  CS2R R4, SRZ ;  /* 0x0000000000047805 */ /* 0x000fe2000001ff00 */
[----:B------:R-:W-:Y:S01]  /*ac00*/  CS2R R10, SRZ ;  /* 0x00000000000a7805 */ /* 0x000fe2000001ff00 */
[----:B------:R-:W2:Y:S01]  /*ac10*/  SHFL.IDX PT, R12, R6, RZ, 0x1c1f ;  /* 0x001c1fff060c7589 */ /* 0x000ea200000e0000 */
[----:B------:R-:W-:-:S03]  /*ac20*/  CS2R R8, SRZ ;  /* 0x0000000000087805 */ /* 0x000fc6000001ff00 */
[----:B------:R-:W3:Y:S04]  /*ac30*/  SHFL.IDX PT, R14, R3, RZ, 0x1c1f ;  /* 0x001c1fff030e7589 */ /* 0x000ee800000e0000 */
[----:B------:R4:W1:Y:S02]  /*ac40*/  SHFL.IDX PT, R13, R7, RZ, 0x1c1f ;  /* 0x001c1fff070d7589 */ /* 0x00086400000e0000 */
[----:B----4-:R-:W-:Y:S01]  /*ac50*/  CS2R R6, SRZ ;  /* 0x0000000000067805 */ /* 0x010fe2000001ff00 */
[----:B------:R-:W-:Y:S05]  /*ac60*/  @P0 BRA `(.L_x_324) ;  /* 0x000000b000000947 */ /* 0x000fea0003800000 */
[C---:B-123--:R-:W-:Y:S01]  /*ac70*/  ISETP.GE.AND P0, PT, R86.reuse, c[0x0][0x27c], PT ;  /* 0x00009f0056007a0c */ /* 0x04efe20003f06270 */
[C---:B------:R-:W-:Y:S01]  /*ac80*/  IMAD.SHL.U32 R2, R86.reuse, 0x2, RZ ;  /* 0x0000000256027824 */ /* 0x040fe200078e00ff */
[----:B------:R-:W-:Y:S01]  /*ac90*/  SHF.L.U64.HI R3, R86, 0x1, R87 ;  /* 0x0000000156037819 */ /* 0x000fe20000010257 */
[----:B------:R-:W-:-:S03]  /*aca0*/  CS2R R6, SRZ ;  /* 0x0000000000067805 */ /* 0x000fc6000001ff00 */
[-C--:B------:R-:W-:Y:S02]  /*acb0*/  IADD3 R12, P2, R12, R2.reuse, RZ ;  /* 0x000000020c0c7210 */ /* 0x080fe40007f5e0ff */
[----:B------:R-:W-:-:S03]  /*acc0*/  IADD3 R2, P1, R13, R2, RZ ;  /* 0x000000020d027210 */ /* 0x000fc60007f3e0ff */
[--C-:B------:R-:W-:Y:S02]  /*acd0*/  IMAD.X R13, R15, 0x1, R3.reuse, P2 ;  /* 0x000000010f0d7824 */ /* 0x100fe400010e0603 */
[----:B------:R-:W-:Y:S01]  /*ace0*/  IMAD.X R3, R14, 0x1, R3, P1 ;  /* 0x000000010e037824 */ /* 0x000fe200008e0603 */
[----:B------:R-:W-:Y:S05]  /*acf0*/  @P0 BRA `(.L_x_324) ;  /* 0x0000002000000947 */ /* 0x000fea0003800000 */
[----:B------:R1:W5:Y:S04]  /*ad00*/  LD.E.128 R8, [R12.64] ;  /* 0x000000080c087980 */ /* 0x000368000c101d00 */
[----:B------:R1:W5:Y:S02]  /*ad10*/  LD.E.128 R4, [R2.64] ;  /* 0x0000000802047980 */ /* 0x000364000c101d00 */
.L_x_324:
[----:B-123--:R-:W-:Y:S05]  /*ad20*/  BSYNC B0 ;  /* 0x0000000000007941 */ /* 0x00efea0003800000 */
.L_x_323:
[----:B------:R-:W-:Y:S01]  /*ad30*/  IMAD R0, R26, -0x80, R0 ;  /* 0xffffff801a007824 */ /* 0x000fe200078e0200 */
[----:B------:R-:W-:Y:S01]  /*ad40*/  ISETP.GE.AND P0, PT, R86, c[0x0][0x27c], PT ;  /* 0x00009f0056007a0c */ /* 0x000fe20003f06270 */
[----:B-----5:R-:W-:Y:S01]  /*ad50*/  IMAD.MOV.U32 R18, RZ, RZ, R8 ;  /* 0x000000ffff127224 */ /* 0x020fe200078e0008 */
[--C-:B------:R-:W-:Y:S01]  /*ad60*/  SHF.R.U64 R16, R8, 0x10, R9.reuse ;  /* 0x0000001008107819 */ /* 0x100fe20000001209 */
[----:B------:R-:W-:Y:S01]  /*ad70*/  IMAD.MOV.U32 R15, RZ, RZ, R10 ;  /* 0x000000ffff0f7224 */ /* 0x000fe200078e000a */
[----:B------:R-:W-:Y:S01]  /*ad80*/  IMNMX R37, R0, 0x80, PT ;  /* 0x0000008000257817 */ /* 0x000fe20003800200 */
[----:B------:R-:W-:Y:S01]  /*ad90*/  IMAD.MOV.U32 R17, RZ, RZ, R9 ;  /* 0x000000ffff117224 */ /* 0x000fe200078e0009 */
[--C-:B------:R-:W-:Y:S01]  /*ada0*/  SHF.R.U64 R13, R10, 0x10, R11.reuse ;  /* 0x000000100a0d7819 */ /* 0x100fe2000000120b */
[----:B------:R-:W-:Y:S01]  /*adb0*/  IMAD.MOV.U32 R10, RZ, RZ, R4 ;  /* 0x000000ffff0a7224 */ /* 0x000fe200078e0004 */
[----:B------:R-:W-:Y:S01]  /*adc0*/  ISETP.GE.OR P1, PT, R98, R37, P0 ;  /* 0x000000256200720c */ /* 0x000fe20000726670 */
[----:B------:R-:W-:Y:S01]  /*add0*/  IMAD.MOV.U32 R14, RZ, RZ, R11 ;  /* 0x000000ffff0e7224 */ /* 0x000fe200078e000b */
[----:B------:R-:W-:Y:S01]  /*ade0*/  SHF.R.U32.HI R12, RZ, 0x10, R9 ;  /* 0x00000010ff0c7819 */ /* 0x000fe20000011609 */
[--C-:B------:R-:W-:Y:S01]  /*adf0*/  IMAD.MOV.U32 R9, RZ, RZ, R5.reuse ;  /* 0x000000ffff097224 */ /* 0x100fe200078e0005 */
[----:B------:R-:W-:Y:S01]  /*ae00*/  SHF.R.U64 R8, R4, 0x10, R5 ;  /* 0x0000001004087819 */ /* 0x000fe20000001205 */
[----:B------:R-:W-:Y:S01]  /*ae10*/  IMAD.MOV.U32 R3, RZ, RZ, R7 ;  /* 0x000000ffff037224 */ /* 0x000fe200078e0007 */
[----:B------:R-:W-:Y:S01]  /*ae20*/  SHF.R.U32.HI R4, RZ, 0x10, R5 ;  /* 0x00000010ff047819 */ /* 0x000fe20000011605 */
[----:B------:R-:W-:Y:S01]  /*ae30*/  IMAD.MOV.U32 R5, RZ, RZ, R6 ;  /* 0x000000ffff057224 */ /* 0x000fe200078e0006 */
[----:B------:R-:W-:Y:S01]  /*ae40*/  SHF.R.U32.HI R11, RZ, 0x10, R11 ;  /* 0x00000010ff0b7819 */ /* 0x000fe2000001160b */
[----:B------:R-:W-:-:S04]  /*ae50*/  DEPBAR.LE SB0, 0x1 ;  /* 0x000080400000791a */ /* 0x000fc80000000000 */
[--C-:B------:R-:W-:Y:S01]  /*ae60*/  SHF.R.U64 R2, R6, 0x10, R7.reuse ;  /* 0x0000001006027819 */ /* 0x100fe20000001207 */
[----:B------:R-:W-:Y:S01]  /*ae70*/  BSSY B0, `(.L_x_325) ;  /* 0x0000065000007945 */ /* 0x000fe20003800000 */
[----:B------:R-:W-:Y:S02]  /*ae80*/  SHF.R.U32.HI R0, RZ, 0x10, R7 ;  /* 0x00000010ff007819 */ /* 0x000fe40000011607 */
[----:B------:R-:W-:Y:S02]  /*ae90*/  PRMT R24, R18, 0x5410, R16 ;  /* 0x0000541012187816 */ /* 0x000fe40000000010 */
[----:B------:R-:W-:Y:S02]  /*aea0*/  PRMT R30, R17, 0x5410, R12 ;  /* 0x00005410111e7816 */ /* 0x000fe4000000000c */
[----:B------:R-:W-:Y:S02]  /*aeb0*/  PRMT R26, R15, 0x5410, R13 ;  /* 0x000054100f1a7816 */ /* 0x000fe4000000000d */
[----:B------:R-:W-:-:S02]  /*aec0*/  PRMT R29, R14, 0x5410, R11 ;  /* 0x000054100e1d7816 */ /* 0x000fc4000000000b */
[----:B------:R-:W-:Y:S02]  /*aed0*/  PRMT R23, R10, 0x5410, R8 ;  /* 0x000054100a177816 */ /* 0x000fe40000000008 */
[----:B------:R-:W-:Y:S02]  /*aee0*/  PRMT R27, R9, 0x5410, R4 ;  /* 0x00005410091b7816 */ /* 0x000fe40000000004 */
[----:B------:R-:W-:Y:S02]  /*aef0*/  PRMT R25, R5, 0x5410, R2 ;  /* 0x0000541005197816 */ /* 0x000fe40000000002 */
[----:B------:R-:W-:Y:S01]  /*af00*/  PRMT R28, R3, 0x5410, R0 ;  /* 0x00005410031c7816 */ /* 0x000fe20000000000 */
[----:B------:R-:W-:Y:S06]  /*af10*/  BAR.SYNC.DEFER_BLOCKING 0x0 ;  /* 0x0000000000007b1d */ /* 0x000fec0000010000 */
[----:B------:R-:W-:Y:S05]  /*af20*/  @P1 BRA `(.L_x_326) ;  /* 0x0000059000001947 */ /* 0x000fea0003800000 */
[----:B------:R-:W2:Y:S04]  /*af30*/  LDL R21, [R1+0x40] ;  /* 0x0000400001157983 */ /* 0x000ea80000100800 */
[----:B------:R-:W3:Y:S04]  /*af40*/  LDL R20, [R1+0x44] ;  /* 0x0000440001147983 */ /* 0x000ee80000100800 */
[----:B------:R-:W4:Y:S04]  /*af50*/  LDL R38, [R1+0xcc] ;  /* 0x0000cc0001267983 */ /* 0x000f280000100800 */
[----:B------:R-:W1:Y:S01]  /*af60*/  S2R R22, SR_TID.X ;  /* 0x0000000000167919 */ /* 0x000e620000002100 */
[----:B------:R-:W-:-:S02]  /*af70*/  IADD3 R0, R86, c[0x0][0x27c], RZ ;  /* 0x00009f0056007a10 */ /* 0x000fc40007ffe0ff */
[----:B-1----:R-:W-:-:S04]  /*af80*/  SHF.R.S32.HI R19, RZ, 0x1f, R22 ;  /* 0x0000001fff137819 */ /* 0x002fc80000011416 */
[----:B------:R-:W-:-:S04]  /*af90*/  LEA.HI R19, R19, R22, RZ, 0x5 ;  /* 0x0000001613137211 */ /* 0x000fc800078f28ff */
[----:B------:R-:W-:-:S04]  /*afa0*/  SHF.R.S32.HI R19, RZ, 0x5, R19 ;  /* 0x00000005ff137819 */ /* 0x000fc80000011413 */
[----:B------:R-:W-:Y:S01]  /*afb0*/  SHF.L.U32 R19, R19, 0x9, RZ ;  /* 0x0000000913137819 */ /* 0x000fe200000006ff */
[----:B------:R-:W-:Y:S01]  /*afc0*/  IMAD.U32 R2, R23, 0x10000, RZ ;  /* 0x0001000017027824 */ /* 0x000fe200078e00ff */
[----:B--2---:R-:W-:-:S04]  /*afd0*/  LOP3.LUT R0, R21, 0x38, R0, 0xf8, !PT ;  /* 0x0000003815007812 */ /* 0x004fc800078ef800 */
[----:B---3--:R-:W-:Y:S01]  /*afe0*/  LOP3.LUT R0, R0, R20, RZ, 0x3c, !PT ;  /* 0x0000001400007212 */ /* 0x008fe200078e3cff */
[----:B----4-:R-:W1:Y:S04]  /*aff0*/  LDS.128 R8, [R38] ;  /* 0x0000000026087984 */ /* 0x010e680000000c00 */
[----:B------:R-:W-:-:S05]  /*b000*/  IMAD.IADD R0, R19, 0x1, R0 ;  /* 0x0000000113007824 */ /* 0x000fca00078e0200 */
[----:B------:R-:W-:-:S05]  /*b010*/  SHF.L.U32 R31, R0, 0x1, RZ ;  /* 0x00000001001f7819 */ /* 0x000fca00000006ff */
[----:B------:R-:W2:Y:S01]  /*b020*/  LDS.128 R4, [R31+0x5100] ;  /* 0x005100001f047984 */ /* 0x000ea20000000c00 */
[----:B------:R-:W-:Y:S01]  /*b030*/  SHF.L.U32 R0, R24, 0x10, RZ ;  /* 0x0000001018007819 */ /* 0x000fe200000006ff */
[C---:B-1----:R-:W-:Y:S01]  /*b040*/  IMAD.U32 R12, R8.reuse, 0x10000, RZ ;  /* 0x00010000080c7824 */ /* 0x042fe200078e00ff */
[----:B------:R-:W-:Y:S01]  /*b050*/  LOP3.LUT R13, R8, 0xffff0000, RZ, 0xc0, !PT ;  /* 0xffff0000080d7812 */ /* 0x000fe200078ec0ff */
[C---:B------:R-:W-:Y:S01]  /*b060*/  IMAD.U32 R15, R10.reuse, 0x10000, RZ ;  /* 0x000100000a0f7824 */ /* 0x040fe200078e00ff */
[C---:B------:R-:W-:Y:S02]  /*b070*/  SHF.L.U32 R14, R9.reuse, 0x10, RZ ;  /* 0x00000010090e7819 */ /* 0x040fe400000006ff */
[----:B------:R-:W-:Y:S02]  /*b080*/  LOP3.LUT R22, R9, 0xffff0000, RZ, 0xc0, !PT ;  /* 0xffff000009167812 */ /* 0x000fe400078ec0ff */
[----:B------:R-:W-:Y:S01]  /*b090*/  LOP3.LUT R16, R10, 0xffff0000, RZ, 0xc0, !PT ;  /* 0xffff00000a107812 */ /* 0x000fe200078ec0ff */
[C---:B--2---:R-:W-:Y:S01]  /*b0a0*/  IMAD.U32 R3, R4.reuse, 0x10000, RZ ;  /* 0x0001000004037824 */ /* 0x044fe200078e00ff */
[----:B------:R-:W-:-:S02]  /*b0b0*/  LOP3.LUT R8, R4, 0xffff0000, RZ, 0xc0, !PT ;  /* 0xffff000004087812 */ /* 0x000fc400078ec0ff */
[----:B------:R-:W-:Y:S01]  /*b0c0*/  LOP3.LUT R4, R23, 0xffff0000, RZ, 0xc0, !PT ;  /* 0xffff000017047812 */ /* 0x000fe200078ec0ff */
[----:B------:R-:W-:Y:S01]  /*b0d0*/  FMUL.FTZ R17, R3, R2 ;  /* 0x0000000203117220 */ /* 0x000fe20000410000 */
[C---:B------:R-:W-:Y:S02]  /*b0e0*/  SHF.L.U32 R9, R5.reuse, 0x10, RZ ;  /* 0x0000001005097819 */ /* 0x040fe400000006ff */
[----:B------:R-:W-:Y:S01]  /*b0f0*/  LOP3.LUT R19, R5, 0xffff0000, RZ, 0xc0, !PT ;  /* 0xffff000005137812 */ /* 0x000fe200078ec0ff */
[C---:B------:R-:W-:Y:S01]  /*b100*/  IMAD.U32 R5, R6.reuse, 0x10000, RZ ;  /* 0x0001000006057824 */ /* 0x040fe200078e00ff */
[----:B------:R-:W-:Y:S01]  /*b110*/  LOP3.LUT R10, R6, 0xffff0000, RZ, 0xc0, !PT ;  /* 0xffff0000060a7812 */ /* 0x000fe200078ec0ff */
[-C--:B------:R-:W-:Y:S01]  /*b120*/  FMUL.FTZ R6, R3, R0.reuse ;  /* 0x0000000003067220 */ /* 0x080fe20000410000 */
[C---:B------:R-:W-:Y:S02]  /*b130*/  SHF.L.U32 R20, R11.reuse, 0x10, RZ ;  /* 0x000000100b147819 */ /* 0x040fe400000006ff */
[----:B------:R-:W-:Y:S01]  /*b140*/  LOP3.LUT R21, R11, 0xffff0000, RZ, 0xc0, !PT ;  /* 0xffff00000b157812 */ /* 0x000fe200078ec0ff */
[----:B------:R-:W-:Y:S01]  /*b150*/  FFMA.FTZ R36, R12, R0, -R17 ;  /* 0x000000000c247223 */ /* 0x000fe20000010811 */
[----:B------:R-:W-:-:S02]  /*b160*/  SHF.L.U32 R11, R7, 0x10, RZ ;  /* 0x00000010070b7819 */ /* 0x000fc400000006ff */
[----:B------:R-:W-:Y:S01]  /*b170*/  LOP3.LUT R18, R7, 0xffff0000, RZ, 0xc0, !PT ;  /* 0xffff000007127812 */ /* 0x000fe200078ec0ff */
[----:B------:R-:W-:Y:S01]  /*b180*/  FMUL.FTZ R7, R8, R4 ;  /* 0x0000000408077220 */ /* 0x000fe20000410000 */
[----:B------:R-:W-:Y:S01]  /*b190*/  LOP3.LUT R3, R24, 0xffff0000, RZ, 0xc0, !PT ;  /* 0xffff000018037812 */ /* 0x000fe200078ec0ff */
[----:B------:R-:W-:Y:S02]  /*b1a0*/  IMAD.U32 R0, R27, 0x10000, RZ ;  /* 0x000100001b007824 */ /* 0x000fe400078e00ff */
[----:B------:R-:W-:Y:S01]  /*b1b0*/  FFMA.FTZ R35, R12, R2, R6 ;  /* 0x000000020c237223 */ /* 0x000fe20000010006 */
[----:B------:R-:W-:Y:S01]  /*b1c0*/  SHF.L.U32 R2, R30, 0x10, RZ ;  /* 0x000000101e027819 */ /* 0x000fe200000006ff */
[-C--:B------:R-:W-:Y:S02]  /*b1d0*/  FFMA.FTZ R34, R13, R3.reuse, -R7 ;  /* 0x000000030d227223 */ /* 0x080fe40000010807 */
[----:B------:R-:W-:Y:S01]  /*b1e0*/  FMUL.FTZ R7, R9, R0 ;  /* 0x0000000009077220 */ /* 0x000fe20000410000 */
[----:B------:R-:W-:Y:S01]  /*b1f0*/  SHF.L.U32 R6, R25, 0x10, RZ ;  /* 0x0000001019067819 */ /* 0x000fe200000006ff */
[----:B------:R-:W-:-:S02]  /*b200*/  FMUL.FTZ R8, R8, R3 ;  /* 0x0000000308087220 */ /* 0x000fc40000410000 */
[-C--:B------:R-:W-:Y:S02]  /*b210*/  FMUL.FTZ R3, R9, R2.reuse ;  /* 0x0000000209037220 */ /* 0x080fe40000410000 */
[----:B------:R-:W-:Y:S02]  /*b220*/  FFMA.FTZ R32, R14, R2, -R7 ;  /* 0x000000020e207223 */ /* 0x000fe40000010807 */
[----:B------:R-:W-:Y:S02]  /*b230*/  IMAD.U32 R2, R26, 0x10000, RZ ;  /* 0x000100001a027824 */ /* 0x000fe400078e00ff */
[----:B------:R-:W-:Y:S02]  /*b240*/  FFMA.FTZ R33, R13, R4, R8 ;  /* 0x000000040d217223 */ /* 0x000fe40000010008 */
[C---:B------:R-:W-:Y:S02]  /*b250*/  FMUL.FTZ R4, R5.reuse, R6 ;  /* 0x0000000605047220 */ /* 0x040fe40000410000 */
[----:B------:R-:W-:Y:S01]  /*b260*/  FFMA.FTZ R17, R14, R0, R3 ;  /* 0x000000000e117223 */ /* 0x000fe20000010003 */
[----:B------:R-:W-:Y:S01]  /*b270*/  LOP3.LUT R3, R26, 0xffff0000, RZ, 0xc0, !PT ;  /* 0xffff00001a037812 */ /* 0x000fe200078ec0ff */
[-C--:B------:R-:W-:Y:S01]  /*b280*/  FMUL.FTZ R9, R5, R2.reuse ;  /* 0x0000000205097220 */ /* 0x080fe20000410000 */
[----:B------:R-:W-:Y:S01]  /*b290*/  SHF.L.U32 R5, R28, 0x10, RZ ;  /* 0x000000101c057819 */ /* 0x000fe200000006ff */
[----:B------:R-:W-:Y:S01]  /*b2a0*/  FFMA.FTZ R14, R15, R2, -R4 ;  /* 0x000000020f0e7223 */ /* 0x000fe20000010804 */
[----:B------:R-:W-:-:S02]  /*b2b0*/  LOP3.LUT R0, R25, 0xffff0000, RZ, 0xc0, !PT ;  /* 0xffff000019007812 */ /* 0x000fc400078ec0ff */
[----:B------:R-:W-:Y:S01]  /*b2c0*/  SHF.L.U32 R2, R29, 0x10, RZ ;  /* 0x000000101d027819 */ /* 0x000fe200000006ff */
[C---:B------:R-:W-:Y:S02]  /*b2d0*/  FMUL.FTZ R7, R10.reuse, R3 ;  /* 0x000000030a077220 */ /* 0x040fe40000410000 */
[----:B------:R-:W-:Y:S02]  /*b2e0*/  FMUL.FTZ R4, R11, R5 ;  /* 0x000000050b047220 */ /* 0x000fe40000410000 */
[----:B------:R-:W-:Y:S02]  /*b2f0*/  FMUL.FTZ R8, R10, R0 ;  /* 0x000000000a087220 */ /* 0x000fe40000410000 */
[----:B------:R-:W-:Y:S02]  /*b300*/  FFMA.FTZ R15, R15, R6, R9 ;  /* 0x000000060f0f7223 */ /* 0x000fe40000010009 */
[----:B------:R-:W-:Y:S02]  /*b310*/  FMUL.FTZ R6, R11, R2 ;  /* 0x000000020b067220 */ /* 0x000fe40000410000 */
[----:B------:R-:W-:Y:S01]  /*b320*/  FFMA.FTZ R13, R16, R0, R7 ;  /* 0x00000000100d7223 */ /* 0x000fe20000010007 */
[----:B------:R-:W-:Y:S01]  /*b330*/  LOP3.LUT R0, R28, 0xffff0000, RZ, 0xc0, !PT ;  /* 0xffff00001c007812 */ /* 0x000fe200078ec0ff */
[----:B------:R-:W-:Y:S01]  /*b340*/  FFMA.FTZ R11, R20, R2, -R4 ;  /* 0x00000002140b7223 */ /* 0x000fe20000010804 */
[----:B------:R-:W-:Y:S01]  /*b350*/  LOP3.LUT R2, R27, 0xffff0000, RZ, 0xc0, !PT ;  /* 0xffff00001b027812 */ /* 0x000fe200078ec0ff */
[----:B------:R-:W-:Y:S01]  /*b360*/  FFMA.FTZ R10, R16, R3, -R8 ;  /* 0x00000003100a7223 */ /* 0x000fe20000010808 */
[----:B------:R-:W-:-:S02]  /*b370*/  LOP3.LUT R4, R30, 0xffff0000, RZ, 0xc0, !PT ;  /* 0xffff00001e047812 */ /* 0x000fc400078ec0ff */
[----:B------:R-:W-:Y:S01]  /*b380*/  LOP3.LUT R3, R29, 0xffff0000, RZ, 0xc0, !PT ;  /* 0xffff00001d037812 */ /* 0x000fe200078ec0ff */
[----:B------:R-:W-:Y:S02]  /*b390*/  FFMA.FTZ R12, R20, R5, R6 ;  /* 0x00000005140c7223 */ /* 0x000fe40000010006 */
[C---:B------:R-:W-:Y:S02]  /*b3a0*/  FMUL.FTZ R8, R19.reuse, R2 ;  /* 0x0000000213087220 */ /* 0x040fe40000410000 */
[C---:B------:R-:W-:Y:S02]  /*b3b0*/  FMUL.FTZ R6, R18.reuse, R0 ;  /* 0x0000000012067220 */ /* 0x040fe40000410000 */
[-C--:B------:R-:W-:Y:S02]  /*b3c0*/  FMUL.FTZ R7, R19, R4.reuse ;  /* 0x0000000413077220 */ /* 0x080fe40000410000 */
[----:B------:R-:W-:Y:S02]  /*b3d0*/  FMUL.FTZ R5, R18, R3 ;  /* 0x0000000312057220 */ /* 0x000fe40000410000 */
[----:B------:R-:W-:-:S02]  /*b3e0*/  FFMA.FTZ R9, R22, R4, -R8 ;  /* 0x0000000416097223 */ /* 0x000fc40000010808 */
[C---:B------:R-:W-:Y:S02]  /*b3f0*/  FFMA.FTZ R3, R21.reuse, R3, -R6 ;  /* 0x0000000315037223 */ /* 0x040fe40000010806 */
[----:B------:R-:W-:Y:S02]  /*b400*/  FFMA.FTZ R2, R22, R2, R7 ;  /* 0x0000000216027223 */ /* 0x000fe40000010007 */
[----:B------:R-:W-:Y:S01]  /*b410*/  FFMA.FTZ R0, R21, R0, R5 ;  /* 0x0000000015007223 */ /* 0x000fe20000010005 */
[----:B------:R-:W-:Y:S02]  /*b420*/  F2FP.BF16.PACK_AB R10, R10, R14 ;  /* 0x0000000e0a0a723e */ /* 0x000fe400000010ff */
[----:B------:R-:W-:Y:S02]  /*b430*/  F2FP.BF16.PACK_AB R8, R34, R36 ;  /* 0x000000242208723e */ /* 0x000fe400000010ff */
[----:B------:R-:W-:Y:S02]  /*b440*/  F2FP.BF16.PACK_AB R9, R9, R32 ;  /* 0x000000200909723e */ /* 0x000fe400000010ff */
[----:B------:R-:W-:-:S02]  /*b450*/  F2FP.BF16.PACK_AB R11, R3, R11 ;  /* 0x0000000b030b723e */ /* 0x000fc400000010ff */
[----:B------:R-:W-:Y:S02]  /*b460*/  F2FP.BF16.PACK_AB R6, R13, R15 ;  /* 0x0000000f0d06723e */ /* 0x000fe400000010ff */
[----:B------:R-:W-:Y:S02]  /*b470*/  F2FP.BF16.PACK_AB R4, R33, R35 ;  /* 0x000000232104723e */ /* 0x000fe400000010ff */
[----:B------:R-:W-:Y:S02]  /*b480*/  F2FP.BF16.PACK_AB R5, R2, R17 ;  /* 0x000000110205723e */ /* 0x000fe400000010ff */
[----:B------:R-:W-:Y:S01]  /*b490*/  F2FP.BF16.PACK_AB R7, R0, R12 ;  /* 0x0000000c0007723e */ /* 0x000fe200000010ff */
[----:B------:R1:W-:Y:S04]  /*b4a0*/  STS.128 [R38], R8 ;  /* 0x0000000826007388 */ /* 0x0003e80000000c00 */
[----:B------:R1:W-:Y:S02]  /*b4b0*/  STS.128 [R31+0x5100], R4 ;  /* 0x005100041f007388 */ /* 0x0003e40000000c00 */
.L_x_326:
[----:B------:R-:W-:Y:S05]  /*b4c0*/  BSYNC B0 ;  /* 0x0000000000007941 */ /* 0x000fea0003800000 */
.L_x_325:
[----:B------:R-:W-:Y:S01]  /*b4d0*/  IADD3 R0, R98, 0x20, RZ ;  /* 0x0000002062007810 */ /* 0x000fe20007ffe0ff */
[----:B------:R-:W-:Y:S03]  /*b4e0*/  BSSY B0, `(.L_x_327) ;  /* 0x000005d000007945 */ /* 0x000fe60003800000 */
[----:B------:R-:W-:-:S13]  /*b4f0*/  ISETP.GE.OR P1, PT, R0, R37, P0 ;  /* 0x000000250000720c */ /* 0x000fda0000726670 */
[----:B------:R-:W-:Y:S05]  /*b500*/  @P1 BRA `(.L_x_328) ;  /* 0x000005a000001947 */ /* 0x000fea0003800000 */
[----:B------:R-:W2:Y:S01]  /*b510*/  LDL R2, [R1+0x4c] ;  /* 0x00004c0001027983 */ /* 0x000ea20000100800 */
[C---:B------:R-:W-:Y:S02]  /*b520*/  IADD3 R3, R98.reuse, 0x20, RZ ;  /* 0x0000002062037810 */ /* 0x040fe40007ffe0ff */
[----:B-1----:R-:W-:Y:S01]  /*b530*/  IADD3 R4, R98, 0x20, RZ ;  /* 0x0000002062047810 */ /* 0x002fe20007ffe0ff */
[----:B------:R-:W3:Y:S02]  /*b540*/  LDL R38, [R1+0xd8] ;  /* 0x0000d80001267983 */ /* 0x000ee40000100800 */
[----:B------:R-:W-:Y:S02]  /*b550*/  IMAD.SHL.U32 R3, R3, 0x40, RZ ;  /* 0x0000004003037824 */ /* 0x000fe400078e00ff */
[----:B------:R-:W-:Y:S01]  /*b560*/  IMAD.SHL.U32 R4, R4, 0x40, RZ ;  /* 0x0000004004047824 */ /* 0x000fe200078e00ff */
[----:B------:R-:W-:Y:S02]  /*b570*/  IADD3 R0, R86, c[0x0][0x27c], RZ ;  /* 0x00009f0056007a10 */ /* 0x000fe40007ffe0ff */
[----:B------:R-:W-:-:S02]  /*b580*/  LOP3.LUT R3, R3, 0x1c0, RZ, 0xc0, !PT ;  /* 0x000001c003037812 */ /* 0x000fc400078ec0ff */
[----:B------:R-:W-:Y:S02]  /*b590*/  LOP3.LUT R4, R4, 0x1c0, RZ, 0xc0, !PT ;  /* 0x000001c004047812 */ /* 0x000fe400078ec0ff */
[----:B------:R-:W-:Y:S02]  /*b5a0*/  SHF.R.U32.HI R3, RZ, 0x3, R3 ;  /* 0x00000003ff037819 */ /* 0x000fe40000011603 */
[----:B------:R-:W-:-:S04]  /*b5b0*/  LOP3.LUT R0, R4, 0x38, R0, 0xf8, !PT ;  /* 0x0000003804007812 */ /* 0x000fc800078ef800 */
[----:B------:R-:W-:-:S04]  /*b5c0*/  LOP3.LUT R0, R0, R3, RZ, 0x3c, !PT ;  /* 0x0000000300007212 */ /* 0x000fc800078e3cff */
[----:B--2---:R-:W-:Y:S01]  /*b5d0*/  IADD3 R0, R2, R0, RZ ;  /* 0x0000000002007210 */ /* 0x004fe20007ffe0ff */
[----:B---3--:R-:W1:Y:S04]  /*b5e0*/  LDS.128 R8, [R38] ;  /* 0x0000000026087984 */ /* 0x008e680000000c00 */
[----:B------:R-:W-:-:S05]  /*b5f0*/  IMAD.SHL.U32 R31, R0, 0x2, RZ ;  /* 0x00000002001f7824 */ /* 0x000fca00078e00ff */
[----:B------:R-:W2:Y:S01]  /*b600*/  LDS.128 R4, [R31+0x5100] ;  /* 0x005100001f047984 */ /* 0x000ea20000000c00 */
[----:B------:R-:W-:Y:S01]  /*b610*/  SHF.L.U32 R2, R23, 0x10, RZ ;  /* 0x0000001017027819 */ /* 0x000fe200000006ff */
[----:B------:R-:W-:Y:S01]  /*b620*/  IMAD.U32 R0, R24, 0x10000, RZ ;  /* 0x0001000018007824 */ /* 0x000fe200078e00ff */
[C---:B-1----:R-:W-:Y:S02]  /*b630*/  SHF.L.U32 R12, R8.reuse, 0x10, RZ ;  /* 0x00000010080c7819 */ /* 0x042fe400000006ff */
[----:B------:R-:W-:Y:S02]  /*b640*/  LOP3.LUT R13, R8, 0xffff0000, RZ, 0xc0, !PT ;  /* 0xffff0000080d7812 */ /* 0x000fe400078ec0ff */
[C---:B--2---:R-:W-:Y:S01]  /*b650*/  SHF.L.U32 R3, R4.reuse, 0x10, RZ ;  /* 0x0000001004037819 */ /* 0x044fe200000006ff */
[C---:B------:R-:W-:Y:S01]  /*b660*/  IMAD.U32 R14, R9.reuse, 0x10000, RZ ;  /* 0x00010000090e7824 */ /* 0x040fe200078e00ff */
[----:B------:R-:W-:Y:S02]  /*b670*/  LOP3.LUT R8, R4, 0xffff0000, RZ, 0xc0, !PT ;  /* 0xffff000004087812 */ /* 0x000fe400078ec0ff */
[----:B------:R-:W-:Y:S01]  /*b680*/  LOP3.LUT R22, R9, 0xffff0000, RZ, 0xc0, !PT ;  /* 0xffff000009167812 */ /* 0x000fe200078ec0ff */
[----:B------:R-:W-:Y:S01]  /*b690*/  FMUL.FTZ R17, R2, R3 ;  /* 0x0000000302117220 */ /* 0x000fe20000410000 */
[----:B------:R-:W-:Y:S01]  /*b6a0*/  LOP3.LUT R4, R23, 0xffff0000, RZ, 0xc0, !PT ;  /* 0xffff000017047812 */ /* 0x000fe200078ec0ff */
[----:B------:R-:W-:Y:S01]  /*b6b0*/  IMAD.U32 R9, R5, 0x10000, RZ ;  /* 0x0001000005097824 */ /* 0x000fe200078e00ff */
[----:B------:R-:W-:-:S02]  /*b6c0*/  SHF.L.U32 R15, R10, 0x10, RZ ;  /* 0x000000100a0f7819 */ /* 0x000fc400000006ff */
[----:B------:R-:W-:Y:S02]  /*b6d0*/  LOP3.LUT R16, R10, 0xffff0000, RZ, 0xc0, !PT ;  /* 0xffff00000a107812 */ /* 0x000fe400078ec0ff */
[----:B------:R-:W-:Y:S01]  /*b6e0*/  LOP3.LUT R19, R5, 0xffff0000, RZ, 0xc0, !PT ;  /* 0xffff000005137812 */ /* 0x000fe200078ec0ff */
[C---:B------:R-:W-:Y:S01]  /*b6f0*/  IMAD.U32 R20, R11.reuse, 0x10000, RZ ;  /* 0x000100000b147824 */ /* 0x040fe200078e00ff */
[C---:B------:R-:W-:Y:S02]  /*b700*/  SHF.L.U32 R5, R6.reuse, 0x10, RZ ;  /* 0x0000001006057819 */ /* 0x040fe400000006ff */
[----:B------:R-:W-:Y:S01]  /*b710*/  LOP3.LUT R10, R6, 0xffff0000, RZ, 0xc0, !PT ;  /* 0xffff0000060a7812 */ /* 0x000fe200078ec0ff */
[C---:B------:R-:W-:Y:S01]  /*b720*/  FMUL.FTZ R6, R0.reuse, R3 ;  /* 0x0000000300067220 */ /* 0x040fe20000410000 */
[----:B------:R-:W-:Y:S01]  /*b730*/  LOP3.LUT R21, R11, 0xffff0000, RZ, 0xc0, !PT ;  /* 0xffff00000b157812 */ /* 0x000fe200078ec0ff */
[C---:B------:R-:W-:Y:S01]  /*b740*/  IMAD.U32 R11, R7.reuse, 0x10000, RZ ;  /* 0x00010000070b7824 */ /* 0x040fe200078e00ff */
[----:B------:R-:W-:Y:S01]  /*b750*/  LOP3.LUT R18, R7, 0xffff0000, RZ, 0xc0, !PT ;  /* 0xffff000007127812 */ /* 0x000fe200078ec0ff */
[----:B------:R-:W-:Y:S01]  /*b760*/  FFMA.FTZ R36, R0, R12, -R17 ;  /* 0x0000000c00247223 */ /* 0x000fe20000010811 */
[----:B------:R-:W-:Y:S01]  /*b770*/  LOP3.LUT R3, R24, 0xffff0000, RZ, 0xc0, !PT ;  /* 0xffff000018037812 */ /* 0x000fe200078ec0ff */
[----:B------:R-:W-:Y:S01]  /*b780*/  FMUL.FTZ R7, R4, R8 ;  /* 0x0000000804077220 */ /* 0x000fe20000410000 */
[----:B------:R-:W-:Y:S01]  /*b790*/  SHF.L.U32 R0, R27, 0x10, RZ ;  /* 0x000000101b007819 */ /* 0x000fe200000006ff */
[----:B------:R-:W-:-:S02]  /*b7a0*/  FFMA.FTZ R35, R2, R12, R6 ;  /* 0x0000000c02237223 */ /* 0x000fc40000010006 */
[----:B------:R-:W-:Y:S02]  /*b7b0*/  FFMA.FTZ R34, R3, R13, -R7 ;  /* 0x0000000d03227223 */ /* 0x000fe40000010807 */
[----:B------:R-:W-:Y:S02]  /*b7c0*/  IMAD.U32 R2, R30, 0x10000, RZ ;  /* 0x000100001e027824 */ /* 0x000fe400078e00ff */
[-C--:B------:R-:W-:Y:S01]  /*b7d0*/  FMUL.FTZ R7, R0, R9.reuse ;  /* 0x0000000900077220 */ /* 0x080fe20000410000 */
[----:B------:R-:W-:Y:S01]  /*b7e0*/  SHF.L.U32 R6, R25, 0x10, RZ ;  /* 0x0000001019067819 */ /* 0x000fe200000006ff */
[----:B------:R-:W-:Y:S02]  /*b7f0*/  FMUL.FTZ R8, R3, R8 ;  /* 0x0000000803087220 */ /* 0x000fe40000410000 */
[C---:B------:R-:W-:Y:S02]  /*b800*/  FMUL.FTZ R3, R2.reuse, R9 ;  /* 0x0000000902037220 */ /* 0x040fe40000410000 */
[----:B------:R-:W-:-:S02]  /*b810*/  FFMA.FTZ R32, R2, R14, -R7 ;  /* 0x0000000e02207223 */ /* 0x000fc40000010807 */
[----:B------:R-:W-:Y:S02]  /*b820*/  IMAD.U32 R2, R26, 0x10000, RZ ;  /* 0x000100001a027824 */ /* 0x000fe400078e00ff */
[----:B------:R-:W-:Y:S02]  /*b830*/  FFMA.FTZ R33, R4, R13, R8 ;  /* 0x0000000d04217223 */ /* 0x000fe40000010008 */
[-C--:B------:R-:W-:Y:S02]  /*b840*/  FMUL.FTZ R4, R6, R5.reuse ;  /* 0x0000000506047220 */ /* 0x080fe40000410000 */
[----:B------:R-:W-:Y:S01]  /*b850*/  FFMA.FTZ R17, R0, R14, R3 ;  /* 0x0000000e00117223 */ /* 0x000fe20000010003 */
[----:B------:R-:W-:Y:S01]  /*b860*/  LOP3.LUT R3, R26, 0xffff0000, RZ, 0xc0, !PT ;  /* 0xffff00001a037812 */ /* 0x000fe200078ec0ff */
[----:B------:R-:W-:Y:S01]  /*b870*/  FMUL.FTZ R9, R2, R5 ;  /* 0x0000000502097220 */ /* 0x000fe20000410000 */
[----:B------:R-:W-:Y:S01]  /*b880*/  SHF.L.U32 R5, R28, 0x10, RZ ;  /* 0x000000101c057819 */ /* 0x000fe200000006ff */
[----:B------:R-:W-:Y:S01]  /*b890*/  FFMA.FTZ R14, R2, R15, -R4 ;  /* 0x0000000f020e7223 */ /* 0x000fe20000010804 */
[----:B------:R-:W-:-:S02]  /*b8a0*/  LOP3.LUT R0, R25, 0xffff0000, RZ, 0xc0, !PT ;  /* 0xffff000019007812 */ /* 0x000fc400078ec0ff */
[----:B------:R-:W-:Y:S01]  /*b8b0*/  SHF.L.U32 R2, R29, 0x10, RZ ;  /* 0x000000101d027819 */ /* 0x000fe200000006ff */
[-C--:B------:R-:W-:Y:S02]  /*b8c0*/  FMUL.FTZ R7, R3, R10.reuse ;  /* 0x0000000a03077220 */ /* 0x080fe40000410000 */
        /* <DEDUP_REMOVED lines=12> */
[-C--:B------:R-:W-:Y:S02]  /*b990*/  FMUL.FTZ R8, R2, R19.reuse ;  /* 0x0000001302087220 */ /* 0x080fe40000410000 */
[-C--:B------:R-:W-:Y:S02]  /*b9a0*/  FMUL.FTZ R6, R0, R18.reuse ;  /* 0x0000001200067220 */ /* 0x080fe40000410000 */
[C---:B------:R-:W-:Y:S02]  /*b9b0*/  FMUL.FTZ R7, R4.reuse, R19 ;  /* 0x0000001304077220 */ /* 0x040fe40000410000 */
[----:B------:R-:W-:Y:S02]  /*b9c0*/  FMUL.FTZ R5, R3, R18 ;  /* 0x0000001203057220 */ /* 0x000fe40000410000 */
[----:B------:R-:W-:-:S02]  /*b9d0*/  FFMA.FTZ R9, R4, R22, -R8 ;  /* 0x0000001604097223 */ /* 0x000fc40000010808 */
[-C--:B------:R-:W-:Y:S02]  /*b9e0*/  FFMA.FTZ R3, R3, R21.reuse, -R6 ;  /* 0x0000001503037223 */ /* 0x080fe40000010806 */
        /* <DEDUP_REMOVED lines=12> */
.L_x_328:
[----:B------:R-:W-:Y:S05]  /*bab0*/  BSYNC B0 ;  /* 0x0000000000007941 */ /* 0x000fea0003800000 */
.L_x_327:
        /* <DEDUP_REMOVED lines=94> */
.L_x_330:
[----:B------:R-:W-:Y:S05]  /*c0a0*/  BSYNC B0 ;  /* 0x0000000000007941 */ /* 0x000fea0003800000 */
.L_x_329:
[----:B------:R-:W-:-:S04]  /*c0b0*/  IADD3 R0, R98, 0x60, RZ ;  /* 0x0000006062007810 */ /* 0x000fc80007ffe0ff */
        /* <DEDUP_REMOVED lines=92> */
.L_x_320:
[----:B------:R-:W-:Y:S05]  /*c680*/  BSYNC B2 ;  /* 0x0000000000027941 */ /* 0x000fea0003800000 */
.L_x_304:
[----:B------:R-:W-:Y:S01]  /*c690*/  IMAD.WIDE.U32 R146, R85, c[0x0][0x210], RZ ;  /* 0x0000840055927a25 */ /* 0x000fe200078e00ff */
[----:B------:R-:W-:-:S04]  /*c6a0*/  DEPBAR.LE SB0, 0x0 ;  /* 0x000080000000791a */ /* 0x000fc80000000000 */
[----:B------:R-:W-:Y:S01]  /*c6b0*/  IMAD R144, R85, c[0x0][0x214], R147 ;  /* 0x0000850055907a24 */ /* 0x000fe200078e0293 */
[----:B------:R-:W-:Y:S01]  /*c6c0*/  STL.64 [R1+0x8], R146 ;  /* 0x0000089201007387 */ /* 0x000fe20000100a00 */
[----:B------:R-:W-:Y:S02]  /*c6d0*/  IMAD R0, R88, c[0x0][0x208], RZ ;  /* 0x0000820058007a24 */ /* 0x000fe400078e02ff */
[C---:B--23--:R-:W-:Y:S01]  /*c6e0*/  IMAD.WIDE.U32 R2, R224.reuse, c[0x0][0x208], RZ ;  /* 0x00008200e0027a25 */ /* 0x04cfe200078e00ff */
[----:B------:R-:W-:Y:S03]  /*c6f0*/  STL [R1+0x10], R144 ;  /* 0x0000109001007387 */ /* 0x000fe60000100800 */
[----:B------:R-:W-:Y:S01]  /*c700*/  IMAD R0, R224, c[0x0][0x20c], R0 ;  /* 0x00008300e0007a24 */ /* 0x000fe200078e0200 */
[----:B------:R-:W2:Y:S03]  /*c710*/  LDL R85, [R1+0x4] ;  /* 0x0000040001557983 */ /* 0x000ea60000100800 */
[----:B------:R-:W-:Y:S01]  /*c720*/  IMAD.IADD R3, R3, 0x1, R0 ;  /* 0x0000000103037824 */ /* 0x000fe200078e0200 */
[----:B------:R-:W-:Y:S01]  /*c730*/  BAR.SYNC.DEFER_BLOCKING 0x0 ;  /* 0x0000000000007b1d */ /* 0x000fe20000010000 */
[----:B------:R-:W-:-:S02]  /*c740*/  IMAD R0, R89, c[0x0][0x218], RZ ;  /* 0x0000860059007a24 */ /* 0x000fc400078e02ff */
[----:B------:R-:W-:-:S04]  /*c750*/  IMAD.WIDE.U32 R2, R214, c[0x0][0x218], R2 ;  /* 0x00008600d6027a25 */ /* 0x000fc800078e0002 */
[----:B------:R-:W-:Y:S01]  /*c760*/  IMAD R0, R214, c[0x0][0x21c], R0 ;  /* 0x00008700d6007a24 */ /* 0x000fe200078e0200 */
[----:B------:R-:W-:-:S04]  /*c770*/  IADD3 R2, P0, R2, R146, RZ ;  /* 0x0000009202027210 */ /* 0x000fc80007f1e0ff */
[----:B------:R-:W-:Y:S01]  /*c780*/  IADD3.X R3, R144, R3, R0, P0, !PT ;  /* 0x0000000390037210 */ /* 0x000fe200007fe400 */
[----:B-1----:R-:W-:Y:S04]  /*c790*/  LDSM.16.M88.4 R4, [R203+0x2000] ;  /* 0x00200000cb04783b */ /* 0x002fe80000000200 */
[----:B------:R-:W1:Y:S04]  /*c7a0*/  LDSM.16.M88.4 R32, [R196] ;  /* 0x00000000c420783b */ /* 0x000e680000000200 */
[----:B------:R-:W3:Y:S04]  /*c7b0*/  LDSM.16.M88.4 R28, [R196+0x800] ;  /* 0x00080000c41c783b */ /* 0x000ee80000000200 */
[----:B------:R-:W4:Y:S04]  /*c7c0*/  LDSM.16.M88.4 R24, [R196+0x1000] ;  /* 0x00100000c418783b */ /* 0x000f280000000200 */
[----:B------:R-:W5:Y:S04]  /*c7d0*/  LDSM.16.M88.4 R20, [R196+0x1800] ;  /* 0x00180000c414783b */ /* 0x000f680000000200 */
[----:B------:R-:W4:Y:S04]  /*c7e0*/  LDSM.16.M88.4 R16, [R196+0x2000] ;  /* 0x00200000c410783b */ /* 0x000f280000000200 */
[----:B------:R-:W5:Y:S04]  /*c7f0*/  LDSM.16.M88.4 R8, [R203] ;  /* 0x00000000cb08783b */ /* 0x000f680000000200 */
[----:B------:R-:W-:Y:S04]  /*c800*/  LDSM.16.M88.4 R12, [R206+0x2000] ;  /* 0x00200000ce0c783b */ /* 0x000fe80000000200 */
[----:B------:R-:W5:Y:S04]  /*c810*/  LDSM.16.M88.4 R104, [R208] ;  /* 0x00000000d068783b */ /* 0x000f680000000200 */
[----:B------:R-:W5:Y:S04]  /*c820*/  LDSM.16.M88.4 R68, [R209] ;  /* 0x00000000d144783b */ /* 0x000f680000000200 */
[----:B------:R-:W5:Y:S04]  /*c830*/  LDSM.16.M88.4 R56, [R207] ;  /* 0x00000000cf38783b */ /* 0x000f680000000200 */
[----:B------:R-:W5:Y:S01]  /*c840*/  LDSM.16.M88.4 R60, [R211] ;  /* 0x00000000d33c783b */ /* 0x000f620000000200 */
[C---:B-1----:R-:W-:Y:S03]  /*c850*/  HMMA.16816.F32.BF16 R48, R4.reuse, R32, RZ ;  /* 0x000000200430723c */ /* 0x042fe600000418ff */
[----:B------:R-:W1:Y:S05]  /*c860*/  LDSM.16.M88.4 R64, [R210] ;  /* 0x00000000d240783b */ /* 0x000e6a0000000200 */
[C---:B---3--:R-:W-:Y:S08]  /*c870*/  HMMA.16816.F32.BF16 R44, R4.reuse, R28, RZ ;  /* 0x0000001c042c723c */ /* 0x048ff000000418ff */
[C---:B----4-:R-:W-:Y:S08]  /*c880*/  HMMA.16816.F32.BF16 R40, R4.reuse, R24, RZ ;  /* 0x000000180428723c */ /* 0x050ff000000418ff */
[C---:B-----5:R-:W-:Y:S08]  /*c890*/  HMMA.16816.F32.BF16 R36, R4.reuse, R20, RZ ;  /* 0x000000140424723c */ /* 0x060ff000000418ff */
[C---:B------:R-:W-:Y:S08]  /*c8a0*/  HMMA.16816.F32.BF16 R52, R4.reuse, R16, RZ ;  /* 0x000000100434723c */ /* 0x040ff000000418ff */
[C---:B------:R-:W-:Y:S08]  /*c8b0*/  HMMA.16816.F32.BF16 R72, R4.reuse, R34, RZ ;  /* 0x000000220448723c */ /* 0x040ff000000418ff */
[C---:B------:R-:W-:Y:S08]  /*c8c0*/  HMMA.16816.F32.BF16 R76, R4.reuse, R30, RZ ;  /* 0x0000001e044c723c */ /* 0x040ff000000418ff */
[C---:B------:R-:W-:Y:S08]  /*c8d0*/  HMMA.16816.F32.BF16 R80, R4.reuse, R26, RZ ;  /* 0x0000001a0450723c */ /* 0x040ff000000418ff */
[C---:B------:R-:W-:Y:S08]  /*c8e0*/  HMMA.16816.F32.BF16 R100, R4.reuse, R22, RZ ;  /* 0x000000160464723c */ /* 0x040ff000000418ff */
[----:B------:R-:W-:Y:S01]  /*c8f0*/  HMMA.16816.F32.BF16 R4, R4, R18, RZ ;  /* 0x000000120404723c */ /* 0x000fe200000418ff */
[----:B------:R-:W-:-:S04]  /*c900*/  LEA R0, P0, R2, c[0x0][0x1f8], 0x1 ;  /* 0x00007e0002007a11 */ /* 0x000fc800078008ff */
[----:B------:R-:W-:Y:S02]  /*c910*/  LEA.HI.X R2, R2, c[0x0][0x1fc], R3, 0x1, P0 ;  /* 0x00007f0002027a11 */ /* 0x000fe400000f0c03 */
[----:B------:R-:W3:Y:S01]  /*c920*/  SHFL.IDX PT, R3, R0, RZ, 0x181f ;  /* 0x00181fff00037589 */ /* 0x000ee200000e0000 */
[C---:B------:R-:W-:Y:S08]  /*c930*/  HMMA.16816.F32.BF16 R108, R8.reuse, R32, RZ ;  /* 0x00000020086c723c */ /* 0x040ff000000418ff */
[----:B------:R-:W-:Y:S08]  /*c940*/  HMMA.16816.F32.BF16 R168, R8, R34, RZ ;  /* 0x0000002208a8723c */ /* 0x000ff000000418ff */
[C---:B------:R-:W-:Y:S01]  /*c950*/  HMMA.16816.F32.BF16 R32, R12.reuse, R106, R4 ;  /* 0x0000006a0c20723c */ /* 0x040fe20000041804 */
[----:B------:R-:W4:Y:S04]  /*c960*/  SHFL.IDX PT, R4, R0, 0x1, 0x181f ;  /* 0x00381f0000047f89 */ /* 0x000f2800000e0000 */
[----:B------:R-:W5:Y:S03]  /*c970*/  SHFL.IDX PT, R6, R0, 0x2, 0x181f ;  /* 0x00581f0000067f89 */ /* 0x000f6600000e0000 */
[C---:B------:R-:W-:Y:S01]  /*c980*/  HMMA.16816.F32.BF16 R136, R12.reuse, R68, R36 ;  /* 0x000000440c88723c */ /* 0x040fe20000041824 */
[----:B------:R-:W-:Y:S07]  /*c990*/  SHFL.IDX PT, R7, R2, 0x1, 0x181f ;  /* 0x00381f0002077f89 */ /* 0x000fee00000e0000 */
[C---:B------:R-:W-:Y:S01]  /*c9a0*/  HMMA.16816.F32.BF16 R140, R12.reuse, R56, R48 ;  /* 0x000000380c8c723c */ /* 0x040fe20000041830 */
[----:B------:R-:W-:Y:S07]  /*c9b0*/  SHFL.IDX PT, R5, R0, 0x3, 0x181f ;  /* 0x00781f0000057f89 */ /* 0x000fee00000e0000 */
[C---:B------:R-:W-:Y:S08]  /*c9c0*/  HMMA.16816.F32.BF16 R132, R12.reuse, R60, R44 ;  /* 0x0000003c0c84723c */ /* 0x040ff0000004182c */
[C---:B-1----:R-:W-:Y:S08]  /*c9d0*/  HMMA.16816.F32.BF16 R124, R12.reuse, R64, R40 ;  /* 0x000000400c7c723c */ /* 0x042ff00000041828 */
[C---:B------:R-:W-:Y:S08]  /*c9e0*/  HMMA.16816.F32.BF16 R128, R12.reuse, R104, R52 ;  /* 0x000000680c80723c */ /* 0x040ff00000041834 */
[C---:B------:R-:W-:Y:S08]  /*c9f0*/  HMMA.16816.F32.BF16 R72, R12.reuse, R58, R72 ;  /* 0x0000003a0c48723c */ /* 0x040ff00000041848 */
[C---:B------:R-:W-:Y:S08]  /*ca00*/  HMMA.16816.F32.BF16 R76, R12.reuse, R62, R76 ;  /* 0x0000003e0c4c723c */ /* 0x040ff0000004184c */
[C---:B------:R-:W-:Y:S08]  /*ca10*/  HMMA.16816.F32.BF16 R80, R12.reuse, R66, R80 ;  /* 0x000000420c50723c */ /* 0x040ff00000041850 */
[----:B------:R-:W-:Y:S01]  /*ca20*/  HMMA.16816.F32.BF16 R36, R12, R70, R100 ;  /* 0x000000460c24723c */ /* 0x000fe20000041864 */
[----:B------:R-:W1:Y:S07]  /*ca30*/  SHFL.IDX PT, R13, R2, RZ, 0x181f ;  /* 0x00181fff020d7589 */ /* 0x000e6e00000e0000 */
[C---:B------:R-:W-:Y:S08]  /*ca40*/  HMMA.16816.F32.BF16 R112, R8.reuse, R24, RZ ;  /* 0x000000180870723c */ /* 0x040ff000000418ff */
[C---:B------:R-:W-:Y:S08]  /*ca50*/  HMMA.16816.F32.BF16 R160, R8.reuse, R26, RZ ;  /* 0x0000001a08a0723c */ /* 0x040ff000000418ff */
[C---:B------:R-:W-:Y:S01]  /*ca60*/  HMMA.16816.F32.BF16 R24, R8.reuse, R20, RZ ;  /* 0x000000140818723c */ /* 0x040fe200000418ff */
[----:B------:R-:W1:Y:S07]  /*ca70*/  SHFL.IDX PT, R20, R2, 0x2, 0x181f ;  /* 0x00581f0002147f89 */ /* 0x000e6e00000e0000 */
[C---:B------:R-:W-:Y:S01]  /*ca80*/  HMMA.16816.F32.BF16 R120, R8.reuse, R16, RZ ;  /* 0x000000100878723c */ /* 0x040fe200000418ff */
[----:B------:R1:W1:Y:S07]  /*ca90*/  SHFL.IDX PT, R17, R0, 0x4, 0x181f ;  /* 0x00981f0000117f89 */ /* 0x00026e00000e0000 */
[----:B------:R-:W-:Y:S01]  /*caa0*/  HMMA.16816.F32.BF16 R152, R8, R18, RZ ;  /* 0x000000120898723c */ /* 0x000fe200000418ff */
[----:B------:R-:W2:Y:S01]  /*cab0*/  SHFL.IDX PT, R19, R2, 0x3, 0x181f ;  /* 0x00781f0002137f89 */ /* 0x000ea200000e0000 */
[----:B------:R-:W-:-:S03]  /*cac0*/  IMAD.SHL.U32 R16, R244, 0x2, RZ ;  /* 0x00000002f4107824 */ /* 0x000fc600078e00ff */
[----:B------:R2:W2:Y:S01]  /*cad0*/  SHFL.IDX PT, R18, R2, 0x4, 0x181f ;  /* 0x00981f0002127f89 */ /* 0x0004a200000e0000 */
[----:B------:R-:W-:Y:S02]  /*cae0*/  ISETP.GE.AND P0, PT, R244, c[0x0][0x1d4], PT ;  /* 0x00007500f4007a0c */ /* 0x000fe40003f06270 */
[----:B------:R-:W-:Y:S01]  /*caf0*/  HMMA.16816.F32.BF16 R116, R8, R28, RZ ;  /* 0x0000001c0874723c */ /* 0x000fe200000418ff */
[-C--:B---3--:R-:W-:Y:S02]  /*cb00*/  IADD3 R14, P2, R3, R16.reuse, RZ ;  /* 0x00000010030e7210 */ /* 0x088fe40007f5e0ff */
[-C--:B----4-:R-:W-:Y:S02]  /*cb10*/  IADD3 R12, P1, R4, R16.reuse, RZ ;  /* 0x00000010040c7210 */ /* 0x090fe40007f3e0ff */
[----:B-----5:R-:W-:-:S03]  /*cb20*/  IADD3 R6, P3, R6, R16, RZ ;  /* 0x0000001006067210 */ /* 0x020fc60007f7e0ff */
[----:B------:R-:W-:Y:S01]  /*cb30*/  HMMA.16816.F32.BF16 R164, R8, R30, RZ ;  /* 0x0000001e08a4723c */ /* 0x000fe200000418ff */
[----:B-1----:R-:W-:-:S07]  /*cb40*/  SHF.L.U64.HI R0, R244, 0x1, R245 ;  /* 0x00000001f4007819 */ /* 0x002fce00000102f5 */
[----:B------:R-:W-:Y:S01]  /*cb50*/  HMMA.16816.F32.BF16 R156, R8, R22, RZ ;  /* 0x00000016089c723c */ /* 0x000fe200000418ff */
[----:B------:R-:W1:Y:S01]  /*cb60*/  LDSM.16.M88.4 R8, [R206] ;  /* 0x00000000ce08783b */ /* 0x000e620000000200 */
[C---:B------:R-:W-:Y:S01]  /*cb70*/  ISETP.LT.OR P6, PT, R84.reuse, 0x1, P0 ;  /* 0x000000015400780c */ /* 0x040fe200007c1670 */
[--C-:B------:R-:W-:Y:S01]  /*cb80*/  IMAD.X R15, R13, 0x1, R0.reuse, P2 ;  /* 0x000000010d0f7824 */ /* 0x100fe200010e0600 */
[C---:B------:R-:W-:Y:S01]  /*cb90*/  ISETP.LT.OR P5, PT, R84.reuse, 0x11, P0 ;  /* 0x000000115400780c */ /* 0x040fe200007a1670 */
[--C-:B------:R-:W-:Y:S01]  /*cba0*/  IMAD.X R13, R7, 0x1, R0.reuse, P1 ;  /* 0x00000001070d7824 */ /* 0x100fe200008e0600 */
[----:B------:R-:W-:Y:S01]  /*cbb0*/  ISETP.LT.OR P4, PT, R84, 0x21, P0 ;  /* 0x000000215400780c */ /* 0x000fe20000781670 */
[----:B------:R-:W-:Y:S01]  /*cbc0*/  IMAD.X R7, R20, 0x1, R0, P3 ;  /* 0x0000000114077824 */ /* 0x000fe200018e0600 */
[C---:B------:R-:W-:Y:S02]  /*cbd0*/  ISETP.LT.OR P3, PT, R84.reuse, 0x31, P0 ;  /* 0x000000315400780c */ /* 0x040fe40000761670 */
[----:B------:R-:W-:-:S02]  /*cbe0*/  ISETP.LT.OR P2, PT, R84, 0x41, P0 ;  /* 0x000000415400780c */ /* 0x000fc40000741670 */
[-C--:B------:R-:W-:Y:S02]  /*cbf0*/  IADD3 R4, P1, R5, R16.reuse, RZ ;  /* 0x0000001005047210 */ /* 0x080fe40007f3e0ff */
[----:B--2---:R-:W-:Y:S01]  /*cc00*/  IADD3 R2, P0, R17, R16, RZ ;  /* 0x0000001011027210 */ /* 0x004fe20007f1e0ff */
[----:B------:R-:W-:Y:S01]  /*cc10*/  @!PT LDS RZ, [RZ] ;  /* 0x00000000fffff984 */ /* 0x000fe20000000800 */
[----:B------:R-:W-:Y:S01]  /*cc20*/  @!PT LDS RZ, [RZ] ;  /* 0x00000000fffff984 */ /* 0x000fe20000000800 */
[----:B------:R-:W-:Y:S01]  /*cc30*/  @!PT LDS RZ, [RZ] ;  /* 0x00000000fffff984 */ /* 0x000fe20000000800 */
[----:B------:R2:W-:Y:S02]  /*cc40*/  LDGSTS.E.BYPASS.LTC128B.128 [R213+0x100], [R14.64], !P6 ;  /* 0x001000000ed57fae */ /* 0x0005e4000f101d48 */
[--C-:B------:R-:W-:Y:S02]  /*cc50*/  IMAD.X R5, R19, 0x1, R0.reuse, P1 ;  /* 0x0000000113057824 */ /* 0x100fe400008e0600 */
[----:B------:R-:W-:Y:S01]  /*cc60*/  IMAD.X R3, R18, 0x1, R0, P0 ;  /* 0x0000000112037824 */ /* 0x000fe200000e0600 */
[----:B------:R2:W-:Y:S04]  /*cc70*/  LDGSTS.E.BYPASS.LTC128B.128 [R213+0x900], [R12.64], !P5 ;  /* 0x009000000cd57fae */ /* 0x0005e8000e901d48 */
[----:B------:R3:W-:Y:S04]  /*cc80*/  LDGSTS.E.BYPASS.LTC128B.128 [R213+0x1100], [R6.64], !P4 ;  /* 0x0110000006d57fae */ /* 0x0007e8000e101d48 */
[----:B------:R3:W-:Y:S04]  /*cc90*/  LDGSTS.E.BYPASS.LTC128B.128 [R213+0x1900], [R4.64], !P3 ;  /* 0x0190000004d57fae */ /* 0x0007e8000d901d48 */
[----:B------:R4:W-:Y:S04]  /*cca0*/  LDGSTS.E.BYPASS.LTC128B.128 [R213+0x2100], [R2.64], !P2 ;  /* 0x0210000002d57fae */ /* 0x0009e8000d101d48 */
[----:B------:R-:W-:Y:S04]  /*ccb0*/  LDSM.16.M88.4 R48, [R202+0x1800] ;  /* 0x00180000ca30783b */ /* 0x000fe80000000200 */
[----:B------:R-:W-:Y:S04]  /*ccc0*/  LDSM.16.M88.4 R44, [R202+0x2000] ;  /* 0x00200000ca2c783b */ /* 0x000fe80000000200 */
[----:B------:R-:W-:Y:S04]  /*ccd0*/  LDSM.16.M88.4 R20, [R202] ;  /* 0x00000000ca14783b */ /* 0x000fe80000000200 */
[----:B------:R-:W-:Y:S04]  /*cce0*/  LDSM.16.M88.4 R40, [R202+0x800] ;  /* 0x00080000ca28783b */ /* 0x000fe80000000200 */
[----:B------:R-:W-:Y:S04]  /*ccf0*/  LDSM.16.M88.4 R52, [R202+0x1000] ;  /* 0x00100000ca34783b */ /* 0x000fe80000000200 */
[----:B---3--:R-:W3:Y:S04]  /*cd00*/  LDSM.16.M88.4 R4, [R204+0x2000] ;  /* 0x00200000cc04783b */ /* 0x008ee80000000200 */
[----:B--2---:R-:W2:Y:S01]  /*cd10*/  LDSM.16.M88.4 R12, [R204] ;  /* 0x00000000cc0c783b */ /* 0x004ea20000000200 */
        /* <DEDUP_REMOVED lines=11> */
[----:B------:R-:W-:Y:S07]  /*cdd0*/  LDSM.16.M88.4 R8, [R205] ;  /* 0x00000000cd08783b */ /* 0x000fee0000000200 */
[C---:B---3--:R-:W-:Y:S08]  /*cde0*/  HMMA.16816.F32.BF16 R116, R4.reuse, R48, R136 ;  /* 0x000000300474723c */ /* 0x048ff00000041888 */
        /* <DEDUP_REMOVED lines=9> */
[----:B------:R-:W-:Y:S01]  /*ce80*/  HMMA.16816.F32.BF16 R80, R4, R46, R32 ;  /* 0x0000002e0450723c */ /* 0x000fe20000041820 */
[----:B------:R-:W-:Y:S04]  /*ce90*/  LDSM.16.M88.4 R4, [R205+0x2000] ;  /* 0x00200000cd04783b */ /* 0x000fe80000000200 */
[----:B------:R-:W-:Y:S03]  /*cea0*/  LDSM.16.M88.4 R32, [R199+0x800] ;  /* 0x00080000c720783b */ /* 0x000fe60000000200 */
[C---:B--2---:R-:W-:Y:S01]  /*ceb0*/  HMMA.16816.F32.BF16 R76, R12.reuse, R20, R28 ;  /* 0x000000140c4c723c */ /* 0x044fe2000004181c */
[----:B------:R-:W-:Y:S07]  /*cec0*/  LDSM.16.M88.4 R28, [R199+0x1000] ;  /* 0x00100000c71c783b */ /* 0x000fee0000000200 */
[----:B------:R-:W-:Y:S01]  /*ced0*/  HMMA.16816.F32.BF16 R72, R12, R22, R24 ;  /* 0x000000160c48723c */ /* 0x000fe20000041818 */
[----:B------:R-:W1:Y:S04]  /*cee0*/  LDSM.16.M88.4 R20, [R199+0x2000] ;  /* 0x00200000c714783b */ /* 0x000e680000000200 */
[----:B------:R-:W2:Y:S01]  /*cef0*/  LDSM.16.M88.4 R24, [R199+0x1800] ;  /* 0x00180000c718783b */ /* 0x000ea20000000200 */
[----:B------:R-:W-:Y:S01]  /*cf00*/  ISETP.GT.AND P0, PT, R95, R85, PT ;  /* 0x000000555f00720c */ /* 0x000fe20003f04270 */
[----:B------:R-:W-:-:S04]  /*cf10*/  DEPBAR.LE SB0, 0x0 ;  /* 0x000080000000791a */ /* 0x000fc80000000000 */
        /* <DEDUP_REMOVED lines=8> */
[----:B------:R-:W-:Y:S07]  /*cfa0*/  BSSY B0, `(.L_x_331) ;  /* 0x0000057000007945 */ /* 0x000fee0003800000 */
[C---:B-1----:R-:W-:Y:S08]  /*cfb0*/  HMMA.16816.F32.BF16 R148, R4.reuse, R22, R80 ;  /* 0x000000160494723c */ /* 0x042ff00000041850 */
[----:B------:R-:W-:Y:S08]  /*cfc0*/  HMMA.16816.F32.BF16 R152, R4, R20, R108 ;  /* 0x000000140498723c */ /* 0x000ff0000004186c */
        /* <DEDUP_REMOVED lines=8> */
[C---:B--2---:R-:W-:Y:S08]  /*d050*/  HMMA.16816.F32.BF16 R100, R4.reuse, R24, R116 ;  /* 0x000000180464723c */ /* 0x044ff00000041874 */
        /* <DEDUP_REMOVED lines=12> */
[----:B----4-:R-:W-:Y:S01]  /*d120*/  ISETP.NE.AND P1, PT, R96, 0x1, PT ;  /* 0x000000016000780c */ /* 0x010fe20003f25270 */
[----:B------:R-:W-:Y:S01]  /*d130*/  IMAD.MOV.U32 R214, RZ, RZ, RZ ;  /* 0x000000ffffd67224 */ /* 0x000fe200078e00ff */
[----:B------:R-:W-:-:S02]  /*d140*/  IADD3 R3, R183, R90, R186 ;  /* 0x0000005ab7037210 */ /* 0x000fc40007ffe0ba */
[----:B------:R-:W-:Y:S02]  /*d150*/  ISETP.GT.AND P0, PT, R183, 0x4f, PT ;  /* 0x0000004fb700780c */ /* 0x000fe40003f04270 */
[----:B------:R-:W-:-:S05]  /*d160*/  IADD3 R3, R3, -0x50, RZ ;  /* 0xffffffb003037810 */ /* 0x000fca0007ffe0ff */
[----:B------:R-:W-:Y:S02]  /*d170*/  IMAD.MOV.U32 R2, RZ, RZ, R3 ;  /* 0x000000ffff027224 */ /* 0x000fe400078e0003 */
[----:B------:R-:W-:-:S05]  /*d180*/  @P1 IMAD.HI.U32 R4, R3, c[0x0][0x2bc], RZ ;  /* 0x0000af0003041a27 */ /* 0x000fca00078e00ff */
[----:B------:R-:W-:-:S04]  /*d190*/  @P1 SHF.R.U32.HI R2, RZ, c[0x0][0x2c0], R4 ;  /* 0x0000b000ff021a19 */ /* 0x000fc80000011604 */
[----:B------:R-:W-:-:S04]  /*d1a0*/  @!P0 IADD3 R5, P1, R2, R184, RZ ;  /* 0x000000b802058210 */ /* 0x000fc80007f3e0ff */
[----:B------:R-:W-:Y:S02]  /*d1b0*/  @!P0 LEA.HI.X.SX32 R6, R2, R182, 0x1, P1 ;  /* 0x000000b602068211 */ /* 0x000fe400008f0eff */
[----:B------:R-:W-:-:S04]  /*d1c0*/  @!P0 LEA R4, P1, R5, c[0x0][0x2a0], 0x2 ;  /* 0x0000a80005048a11 */ /* 0x000fc800078210ff */
[----:B------:R-:W-:-:S05]  /*d1d0*/  @!P0 LEA.HI.X R5, R5, c[0x0][0x2a4], R6, 0x2, P1 ;  /* 0x0000a90005058a11 */ /* 0x000fca00008f1406 */
[----:B------:R1:W2:Y:S01]  /*d1e0*/  @!P0 LDG.E R214, [R4.64] ;  /* 0x0000000804d68981 */ /* 0x0002a2000c1e1900 */
[----:B------:R-:W-:-:S04]  /*d1f0*/  IMAD.MOV R2, RZ, RZ, -R2 ;  /* 0x000000ffff027224 */ /* 0x000fc800078e0a02 */
[----:B------:R-:W-:-:S05]  /*d200*/  IMAD R224, R2, c[0x0][0x2b8], R3 ;  /* 0x0000ae0002e07a24 */ /* 0x000fca00078e0203 */
[----:B------:R-:W-:-:S05]  /*d210*/  SHF.R.S32.HI R2, RZ, 0x1f, R224 ;  /* 0x0000001fff027819 */ /* 0x000fca00000114e0 */
[----:B-1----:R-:W-:Y:S02]  /*d220*/  IMAD R4, R2, c[0x0][0x1e0], RZ ;  /* 0x0000780002047a24 */ /* 0x002fe400078e02ff */
[----:B------:R-:W-:-:S04]  /*d230*/  IMAD.WIDE.U32 R2, R224, c[0x0][0x1e0], RZ ;  /* 0x00007800e0027a25 */ /* 0x000fc800078e00ff */
        /* <DEDUP_REMOVED lines=12> */
.L_x_427:
        /* <DEDUP_REMOVED lines=17> */
[--C-:B------:R-:W-:Y:S02]  /*d410*/  IMAD.X R9, R9, 0x1, R0.reuse, P3 ;  /* 0x0000000109097824 */ /* 0x100fe400018e0600 */
[----:B------:R-:W-:-:S03]  /*d420*/  IMAD.X R7, R13, 0x1, R0, P2 ;  /* 0x000000010d077824 */ /* 0x000fc600010e0600 */
[----:B------:R2:W-:Y:S01]  /*d430*/  LDGSTS.E.BYPASS.LTC128B.128 [R213+0x3100], [R8.64], !P0 ;  /* 0x0310000008d57fae */ /* 0x0005e2000c101d48 */
[----:B------:R-:W-:-:S03]  /*d440*/  IMAD.X R3, R12, 0x1, R0, P1 ;  /* 0x000000010c037824 */ /* 0x000fc600008e0600 */
[----:B------:R4:W-:Y:S04]  /*d450*/  LDGSTS.E.BYPASS.LTC128B.128 [R213+0x3900], [R6.64], !P0 ;  /* 0x0390000006d57fae */ /* 0x0009e8000c101d48 */
[----:B------:R2:W-:Y:S01]  /*d460*/  LDGSTS.E.BYPASS.LTC128B.128 [R213+0x4100], [R2.64], !P0 ;  /* 0x0410000002d57fae */ /* 0x0005e2000c101d48 */
[----:B----4-:R-:W-:-:S04]  /*d470*/  SEL R6, RZ, 0x10, P0 ;  /* 0x00000010ff067807 */ /* 0x010fc80000000000 */
.L_x_428:
[C---:B-123--:R-:W-:Y:S02]  /*d480*/  IADD3 R2, -R6.reuse, 0x10, RZ ;  /* 0x0000001006027810 */ /* 0x04efe40007ffe1ff */
[----:B------:R-:W-:Y:S02]  /*d490*/  ISETP.NE.U32.AND P2, PT, R6, RZ, PT ;  /* 0x000000ff0600720c */ /* 0x000fe40003f45070 */
[----:B------:R-:W-:-:S04]  /*d4a0*/  LOP3.LUT R2, R2, 0xf, RZ, 0xc0, !PT ;  /* 0x0000000f02027812 */ /* 0x000fc800078ec0ff */
[----:B------:R-:W-:-:S04]  /*d4b0*/  IADD3 R2, P1, P0, R2, R4, R16 ;  /* 0x0000000402027210 */ /* 0x000fc8000783e010 */
[----:B------:R-:W-:-:S05]  /*d4c0*/  IADD3.X R3, RZ, R5, R0, P1, P0 ;  /* 0x00000005ff037210 */ /* 0x000fca0000fe0400 */
[----:B------:R-:W-:Y:S01]  /*d4d0*/  @!PT LDS RZ, [RZ] ;  /* 0x00000000fffff984 */ /* 0x000fe20000000800 */
[----:B------:R-:W-:Y:S01]  /*d4e0*/  @!PT LDS RZ, [RZ] ;  /* 0x00000000fffff984 */ /* 0x000fe20000000800 */
[----:B------:R-:W-:Y:S01]  /*d4f0*/  @!PT LDS RZ, [RZ] ;  /* 0x00000000fffff984 */ /* 0x000fe20000000800 */
[----:B------:R1:W-:Y:S04]  /*d500*/  LDGSTS.E.BYPASS.LTC128B.128.ZFILL [R213+0x4900], [R2.64], P2 ;  /* 0x0490000002d57fae */ /* 0x0003e80009141d48 */
.L_x_332:
[----:B----4-:R-:W-:Y:S05]  /*d510*/  BSYNC B0 ;  /* 0x0000000000007941 */ /* 0x010fea0003800000 */
.L_x_331:
[----:B------:R-:W2:Y:S04]  /*d520*/  LDL R0, [R1+0x7c] ;  /* 0x00007c0001007983 */ /* 0x000ea80000100800 */
[----:B------:R-:W0:Y:S01]  /*d530*/  LDGDEPBAR ;  /* 0x00000000000079af */ /* 0x000e220000000000 */
[----:B--2---:R-:W-:-:S05]  /*d540*/  IMAD.IADD R0, R94, 0x1, -R0 ;  /* 0x000000015e007824 */ /* 0x004fca00078e0a00 */
[C---:B------:R-:W-:Y:S02]  /*d550*/  ISETP.GT.AND P0, PT, R0.reuse, 0x1, PT ;  /* 0x000000010000780c */ /* 0x040fe40003f04270 */
[----:B------:R-:W-:Y:S02]  /*d560*/  ISETP.GT.AND P1, PT, R0, RZ, PT ;  /* 0x000000ff0000720c */ /* 0x000fe40003f24270 */
[----:B------:R-:W-:Y:S02]  /*d570*/  FSEL R38, R143, -INF , P0 ;  /* 0xff8000008f267808 */ /* 0x000fe40000000000 */
[----:B------:R-:W-:Y:S02]  /*d580*/  FSEL R29, R141, -INF , P0 ;  /* 0xff8000008d1d7808 */ /* 0x000fe40000000000 */
[----:B------:R-:W-:Y:S02]  /*d590*/  FSEL R17, R79, -INF , P0 ;  /* 0xff8000004f117808 */ /* 0x000fe40000000000 */
[----:B------:R-:W-:-:S02]  /*d5a0*/  FSEL R10, R77, -INF , P0 ;  /* 0xff8000004d0a7808 */ /* 0x000fc40000000000 */
[----:B------:R-:W-:Y:S02]  /*d5b0*/  ISETP.GT.AND P0, PT, R0, 0x11, PT ;  /* 0x000000110000780c */ /* 0x000fe40003f04270 */
[----:B------:R-:W-:Y:S02]  /*d5c0*/  FSEL R37, R142, -INF , P1 ;  /* 0xff8000008e257808 */ /* 0x000fe40000800000 */
[----:B------:R-:W-:Y:S02]  /*d5d0*/  FSEL R27, R140, -INF , P1 ;  /* 0xff8000008c1b7808 */ /* 0x000fe40000800000 */
[----:B------:R-:W-:Y:S02]  /*d5e0*/  ISETP.GT.AND P3, PT, R0, 0x8, PT ;  /* 0x000000080000780c */ /* 0x000fe40003f64270 */
        /* <DEDUP_REMOVED lines=8> */
[----:B------:R-:W-:Y:S02]  /*d670*/  ISETP.GT.AND P0, PT, R0, 0x29, PT ;  /* 0x000000290000780c */ /* 0x000fe40003f04270 */
        /* <DEDUP_REMOVED lines=10> */
[----:B------:R-:W-:-:S02]  /*d720*/  ISETP.GT.AND P5, PT, R0, 0x18, PT ;  /* 0x000000180000780c */ /* 0x000fc40003fa4270 */
[----:B------:R-:W-:Y:S02]  /*d730*/  FSEL R25, R70, -INF , P1 ;  /* 0xff80000046197808 */ /* 0x000fe40000800000 */
[----:B------:R-:W-:Y:S02]  /*d740*/  FSEL R13, R68, -INF , P1 ;  /* 0xff800000440d7808 */ /* 0x000fe40000800000 */
[----:B------:R-:W-:Y:S02]  /*d750*/  FSEL R117, R123, -INF , P0 ;  /* 0xff8000007b757808 */ /* 0x000fe40000000000 */
[----:B------:R-:W-:Y:S02]  /*d760*/  FSEL R109, R121, -INF , P0 ;  /* 0xff800000796d7808 */ /* 0x000fe40000000000 */
[----:B------:R-:W-:Y:S02]  /*d770*/  FSEL R74, R59, -INF , P0 ;  /* 0xff8000003b4a7808 */ /* 0x000fe40000000000 */
[----:B------:R-:W-:-:S02]  /*d780*/  FSEL R71, R57, -INF , P0 ;  /* 0xff80000039477808 */ /* 0x000fc40000000000 */
[C---:B------:R-:W-:Y:S02]  /*d790*/  ISETP.GT.AND P4, PT, R0.reuse, 0x19, PT ;  /* 0x000000190000780c */ /* 0x040fe40003f84270 */
[C---:B------:R-:W-:Y:S02]  /*d7a0*/  ISETP.GT.AND P3, PT, R0.reuse, 0x20, PT ;  /* 0x000000200000780c */ /* 0x040fe40003f64270 */
[C---:B------:R-:W-:Y:S02]  /*d7b0*/  ISETP.GT.AND P2, PT, R0.reuse, 0x21, PT ;  /* 0x000000210000780c */ /* 0x040fe40003f44270 */
[C---:B------:R-:W-:Y:S02]  /*d7c0*/  ISETP.GT.AND P1, PT, R0.reuse, 0x28, PT ;  /* 0x000000280000780c */ /* 0x040fe40003f24270 */
[----:B------:R-:W-:Y:S02]  /*d7d0*/  ISETP.GT.AND P0, PT, R0, 0x30, PT ;  /* 0x000000300000780c */ /* 0x000fe40003f04270 */
        /* <DEDUP_REMOVED lines=25> */
[C---:B------:R-:W-:Y:S02]  /*d970*/  ISETP.GT.AND P5, PT, R0.reuse, 0x38, PT ;  /* 0x000000380000780c */ /* 0x040fe40003fa4270 */
[C---:B------:R-:W-:Y:S02]  /*d980*/  ISETP.GT.AND P4, PT, R0.reuse, 0x39, PT ;  /* 0x000000390000780c */ /* 0x040fe40003f84270 */
[C---:B------:R-:W-:Y:S02]  /*d990*/  ISETP.GT.AND P3, PT, R0.reuse, 0x40, PT ;  /* 0x000000400000780c */ /* 0x040fe40003f64270 */
[C---:B------:R-:W-:Y:S02]  /*d9a0*/  ISETP.GT.AND P2, PT, R0.reuse, 0x41, PT ;  /* 0x000000410000780c */ /* 0x040fe40003f44270 */
[C---:B------:R-:W-:Y:S02]  /*d9b0*/  ISETP.GT.AND P1, PT, R0.reuse, 0x48, PT ;  /* 0x000000480000780c */ /* 0x040fe40003f24270 */
[----:B------:R-:W-:-:S02]  /*d9c0*/  ISETP.GT.AND P0, PT, R0, 0x49, PT ;  /* 0x000000490000780c */ /* 0x000fc40003f04270 */
[----:B------:R-:W-:Y:S02]  /*d9d0*/  FMNMX.FTZ R0, R9, R10, !PT ;  /* 0x0000000a09007209 */ /* 0x000fe40007810000 */
[----:B-1----:R-:W-:Y:S02]  /*d9e0*/  FMNMX.FTZ R2, R15, R17, !PT ;  /* 0x000000110f027209 */ /* 0x002fe40007810000 */
        /* <DEDUP_REMOVED lines=103> */
[----:B------:R-:W1:Y:S04]  /*e060*/  SHFL.BFLY PT, R0, R4, 0x2, 0x1f ;  /* 0x0c401f0004007f89 */ /* 0x000e6800000e0000 */
        /* <DEDUP_REMOVED lines=9> */
[----:B------:R-:W3:Y:S04]  /*e100*/  SHFL.BFLY PT, R6, R3, 0x1, 0x1f ;  /* 0x0c201f0003067f89 */ /* 0x000ee800000e0000 */
[----:B------:R4:W4:Y:S01]  /*e110*/  SHFL.BFLY PT, R8, R7, 0x1, 0x1f ;  /* 0x0c201f0007087f89 */ /* 0x00092200000e0000 */
[----:B-1----:R-:W-:Y:S02]  /*e120*/  FMNMX.FTZ R90, R0, R4, !PT ;  /* 0x00000004005a7209 */ /* 0x002fe40007810000 */
[----:B--2---:R-:W-:Y:S02]  /*e130*/  FMNMX.FTZ R89, R2, R5, !PT ;  /* 0x0000000502597209 */ /* 0x004fe40007810000 */
[----:B---3--:R-:W-:Y:S02]  /*e140*/  FMNMX.FTZ R88, R3, R6, !PT ;  /* 0x0000000603587209 */ /* 0x008fe40007810000 */
.L_x_429:
[C---:B------:R-:W-:Y:S01]  /*e150*/  FMUL.FTZ R0, R90.reuse, c[0x0][0x2d0] ;  /* 0x0000b4005a007a20 */ /* 0x040fe20000410000 */
[----:B------:R-:W-:Y:S01]  /*e160*/  FSETP.NEU.FTZ.AND P0, PT, R90, -INF , PT ;  /* 0xff8000005a00780b */ /* 0x000fe20003f1d000 */
[----:B------:R-:W2:Y:S01]  /*e170*/  LDL R230, [R1+0x4] ;  /* 0x0000040001e67983 */ /* 0x000ea20000100800 */
[C---:B------:R-:W-:Y:S01]  /*e180*/  FMUL.FTZ R3, R89.reuse, c[0x0][0x2d0] ;  /* 0x0000b40059037a20 */ /* 0x040fe20000410000 */
[----:B----4-:R-:W-:Y:S01]  /*e190*/  FMNMX.FTZ R85, R8, R7, !PT ;  /* 0x0000000708557209 */ /* 0x010fe20007810000 */
[----:B------:R-:W-:Y:S01]  /*e1a0*/  WARPSYNC 0xffffffff ;  /* 0xffffffff00007948 */ /* 0x000fe20003800000 */
[----:B------:R-:W-:Y:S01]  /*e1b0*/  FSEL R4, R0, RZ, P0 ;  /* 0x000000ff00047208 */ /* 0x000fe20000000000 */
[----:B------:R-:W1:Y:S01]  /*e1c0*/  LDSM.16.MT88.4 R48, [R197] ;  /* 0x00000000c530783b */ /* 0x000e620000004200 */
[----:B------:R-:W-:-:S03]  /*e1d0*/  FSETP.NEU.FTZ.AND P0, PT, R89, -INF , PT ;  /* 0xff8000005900780b */ /* 0x000fc60003f1d000 */
[--C-:B------:R-:W-:Y:S01]  /*e1e0*/  FFMA.FTZ R0, R9, c[0x0][0x2d0], -R4.reuse ;  /* 0x0000b40009007a23 */ /* 0x100fe20000010804 */
[----:B------:R-:W-:Y:S01]  /*e1f0*/  FSEL R3, R3, RZ, P0 ;  /* 0x000000ff03037208 */ /* 0x000fe20000000000 */
[--C-:B------:R-:W-:Y:S01]  /*e200*/  FFMA.FTZ R2, R16, c[0x0][0x2d0], -R4.reuse ;  /* 0x0000b40010027a23 */ /* 0x100fe20000010804 */
[----:B------:R-:W-:Y:S01]  /*e210*/  FSETP.NEU.FTZ.AND P0, PT, R88, -INF , PT ;  /* 0xff8000005800780b */ /* 0x000fe20003f1d000 */
[----:B------:R3:W-:Y:S01]  /*e220*/  MUFU.EX2 R166, R0 ;  /* 0x0000000000a67308 */ /* 0x0007e20000000800 */
[----:B------:R-:W4:Y:S01]  /*e230*/  LDSM.16.MT88.4 R40, [R197+0x800] ;  /* 0x00080000c528783b */ /* 0x000f220000004200 */
[----:B------:R-:W-:Y:S02]  /*e240*/  FFMA.FTZ R5, R28, c[0x0][0x2d0], -R3 ;  /* 0x0000b4001c057a23 */ /* 0x000fe40000010803 */
[--C-:B------:R-:W-:Y:S01]  /*e250*/  FFMA.FTZ R101, R76, c[0x0][0x2d0], -R4.reuse ;  /* 0x0000b4004c657a23 */ /* 0x100fe20000010804 */
[----:B------:R-:W5:Y:S01]  /*e260*/  LDSM.16.MT88.4 R44, [R201] ;  /* 0x00000000c92c783b */ /* 0x000f620000004200 */
[----:B------:R-:W-:-:S02]  /*e270*/  FFMA.FTZ R96, R75, c[0x0][0x2d0], -R4 ;  /* 0x0000b4004b607a23 */ /* 0x000fc40000010804 */
[----:B------:R1:W-:Y:S01]  /*e280*/  MUFU.EX2 R225, R2 ;  /* 0x0000000200e17308 */ /* 0x0003e20000000800 */
[--C-:B------:R-:W-:Y:S02]  /*e290*/  FFMA.FTZ R84, R72, c[0x0][0x2d0], -R4.reuse ;  /* 0x0000b40048547a23 */ /* 0x100fe40000010804 */
[--C-:B------:R-:W-:Y:S02]  /*e2a0*/  FFMA.FTZ R83, R71, c[0x0][0x2d0], -R4.reuse ;  /* 0x0000b40047537a23 */ /* 0x100fe40000010804 */
[--C-:B------:R-:W-:Y:S02]  /*e2b0*/  FFMA.FTZ R150, R69, c[0x0][0x2d0], -R4.reuse ;  /* 0x0000b40045967a23 */ /* 0x100fe40000010804 */
[--C-:B------:R-:W-:Y:S01]  /*e2c0*/  FFMA.FTZ R149, R67, c[0x0][0x2d0], -R4.reuse ;  /* 0x0000b40043957a23 */ /* 0x100fe20000010804 */
[----:B------:R1:W-:Y:S01]  /*e2d0*/  MUFU.EX2 R221, R5 ;  /* 0x0000000500dd7308 */ /* 0x0003e20000000800 */
[--C-:B---3--:R-:W-:Y:S02]  /*e2e0*/  FFMA.FTZ R0, R10, c[0x0][0x2d0], -R4.reuse ;  /* 0x0000b4000a007a23 */ /* 0x108fe40000010804 */
[----:B------:R-:W-:-:S02]  /*e2f0*/  FFMA.FTZ R148, R65, c[0x0][0x2d0], -R4 ;  /* 0x0000b40041947a23 */ /* 0x000fc40000010804 */
[--C-:B------:R-:W-:Y:S02]  /*e300*/  FFMA.FTZ R147, R63, c[0x0][0x2d0], -R4.reuse ;  /* 0x0000b4003f937a23 */ /* 0x100fe40000010804 */
[--C-:B------:R-:W-:Y:S01]  /*e310*/  FFMA.FTZ R171, R61, c[0x0][0x2d0], -R4.reuse ;  /* 0x0000b4003dab7a23 */ /* 0x100fe20000010804 */
[----:B------:R-:W3:Y:S01]  /*e320*/  MUFU.EX2 R165, R0 ;  /* 0x0000000000a57308 */ /* 0x000ee20000000800 */
[----:B-1----:R-:W-:Y:S02]  /*e330*/  FMUL.FTZ R2, R88, c[0x0][0x2d0] ;  /* 0x0000b40058027a20 */ /* 0x002fe40000410000 */
[--C-:B------:R-:W-:Y:S02]  /*e340*/  FFMA.FTZ R175, R58, c[0x0][0x2d0], -R4.reuse ;  /* 0x0000b4003aaf7a23 */ /* 0x100fe40000010804 */
[--C-:B------:R-:W-:Y:S01]  /*e350*/  FFMA.FTZ R174, R57, c[0x0][0x2d0], -R4.reuse ;  /* 0x0000b40039ae7a23 */ /* 0x100fe20000010804 */
[----:B------:R-:W-:Y:S01]  /*e360*/  FSEL R2, R2, RZ, P0 ;  /* 0x000000ff02027208 */ /* 0x000fe20000000000 */
[----:B------:R-:W-:Y:S01]  /*e370*/  FFMA.FTZ R173, R56, c[0x0][0x2d0], -R4 ;  /* 0x0000b40038ad7a23 */ /* 0x000fe20000010804 */
[----:B------:R-:W-:Y:S01]  /*e380*/  FSETP.NEU.FTZ.AND P0, PT, R85, -INF , PT ;  /* 0xff8000005500780b */ /* 0x000fe20003f1d000 */
[----:B------:R-:W-:Y:S01]  /*e390*/  FFMA.FTZ R169, R64, c[0x0][0x2d0], -R3 ;  /* 0x0000b40040a97a23 */ /* 0x000fe20000010803 */
[----:B------:R-:W-:Y:S01]  /*e3a0*/  MUFU.EX2 R194, R83 ;  /* 0x0000005300c27308 */ /* 0x000fe20000000800 */
[----:B------:R-:W-:-:S02]  /*e3b0*/  FFMA.FTZ R5, R35, c[0x0][0x2d0], -R2 ;  /* 0x0000b40023057a23 */ /* 0x000fc40000010802 */
[--C-:B------:R-:W-:Y:S02]  /*e3c0*/  FFMA.FTZ R156, R97, c[0x0][0x2d0], -R2.reuse ;  /* 0x0000b400619c7a23 */ /* 0x100fe40000010802 */
[----:B------:R-:W-:Y:S01]  /*e3d0*/  FFMA.FTZ R185, R95, c[0x0][0x2d0], -R2 ;  /* 0x0000b4005fb97a23 */ /* 0x000fe20000010802 */
[----:B---3--:R-:W-:Y:S01]  /*e3e0*/  F2FP.BF16.PACK_AB R20, R165, R166 ;  /* 0x000000a6a514723e */ /* 0x008fe200000010ff */
[----:B------:R-:W-:Y:S01]  /*e3f0*/  FFMA.FTZ R0, R11, c[0x0][0x2d0], -R4 ;  /* 0x0000b4000b007a23 */ /* 0x000fe20000010804 */
[----:B------:R1:W-:Y:S01]  /*e400*/  MUFU.EX2 R219, R5 ;  /* 0x0000000500db7308 */ /* 0x0003e20000000800 */
[--C-:B------:R-:W-:Y:S02]  /*e410*/  FFMA.FTZ R184, R94, c[0x0][0x2d0], -R2.reuse ;  /* 0x0000b4005eb87a23 */ /* 0x100fe40000010802 */
[----:B------:R-:W-:Y:S02]  /*e420*/  FFMA.FTZ R177, R59, c[0x0][0x2d0], -R3 ;  /* 0x0000b4003bb17a23 */ /* 0x000fe40000010803 */
[----:B------:R-:W-:-:S02]  /*e430*/  FFMA.FTZ R65, R110, c[0x0][0x2d0], -R2 ;  /* 0x0000b4006e417a23 */ /* 0x000fc40000010802 */
[--C-:B------:R-:W-:Y:S01]  /*e440*/  FFMA.FTZ R64, R111, c[0x0][0x2d0], -R2.reuse ;  /* 0x0000b4006f407a23 */ /* 0x100fe20000010802 */
[----:B------:R3:W-:Y:S01]  /*e450*/  MUFU.EX2 R168, R0 ;  /* 0x0000000000a87308 */ /* 0x0007e20000000800 */
[--C-:B------:R-:W-:Y:S02]  /*e460*/  FFMA.FTZ R172, R62, c[0x0][0x2d0], -R3.reuse ;  /* 0x0000b4003eac7a23 */ /* 0x100fe40000010803 */
[--C-:B------:R-:W-:Y:S02]  /*e470*/  FFMA.FTZ R76, R77, c[0x0][0x2d0], -R3.reuse ;  /* 0x0000b4004d4c7a23 */ /* 0x100fe40000010803 */
[--C-:B------:R-:W-:Y:S02]  /*e480*/  FFMA.FTZ R79, R79, c[0x0][0x2d0], -R3.reuse ;  /* 0x0000b4004f4f7a23 */ /* 0x100fe40000010803 */
[----:B------:R-:W-:Y:S02]  /*e490*/  FFMA.FTZ R78, R78, c[0x0][0x2d0], -R3 ;  /* 0x0000b4004e4e7a23 */ /* 0x000fe40000010803 */
[----:B-1----:R-:W-:-:S02]  /*e4a0*/  FFMA.FTZ R5, R36, c[0x0][0x2d0], -R2 ;  /* 0x0000b40024057a23 */ /* 0x002fc40000010802 */
[--C-:B------:R-:W-:Y:S02]  /*e4b0*/  FFMA.FTZ R77, R74, c[0x0][0x2d0], -R3.reuse ;  /* 0x0000b4004a4d7a23 */ /* 0x100fe40000010803 */
[----:B------:R-:W-:Y:S01]  /*e4c0*/  MUFU.EX2 R228, R5 ;  /* 0x0000000500e47308 */ /* 0x000fe20000000800 */
[--C-:B------:R-:W-:Y:S02]  /*e4d0*/  FFMA.FTZ R144, R82, c[0x0][0x2d0], -R3.reuse ;  /* 0x0000b40052907a23 */ /* 0x100fe40000010803 */
[----:B---3--:R-:W-:Y:S02]  /*e4e0*/  FFMA.FTZ R0, R12, c[0x0][0x2d0], -R4 ;  /* 0x0000b4000c007a23 */ /* 0x008fe40000010804 */
[--C-:B------:R-:W-:Y:S02]  /*e4f0*/  FFMA.FTZ R145, R73, c[0x0][0x2d0], -R3.reuse ;  /* 0x0000b40049917a23 */ /* 0x100fe40000010803 */
[--C-:B------:R-:W-:Y:S01]  /*e500*/  FFMA.FTZ R146, R70, c[0x0][0x2d0], -R3.reuse ;  /* 0x0000b40046927a23 */ /* 0x100fe20000010803 */
[----:B------:R1:W3:Y:S01]  /*e510*/  MUFU.EX2 R176, R0 ;  /* 0x0000000000b07308 */ /* 0x0002e20000000800 */
[----:B------:R-:W-:-:S02]  /*e520*/  FFMA.FTZ R152, R68, c[0x0][0x2d0], -R3 ;  /* 0x0000b40044987a23 */ /* 0x000fc40000010803 */
[----:B------:R-:W-:Y:S02]  /*e530*/  FFMA.FTZ R170, R66, c[0x0][0x2d0], -R3 ;  /* 0x0000b40042aa7a23 */ /* 0x000fe40000010803 */
[--C-:B------:R-:W-:Y:S02]  /*e540*/  FFMA.FTZ R159, R105, c[0x0][0x2d0], -R2.reuse ;  /* 0x0000b400699f7a23 */ /* 0x100fe40000010802 */
[--C-:B------:R-:W-:Y:S01]  /*e550*/  FFMA.FTZ R158, R102, c[0x0][0x2d0], -R2.reuse ;  /* 0x0000b400669e7a23 */ /* 0x100fe20000010802 */
[----:B------:R-:W-:Y:S01]  /*e560*/  MUFU.EX2 R193, R77 ;  /* 0x0000004d00c17308 */ /* 0x000fe20000000800 */
[--C-:B------:R-:W-:Y:S02]  /*e570*/  FFMA.FTZ R157, R100, c[0x0][0x2d0], -R2.reuse ;  /* 0x0000b400649d7a23 */ /* 0x100fe40000010802 */
[--C-:B------:R-:W-:Y:S02]  /*e580*/  FFMA.FTZ R183, R81, c[0x0][0x2d0], -R2.reuse ;  /* 0x0000b40051b77a23 */ /* 0x100fe40000010802 */
[----:B------:R-:W-:-:S02]  /*e590*/  FFMA.FTZ R182, R80, c[0x0][0x2d0], -R2 ;  /* 0x0000b40050b67a23 */ /* 0x000fc40000010802 */
[----:B-1----:R-:W-:Y:S01]  /*e5a0*/  FFMA.FTZ R0, R13, c[0x0][0x2d0], -R4 ;  /* 0x0000b4000d007a23 */ /* 0x002fe20000010804 */
[----:B---3--:R-:W-:-:S03]  /*e5b0*/  F2FP.BF16.PACK_AB R22, R176, R168 ;  /* 0x000000a8b016723e */ /* 0x008fc600000010ff */
[----:B------:R1:W-:Y:S02]  /*e5c0*/  MUFU.EX2 R189, R0 ;  /* 0x0000000000bd7308 */ /* 0x0003e40000000800 */
[----:B-1----:R-:W-:-:S06]  /*e5d0*/  FFMA.FTZ R0, R14, c[0x0][0x2d0], -R4 ;  /* 0x0000b4000e007a23 */ /* 0x002fcc0000010804 */
[----:B------:R1:W3:Y:S02]  /*e5e0*/  MUFU.EX2 R222, R0 ;  /* 0x0000000000de7308 */ /* 0x0002e40000000800 */
[----:B-1----:R-:W-:Y:S01]  /*e5f0*/  FFMA.FTZ R0, R18, c[0x0][0x2d0], -R4 ;  /* 0x0000b40012007a23 */ /* 0x002fe20000010804 */
[----:B---3--:R-:W-:-:S05]  /*e600*/  F2FP.BF16.PACK_AB R12, R222, R189 ;  /* 0x000000bdde0c723e */ /* 0x008fca00000010ff */
        /* <DEDUP_REMOVED lines=14> */
[----:B------:R-:W-:Y:S01]  /*e6f0*/  HMMA.16816.F32.BF16 R8, R20, R48, RZ ;  /* 0x000000301408723c */ /* 0x000fe200000418ff */
[----:B-1----:R-:W-:-:S05]  /*e700*/  FFMA.FTZ R0, R26, c[0x0][0x2d0], -R3 ;  /* 0x0000b4001a007a23 */ /* 0x002fca0000010803 */
[----:B------:R1:W3:Y:S02]  /*e710*/  MUFU.EX2 R220, R0 ;  /* 0x0000000000dc7308 */ /* 0x0002e40000000800 */
[----:B-1----:R-:W-:Y:S01]  /*e720*/  FFMA.FTZ R0, R30, c[0x0][0x2d0], -R3 ;  /* 0x0000b4001e007a23 */ /* 0x002fe20000010803 */
[----:B---3--:R-:W-:Y:S01]  /*e730*/  F2FP.BF16.PACK_AB R13, R220, R188 ;  /* 0x000000bcdc0d723e */ /* 0x008fe200000010ff */
[----:B------:R-:W-:-:S04]  /*e740*/  FADD.FTZ R3, R166, R165 ;  /* 0x000000a5a6037221 */ /* 0x000fc80000010000 */
[----:B------:R1:W3:Y:S01]  /*e750*/  MUFU.EX2 R223, R0 ;  /* 0x0000000000df7308 */ /* 0x0002e20000000800 */
[----:B------:R-:W-:-:S04]  /*e760*/  FADD.FTZ R3, R168, R3 ;  /* 0x00000003a8037221 */ /* 0x000fc80000010000 */
[----:B------:R-:W-:-:S03]  /*e770*/  FADD.FTZ R67, R176, R3 ;  /* 0x00000003b0437221 */ /* 0x000fc60000010000 */
[----:B------:R-:W-:Y:S01]  /*e780*/  MUFU.EX2 R168, R145 ;  /* 0x0000009100a87308 */ /* 0x000fe20000000800 */
[----:B-1----:R-:W-:Y:S01]  /*e790*/  FFMA.FTZ R0, R27, c[0x0][0x2d0], -R2 ;  /* 0x0000b4001b007a23 */ /* 0x002fe20000010802 */
[----:B---3--:R-:W-:-:S06]  /*e7a0*/  F2FP.BF16.PACK_AB R15, R223, R221 ;  /* 0x000000dddf0f723e */ /* 0x008fcc00000010ff */
[----:B------:R-:W-:Y:S01]  /*e7b0*/  MUFU.EX2 R176, R152 ;  /* 0x0000009800b07308 */ /* 0x000fe20000000800 */
[----:B----4-:R-:W-:Y:S07]  /*e7c0*/  HMMA.16816.F32.BF16 R128, R12, R40, R8 ;  /* 0x000000280c80723c */ /* 0x010fee0000041808 */
[----:B------:R1:W-:Y:S01]  /*e7d0*/  MUFU.EX2 R155, R0 ;  /* 0x00000000009b7308 */ /* 0x0003e20000000800 */
[----:B------:R-:W-:-:S07]  /*e7e0*/  F2FP.BF16.PACK_AB R10, R228, R219 ;  /* 0x000000dbe40a723e */ /* 0x000fce00000010ff */
[----:B------:R-:W-:Y:S01]  /*e7f0*/  MUFU.EX2 R165, R157 ;  /* 0x0000009d00a57308 */ /* 0x000fe20000000800 */
[----:B-1----:R-:W-:-:S07]  /*e800*/  FFMA.FTZ R0, R29, c[0x0][0x2d0], -R2 ;  /* 0x0000b4001d007a23 */ /* 0x002fce0000010802 */
[----:B------:R-:W-:Y:S08]  /*e810*/  MUFU.EX2 R166, R156 ;  /* 0x0000009c00a67308 */ /* 0x000ff00000000800 */
[----:B------:R1:W3:Y:S02]  /*e820*/  MUFU.EX2 R154, R0 ;  /* 0x00000000009a7308 */ /* 0x0002e40000000800 */
[--C-:B-1----:R-:W-:Y:S01]  /*e830*/  FFMA.FTZ R0, R31, c[0x0][0x2d0], -R2.reuse ;  /* 0x0000b4001f007a23 */ /* 0x102fe20000010802 */
[----:B---3--:R-:W-:Y:S01]  /*e840*/  F2FP.BF16.PACK_AB R16, R154, R155 ;  /* 0x0000009b9a10723e */ /* 0x008fe200000010ff */
[----:B------:R-:W1:Y:S04]  /*e850*/  LDSM.16.MT88.4 R28, [R201+0x800] ;  /* 0x00080000c91c783b */ /* 0x000e680000004200 */
[----:B------:R3:W-:Y:S02]  /*e860*/  MUFU.EX2 R160, R0 ;  /* 0x0000000000a07308 */ /* 0x0007e40000000800 */
[----:B---3--:R-:W-:-:S06]  /*e870*/  FFMA.FTZ R0, R32, c[0x0][0x2d0], -R2 ;  /* 0x0000b40020007a23 */ /* 0x008fcc0000010802 */
[----:B------:R3:W4:Y:S02]  /*e880*/  MUFU.EX2 R163, R0 ;  /* 0x0000000000a37308 */ /* 0x0007240000000800 */
[----:B---3--:R-:W-:Y:S01]  /*e890*/  FFMA.FTZ R0, R33, c[0x0][0x2d0], -R2 ;  /* 0x0000b40021007a23 */ /* 0x008fe20000010802 */
[----:B----4-:R-:W-:-:S05]  /*e8a0*/  F2FP.BF16.PACK_AB R18, R163, R160 ;  /* 0x000000a0a312723e */ /* 0x010fca00000010ff */
[----:B------:R3:W-:Y:S02]  /*e8b0*/  MUFU.EX2 R187, R0 ;  /* 0x0000000000bb7308 */ /* 0x0007e40000000800 */
[----:B---3--:R-:W-:-:S06]  /*e8c0*/  FFMA.FTZ R0, R34, c[0x0][0x2d0], -R2 ;  /* 0x0000b40022007a23 */ /* 0x008fcc0000010802 */
[----:B------:R3:W4:Y:S02]  /*e8d0*/  MUFU.EX2 R217, R0 ;  /* 0x0000000000d97308 */ /* 0x0007240000000800 */
[----:B---3--:R-:W-:Y:S01]  /*e8e0*/  FMUL.FTZ R0, R85, c[0x0][0x2d0] ;  /* 0x0000b40055007a20 */ /* 0x008fe20000410000 */
[----:B----4-:R-:W-:-:S04]  /*e8f0*/  F2FP.BF16.PACK_AB R8, R217, R187 ;  /* 0x000000bbd908723e */ /* 0x010fc800000010ff */
[----:B------:R-:W-:-:S05]  /*e900*/  FSEL R0, R0, RZ, P0 ;  /* 0x000000ff00007208 */ /* 0x000fca0000000000 */
[--C-:B------:R-:W-:Y:S02]  /*e910*/  FFMA.FTZ R5, R37, c[0x0][0x2d0], -R0.reuse ;  /* 0x0000b40025057a23 */ /* 0x100fe40000010800 */
[--C-:B------:R-:W-:Y:S02]  /*e920*/  FFMA.FTZ R6, R53, c[0x0][0x2d0], -R0.reuse ;  /* 0x0000b40035067a23 */ /* 0x100fe40000010800 */
[----:B------:R3:W-:Y:S01]  /*e930*/  MUFU.EX2 R153, R5 ;  /* 0x0000000500997308 */ /* 0x0007e20000000800 */
[--C-:B------:R-:W-:Y:S02]  /*e940*/  FFMA.FTZ R97, R114, c[0x0][0x2d0], -R0.reuse ;  /* 0x0000b40072617a23 */ /* 0x100fe40000010800 */
[--C-:B------:R-:W-:Y:S02]  /*e950*/  FFMA.FTZ R95, R113, c[0x0][0x2d0], -R0.reuse ;  /* 0x0000b400715f7a23 */ /* 0x100fe40000010800 */
[--C-:B------:R-:W-:Y:S02]  /*e960*/  FFMA.FTZ R94, R112, c[0x0][0x2d0], -R0.reuse ;  /* 0x0000b400705e7a23 */ /* 0x100fe40000010800 */
[--C-:B------:R-:W-:Y:S01]  /*e970*/  FFMA.FTZ R181, R107, c[0x0][0x2d0], -R0.reuse ;  /* 0x0000b4006bb57a23 */ /* 0x100fe20000010800 */
[----:B------:R-:W-:Y:S01]  /*e980*/  MUFU.EX2 R215, R6 ;  /* 0x0000000600d77308 */ /* 0x000fe20000000800 */
[----:B------:R-:W-:-:S02]  /*e990*/  FFMA.FTZ R180, R106, c[0x0][0x2d0], -R0 ;  /* 0x0000b4006ab47a23 */ /* 0x000fc40000010800 */
[--C-:B------:R-:W-:Y:S02]  /*e9a0*/  FFMA.FTZ R179, R104, c[0x0][0x2d0], -R0.reuse ;  /* 0x0000b40068b37a23 */ /* 0x100fe40000010800 */
[--C-:B------:R-:W-:Y:S02]  /*e9b0*/  FFMA.FTZ R178, R103, c[0x0][0x2d0], -R0.reuse ;  /* 0x0000b40067b27a23 */ /* 0x100fe40000010800 */
[--C-:B---3--:R-:W-:Y:S01]  /*e9c0*/  FFMA.FTZ R5, R38, c[0x0][0x2d0], -R0.reuse ;  /* 0x0000b40026057a23 */ /* 0x108fe20000010800 */
[----:B------:R-:W-:Y:S08]  /*e9d0*/  MUFU.EX2 R97, R97 ;  /* 0x0000006100617308 */ /* 0x000ff00000000800 */
[----:B------:R3:W4:Y:S08]  /*e9e0*/  MUFU.EX2 R151, R5 ;  /* 0x0000000500977308 */ /* 0x0007300000000800 */
[----:B------:R-:W-:Y:S01]  /*e9f0*/  MUFU.EX2 R95, R95 ;  /* 0x0000005f005f7308 */ /* 0x000fe20000000800 */
[----:B---3--:R-:W-:Y:S01]  /*ea00*/  FFMA.FTZ R5, R39, c[0x0][0x2d0], -R0 ;  /* 0x0000b40027057a23 */ /* 0x008fe20000010800 */
[----:B----4-:R-:W-:Y:S01]  /*ea10*/  F2FP.BF16.PACK_AB R17, R151, R153 ;  /* 0x000000999711723e */ /* 0x010fe200000010ff */
[----:B-----5:R-:W-:Y:S01]  /*ea20*/  HMMA.16816.F32.BF16 R36, R20, R44, RZ ;  /* 0x0000002c1424723c */ /* 0x020fe200000418ff */
[----:B------:R-:W-:-:S04]  /*ea30*/  FADD.FTZ R80, R153, R151 ;  /* 0x0000009799507221 */ /* 0x000fc80000010000 */
[----:B------:R3:W-:Y:S08]  /*ea40*/  MUFU.EX2 R186, R5 ;  /* 0x0000000500ba7308 */ /* 0x0007f00000000800 */
[----:B------:R-:W-:Y:S01]  /*ea50*/  MUFU.EX2 R153, R65 ;  /* 0x0000004100997308 */ /* 0x000fe20000000800 */
[----:B---3--:R-:W-:-:S07]  /*ea60*/  FFMA.FTZ R5, R52, c[0x0][0x2d0], -R0 ;  /* 0x0000b40034057a23 */ /* 0x008fce0000010800 */
[----:B------:R-:W-:Y:S03]  /*ea70*/  MUFU.EX2 R94, R94 ;  /* 0x0000005e005e7308 */ /* 0x000fe60000000800 */
[----:B-1----:R-:W-:Y:S01]  /*ea80*/  HMMA.16816.F32.BF16 R140, R12, R28, R36 ;  /* 0x0000001c0c8c723c */ /* 0x002fe20000041824 */
[----:B------:R-:W-:Y:S04]  /*ea90*/  LDSM.16.MT88.4 R36, [R198+0x800] ;  /* 0x00080000c624783b */ /* 0x000fe80000004200 */
[----:B------:R1:W3:Y:S02]  /*eaa0*/  MUFU.EX2 R195, R5 ;  /* 0x0000000500c37308 */ /* 0x0002e40000000800 */
[----:B-1----:R-:W-:Y:S01]  /*eab0*/  FFMA.FTZ R5, R54, c[0x0][0x2d0], -R0 ;  /* 0x0000b40036057a23 */ /* 0x002fe20000010800 */
[----:B---3--:R-:W-:-:S05]  /*eac0*/  F2FP.BF16.PACK_AB R19, R195, R186 ;  /* 0x000000bac313723e */ /* 0x008fca00000010ff */
[----:B------:R1:W3:Y:S02]  /*ead0*/  MUFU.EX2 R216, R5 ;  /* 0x0000000500d87308 */ /* 0x0002e40000000800 */
[C---:B------:R-:W-:Y:S08]  /*eae0*/  HMMA.16816.F32.BF16 R32, R16.reuse, R48, RZ ;  /* 0x000000301020723c */ /* 0x040ff000000418ff */
[----:B------:R-:W-:Y:S01]  /*eaf0*/  HMMA.16816.F32.BF16 R24, R16, R44, RZ ;  /* 0x0000002c1018723c */ /* 0x000fe200000418ff */
[----:B-1----:R-:W-:Y:S01]  /*eb00*/  FFMA.FTZ R5, R55, c[0x0][0x2d0], -R0 ;  /* 0x0000b40037057a23 */ /* 0x002fe20000010800 */
[----:B---3--:R-:W-:-:S03]  /*eb10*/  F2FP.BF16.PACK_AB R9, R216, R215 ;  /* 0x000000d7d809723e */ /* 0x008fc600000010ff */
[----:B------:R1:W-:Y:S02]  /*eb20*/  MUFU.EX2 R218, R5 ;  /* 0x0000000500da7308 */ /* 0x0003e40000000800 */
[----:B-1----:R-:W-:-:S06]  /*eb30*/  FFMA.FTZ R5, R60, c[0x0][0x2d0], -R0 ;  /* 0x0000b4003c057a23 */ /* 0x002fcc0000010800 */
[----:B------:R-:W1:Y:S02]  /*eb40*/  MUFU.EX2 R226, R5 ;  /* 0x0000000500e27308 */ /* 0x000e640000000800 */
[----:B-1----:R-:W-:-:S07]  /*eb50*/  F2FP.BF16.PACK_AB R11, R226, R218 ;  /* 0x000000dae20b723e */ /* 0x002fce00000010ff */
[C---:B------:R-:W-:Y:S01]  /*eb60*/  HMMA.16816.F32.BF16 R132, R8.reuse, R40, R32 ;  /* 0x000000280884723c */ /* 0x040fe20000041820 */
[----:B------:R-:W1:Y:S06]  /*eb70*/  LDSM.16.MT88.4 R32, [R198] ;  /* 0x00000000c620783b */ /* 0x000e6c0000004200 */
[--C-:B------:R-:W-:Y:S01]  /*eb80*/  FFMA.FTZ R41, R108, c[0x0][0x2d0], -R2.reuse ;  /* 0x0000b4006c297a23 */ /* 0x100fe20000010802 */
[----:B------:R-:W-:Y:S01]  /*eb90*/  HMMA.16816.F32.BF16 R136, R8, R28, R24 ;  /* 0x0000001c0888723c */ /* 0x000fe20000041818 */
[----:B------:R-:W-:Y:S02]  /*eba0*/  FFMA.FTZ R40, R109, c[0x0][0x2d0], -R2 ;  /* 0x0000b4006d287a23 */ /* 0x000fe40000010802 */
[----:B------:R-:W-:Y:S01]  /*ebb0*/  FADD.FTZ R2, R162, R161 ;  /* 0x000000a1a2027221 */ /* 0x000fe20000010000 */
[----:B------:R-:W-:Y:S03]  /*ebc0*/  MUFU.EX2 R190, R41 ;  /* 0x0000002900be7308 */ /* 0x000fe60000000800 */
[----:B------:R-:W-:-:S02]  /*ebd0*/  FFMA.FTZ R29, R116, c[0x0][0x2d0], -R0 ;  /* 0x0000b400741d7a23 */ /* 0x000fc40000010800 */
[--C-:B------:R-:W-:Y:S02]  /*ebe0*/  FFMA.FTZ R28, R117, c[0x0][0x2d0], -R0.reuse ;  /* 0x0000b400751c7a23 */ /* 0x100fe40000010800 */
[----:B------:R-:W-:Y:S01]  /*ebf0*/  FFMA.FTZ R116, R115, c[0x0][0x2d0], -R0 ;  /* 0x0000b40073747a23 */ /* 0x000fe20000010800 */
[----:B------:R-:W-:Y:S01]  /*ec00*/  MUFU.EX2 R162, R96 ;  /* 0x0000006000a27308 */ /* 0x000fe20000000800 */
[----:B------:R-:W-:-:S04]  /*ec10*/  FADD.FTZ R2, R164, R2 ;  /* 0x00000002a4027221 */ /* 0x000fc80000010000 */
[----:B------:R-:W-:Y:S02]  /*ec20*/  FADD.FTZ R66, R167, R2 ;  /* 0x00000002a7427221 */ /* 0x000fe40000010000 */
[----:B------:R-:W-:Y:S01]  /*ec30*/  FADD.FTZ R2, R189, R67 ;  /* 0x00000043bd027221 */ /* 0x000fe20000010000 */
[----:B------:R-:W-:Y:S03]  /*ec40*/  MUFU.EX2 R161, R78 ;  /* 0x0000004e00a17308 */ /* 0x000fe60000000800 */
[----:B------:R-:W-:-:S04]  /*ec50*/  FADD.FTZ R2, R222, R2 ;  /* 0x00000002de027221 */ /* 0x000fc80000010000 */
[----:B------:R-:W-:Y:S01]  /*ec60*/  FADD.FTZ R2, R225, R2 ;  /* 0x00000002e1027221 */ /* 0x000fe20000010000 */
[----:B------:R-:W-:Y:S03]  /*ec70*/  MUFU.EX2 R192, R40 ;  /* 0x0000002800c07308 */ /* 0x000fe60000000800 */
[----:B------:R-:W-:Y:S01]  /*ec80*/  FADD.FTZ R2, R227, R2 ;  /* 0x00000002e3027221 */ /* 0x000fe20000010000 */
[-C--:B-1----:R-:W-:Y:S04]  /*ec90*/  HMMA.16816.F32.BF16 R24, R20, R32.reuse, RZ ;  /* 0x000000201418723c */ /* 0x082fe800000418ff */
[----:B------:R-:W-:Y:S04]  /*eca0*/  MUFU.EX2 R189, R29 ;  /* 0x0000001d00bd7308 */ /* 0x000fe80000000800 */
[----:B------:R-:W-:Y:S04]  /*ecb0*/  HMMA.16816.F32.BF16 R4, R16, R32, RZ ;  /* 0x000000201004723c */ /* 0x000fe800000418ff */
[----:B------:R-:W-:Y:S08]  /*ecc0*/  MUFU.EX2 R191, R28 ;  /* 0x0000001c00bf7308 */ /* 0x000ff00000000800 */
[----:B------:R-:W-:Y:S04]  /*ecd0*/  MUFU.EX2 R167, R146 ;  /* 0x0000009200a77308 */ /* 0x000fe80000000800 */
[-C--:B------:R-:W-:Y:S01]  /*ece0*/  HMMA.16816.F32.BF16 R124, R12, R36.reuse, R24 ;  /* 0x000000240c7c723c */ /* 0x080fe20000041818 */
[----:B------:R-:W1:Y:S03]  /*ecf0*/  LDSM.16.MT88.4 R24, [R200] ;  /* 0x00000000c818783b */ /* 0x000e660000004200 */
[----:B------:R-:W-:Y:S04]  /*ed00*/  MUFU.EX2 R96, R159 ;  /* 0x0000009f00607308 */ /* 0x000fe80000000800 */
[----:B------:R-:W-:Y:S04]  /*ed10*/  HMMA.16816.F32.BF16 R120, R8, R36, R4 ;  /* 0x000000240878723c */ /* 0x000fe80000041804 */
[----:B------:R-:W-:Y:S03]  /*ed20*/  MUFU.EX2 R164, R158 ;  /* 0x0000009e00a47308 */ /* 0x000fe60000000800 */
[----:B------:R-:W-:-:S02]  /*ed30*/  FADD.FTZ R4, R155, R154 ;  /* 0x0000009a9b047221 */ /* 0x000fc40000010000 */
[--C-:B------:R-:W-:Y:S02]  /*ed40*/  FFMA.FTZ R37, R118, c[0x0][0x2d0], -R0.reuse ;  /* 0x0000b40076257a23 */ /* 0x100fe40000010800 */
[----:B------:R-:W-:Y:S01]  /*ed50*/  FFMA.FTZ R36, R119, c[0x0][0x2d0], -R0 ;  /* 0x0000b40077247a23 */ /* 0x000fe20000010800 */
[----:B------:R-:W-:Y:S01]  /*ed60*/  MUFU.EX2 R155, R64 ;  /* 0x00000040009b7308 */ /* 0x000fe20000000800 */
[----:B------:R-:W-:Y:S02]  /*ed70*/  FADD.FTZ R0, R160, R4 ;  /* 0x00000004a0007221 */ /* 0x000fe40000010000 */
[----:B------:R-:W3:Y:S02]  /*ed80*/  LDSM.16.MT88.4 R4, [R200+0x800] ;  /* 0x00080000c804783b */ /* 0x000ee40000004200 */
        /* <DEDUP_REMOVED lines=10> */
[----:B------:R-:W1:Y:S08]  /*ee30*/  MUFU.EX2 R25, R76 ;  /* 0x0000004c00197308 */ /* 0x000e700000000800 */
[----:B------:R-:W4:Y:S04]  /*ee40*/  MUFU.EX2 R154, R36 ;  /* 0x00000024009a7308 */ /* 0x000f280000000800 */
[----:B---3--:R-:W-:Y:S04]  /*ee50*/  HMMA.16816.F32.BF16 R108, R8, R4, R52 ;  /* 0x00000004086c723c */ /* 0x008fe80000041834 */
[----:B------:R-:W-:Y:S01]  /*ee60*/  MUFU.EX2 R188, R147 ;  /* 0x0000009300bc7308 */ /* 0x000fe20000000800 */
[----:B-1----:R-:W-:-:S03]  /*ee70*/  FADD.FTZ R0, R25, R0 ;  /* 0x0000000019007221 */ /* 0x002fc60000010000 */
[----:B------:R-:W-:Y:S01]  /*ee80*/  HMMA.16816.F32.BF16 R52, R16, R50, RZ ;  /* 0x000000321034723c */ /* 0x000fe200000418ff */
[----:B------:R-:W-:-:S03]  /*ee90*/  FADD.FTZ R0, R160, R0 ;  /* 0x00000000a0007221 */ /* 0x000fc60000010000 */
[----:B------:R1:W-:Y:S01]  /*eea0*/  MUFU.EX2 R84, R116 ;  /* 0x0000007400547308 */ /* 0x0003e20000000800 */
[----:B------:R-:W-:-:S03]  /*eeb0*/  FADD.FTZ R0, R161, R0 ;  /* 0x00000000a1007221 */ /* 0x000fc60000010000 */
[----:B------:R-:W-:Y:S01]  /*eec0*/  HMMA.16816.F32.BF16 R112, R12, R4, R56 ;  /* 0x000000040c70723c */ /* 0x000fe20000041838 */
[----:B------:R-:W-:-:S06]  /*eed0*/  FADD.FTZ R0, R193, R0 ;  /* 0x00000000c1007221 */ /* 0x000fcc0000010000 */
[----:B------:R-:W-:Y:S01]  /*eee0*/  F2FP.BF16.PACK_AB R4, R155, R153 ;  /* 0x000000999b04723e */ /* 0x000fe200000010ff */
[----:B------:R-:W-:Y:S01]  /*eef0*/  HMMA.16816.F32.BF16 R48, R20, R50, RZ ;  /* 0x000000321430723c */ /* 0x000fe200000418ff */
[----:B----4-:R-:W-:Y:S01]  /*ef00*/  F2FP.BF16.PACK_AB R5, R154, R151 ;  /* 0x000000979a05723e */ /* 0x010fe200000010ff */
[----:B-1----:R-:W-:Y:S06]  /*ef10*/  LDSM.16.MT88.4 R116, [R201+0x2000] ;  /* 0x00200000c974783b */ /* 0x002fec0000004200 */
[----:B------:R-:W-:Y:S08]  /*ef20*/  HMMA.16816.F32.BF16 R56, R8, R42, R52 ;  /* 0x0000002a0838723c */ /* 0x000ff00000041834 */
[-C--:B------:R-:W-:Y:S08]  /*ef30*/  HMMA.16816.F32.BF16 R52, R16, R46.reuse, RZ ;  /* 0x0000002e1034723c */ /* 0x080ff000000418ff */
[----:B------:R-:W-:Y:S08]  /*ef40*/  HMMA.16816.F32.BF16 R44, R20, R46, RZ ;  /* 0x0000002e142c723c */ /* 0x000ff000000418ff */
[----:B------:R-:W-:Y:S08]  /*ef50*/  HMMA.16816.F32.BF16 R48, R12, R42, R48 ;  /* 0x0000002a0c30723c */ /* 0x000ff00000041830 */
[----:B------:R-:W-:Y:S08]  /*ef60*/  HMMA.16816.F32.BF16 R60, R8, R30, R52 ;  /* 0x0000001e083c723c */ /* 0x000ff00000041834 */
[-C--:B------:R-:W-:Y:S08]  /*ef70*/  HMMA.16816.F32.BF16 R52, R16, R34.reuse, RZ ;  /* 0x000000221034723c */ /* 0x080ff000000418ff */
[C---:B------:R-:W-:Y:S08]  /*ef80*/  HMMA.16816.F32.BF16 R32, R20.reuse, R34, RZ ;  /* 0x000000221420723c */ /* 0x040ff000000418ff */
[----:B------:R-:W-:Y:S08]  /*ef90*/  HMMA.16816.F32.BF16 R20, R20, R26, RZ ;  /* 0x0000001a1414723c */ /* 0x000ff000000418ff */
[C---:B------:R-:W-:Y:S08]  /*efa0*/  HMMA.16816.F32.BF16 R44, R12.reuse, R30, R44 ;  /* 0x0000001e0c2c723c */ /* 0x040ff0000004182c */
[C---:B------:R-:W-:Y:S08]  /*efb0*/  HMMA.16816.F32.BF16 R32, R12.reuse, R38, R32 ;  /* 0x000000260c20723c */ /* 0x040ff00000041820 */
[----:B------:R-:W-:Y:S01]  /*efc0*/  HMMA.16816.F32.BF16 R20, R12, R6, R20 ;  /* 0x000000060c14723c */ /* 0x000fe20000041814 */
[----:B------:R-:W1:Y:S07]  /*efd0*/  LDSM.16.MT88.4 R12, [R197+0x1000] ;  /* 0x00100000c50c783b */ /* 0x000e6e0000004200 */
[----:B------:R-:W-:Y:S01]  /*efe0*/  HMMA.16816.F32.BF16 R16, R16, R26, RZ ;  /* 0x0000001a1010723c */ /* 0x000fe200000418ff */
[----:B------:R-:W3:Y:S07]  /*eff0*/  MUFU.EX2 R26, R101 ;  /* 0x00000065001a7308 */ /* 0x000eee0000000800 */
[----:B------:R-:W-:Y:S01]  /*f000*/  HMMA.16816.F32.BF16 R68, R8, R38, R52 ;  /* 0x000000260844723c */ /* 0x000fe20000041834 */
[----:B------:R-:W-:Y:S01]  /*f010*/  MUFU.EX2 R27, R177 ;  /* 0x000000b1001b7308 */ /* 0x000fe20000000800 */
[----:B---3--:R-:W-:-:S04]  /*f020*/  FADD.FTZ R2, R26, R2 ;  /* 0x000000021a027221 */ /* 0x008fc80000010000 */
[----:B------:R-:W-:-:S10]  /*f030*/  FADD.FTZ R2, R162, R2 ;  /* 0x00000002a2027221 */ /* 0x000fd40000010000 */
[----:B------:R-:W-:Y:S01]  /*f040*/  HMMA.16816.F32.BF16 R72, R8, R6, R16 ;  /* 0x000000060848723c */ /* 0x000fe20000041810 */
[----:B------:R-:W-:-:S04]  /*f050*/  FADD.FTZ R2, R163, R2 ;  /* 0x00000002a3027221 */ /* 0x000fc80000010000 */
[----:B------:R-:W-:Y:S02]  /*f060*/  FADD.FTZ R2, R194, R2 ;  /* 0x00000002c2027221 */ /* 0x000fe40000010000 */
[----:B------:R-:W-:Y:S01]  /*f070*/  F2FP.BF16.PACK_AB R8, R162, R26 ;  /* 0x0000001aa208723e */ /* 0x000fe200000010ff */
[----:B------:R-:W-:Y:S01]  /*f080*/  FADD.FTZ R17, R186, R80 ;  /* 0x00000050ba117221 */ /* 0x000fe20000010000 */
[----:B------:R-:W-:Y:S01]  /*f090*/  F2FP.BF16.PACK_AB R9, R160, R25 ;  /* 0x00000019a009723e */ /* 0x000fe200000010ff */
[----:B------:R-:W-:Y:S01]  /*f0a0*/  FADD.FTZ R16, R187, R3 ;  /* 0x00000003bb107221 */ /* 0x000fe20000010000 */
[----:B------:R-:W-:Y:S01]  /*f0b0*/  F2FP.BF16.PACK_AB R10, R194, R163 ;  /* 0x000000a3c20a723e */ /* 0x000fe200000010ff */
[----:B------:R-:W-:Y:S01]  /*f0c0*/  FADD.FTZ R3, R195, R17 ;  /* 0x00000011c3037221 */ /* 0x000fe20000010000 */
[----:B------:R-:W-:Y:S01]  /*f0d0*/  F2FP.BF16.PACK_AB R11, R193, R161 ;  /* 0x000000a1c10b723e */ /* 0x000fe200000010ff */
[----:B------:R-:W-:Y:S01]  /*f0e0*/  MUFU.EX2 R186, R149 ;  /* 0x0000009500ba7308 */ /* 0x000fe20000000800 */
[----:B------:R-:W-:Y:S01]  /*f0f0*/  F2FP.BF16.PACK_AB R6, R192, R190 ;  /* 0x000000bec006723e */ /* 0x000fe200000010ff */
[----:B------:R-:W-:Y:S01]  /*f100*/  FADD.FTZ R3, R215, R3 ;  /* 0x00000003d7037221 */ /* 0x000fe20000010000 */
[----:B------:R-:W-:-:S03]  /*f110*/  F2FP.BF16.PACK_AB R7, R191, R189 ;  /* 0x000000bdbf07723e */ /* 0x000fc600000010ff */
[----:B-1----:R-:W-:Y:S01]  /*f120*/  HMMA.16816.F32.BF16 R64, R8, R12, R128 ;  /* 0x0000000c0840723c */ /* 0x002fe20000041880 */
[----:B------:R-:W-:Y:S01]  /*f130*/  FADD.FTZ R3, R216, R3 ;  /* 0x00000003d8037221 */ /* 0x000fe20000010000 */
[----:B------:R-:W1:Y:S03]  /*f140*/  MUFU.EX2 R187, R148 ;  /* 0x0000009400bb7308 */ /* 0x000e660000000800 */
[----:B------:R-:W-:-:S03]  /*f150*/  FADD.FTZ R3, R218, R3 ;  /* 0x00000003da037221 */ /* 0x000fc60000010000 */
[----:B------:R-:W-:Y:S01]  /*f160*/  HMMA.16816.F32.BF16 R104, R4, R14, R56 ;  /* 0x0000000e0468723c */ /* 0x000fe20000041838 */
[----:B------:R-:W-:Y:S01]  /*f170*/  FADD.FTZ R3, R226, R3 ;  /* 0x00000003e2037221 */ /* 0x000fe20000010000 */
[----:B------:R-:W-:Y:S03]  /*f180*/  MUFU.EX2 R25, R170 ;  /* 0x000000aa00197308 */ /* 0x000fe60000000800 */
[----:B------:R-:W-:-:S03]  /*f190*/  FADD.FTZ R3, R151, R3 ;  /* 0x0000000397037221 */ /* 0x000fc60000010000 */
[----:B------:R-:W-:Y:S01]  /*f1a0*/  HMMA.16816.F32.BF16 R128, R4, R12, R132 ;  /* 0x0000000c0480723c */ /* 0x000fe20000041884 */
[----:B------:R-:W-:Y:S01]  /*f1b0*/  FADD.FTZ R3, R154, R3 ;  /* 0x000000039a037221 */ /* 0x000fe20000010000 */
[----:B------:R-:W-:Y:S03]  /*f1c0*/  MUFU.EX2 R26, R175 ;  /* 0x000000af001a7308 */ /* 0x000fe60000000800 */
[----:B------:R-:W-:-:S03]  /*f1d0*/  FADD.FTZ R3, R189, R3 ;  /* 0x00000003bd037221 */ /* 0x000fc60000010000 */
[C---:B------:R-:W-:Y:S01]  /*f1e0*/  HMMA.16816.F32.BF16 R56, R8.reuse, R14, R48 ;  /* 0x0000000e0838723c */ /* 0x040fe20000041830 */
[----:B------:R-:W3:Y:S07]  /*f1f0*/  LDSM.16.MT88.4 R12, [R201+0x1000] ;  /* 0x00100000c90c783b */ /* 0x000eee0000004200 */
[-C--:B---3--:R-:W-:Y:S08]  /*f200*/  HMMA.16816.F32.BF16 R52, R8, R12.reuse, R140 ;  /* 0x0000000c0834723c */ /* 0x088ff0000004188c */
[C---:B------:R-:W-:Y:S08]  /*f210*/  HMMA.16816.F32.BF16 R100, R4.reuse, R12, R136 ;  /* 0x0000000c0464723c */ /* 0x040ff00000041888 */
[-C--:B------:R-:W-:Y:S08]  /*f220*/  HMMA.16816.F32.BF16 R80, R4, R14.reuse, R60 ;  /* 0x0000000e0450723c */ /* 0x080ff0000004183c */
[C---:B------:R-:W-:Y:S01]  /*f230*/  HMMA.16816.F32.BF16 R48, R8.reuse, R14, R44 ;  /* 0x0000000e0830723c */ /* 0x040fe2000004182c */
[----:B------:R-:W3:Y:S07]  /*f240*/  LDSM.16.MT88.4 R12, [R198+0x1000] ;  /* 0x00100000c60c783b */ /* 0x000eee0000004200 */
[-C--:B---3--:R-:W-:Y:S01]  /*f250*/  HMMA.16816.F32.BF16 R44, R8, R12.reuse, R124 ;  /* 0x0000000c082c723c */ /* 0x088fe2000004187c */
[----:B------:R-:W-:Y:S07]  /*f260*/  LDSM.16.MT88.4 R124, [R197+0x2000] ;  /* 0x00200000c57c783b */ /* 0x000fee0000004200 */
[C---:B------:R-:W-:Y:S08]  /*f270*/  HMMA.16816.F32.BF16 R76, R4.reuse, R12, R120 ;  /* 0x0000000c044c723c */ /* 0x040ff00000041878 */
[-C--:B------:R-:W-:Y:S08]  /*f280*/  HMMA.16816.F32.BF16 R68, R4, R14.reuse, R68 ;  /* 0x0000000e0444723c */ /* 0x080ff00000041844 */
[----:B------:R-:W-:Y:S01]  /*f290*/  HMMA.16816.F32.BF16 R32, R8, R14, R32 ;  /* 0x0000000e0820723c */ /* 0x000fe20000041820 */
[----:B------:R-:W3:Y:S07]  /*f2a0*/  LDSM.16.MT88.4 R12, [R200+0x1000] ;  /* 0x00100000c80c783b */ /* 0x000eee0000004200 */
[C---:B---3--:R-:W-:Y:S01]  /*f2b0*/  HMMA.16816.F32.BF16 R60, R4.reuse, R12, R108 ;  /* 0x0000000c043c723c */ /* 0x048fe2000004186c */
[----:B------:R-:W-:Y:S07]  /*f2c0*/  LDSM.16.MT88.4 R108, [R198+0x2000] ;  /* 0x00200000c66c783b */ /* 0x000fee0000004200 */
[----:B------:R-:W-:Y:S01]  /*f2d0*/  HMMA.16816.F32.BF16 R40, R4, R14, R72 ;  /* 0x0000000e0428723c */ /* 0x000fe20000041848 */
[----:B------:R-:W3:Y:S06]  /*f2e0*/  MUFU.EX2 R72, R169 ;  /* 0x000000a900487308 */ /* 0x000eec0000000800 */
[----:B------:R-:W-:Y:S01]  /*f2f0*/  FADD.FTZ R4, R217, R16 ;  /* 0x00000010d9047221 */ /* 0x000fe20000010000 */
[----:B------:R-:W-:Y:S01]  /*f300*/  HMMA.16816.F32.BF16 R36, R8, R12, R112 ;  /* 0x0000000c0824723c */ /* 0x000fe20000041870 */
[----:B------:R-:W4:Y:S01]  /*f310*/  LDSM.16.MT88.4 R16, [R201+0x1800] ;  /* 0x00180000c910783b */ /* 0x000f220000004200 */
[----:B------:R-:W5:Y:S01]  /*f320*/  MUFU.EX2 R113, R150 ;  /* 0x0000009600717308 */ /* 0x000f620000000800 */
[----:B------:R-:W-:Y:S01]  /*f330*/  FADD.FTZ R24, R219, R4 ;  /* 0x00000004db187221 */ /* 0x000fe20000010000 */
[----:B-1----:R-:W-:-:S02]  /*f340*/  F2FP.BF16.PACK_AB R6, R188, R187 ;  /* 0x000000bbbc06723e */ /* 0x002fc400000010ff */
[----:B------:R-:W-:Y:S01]  /*f350*/  F2FP.BF16.PACK_AB R7, R176, R167 ;  /* 0x000000a7b007723e */ /* 0x000fe200000010ff */
[----:B------:R-:W-:Y:S01]  /*f360*/  FADD.FTZ R24, R228, R24 ;  /* 0x00000018e4187221 */ /* 0x000fe20000010000 */
[----:B------:R-:W-:Y:S01]  /*f370*/  HMMA.16816.F32.BF16 R28, R8, R14, R20 ;  /* 0x0000000e081c723c */ /* 0x000fe20000041814 */
[----:B------:R-:W1:Y:S01]  /*f380*/  LDSM.16.MT88.4 R20, [R197+0x1800] ;  /* 0x00180000c514783b */ /* 0x000e620000004200 */
[----:B------:R-:W2:Y:S01]  /*f390*/  MUFU.EX2 R112, R144 ;  /* 0x0000009000707308 */ /* 0x000ea20000000800 */
[----:B---3--:R-:W-:Y:S02]  /*f3a0*/  F2FP.BF16.PACK_AB R161, R72, R25 ;  /* 0x0000001948a1723e */ /* 0x008fe400000010ff */
[----:B------:R-:W3:Y:S04]  /*f3b0*/  LDSM.16.MT88.4 R12, [R198+0x1800] ;  /* 0x00180000c60c783b */ /* 0x000ee80000004200 */
[----:B------:R-:W3:Y:S01]  /*f3c0*/  LDSM.16.MT88.4 R8, [R200+0x1800] ;  /* 0x00180000c808783b */ /* 0x000ee20000004200 */
[----:B-----5:R-:W-:Y:S01]  /*f3d0*/  F2FP.BF16.PACK_AB R4, R186, R113 ;  /* 0x00000071ba04723e */ /* 0x020fe200000010ff */
[----:B------:R-:W5:Y:S01]  /*f3e0*/  MUFU.EX2 R73, R171 ;  /* 0x000000ab00497308 */ /* 0x000f620000000800 */
[----:B--2---:R-:W-:-:S07]  /*f3f0*/  F2FP.BF16.PACK_AB R5, R168, R112 ;  /* 0x00000070a805723e */ /* 0x004fce00000010ff */
[----:B------:R-:W-:Y:S08]  /*f400*/  MUFU.EX2 R74, R174 ;  /* 0x000000ae004a7308 */ /* 0x000ff00000000800 */
[----:B------:R-:W2:Y:S01]  /*f410*/  MUFU.EX2 R75, R173 ;  /* 0x000000ad004b7308 */ /* 0x000ea20000000800 */
[----:B-----5:R-:W-:Y:S01]  /*f420*/  F2FP.BF16.PACK_AB R160, R26, R73 ;  /* 0x000000491aa0723e */ /* 0x020fe200000010ff */
[C---:B----4-:R-:W-:Y:S08]  /*f430*/  HMMA.16816.F32.BF16 R52, R4.reuse, R16, R52 ;  /* 0x000000100434723c */ /* 0x050ff00000041834 */
[----:B-1----:R-:W-:Y:S01]  /*f440*/  HMMA.16816.F32.BF16 R64, R4, R20, R64 ;  /* 0x000000140440723c */ /* 0x002fe20000041840 */
[----:B--2---:R-:W-:-:S07]  /*f450*/  F2FP.BF16.PACK_AB R162, R75, R74 ;  /* 0x0000004a4ba2723e */ /* 0x004fce00000010ff */
[C---:B------:R-:W-:Y:S08]  /*f460*/  HMMA.16816.F32.BF16 R56, R4.reuse, R22, R56 ;  /* 0x000000160438723c */ /* 0x040ff00000041838 */
[C---:B------:R-:W-:Y:S08]  /*f470*/  HMMA.16816.F32.BF16 R48, R4.reuse, R18, R48 ;  /* 0x000000120430723c */ /* 0x040ff00000041830 */
[C---:B---3--:R-:W-:Y:S08]  /*f480*/  HMMA.16816.F32.BF16 R44, R4.reuse, R12, R44 ;  /* 0x0000000c042c723c */ /* 0x048ff0000004182c */
[C---:B------:R-:W-:Y:S08]  /*f490*/  HMMA.16816.F32.BF16 R32, R4.reuse, R14, R32 ;  /* 0x0000000e0420723c */ /* 0x040ff00000041820 */
[C---:B------:R-:W-:Y:S08]  /*f4a0*/  HMMA.16816.F32.BF16 R36, R4.reuse, R8, R36 ;  /* 0x000000080424723c */ /* 0x040ff00000041824 */
[----:B------:R-:W-:Y:S07]  /*f4b0*/  HMMA.16816.F32.BF16 R28, R4, R10, R28 ;  /* 0x0000000a041c723c */ /* 0x000fee000004181c */
[----:B------:R-:W-:-:S02]  /*f4c0*/  F2FP.BF16.PACK_AB R4, R164, R96 ;  /* 0x00000060a404723e */ /* 0x000fc400000010ff */
[----:B------:R-:W-:Y:S02]  /*f4d0*/  F2FP.BF16.PACK_AB R6, R166, R165 ;  /* 0x000000a5a606723e */ /* 0x000fe400000010ff */
[----:B------:R-:W-:Y:S02]  /*f4e0*/  F2FP.BF16.PACK_AB R5, R97, R84 ;  /* 0x000000546105723e */ /* 0x000fe400000010ff */
[----:B------:R-:W-:-:S07]  /*f4f0*/  F2FP.BF16.PACK_AB R7, R94, R95 ;  /* 0x0000005f5e07723e */ /* 0x000fce00000010ff */
[C---:B------:R-:W-:Y:S08]  /*f500*/  HMMA.16816.F32.BF16 R128, R4.reuse, R20, R128 ;  /* 0x000000140480723c */ /* 0x040ff00000041880 */
[C---:B------:R-:W-:Y:S08]  /*f510*/  HMMA.16816.F32.BF16 R20, R4.reuse, R22, R104 ;  /* 0x000000160414723c */ /* 0x040ff00000041868 */
[C---:B------:R-:W-:Y:S01]  /*f520*/  HMMA.16816.F32.BF16 R120, R4.reuse, R16, R100 ;  /* 0x000000100478723c */ /* 0x040fe20000041864 */
[----:B------:R-:W-:Y:S07]  /*f530*/  MUFU.EX2 R17, R182 ;  /* 0x000000b600117308 */ /* 0x000fee0000000800 */
[C---:B------:R-:W-:Y:S01]  /*f540*/  HMMA.16816.F32.BF16 R80, R4.reuse, R18, R80 ;  /* 0x000000120450723c */ /* 0x040fe20000041850 */
[----:B------:R-:W1:Y:S07]  /*f550*/  MUFU.EX2 R19, R172 ;  /* 0x000000ac00137308 */ /* 0x000e6e0000000800 */
[C---:B------:R-:W-:Y:S01]  /*f560*/  HMMA.16816.F32.BF16 R76, R4.reuse, R12, R76 ;  /* 0x0000000c044c723c */ /* 0x040fe2000004184c */
[----:B------:R-:W-:Y:S07]  /*f570*/  MUFU.EX2 R13, R184 ;  /* 0x000000b8000d7308 */ /* 0x000fee0000000800 */
[----:B------:R-:W-:Y:S01]  /*f580*/  HMMA.16816.F32.BF16 R68, R4, R14, R68 ;  /* 0x0000000e0444723c */ /* 0x000fe20000041844 */
[----:B------:R-:W2:Y:S01]  /*f590*/  MUFU.EX2 R15, R183 ;  /* 0x000000b7000f7308 */ /* 0x000ea20000000800 */
[----:B-1----:R-:W-:-:S06]  /*f5a0*/  F2FP.BF16.PACK_AB R163, R27, R19 ;  /* 0x000000131ba3723e */ /* 0x002fcc00000010ff */
[C---:B------:R-:W-:Y:S01]  /*f5b0*/  HMMA.16816.F32.BF16 R60, R4.reuse, R8, R60 ;  /* 0x00000008043c723c */ /* 0x040fe2000004183c */
[----:B------:R-:W-:Y:S07]  /*f5c0*/  MUFU.EX2 R12, R181 ;  /* 0x000000b5000c7308 */ /* 0x000fee0000000800 */
[----:B------:R-:W-:Y:S01]  /*f5d0*/  HMMA.16816.F32.BF16 R40, R4, R10, R40 ;  /* 0x0000000a0428723c */ /* 0x000fe20000041828 */
[----:B------:R-:W1:Y:S01]  /*f5e0*/  LDSM.16.MT88.4 R8, [R200+0x2000] ;  /* 0x00200000c808783b */ /* 0x000e620000004200 */
[----:B------:R-:W3:Y:S01]  /*f5f0*/  MUFU.EX2 R7, R185 ;  /* 0x000000b900077308 */ /* 0x000ee20000000800 */
[----:B--2---:R-:W-:-:S04]  /*f600*/  F2FP.BF16.PACK_AB R102, R17, R15 ;  /* 0x0000000f1166723e */ /* 0x004fc800000010ff */
[----:B------:R-:W-:Y:S01]  /*f610*/  FADD.FTZ R4, R153, R24 ;  /* 0x0000001899047221 */ /* 0x000fe20000010000 */
[C---:B------:R-:W-:Y:S01]  /*f620*/  HMMA.16816.F32.BF16 R132, R160.reuse, R124, R64 ;  /* 0x0000007ca084723c */ /* 0x040fe20000041840 */
[----:B------:R-:W-:Y:S01]  /*f630*/  FADD.FTZ R5, R191, R3 ;  /* 0x00000003bf057221 */ /* 0x000fe20000010000 */
[----:B------:R-:W2:Y:S01]  /*f640*/  MUFU.EX2 R14, R180 ;  /* 0x000000b4000e7308 */ /* 0x000ea20000000800 */
[----:B------:R-:W-:Y:S02]  /*f650*/  FADD.FTZ R4, R155, R4 ;  /* 0x000000049b047221 */ /* 0x000fe40000010000 */
[----:B------:R-:W-:Y:S02]  /*f660*/  FADD.FTZ R5, R84, R5 ;  /* 0x0000000554057221 */ /* 0x000fe40000010000 */
[----:B------:R-:W-:Y:S01]  /*f670*/  FADD.FTZ R4, R190, R4 ;  /* 0x00000004be047221 */ /* 0x000fe20000010000 */
[----:B------:R-:W-:Y:S01]  /*f680*/  HMMA.16816.F32.BF16 R136, R160, R126, R56 ;  /* 0x0000007ea088723c */ /* 0x000fe20000041838 */
[----:B------:R-:W-:Y:S01]  /*f690*/  FADD.FTZ R5, R97, R5 ;  /* 0x0000000561057221 */ /* 0x000fe20000010000 */
[----:B------:R-:W-:Y:S01]  /*f6a0*/  MUFU.EX2 R16, R179 ;  /* 0x000000b300107308 */ /* 0x000fe20000000800 */
[----:B------:R-:W-:Y:S01]  /*f6b0*/  FADD.FTZ R6, R192, R4 ;  /* 0x00000004c0067221 */ /* 0x000fe20000010000 */
[----:B---3--:R-:W-:Y:S01]  /*f6c0*/  F2FP.BF16.PACK_AB R100, R13, R7 ;  /* 0x000000070d64723e */ /* 0x008fe200000010ff */
[----:B------:R-:W-:-:S02]  /*f6d0*/  FADD.FTZ R4, R113, R2 ;  /* 0x0000000271047221 */ /* 0x000fc40000010000 */
[----:B------:R-:W-:Y:S01]  /*f6e0*/  FADD.FTZ R2, R112, R0 ;  /* 0x0000000070027221 */ /* 0x000fe20000010000 */
[C---:B------:R-:W-:Y:S01]  /*f6f0*/  HMMA.16816.F32.BF16 R140, R160.reuse, R116, R52 ;  /* 0x00000074a08c723c */ /* 0x040fe20000041834 */
[----:B------:R-:W-:Y:S01]  /*f700*/  FADD.FTZ R0, R96, R6 ;  /* 0x0000000660007221 */ /* 0x000fe20000010000 */
[----:B------:R-:W3:Y:S01]  /*f710*/  MUFU.EX2 R18, R178 ;  /* 0x000000b200127308 */ /* 0x000ee20000000800 */
[----:B------:R-:W-:Y:S01]  /*f720*/  FADD.FTZ R3, R186, R4 ;  /* 0x00000004ba037221 */ /* 0x000fe20000010000 */
[----:B--2---:R-:W-:Y:S01]  /*f730*/  F2FP.BF16.PACK_AB R101, R14, R12 ;  /* 0x0000000c0e65723e */ /* 0x004fe200000010ff */
        /* <DEDUP_REMOVED lines=8> */
[----:B------:R-:W-:Y:S01]  /*f7c0*/  FADD.FTZ R0, R176, R4 ;  /* 0x00000004b0007221 */ /* 0x000fe20000010000 */
[----:B---3--:R-:W-:Y:S01]  /*f7d0*/  F2FP.BF16.PACK_AB R103, R18, R16 ;  /* 0x000000101267723e */ /* 0x008fe200000010ff */
[----:B------:R-:W-:Y:S02]  /*f7e0*/  FADD.FTZ R5, R95, R5 ;  /* 0x000000055f057221 */ /* 0x000fe40000010000 */
[----:B------:R-:W-:-:S02]  /*f7f0*/  FADD.FTZ R0, R25, R0 ;  /* 0x0000000019007221 */ /* 0x000fc40000010000 */
[----:B------:R-:W-:Y:S01]  /*f800*/  FADD.FTZ R4, R73, R2 ;  /* 0x0000000249047221 */ /* 0x000fe20000010000 */
[----:B------:R-:W-:Y:S01]  /*f810*/  HMMA.16816.F32.BF16 R152, R160, R110, R32 ;  /* 0x0000006ea098723c */ /* 0x000fe20000041820 */
[----:B------:R-:W-:Y:S01]  /*f820*/  FADD.FTZ R6, R72, R0 ;  /* 0x0000000048067221 */ /* 0x000fe20000010000 */
[----:B------:R-:W-:Y:S01]  /*f830*/  IADD3 R0, R229, -0x2, RZ ;  /* 0xfffffffee5007810 */ /* 0x000fe20007ffe0ff */
[----:B------:R-:W-:Y:S02]  /*f840*/  FADD.FTZ R3, R166, R3 ;  /* 0x00000003a6037221 */ /* 0x000fe40000010000 */
[----:B------:R-:W-:Y:S01]  /*f850*/  FADD.FTZ R2, R94, R5 ;  /* 0x000000055e027221 */ /* 0x000fe20000010000 */
[----:B------:R-:W-:Y:S01]  /*f860*/  ISETP.GE.AND P0, PT, R0, R230, PT ;  /* 0x000000e60000720c */ /* 0x000fe20003f06270 */
        /* <DEDUP_REMOVED lines=16> */
[----:B-1----:R-:W-:Y:S08]  /*f970*/  HMMA.16816.F32.BF16 R156, R160, R8, R36 ;  /* 0x00000008a09c723c */ /* 0x002ff00000041824 */
[C---:B------:R-:W-:Y:S08]  /*f980*/  HMMA.16816.F32.BF16 R124, R100.reuse, R126, R20 ;  /* 0x0000007e647c723c */ /* 0x040ff00000041814 */
[C---:B------:R-:W-:Y:S08]  /*f990*/  HMMA.16816.F32.BF16 R116, R100.reuse, R118, R80 ;  /* 0x000000766474723c */ /* 0x040ff00000041850 */
[C---:B------:R-:W-:Y:S08]  /*f9a0*/  HMMA.16816.F32.BF16 R108, R100.reuse, R110, R68 ;  /* 0x0000006e646c723c */ /* 0x040ff00000041844 */
[----:B------:R-:W-:Y:S08]  /*f9b0*/  HMMA.16816.F32.BF16 R104, R100, R8, R60 ;  /* 0x000000086468723c */ /* 0x000ff0000004183c */
[-C--:B------:R-:W-:Y:S08]  /*f9c0*/  HMMA.16816.F32.BF16 R160, R160, R10.reuse, R28 ;  /* 0x0000000aa0a0723c */ /* 0x080ff0000004181c */
[----:B------:R-:W-:Y:S01]  /*f9d0*/  HMMA.16816.F32.BF16 R100, R100, R10, R40 ;  /* 0x0000000a6464723c */ /* 0x000fe20000041828 */
[----:B------:R-:W-:Y:S07]  /*f9e0*/  @!UPT UIADD3 URZ, URZ, URZ, URZ ;  /* 0x0000003f3f3ff290 */ /* 0x000fee000fffe03f */
[----:B------:R-:W-:Y:S11]  /*f9f0*/  @!P0 BRA `(.L_x_336) ;  /* 0x000032f000008947 */ /* 0x000ff60003800000 */
[----:B------:R-:W-:Y:S01]  /*fa00*/  MOV R226, R0 ;  /* 0x0000000000e27202 */ /* 0x000fe20000000f00 */
[----:B------:R-:W-:Y:S01]  /*fa10*/  IMAD.MOV.U32 R94, RZ, RZ, R90 ;  /* 0x000000ffff5e7224 */ /* 0x000fe200078e005a */
[----:B------:R-:W-:Y:S01]  /*fa20*/  MOV R95, R89 ;  /* 0x00000059005f7202 */ /* 0x000fe20000000f00 */
[----:B------:R-:W-:Y:S01]  /*fa30*/  IMAD.MOV.U32 R96, RZ, RZ, R88 ;  /* 0x000000ffff607224 */ /* 0x000fe200078e0058 */
[----:B------:R-:W-:-:S02]  /*fa40*/  MOV R97, R85 ;  /* 0x0000005500617202 */ /* 0x000fc40000000f00 */
.L_x_343:
[----:B------:R-:W2:Y:S01]  /*fa50*/  LDL.64 R6, [R1+0x8] ;  /* 0x0000080001067983 */ /* 0x000ea20000100a00 */
[----:B------:R-:W-:Y:S04]  /*fa60*/  DEPBAR.LE SB0, 0x0 ;  /* 0x000080000000791a */ /* 0x000fe80000000000 */
[----:B------:R-:W3:Y:S01]  /*fa70*/  LDL R4, [R1+0x10] ;  /* 0x0000100001047983 */ /* 0x000ee20000100800 */
[----:B------:R-:W-:Y:S01]  /*fa80*/  WARPSYNC 0xffffffff ;  /* 0xffffffff00007948 */ /* 0x000fe20003800000 */
[----:B------:R-:W-:Y:S01]  /*fa90*/  SHF.R.S32.HI R0, RZ, 0x1f, R224 ;  /* 0x0000001fff007819 */ /* 0x000fe200000114e0 */
[----:B------:R-:W-:Y:S01]  /*faa0*/  IMAD.WIDE.U32 R2, R224, c[0x0][0x208], RZ ;  /* 0x00008200e0027a25 */ /* 0x000fe200078e00ff */
[----:B------:R-:W-:Y:S01]  /*fab0*/  BAR.SYNC.DEFER_BLOCKING 0x0 ;  /* 0x0000000000007b1d */ /* 0x000fe20000010000 */
[----:B------:R-:W-:Y:S02]  /*fac0*/  SHF.L.U64.HI R68, R244, 0x1, R245 ;  /* 0x00000001f4447819 */ /* 0x000fe400000102f5 */
[----:B------:R-:W-:Y:S01]  /*fad0*/  IMAD R0, R0, c[0x0][0x208], RZ ;  /* 0x0000820000007a24 */ /* 0x000fe200078e02ff */
[----:B------:R-:W-:Y:S03]  /*fae0*/  SHF.L.U32 R52, R244, 0x1, RZ ;  /* 0x00000001f4347819 */ /* 0x000fe600000006ff */
[----:B------:R-:W-:Y:S04]  /*faf0*/  IMAD R0, R224, c[0x0][0x20c], R0 ;  /* 0x00008300e0007a24 */ /* 0x000fe800078e0200 */
[----:B------:R-:W-:Y:S01]  /*fb00*/  IMAD.IADD R3, R3, 0x1, R0 ;  /* 0x0000000103037824 */ /* 0x000fe200078e0200 */
[----:B------:R-:W-:Y:S03]  /*fb10*/  SHF.R.S32.HI R0, RZ, 0x1f, R214 ;  /* 0x0000001fff007819 */ /* 0x000fe600000114d6 */
[----:B------:R-:W-:Y:S04]  /*fb20*/  IMAD.WIDE.U32 R2, R214, c[0x0][0x218], R2 ;  /* 0x00008600d6027a25 */ /* 0x000fe800078e0002 */
[----:B------:R-:W-:Y:S04]  /*fb30*/  IMAD R0, R0, c[0x0][0x218], RZ ;  /* 0x0000860000007a24 */ /* 0x000fe800078e02ff */
[----:B------:R-:W-:Y:S01]  /*fb40*/  IMAD R0, R214, c[0x0][0x21c], R0 ;  /* 0x00008700d6007a24 */ /* 0x000fe200078e0200 */
[----:B------:R1:W4:Y:S04]  /*fb50*/  LDSM.16.M88.4 R80, [R203] ;  /* 0x00000000cb50783b */ /* 0x0003280000000200 */
[----:B------:R1:W1:Y:S04]  /*fb60*/  LDSM.16.M88.4 R76, [R203+0x2000] ;  /* 0x00200000cb4c783b */ /* 0x0002680000000200 */
[----:B------:R1:W1:Y:S04]  /*fb70*/  LDSM.16.M88.4 R16, [R196] ;  /* 0x00000000c410783b */ /* 0x0002680000000200 */
[----:B------:R1:W1:Y:S04]  /*fb80*/  LDSM.16.M88.4 R32, [R196+0x800] ;  /* 0x00080000c420783b */ /* 0x0002680000000200 */
[----:B------:R1:W1:Y:S04]  /*fb90*/  LDSM.16.M88.4 R48, [R196+0x1000] ;  /* 0x00100000c430783b */ /* 0x0002680000000200 */
[----:B------:R1:W1:Y:S04]  /*fba0*/  LDSM.16.M88.4 R64, [R196+0x1800] ;  /* 0x00180000c440783b */ /* 0x0002680000000200 */
[----:B------:R1:W1:Y:S04]  /*fbb0*/  LDSM.16.M88.4 R164, [R196+0x2000] ;  /* 0x00200000c4a4783b */ /* 0x0002680000000200 */
[----:B------:R1:W1:Y:S04]  /*fbc0*/  LDSM.16.M88.4 R168, [R206] ;  /* 0x00000000cea8783b */ /* 0x0002680000000200 */
[----:B------:R1:W1:Y:S04]  /*fbd0*/  LDSM.16.M88.4 R176, [R206+0x2000] ;  /* 0x00200000ceb0783b */ /* 0x0002680000000200 */
[----:B------:R1:W1:Y:S04]  /*fbe0*/  LDSM.16.M88.4 R172, [R207] ;  /* 0x00000000cfac783b */ /* 0x0002680000000200 */
[----:B------:R1:W1:Y:S04]  /*fbf0*/  LDSM.16.M88.4 R180, [R211] ;  /* 0x00000000d3b4783b */ /* 0x0002680000000200 */
[----:B------:R1:W1:Y:S04]  /*fc00*/  LDSM.16.M88.4 R184, [R210] ;  /* 0x00000000d2b8783b */ /* 0x0002680000000200 */
[----:B------:R1:W1:Y:S04]  /*fc10*/  LDSM.16.M88.4 R188, [R209] ;  /* 0x00000000d1bc783b */ /* 0x0002680000000200 */
[----:B------:R1:W1:Y:S01]  /*fc20*/  LDSM.16.M88.4 R192, [R208] ;  /* 0x00000000d0c0783b */ /* 0x0002620000000200 */
[----:B--2---:R-:W-:Y:S04]  /*fc30*/  IADD3 R2, P0, R6, R2, RZ ;  /* 0x0000000206027210 */ /* 0x004fe80007f1e0ff */
[----:B---3--:R-:W-:Y:S02]  /*fc40*/  IADD3.X R3, R4, R3, R0, P0, !PT ;  /* 0x0000000304037210 */ /* 0x008fe400007fe400 */
[C---:B------:R-:W-:Y:S04]  /*fc50*/  LEA R0, P0, R2.reuse, c[0x0][0x1f8], 0x1 ;  /* 0x00007e0002007a11 */ /* 0x040fe800078008ff */
[----:B------:R-:W-:Y:S01]  /*fc60*/  LEA.HI.X R56, R2, c[0x0][0x1fc], R3, 0x1, P0 ;  /* 0x00007f0002387a11 */ /* 0x000fe200000f0c03 */
[----:B------:R-:W-:-:S06]  /*fc70*/  BRA.DIV ~URZ, `(.L_x_337) ;  /* 0x000087c27f007947 */ /* 0x000fcc000b800000 */
[----:B-1--4-:R1:W2:Y:S02]  /*fc80*/  SHFL.IDX PT, R58, R56, RZ, 0x181f ;  /* 0x00181fff383a7589 */ /* 0x0122a400000e0000 */
.L_x_430:
[-C--:B------:R-:W-:Y:S01]  /*fc90*/  HMMA.16816.F32.BF16 R4, R80, R16.reuse, RZ ;  /* 0x000000105004723c */ /* 0x080fe200000418ff */
[----:B------:R-:W3:Y:S01]  /*fca0*/  LDL R84, [R1+0x4] ;  /* 0x0000040001547983 */ /* 0x000ee20000100800 */
[----:B------:R-:W-:Y:S01]  /*fcb0*/  BSSY B0, `(.L_x_338) ;  /* 0x00000ca000007945 */ /* 0x000fe20003800000 */
[----:B------:R-:W-:Y:S02]  /*fcc0*/  ISETP.GE.AND P0, PT, R244, c[0x0][0x1d4], PT ;  /* 0x00007500f4007a0c */ /* 0x000fe40003f06270 */
[----:B------:R-:W4:Y:S02]  /*fcd0*/  SHFL.IDX PT, R2, R0, RZ, 0x181f ;  /* 0x00181fff00027589 */ /* 0x000f2400000e0000 */
[----:B------:R-:W-:Y:S01]  /*fce0*/  SEL R89, RZ, 0x10, P0 ;  /* 0x00000010ff597807 */ /* 0x000fe20000000000 */
[C---:B------:R-:W-:Y:S05]  /*fcf0*/  HMMA.16816.F32.BF16 R8, R76.reuse, R16, RZ ;  /* 0x000000104c08723c */ /* 0x040fea00000418ff */
[----:B------:R-:W5:Y:S03]  /*fd00*/  SHFL.IDX PT, R3, R0, 0x1, 0x181f ;  /* 0x00381f0000037f89 */ /* 0x000f6600000e0000 */
[-C--:B------:R-:W-:Y:S05]  /*fd10*/  HMMA.16816.F32.BF16 R12, R76, R18.reuse, RZ ;  /* 0x000000124c0c723c */ /* 0x080fea00000418ff */
[----:B------:R-:W1:Y:S03]  /*fd20*/  SHFL.IDX PT, R53, R0, 0x2, 0x181f ;  /* 0x00581f0000357f89 */ /* 0x000e6600000e0000 */
[C---:B------:R-:W-:Y:S05]  /*fd30*/  HMMA.16816.F32.BF16 R16, R80.reuse, R18, RZ ;  /* 0x000000125010723c */ /* 0x040fea00000418ff */
[----:B------:R-:W-:Y:S03]  /*fd40*/  SHFL.IDX PT, R54, R0, 0x3, 0x181f ;  /* 0x00781f0000367f89 */ /* 0x000fe600000e0000 */
[-C--:B------:R-:W-:Y:S05]  /*fd50*/  HMMA.16816.F32.BF16 R20, R80, R32.reuse, RZ ;  /* 0x000000205014723c */ /* 0x080fea00000418ff */
[----:B------:R2:W-:Y:S03]  /*fd60*/  SHFL.IDX PT, R55, R0, 0x4, 0x181f ;  /* 0x00981f0000377f89 */ /* 0x0005e600000e0000 */
[C---:B------:R-:W-:Y:S05]  /*fd70*/  HMMA.16816.F32.BF16 R24, R76.reuse, R32, RZ ;  /* 0x000000204c18723c */ /* 0x040fea00000418ff */
[----:B------:R-:W1:Y:S03]  /*fd80*/  SHFL.IDX PT, R57, R56, 0x1, 0x181f ;  /* 0x00381f0038397f89 */ /* 0x000e6600000e0000 */
[-C--:B------:R-:W-:Y:S05]  /*fd90*/  HMMA.16816.F32.BF16 R28, R76, R34.reuse, RZ ;  /* 0x000000224c1c723c */ /* 0x080fea00000418ff */
[----:B------:R-:W1:Y:S03]  /*fda0*/  SHFL.IDX PT, R61, R56, 0x2, 0x181f ;  /* 0x00581f00383d7f89 */ /* 0x000e6600000e0000 */
[C---:B------:R-:W-:Y:S04]  /*fdb0*/  HMMA.16816.F32.BF16 R32, R80.reuse, R34, RZ ;  /* 0x000000225020723c */ /* 0x040fe800000418ff */
[----:B--2---:R-:W-:Y:S01]  /*fdc0*/  IADD3 R0, -R89, 0x10, RZ ;  /* 0x0000001059007810 */ /* 0x004fe20007ffe1ff */
[----:B------:R-:W2:Y:S03]  /*fdd0*/  SHFL.IDX PT, R69, R56, 0x3, 0x181f ;  /* 0x00781f0038457f89 */ /* 0x000ea600000e0000 */
[-C--:B------:R-:W-:Y:S01]  /*fde0*/  HMMA.16816.F32.BF16 R36, R80, R48.reuse, RZ ;  /* 0x000000305024723c */ /* 0x080fe200000418ff */
[----:B------:R-:W-:Y:S07]  /*fdf0*/  LOP3.LUT R0, R0, 0xf, RZ, 0xc0, !PT ;  /* 0x0000000f00007812 */ /* 0x000fee00078ec0ff */
[C---:B------:R-:W-:Y:S08]  /*fe00*/  HMMA.16816.F32.BF16 R40, R76.reuse, R48, RZ ;  /* 0x000000304c28723c */ /* 0x040ff000000418ff */
[-C--:B------:R-:W-:Y:S08]  /*fe10*/  HMMA.16816.F32.BF16 R44, R76, R50.reuse, RZ ;  /* 0x000000324c2c723c */ /* 0x080ff000000418ff */
[C---:B------:R-:W-:Y:S04]  /*fe20*/  HMMA.16816.F32.BF16 R48, R80.reuse, R50, RZ ;  /* 0x000000325030723c */ /* 0x040fe800000418ff */
[-C--:B----4-:R-:W-:Y:S02]  /*fe30*/  IADD3 R2, P4, R2, R52.reuse, RZ ;  /* 0x0000003402027210 */ /* 0x090fe40007f9e0ff */
[-C--:B-----5:R-:W-:Y:S02]  /*fe40*/  IADD3 R62, P3, R3, R52.reuse, RZ ;  /* 0x00000034033e7210 */ /* 0x0a0fe40007f7e0ff */
[-C--:B-1----:R-:W-:Y:S01]  /*fe50*/  IADD3 R60, P2, R53, R52.reuse, RZ ;  /* 0x00000034353c7210 */ /* 0x082fe20007f5e0ff */
[--C-:B------:R-:W-:Y:S03]  /*fe60*/  IMAD.X R3, R58, 0x1, R68.reuse, P4 ;  /* 0x000000013a037824 */ /* 0x100fe600020e0644 */
[----:B------:R-:W-:Y:S01]  /*fe70*/  IMAD.X R63, R57, 0x1, R68, P3 ;  /* 0x00000001393f7824 */ /* 0x000fe200018e0644 */
[----:B------:R-:W-:Y:S01]  /*fe80*/  IADD3 R72, P6, P5, R0, R55, R52 ;  /* 0x0000003700487210 */ /* 0x000fe20007dde034 */
[----:B------:R1:W-:Y:S01]  /*fe90*/  LDGSTS.E.BYPASS.LTC128B.128 [R213+0x100], [R2.64], !P0 ;  /* 0x0010000002d57fae */ /* 0x0003e2000c101d48 */
[--C-:B------:R-:W-:Y:S01]  /*fea0*/  IMAD.X R61, R61, 0x1, R68.reuse, P2 ;  /* 0x000000013d3d7824 */ /* 0x100fe200010e0644 */
[----:B------:R-:W-:Y:S02]  /*feb0*/  IADD3 R70, P1, R54, R52, RZ ;  /* 0x0000003436467210 */ /* 0x000fe40007f3e0ff */
[-C--:B------:R-:W-:Y:S03]  /*fec0*/  HMMA.16816.F32.BF16 R52, R80, R64.reuse, RZ ;  /* 0x000000405034723c */ /* 0x080fe600000418ff */
[--C-:B--2---:R-:W-:Y:S01]  /*fed0*/  IMAD.X R71, R69, 0x1, R68.reuse, P1 ;  /* 0x0000000145477824 */ /* 0x104fe200008e0644 */
[----:B------:R2:W-:Y:S01]  /*fee0*/  LDGSTS.E.BYPASS.LTC128B.128 [R213+0x900], [R62.64], !P0 ;  /* 0x009000003ed57fae */ /* 0x0005e2000c101d48 */
[----:B------:R-:W-:Y:S07]  /*fef0*/  ISETP.NE.U32.AND P1, PT, R89, RZ, PT ;  /* 0x000000ff5900720c */ /* 0x000fee0003f25070 */
[----:B------:R4:W5:Y:S08]  /*ff00*/  SHFL.IDX PT, R0, R56, 0x4, 0x181f ;  /* 0x00981f0038007f89 */ /* 0x00097000000e0000 */
[----:B------:R2:W-:Y:S08]  /*ff10*/  LDGSTS.E.BYPASS.LTC128B.128 [R213+0x1100], [R60.64], !P0 ;  /* 0x011000003cd57fae */ /* 0x0005f0000c101d48 */
[----:B------:R1:W-:Y:S01]  /*ff20*/  LDGSTS.E.BYPASS.LTC128B.128 [R213+0x1900], [R70.64], !P0 ;  /* 0x0190000046d57fae */ /* 0x0003e2000c101d48 */
[C---:B----4-:R-:W-:Y:S02]  /*ff30*/  HMMA.16816.F32.BF16 R56, R76.reuse, R64, RZ ;  /* 0x000000404c38723c */ /* 0x050fe400000418ff */
[----:B-----5:R-:W-:Y:S05]  /*ff40*/  IADD3.X R73, RZ, R0, R68, P6, P5 ;  /* 0x00000000ff497210 */ /* 0x020fea00037ea444 */
[----:B------:R4:W-:Y:S01]  /*ff50*/  LDGSTS.E.BYPASS.LTC128B.128.ZFILL [R213+0x2100], [R72.64], P1 ;  /* 0x0210000048d57fae */ /* 0x0009e20008941d48 */
[-C--:B--2---:R-:W-:Y:S07]  /*ff60*/  HMMA.16816.F32.BF16 R60, R76, R66.reuse, RZ ;  /* 0x000000424c3c723c */ /* 0x084fee00000418ff */
[----:B------:R-:W0:Y:S01]  /*ff70*/  LDGDEPBAR ;  /* 0x00000000000079af */ /* 0x000e220000000000 */
[C---:B------:R-:W-:Y:S08]  /*ff80*/  HMMA.16816.F32.BF16 R64, R80.reuse, R66, RZ ;  /* 0x000000425040723c */ /* 0x040ff000000418ff */
[-C--:B-1----:R-:W-:Y:S08]  /*ff90*/  HMMA.16816.F32.BF16 R68, R80, R164.reuse, RZ ;  /* 0x000000a45044723c */ /* 0x082ff000000418ff */
        /* <DEDUP_REMOVED lines=8> */
[----:B------:R-:W1:Y:S07]  /*10020*/  LDSM.16.M88.4 R172, [R202] ;  /* 0x00000000caac783b */ /* 0x000e6e0000000200 */
[-C--:B------:R-:W-:Y:S08]  /*10030*/  HMMA.16816.F32.BF16 R20, R168, R180.reuse, R20 ;  /* 0x000000b4a814723c */ /* 0x080ff00000041814 */
        /* <DEDUP_REMOVED lines=8> */
[----:B------:R-:W4:Y:S07]  /*100c0*/  LDSM.16.M88.4 R184, [R202+0x800] ;  /* 0x00080000cab8783b */ /* 0x000f2e0000000200 */
[-C--:B------:R-:W-:Y:S03]  /*100d0*/  HMMA.16816.F32.BF16 R52, R168, R188.reuse, R52 ;  /* 0x000000bca834723c */ /* 0x080fe60000041834 */
[----:B---3--:R-:W-:Y:S05]  /*100e0*/  ISETP.GT.AND P0, PT, R226, R84, PT ;  /* 0x00000054e200720c */ /* 0x008fea0003f04270 */
[C---:B------:R-:W-:Y:S08]  /*100f0*/  HMMA.16816.F32.BF16 R56, R176.reuse, R188, R56 ;  /* 0x000000bcb038723c */ /* 0x040ff00000041838 */
[-C--:B------:R-:W-:Y:S08]  /*10100*/  HMMA.16816.F32.BF16 R60, R176, R190.reuse, R60 ;  /* 0x000000beb03c723c */ /* 0x080ff0000004183c */
[C---:B------:R-:W-:Y:S01]  /*10110*/  HMMA.16816.F32.BF16 R64, R168.reuse, R190, R64 ;  /* 0x000000bea840723c */ /* 0x040fe20000041840 */
[----:B------:R-:W-:Y:S07]  /*10120*/  LDSM.16.M88.4 R188, [R205+0x2000] ;  /* 0x00200000cdbc783b */ /* 0x000fee0000000200 */
[-C--:B------:R-:W-:Y:S08]  /*10130*/  HMMA.16816.F32.BF16 R68, R168, R192.reuse, R68 ;  /* 0x000000c0a844723c */ /* 0x080ff00000041844 */
[C---:B------:R-:W-:Y:S08]  /*10140*/  HMMA.16816.F32.BF16 R72, R176.reuse, R192, R72 ;  /* 0x000000c0b048723c */ /* 0x040ff00000041848 */
[-C--:B------:R-:W-:Y:S01]  /*10150*/  HMMA.16816.F32.BF16 R76, R176, R194.reuse, R76 ;  /* 0x000000c2b04c723c */ /* 0x080fe2000004184c */
[----:B------:R-:W3:Y:S07]  /*10160*/  LDSM.16.M88.4 R176, [R202+0x1000] ;  /* 0x00100000cab0783b */ /* 0x000eee0000000200 */
[----:B------:R-:W-:Y:S01]  /*10170*/  HMMA.16816.F32.BF16 R80, R168, R194, R80 ;  /* 0x000000c2a850723c */ /* 0x000fe20000041850 */
[----:B------:R-:W5:Y:S07]  /*10180*/  LDSM.16.M88.4 R168, [R202+0x1800] ;  /* 0x00180000caa8783b */ /* 0x000f6e0000000200 */
[-C--:B-1----:R-:W-:Y:S08]  /*10190*/  HMMA.16816.F32.BF16 R4, R164, R172.reuse, R4 ;  /* 0x000000aca404723c */ /* 0x082ff00000041804 */
[C---:B--2---:R-:W-:Y:S08]  /*101a0*/  HMMA.16816.F32.BF16 R8, R180.reuse, R172, R8 ;  /* 0x000000acb408723c */ /* 0x044ff00000041808 */
[-C--:B------:R-:W-:Y:S08]  /*101b0*/  HMMA.16816.F32.BF16 R12, R180, R174.reuse, R12 ;  /* 0x000000aeb40c723c */ /* 0x080ff0000004180c */
[C---:B------:R-:W-:Y:S01]  /*101c0*/  HMMA.16816.F32.BF16 R16, R164.reuse, R174, R16 ;  /* 0x000000aea410723c */ /* 0x040fe20000041810 */
[----:B------:R-:W1:Y:S07]  /*101d0*/  LDSM.16.M88.4 R172, [R202+0x2000] ;  /* 0x00200000caac783b */ /* 0x000e6e0000000200 */
[-C--:B----4-:R-:W-:Y:S08]  /*101e0*/  HMMA.16816.F32.BF16 R20, R164, R184.reuse, R20 ;  /* 0x000000b8a414723c */ /* 0x090ff00000041814 */
[C---:B------:R-:W-:Y:S08]  /*101f0*/  HMMA.16816.F32.BF16 R24, R180.reuse, R184, R24 ;  /* 0x000000b8b418723c */ /* 0x040ff00000041818 */
[-C--:B------:R-:W-:Y:S08]  /*10200*/  HMMA.16816.F32.BF16 R28, R180, R186.reuse, R28 ;  /* 0x000000bab41c723c */ /* 0x080ff0000004181c */
[C---:B------:R-:W-:Y:S01]  /*10210*/  HMMA.16816.F32.BF16 R32, R164.reuse, R186, R32 ;  /* 0x000000baa420723c */ /* 0x040fe20000041820 */
[----:B------:R-:W-:Y:S07]  /*10220*/  LDSM.16.M88.4 R184, [R199] ;  /* 0x00000000c7b8783b */ /* 0x000fee0000000200 */
[-C--:B---3--:R-:W-:Y:S08]  /*10230*/  HMMA.16816.F32.BF16 R36, R164, R176.reuse, R36 ;  /* 0x000000b0a424723c */ /* 0x088ff00000041824 */
        /* <DEDUP_REMOVED lines=11> */
[-C--:B------:R-:W-:Y:S01]  /*102f0*/  HMMA.16816.F32.BF16 R76, R180, R174.reuse, R76 ;  /* 0x000000aeb44c723c */ /* 0x080fe2000004184c */
[----:B------:R-:W-:Y:S07]  /*10300*/  LDSM.16.M88.4 R180, [R199+0x2000] ;  /* 0x00200000c7b4783b */ /* 0x000fee0000000200 */
[----:B------:R-:W-:Y:S01]  /*10310*/  HMMA.16816.F32.BF16 R80, R164, R174, R80 ;  /* 0x000000aea450723c */ /* 0x000fe20000041850 */
[----:B------:R-:W1:Y:S07]  /*10320*/  LDSM.16.M88.4 R164, [R199+0x1000] ;  /* 0x00100000c7a4783b */ /* 0x000e6e0000000200 */
[-C--:B--2---:R-:W-:Y:S01]  /*10330*/  HMMA.16816.F32.BF16 R4, R176, R184.reuse, R4 ;  /* 0x000000b8b004723c */ /* 0x084fe20000041804 */
[----:B------:R-:W2:Y:S01]  /*10340*/  LDSM.16.M88.4 R172, [R199+0x1800] ;  /* 0x00180000c7ac783b */ /* 0x000ea20000000200 */
[----:B------:R-:W-:Y:S06]  /*10350*/  DEPBAR.LE SB0, 0x0 ;  /* 0x000080000000791a */ /* 0x000fec0000000000 */
[C---:B------:R-:W-:Y:S01]  /*10360*/  HMMA.16816.F32.BF16 R8, R188.reuse, R184, R8 ;  /* 0x000000b8bc08723c */ /* 0x040fe20000041808 */
[----:B------:R-:W-:Y:S07]  /*10370*/  BAR.SYNC.DEFER_BLOCKING 0x0 ;  /* 0x0000000000007b1d */ /* 0x000fee0000010000 */
[-C--:B------:R-:W-:Y:S08]  /*10380*/  HMMA.16816.F32.BF16 R12, R188, R186.reuse, R12 ;  /* 0x000000babc0c723c */ /* 0x080ff0000004180c */
[C---:B------:R-:W-:Y:S08]  /*10390*/  HMMA.16816.F32.BF16 R16, R176.reuse, R186, R16 ;  /* 0x000000bab010723c */ /* 0x040ff00000041810 */
[-C--:B---3--:R-:W-:Y:S08]  /*103a0*/  HMMA.16816.F32.BF16 R20, R176, R168.reuse, R20 ;  /* 0x000000a8b014723c */ /* 0x088ff00000041814 */
[C---:B------:R-:W-:Y:S08]  /*103b0*/  HMMA.16816.F32.BF16 R24, R188.reuse, R168, R24 ;  /* 0x000000a8bc18723c */ /* 0x040ff00000041818 */
[-C--:B------:R-:W-:Y:S08]  /*103c0*/  HMMA.16816.F32.BF16 R28, R188, R170.reuse, R28 ;  /* 0x000000aabc1c723c */ /* 0x080ff0000004181c */
[C---:B------:R-:W-:Y:S08]  /*103d0*/  HMMA.16816.F32.BF16 R32, R176.reuse, R170, R32 ;  /* 0x000000aab020723c */ /* 0x040ff00000041820 */
[-C--:B-1----:R-:W-:Y:S08]  /*103e0*/  HMMA.16816.F32.BF16 R36, R176, R164.reuse, R36 ;  /* 0x000000a4b024723c */ /* 0x082ff00000041824 */
[C---:B------:R-:W-:Y:S08]  /*103f0*/  HMMA.16816.F32.BF16 R40, R188.reuse, R164, R40 ;  /* 0x000000a4bc28723c */ /* 0x040ff00000041828 */
[-C--:B------:R-:W-:Y:S08]  /*10400*/  HMMA.16816.F32.BF16 R44, R188, R166.reuse, R44 ;  /* 0x000000a6bc2c723c */ /* 0x080ff0000004182c */
[C---:B------:R-:W-:Y:S08]  /*10410*/  HMMA.16816.F32.BF16 R48, R176.reuse, R166, R48 ;  /* 0x000000a6b030723c */ /* 0x040ff00000041830 */
[-C--:B--2---:R-:W-:Y:S08]  /*10420*/  HMMA.16816.F32.BF16 R52, R176, R172.reuse, R52 ;  /* 0x000000acb034723c */ /* 0x084ff00000041834 */
[C---:B------:R-:W-:Y:S08]  /*10430*/  HMMA.16816.F32.BF16 R56, R188.reuse, R172, R56 ;  /* 0x000000acbc38723c */ /* 0x040ff00000041838 */
[-C--:B------:R-:W-:Y:S08]  /*10440*/  HMMA.16816.F32.BF16 R60, R188, R174.reuse, R60 ;  /* 0x000000aebc3c723c */ /* 0x080ff0000004183c */
[C---:B------:R-:W-:Y:S08]  /*10450*/  HMMA.16816.F32.BF16 R64, R176.reuse, R174, R64 ;  /* 0x000000aeb040723c */ /* 0x040ff00000041840 */
[-C--:B------:R-:W-:Y:S08]  /*10460*/  HMMA.16816.F32.BF16 R68, R176, R180.reuse, R68 ;  /* 0x000000b4b044723c */ /* 0x080ff00000041844 */
[C---:B------:R-:W-:Y:S08]  /*10470*/  HMMA.16816.F32.BF16 R72, R188.reuse, R180, R72 ;  /* 0x000000b4bc48723c */ /* 0x040ff00000041848 */
[-C--:B------:R-:W-:Y:S08]  /*10480*/  HMMA.16816.F32.BF16 R76, R188, R182.reuse, R76 ;  /* 0x000000b6bc4c723c */ /* 0x080ff0000004184c */
[----:B------:R-:W-:Y:S01]  /*10490*/  HMMA.16816.F32.BF16 R80, R176, R182, R80 ;  /* 0x000000b6b050723c */ /* 0x000fe20000041850 */
[----:B------:R-:W-:Y:S07]  /*104a0*/  @!UPT UIADD3 URZ, URZ, URZ, URZ ;  /* 0x0000003f3f3ff290 */ /* 0x000fee000fffe03f */
[----:B------:R-:W-:-:S11]  /*104b0*/  @!P0 BRA `(.L_x_339) ;  /* 0x0000049000008947 */ /* 0x000fd60003800000 */
[----:B------:R-:W-:Y:S01]  /*104c0*/  IMAD.MOV.U32 R0, RZ, RZ, 0x1 ;  /* 0x00000001ff007424 */ /* 0x000fe200078e00ff */
[----:B------:R-:W2:Y:S01]  /*104d0*/  LDL R90, [R1+0x2c] ;  /* 0x00002c00015a7983 */ /* 0x000ea20000100800 */
[----:B------:R-:W-:Y:S03]  /*104e0*/  IMAD.MOV.U32 R214, RZ, RZ, RZ ;  /* 0x000000ffffd67224 */ /* 0x000fe600078e00ff */
[----:B------:R-:W3:Y:S01]  /*104f0*/  LDL R84, [R1] ;  /* 0x0000000001547983 */ /* 0x000ee20000100800 */
[----:B------:R-:W-:Y:S03]  /*10500*/  ISETP.NE.AND P1, PT, R0, c[0x0][0x2b8], PT ;  /* 0x0000ae0000007a0c */ /* 0x000fe60003f25270 */
[----:B------:R-:W4:Y:S04]  /*10510*/  LDL.64 R218, [R1+0x20] ;  /* 0x0000200001da7983 */ /* 0x000f280000100a00 */
[----:B------:R-:W5:Y:S04]  /*10520*/  LDL R88, [R1+0x28] ;  /* 0x0000280001587983 */ /* 0x000f680000100800 */
[----:B------:R-:W4:Y:S04]  /*10530*/  LDL.64 R216, [R1+0x18] ;  /* 0x0000180001d87983 */ /* 0x000f280000100a00 */
[----:B------:R-:W4:Y:S01]  /*10540*/  LDL R85, [R1+0x14] ;  /* 0x0000140001557983 */ /* 0x000f220000100800 */
[----:B--2---:R-:W-:Y:S01]  /*10550*/  IMAD R2, R226, 0x50, R90 ;  /* 0x00000050e2027824 */ /* 0x004fe200078e025a */
[----:B---3--:R-:W-:Y:S04]  /*10560*/  ISETP.GT.AND P0, PT, R84, 0x4f, PT ;  /* 0x0000004f5400780c */ /* 0x008fe80003f04270 */
[----:B------:R-:W-:Y:S05]  /*10570*/  IADD3 R2, R2, -0x50, R84 ;  /* 0xffffffb002027810 */ /* 0x000fea0007ffe054 */
[----:B------:R-:W-:Y:S04]  /*10580*/  @P1 IMAD.HI.U32 R3, R2, c[0x0][0x2bc], RZ ;  /* 0x0000af0002031a27 */ /* 0x000fe800078e00ff */
[----:B------:R-:W-:Y:S01]  /*10590*/  IMAD.MOV.U32 R0, RZ, RZ, R2 ;  /* 0x000000ffff007224 */ /* 0x000fe200078e0002 */
[----:B------:R-:W-:Y:S04]  /*105a0*/  @P1 SHF.R.U32.HI R0, RZ, c[0x0][0x2c0], R3 ;  /* 0x0000b000ff001a19 */ /* 0x000fe80000011603 */
[C---:B----4-:R-:W-:Y:S01]  /*105b0*/  @!P0 IADD3 R3, P1, R0.reuse, R218, RZ ;  /* 0x000000da00038210 */ /* 0x050fe20007f3e0ff */
[----:B------:R-:W-:Y:S03]  /*105c0*/  IMAD.MOV R84, RZ, RZ, -R0 ;  /* 0x000000ffff547224 */ /* 0x000fe600078e0a00 */
[----:B-----5:R-:W-:Y:S01]  /*105d0*/  @!P0 LEA.HI.X.SX32 R0, R0, R88, 0x1, P1 ;  /* 0x0000005800008211 */ /* 0x020fe200008f0eff */
[----:B------:R-:W-:Y:S01]  /*105e0*/  IMAD R224, R84, c[0x0][0x2b8], R2 ;  /* 0x0000ae0054e07a24 */ /* 0x000fe200078e0202 */
[C---:B------:R-:W-:Y:S02]  /*105f0*/  @!P0 LEA R2, P1, R3.reuse, c[0x0][0x2a0], 0x2 ;  /* 0x0000a80003028a11 */ /* 0x040fe400078210ff */
[----:B------:R-:W-:Y:S02]  /*10600*/  SHF.L.U64.HI R88, R244, 0x1, R245 ;  /* 0x00000001f4587819 */ /* 0x000fe400000102f5 */
[----:B------:R-:W-:Y:S02]  /*10610*/  @!P0 LEA.HI.X R3, R3, c[0x0][0x2a4], R0, 0x2, P1 ;  /* 0x0000a90003038a11 */ /* 0x000fe400008f1400 */
[----:B------:R-:W-:Y:S03]  /*10620*/  SHF.R.S32.HI R0, RZ, 0x1f, R224 ;  /* 0x0000001fff007819 */ /* 0x000fe600000114e0 */
[----:B------:R1:W2:Y:S02]  /*10630*/  @!P0 LDG.E R214, [R2.64] ;  /* 0x0000000802d68981 */ /* 0x0002a4000c1e1900 */
[----:B------:R-:W-:Y:S04]  /*10640*/  IMAD R0, R0, c[0x0][0x1e0], RZ ;  /* 0x0000780000007a24 */ /* 0x000fe800078e02ff */
[C---:B------:R-:W-:Y:S02]  /*10650*/  IMAD R0, R224.reuse, c[0x0][0x1e4], R0 ;  /* 0x00007900e0007a24 */ /* 0x040fe400078e0200 */
[----:B-1----:R-:W-:Y:S04]  /*10660*/  IMAD.WIDE.U32 R2, R224, c[0x0][0x1e0], RZ ;  /* 0x00007800e0027a25 */ /* 0x002fe800078e00ff */
[----:B------:R-:W-:Y:S01]  /*10670*/  IMAD.IADD R3, R3, 0x1, R0 ;  /* 0x0000000103037824 */ /* 0x000fe200078e0200 */
[----:B--2---:R-:W-:Y:S03]  /*10680*/  SHF.R.S32.HI R0, RZ, 0x1f, R214 ;  /* 0x0000001fff007819 */ /* 0x004fe600000114d6 */
[----:B------:R-:W-:Y:S04]  /*10690*/  IMAD.WIDE.U32 R2, R214, c[0x0][0x1f0], R2 ;  /* 0x00007c00d6027a25 */ /* 0x000fe800078e0002 */
[----:B------:R-:W-:Y:S01]  /*106a0*/  IMAD R0, R0, c[0x0][0x1f0], RZ ;  /* 0x00007c0000007a24 */ /* 0x000fe200078e02ff */
[----:B------:R-:W-:Y:S03]  /*106b0*/  IADD3 R2, P0, R216, R2, RZ ;  /* 0x00000002d8027210 */ /* 0x000fe60007f1e0ff */
[----:B------:R-:W-:Y:S05]  /*106c0*/  IMAD R0, R214, c[0x0][0x1f4], R0 ;  /* 0x00007d00d6007a24 */ /* 0x000fea00078e0200 */
[----:B------:R-:W-:Y:S01]  /*106d0*/  IADD3.X R3, R85, R3, R0, P0, !PT ;  /* 0x0000000355037210 */ /* 0x000fe200007fe400 */
[----:B------:R-:W-:Y:S01]  /*106e0*/  IMAD.SHL.U32 R85, R244, 0x2, RZ ;  /* 0x00000002f4557824 */ /* 0x000fe200078e00ff */
[C---:B------:R-:W-:Y:S04]  /*106f0*/  LEA R0, P0, R2.reuse, c[0x0][0x1c8], 0x1 ;  /* 0x0000720002007a11 */ /* 0x040fe800078008ff */
[----:B------:R-:W-:Y:S01]  /*10700*/  LEA.HI.X R84, R2, c[0x0][0x1cc], R3, 0x1, P0 ;  /* 0x0000730002547a11 */ /* 0x000fe200000f0c03 */
[----:B------:R-:W-:-:S06]  /*10710*/  BRA.DIV ~URZ, `(.L_x_340) ;  /* 0x00007d927f007947 */ /* 0x000fcc000b800000 */
[----:B------:R1:W2:Y:S02]  /*10720*/  SHFL.IDX PT, R90, R84, RZ, 0x181f ;  /* 0x00181fff545a7589 */ /* 0x0002a400000e0000 */
.L_x_431:
[----:B------:R-:W-:-:S05]  /*10730*/  BRA.DIV ~URZ, `(.L_x_341) ;  /* 0x00007de27f007947 */ /* 0x000fca000b800000 */
[----:B------:R-:W3:Y:S01]  /*10740*/  SHFL.IDX PT, R3, R0, RZ, 0x181f ;  /* 0x00181fff00037589 */ /* 0x000ee200000e0000 */
[C---:B------:R-:W-:Y:S02]  /*10750*/  IADD3 R2, -R89.reuse, 0x10, RZ ;  /* 0x0000001059027810 */ /* 0x040fe40007ffe1ff */
[----:B------:R-:W-:Y:S02]  /*10760*/  ISETP.NE.U32.AND P2, PT, R89, RZ, PT ;  /* 0x000000ff5900720c */ /* 0x000fe40003f45070 */
[----:B------:R-:W-:Y:S04]  /*10770*/  LOP3.LUT R2, R2, 0xf, RZ, 0xc0, !PT ;  /* 0x0000000f02027812 */ /* 0x000fe800078ec0ff */
[C-C-:B---3--:R-:W-:Y:S02]  /*10780*/  IADD3 R164, P1, P0, R2.reuse, R3, R85.reuse ;  /* 0x0000000302a47210 */ /* 0x148fe4000783e055 */
[----:B------:R-:W3:Y:S02]  /*10790*/  SHFL.IDX PT, R3, R0, 0x1, 0x181f ;  /* 0x00381f0000037f89 */ /* 0x000ee400000e0000 */
[--C-:B--2---:R-:W-:Y:S02]  /*107a0*/  IADD3.X R165, RZ, R90, R88.reuse, P1, P0 ;  /* 0x0000005affa57210 */ /* 0x104fe40000fe0458 */
[----:B------:R-:W2:Y:S04]  /*107b0*/  SHFL.IDX PT, R90, R84, 0x1, 0x181f ;  /* 0x00381f00545a7f89 */ /* 0x000ea800000e0000 */
[----:B------:R3:W-:Y:S02]  /*107c0*/  LDGSTS.E.BYPASS.LTC128B.128.ZFILL [R213+0x2900], [R164.64], P2 ;  /* 0x02900000a4d57fae */ /* 0x0007e40009141d48 */
        /* <DEDUP_REMOVED lines=9> */
[----:B------:R4:W-:Y:S04]  /*10860*/  LDGSTS.E.BYPASS.LTC128B.128.ZFILL [R213+0x3900], [R164.64], P2 ;  /* 0x03900000a4d57fae */ /* 0x0009e80009141d48 */
[----:B-1----:R-:W1:Y:S01]  /*10870*/  SHFL.IDX PT, R84, R84, 0x4, 0x181f ;  /* 0x00981f0054547f89 */ /* 0x002e6200000e0000 */
[----:B---3--:R-:W-:Y:S04]  /*10880*/  IADD3 R2, P1, P0, R2, R3, R85 ;  /* 0x0000000302027210 */ /* 0x008fe8000783e055 */
[----:B--2---:R-:W-:Y:S05]  /*10890*/  IADD3.X R3, RZ, R90, R88, P1, P0 ;  /* 0x0000005aff037210 */ /* 0x004fea0000fe0458 */
[----:B------:R2:W-:Y:S04]  /*108a0*/  LDGSTS.E.BYPASS.LTC128B.128.ZFILL [R213+0x4100], [R2.64], P2 ;  /* 0x0410000002d57fae */ /* 0x0005e80009141d48 */
[----:B--2---:R4:W2:Y:S02]  /*108b0*/  SHFL.IDX PT, R2, R0, 0x4, 0x181f ;  /* 0x00981f0000027f89 */ /* 0x0048a400000e0000 */
.L_x_432:
[C---:B-1--4-:R-:W-:Y:S02]  /*108c0*/  IADD3 R0, -R89.reuse, 0x10, RZ ;  /* 0x0000001059007810 */ /* 0x052fe40007ffe1ff */
[----:B------:R-:W-:Y:S02]  /*108d0*/  ISETP.NE.U32.AND P0, PT, R89, RZ, PT ;  /* 0x000000ff5900720c */ /* 0x000fe40003f05070 */
[----:B------:R-:W-:Y:S04]  /*108e0*/  LOP3.LUT R0, R0, 0xf, RZ, 0xc0, !PT ;  /* 0x0000000f00007812 */ /* 0x000fe800078ec0ff */
[----:B--2---:R-:W-:Y:S04]  /*108f0*/  IADD3 R2, P2, P1, R0, R2, R85 ;  /* 0x0000000200027210 */ /* 0x004fe8000795e055 */
[----:B------:R-:W-:Y:S05]  /*10900*/  IADD3.X R3, RZ, R84, R88, P2, P1 ;  /* 0x00000054ff037210 */ /* 0x000fea00017e2458 */
[----:B------:R-:W-:Y:S01]  /*10910*/  @!PT LDS RZ, [RZ] ;  /* 0x00000000fffff984 */ /* 0x000fe20000000800 */
[----:B------:R-:W-:Y:S01]  /*10920*/  @!PT LDS RZ, [RZ] ;  /* 0x00000000fffff984 */ /* 0x000fe20000000800 */
[----:B------:R-:W-:Y:S01]  /*10930*/  @!PT LDS RZ, [RZ] ;  /* 0x00000000fffff984 */ /* 0x000fe20000000800 */
[----:B------:R1:W-:Y:S04]  /*10940*/  LDGSTS.E.BYPASS.LTC128B.128.ZFILL [R213+0x4900], [R2.64], P0 ;  /* 0x0490000002d57fae */ /* 0x0003e80008141d48 */
.L_x_339:
[----:B------:R-:W-:Y:S05]  /*10950*/  BSYNC B0 ;  /* 0x0000000000007941 */ /* 0x000fea0003800000 */
.L_x_338:
        /* <DEDUP_REMOVED lines=82> */
[----:B------:R-:W1:Y:S02]  /*10e80*/  SHFL.BFLY PT, R0, R84, 0x2, 0x1f ;  /* 0x0c401f0054007f89 */ /* 0x000e6400000e0000 */
[----:B-1----:R-:W-:Y:S05]  /*10e90*/  FMNMX.FTZ R0, R84, R0, !PT ;  /* 0x0000000054007209 */ /* 0x002fea0007810000 */
[----:B------:R-:W1:Y:S02]  /*10ea0*/  SHFL.BFLY PT, R2, R0, 0x1, 0x1f ;  /* 0x0c201f0000027f89 */ /* 0x000e6400000e0000 */
[----:B-1----:R-:W-:Y:S02]  /*10eb0*/  FMNMX.FTZ R90, R0, R2, !PT ;  /* 0x00000002005a7209 */ /* 0x002fe40007810000 */
        /* <DEDUP_REMOVED lines=10> */
[----:B------:R1:W2:Y:S02]  /*10f60*/  SHFL.BFLY PT, R0, R84, 0x1, 0x1f ;  /* 0x0c201f0054007f89 */ /* 0x0002a400000e0000 */
.L_x_433:
[----:B------:R-:W-:Y:S01]  /*10f70*/  FMUL.FTZ R2, R90, c[0x0][0x2d0] ;  /* 0x0000b4005a027a20 */ /* 0x000fe20000410000 */
[----:B--2---:R-:W-:Y:S01]  /*10f80*/  FMNMX.FTZ R85, R0, R84, !PT ;  /* 0x0000005400557209 */ /* 0x004fe20007810000 */
[----:B------:R-:W-:Y:S01]  /*10f90*/  FADD.FTZ R0, -R90, R94 ;  /* 0x0000005e5a007221 */ /* 0x000fe20000010100 */
[----:B------:R-:W-:Y:S01]  /*10fa0*/  WARPSYNC 0xffffffff ;  /* 0xffffffff00007948 */ /* 0x000fe20003800000 */
[--C-:B------:R-:W-:Y:S02]  /*10fb0*/  FFMA.FTZ R4, R4, c[0x0][0x2d0], -R2.reuse ;  /* 0x0000b40004047a23 */ /* 0x100fe40000010802 */
[----:B------:R-:W-:Y:S02]  /*10fc0*/  FMUL.FTZ R0, R0, c[0x0][0x2d0] ;  /* 0x0000b40000007a20 */ /* 0x000fe40000410000 */
[--C-:B------:R-:W-:Y:S02]  /*10fd0*/  FFMA.FTZ R3, R5, c[0x0][0x2d0], -R2.reuse ;  /* 0x0000b40005037a23 */ /* 0x100fe40000010802 */
[----:B-1----:R-:W-:Y:S01]  /*10fe0*/  MUFU.EX2 R84, R0 ;  /* 0x0000000000547308 */ /* 0x002fe20000000800 */
        /* <DEDUP_REMOVED lines=16> */
[--C-:B------:R-:W-:Y:S02]  /*110f0*/  FFMA.FTZ R182, R32, c[0x0][0x2d0], -R2.reuse ;  /* 0x0000b40020b67a23 */ /* 0x100fe40000010802 */
[--C-:B------:R-:W-:Y:S02]  /*11100*/  FFMA.FTZ R181, R33, c[0x0][0x2d0], -R2.reuse ;  /* 0x0000b40021b57a23 */ /* 0x100fe40000010802 */
[--C-:B------:R-:W-:Y:S02]  /*11110*/  FFMA.FTZ R217, R68, c[0x0][0x2d0], -R2.reuse ;  /* 0x0000b40044d97a23 */ /* 0x100fe40000010802 */
[----:B------:R-:W-:Y:S02]  /*11120*/  FFMA.FTZ R222, R69, c[0x0][0x2d0], -R2 ;  /* 0x0000b40045de7a23 */ /* 0x000fe40000010802 */
[----:B------:R-:W1:Y:S02]  /*11130*/  MUFU.EX2 R2, R4 ;  /* 0x0000000400027308 */ /* 0x000e640000000800 */
[----:B-1----:R-:W-:Y:S01]  /*11140*/  FFMA.FTZ R0, R84, R225, R2 ;  /* 0x000000e154007223 */ /* 0x002fe20000010002 */
[----:B------:R-:W-:Y:S01]  /*11150*/  F2FP.BF16.PACK_AB R68, R3, R2 ;  /* 0x000000020344723e */ /* 0x000fe200000010ff */
[----:B------:R-:W-:Y:S02]  /*11160*/  FMUL.FTZ R2, R89, c[0x0][0x2d0] ;  /* 0x0000b40059027a20 */ /* 0x000fe40000410000 */
[----:B------:R-:W-:Y:S02]  /*11170*/  FADD.FTZ R33, R3, R0 ;  /* 0x0000000003217221 */ /* 0x000fe40000010000 */
[----:B------:R-:W-:Y:S02]  /*11180*/  FADD.FTZ R0, -R89, R95 ;  /* 0x0000005f59007221 */ /* 0x000fe40000010100 */
[--C-:B------:R-:W-:Y:S02]  /*11190*/  FFMA.FTZ R6, R6, c[0x0][0x2d0], -R2.reuse ;  /* 0x0000b40006067a23 */ /* 0x100fe40000010802 */
[----:B------:R-:W-:Y:S02]  /*111a0*/  FMUL.FTZ R0, R0, c[0x0][0x2d0] ;  /* 0x0000b40000007a20 */ /* 0x000fe40000410000 */
[--C-:B------:R-:W-:Y:S02]  /*111b0*/  FFMA.FTZ R20, R18, c[0x0][0x2d0], -R2.reuse ;  /* 0x0000b40012147a23 */ /* 0x100fe40000010802 */
[----:B------:R-:W1:Y:S01]  /*111c0*/  MUFU.EX2 R3, R0 ;  /* 0x0000000000037308 */ /* 0x000e620000000800 */
[--C-:B------:R-:W-:Y:S02]  /*111d0*/  FFMA.FTZ R167, R38, c[0x0][0x2d0], -R2.reuse ;  /* 0x0000b40026a77a23 */ /* 0x100fe40000010802 */
[--C-:B------:R-:W-:Y:S02]  /*111e0*/  FFMA.FTZ R172, R39, c[0x0][0x2d0], -R2.reuse ;  /* 0x0000b40027ac7a23 */ /* 0x100fe40000010802 */
[----:B------:R-:W-:Y:S01]  /*111f0*/  LDSM.16.MT88.4 R36, [R201] ;  /* 0x00000000c924783b */ /* 0x000fe20000004200 */
[--C-:B------:R-:W-:Y:S02]  /*11200*/  FFMA.FTZ R216, R54, c[0x0][0x2d0], -R2.reuse ;  /* 0x0000b40036d87a23 */ /* 0x100fe40000010802 */
[--C-:B------:R-:W-:Y:S02]  /*11210*/  FFMA.FTZ R215, R55, c[0x0][0x2d0], -R2.reuse ;  /* 0x0000b40037d77a23 */ /* 0x100fe40000010802 */
[----:B------:R-:W2:Y:S01]  /*11220*/  MUFU.EX2 R6, R6 ;  /* 0x0000000600067308 */ /* 0x000ea20000000800 */
[--C-:B------:R-:W-:Y:S02]  /*11230*/  FFMA.FTZ R7, R7, c[0x0][0x2d0], -R2.reuse ;  /* 0x0000b40007077a23 */ /* 0x100fe40000010802 */
[--C-:B------:R-:W-:Y:S01]  /*11240*/  FFMA.FTZ R32, R19, c[0x0][0x2d0], -R2.reuse ;  /* 0x0000b40013207a23 */ /* 0x100fe20000010802 */
[----:B------:R-:W-:Y:S01]  /*11250*/  LDSM.16.MT88.4 R52, [R198] ;  /* 0x00000000c634783b */ /* 0x000fe20000004200 */
        /* <DEDUP_REMOVED lines=13> */
[----:B------:R-:W-:Y:S02]  /*11330*/  FFMA.FTZ R169, R34, c[0x0][0x2d0], -R2 ;  /* 0x0000b40022a97a23 */ /* 0x000fe40000010802 */
[C---:B-1----:R-:W-:Y:S01]  /*11340*/  FMUL.FTZ R35, R3.reuse, R147 ;  /* 0x0000009303237220 */ /* 0x042fe20000410000 */
[----:B------:R-:W1:Y:S01]  /*11350*/  MUFU.EX2 R2, R7 ;  /* 0x0000000700027308 */ /* 0x000e620000000800 */
[----:B--2---:R-:W-:Y:S02]  /*11360*/  FFMA.FTZ R0, R3, R223, R6 ;  /* 0x000000df03007223 */ /* 0x004fe40000010006 */
[----:B------:R-:W-:Y:S02]  /*11370*/  FMUL.FTZ R4, R88, c[0x0][0x2d0] ;  /* 0x0000b40058047a20 */ /* 0x000fe40000410000 */
[----:B------:R-:W-:Y:S02]  /*11380*/  FMUL.FTZ R48, R84, R152 ;  /* 0x0000009854307220 */ /* 0x000fe40000410000 */
[--C-:B------:R-:W-:Y:S02]  /*11390*/  FFMA.FTZ R5, R8, c[0x0][0x2d0], -R4.reuse ;  /* 0x0000b40008057a23 */ /* 0x100fe40000010804 */
[--C-:B------:R-:W-:Y:S01]  /*113a0*/  FFMA.FTZ R83, R24, c[0x0][0x2d0], -R4.reuse ;  /* 0x0000b40018537a23 */ /* 0x100fe20000010804 */
[----:B------:R-:W2:Y:S01]  /*113b0*/  MUFU.EX2 R8, R17 ;  /* 0x0000001100087308 */ /* 0x000ea20000000800 */
[--C-:B------:R-:W-:Y:S02]  /*113c0*/  FFMA.FTZ R82, R25, c[0x0][0x2d0], -R4.reuse ;  /* 0x0000b40019527a23 */ /* 0x100fe40000010804 */
[--C-:B------:R-:W-:Y:S02]  /*113d0*/  FFMA.FTZ R81, R28, c[0x0][0x2d0], -R4.reuse ;  /* 0x0000b4001c517a23 */ /* 0x100fe40000010804 */
[--C-:B------:R-:W-:Y:S02]  /*113e0*/  FFMA.FTZ R80, R29, c[0x0][0x2d0], -R4.reuse ;  /* 0x0000b4001d507a23 */ /* 0x100fe40000010804 */
[--C-:B------:R-:W-:Y:S02]  /*113f0*/  FFMA.FTZ R187, R45, c[0x0][0x2d0], -R4.reuse ;  /* 0x0000b4002dbb7a23 */ /* 0x100fe40000010804 */
[--C-:B------:R-:W-:Y:S01]  /*11400*/  FFMA.FTZ R234, R72, c[0x0][0x2d0], -R4.reuse ;  /* 0x0000b40048ea7a23 */ /* 0x100fe20000010804 */
[----:B------:R-:W-:Y:S01]  /*11410*/  MUFU.EX2 R23, R5 ;  /* 0x0000000500177308 */ /* 0x000fe20000000800 */
[--C-:B------:R-:W-:Y:S02]  /*11420*/  FFMA.FTZ R236, R73, c[0x0][0x2d0], -R4.reuse ;  /* 0x0000b40049ec7a23 */ /* 0x100fe40000010804 */
[----:B------:R-:W-:Y:S01]  /*11430*/  FFMA.FTZ R19, R12, c[0x0][0x2d0], -R4 ;  /* 0x0000b4000c137a23 */ /* 0x000fe20000010804 */
[C---:B-1----:R-:W-:Y:S01]  /*11440*/  F2FP.BF16.PACK_AB R69, R2.reuse, R6 ;  /* 0x000000060245723e */ /* 0x042fe200000010ff */
[----:B------:R-:W-:Y:S02]  /*11450*/  FADD.FTZ R34, R2, R0 ;  /* 0x0000000002227221 */ /* 0x000fe40000010000 */
[----:B------:R-:W-:Y:S02]  /*11460*/  FADD.FTZ R0, -R88, R96 ;  /* 0x0000006058007221 */ /* 0x000fe40000010100 */
[--C-:B------:R-:W-:Y:S01]  /*11470*/  FFMA.FTZ R6, R9, c[0x0][0x2d0], -R4.reuse ;  /* 0x0000b40009067a23 */ /* 0x100fe20000010804 */
[----:B------:R-:W-:Y:S01]  /*11480*/  MUFU.EX2 R251, R80 ;  /* 0x0000005000fb7308 */ /* 0x000fe20000000800 */
[----:B------:R-:W-:Y:S02]  /*11490*/  FMUL.FTZ R0, R0, c[0x0][0x2d0] ;  /* 0x0000b40000007a20 */ /* 0x000fe40000410000 */
[----:B------:R-:W-:Y:S01]  /*114a0*/  FMUL.FTZ R49, R84, R153 ;  /* 0x0000009954317220 */ /* 0x000fe20000410000 */
[----:B--2---:R-:W-:Y:S01]  /*114b0*/  F2FP.BF16.PACK_AB R70, R8, R21 ;  /* 0x000000150846723e */ /* 0x004fe200000010ff */
[C---:B------:R-:W-:Y:S02]  /*114c0*/  FMUL.FTZ R50, R3.reuse, R154 ;  /* 0x0000009a03327220 */ /* 0x040fe40000410000 */
[----:B------:R-:W-:Y:S02]  /*114d0*/  FMUL.FTZ R51, R3, R155 ;  /* 0x0000009b03337220 */ /* 0x000fe40000410000 */
[----:B------:R-:W-:Y:S01]  /*114e0*/  LDSM.16.MT88.4 R152, [R198+0x2000] ;  /* 0x00200000c698783b */ /* 0x000fe20000004200 */
[----:B------:R1:W-:Y:S01]  /*114f0*/  MUFU.EX2 R2, R0 ;  /* 0x0000000000027308 */ /* 0x0003e20000000800 */
[--C-:B------:R-:W-:Y:S02]  /*11500*/  FFMA.FTZ R18, R13, c[0x0][0x2d0], -R4.reuse ;  /* 0x0000b4000d127a23 */ /* 0x100fe40000010804 */
[--C-:B------:R-:W-:Y:S02]  /*11510*/  FFMA.FTZ R177, R44, c[0x0][0x2d0], -R4.reuse ;  /* 0x0000b4002cb17a23 */ /* 0x100fe40000010804 */
[--C-:B------:R-:W-:Y:S02]  /*11520*/  FFMA.FTZ R189, R57, c[0x0][0x2d0], -R4.reuse ;  /* 0x0000b40039bd7a23 */ /* 0x100fe40000010804 */
[--C-:B------:R-:W-:Y:S02]  /*11530*/  FFMA.FTZ R166, R40, c[0x0][0x2d0], -R4.reuse ;  /* 0x0000b40028a67a23 */ /* 0x100fe40000010804 */
[--C-:B------:R-:W-:Y:S01]  /*11540*/  FFMA.FTZ R173, R41, c[0x0][0x2d0], -R4.reuse ;  /* 0x0000b40029ad7a23 */ /* 0x100fe20000010804 */
[----:B------:R-:W2:Y:S01]  /*11550*/  MUFU.EX2 R22, R6 ;  /* 0x0000000600167308 */ /* 0x000ea20000000800 */
[--C-:B------:R-:W-:Y:S02]  /*11560*/  FFMA.FTZ R190, R56, c[0x0][0x2d0], -R4.reuse ;  /* 0x0000b40038be7a23 */ /* 0x100fe40000010804 */
[--C-:B------:R-:W-:Y:S02]  /*11570*/  FFMA.FTZ R186, R60, c[0x0][0x2d0], -R4.reuse ;  /* 0x0000b4003cba7a23 */ /* 0x100fe40000010804 */
[--C-:B------:R-:W-:Y:S02]  /*11580*/  FFMA.FTZ R185, R61, c[0x0][0x2d0], -R4.reuse ;  /* 0x0000b4003db97a23 */ /* 0x100fe40000010804 */
[--C-:B------:R-:W-:Y:S02]  /*11590*/  FFMA.FTZ R238, R76, c[0x0][0x2d0], -R4.reuse ;  /* 0x0000b4004cee7a23 */ /* 0x100fe40000010804 */
[----:B------:R-:W-:Y:S01]  /*115a0*/  FFMA.FTZ R240, R77, c[0x0][0x2d0], -R4 ;  /* 0x0000b4004df07a23 */ /* 0x000fe20000010804 */
[----:B------:R-:W-:Y:S01]  /*115b0*/  MUFU.EX2 R76, R184 ;  /* 0x000000b8004c7308 */ /* 0x000fe20000000800 */
[C---:B------:R-:W-:Y:S02]  /*115c0*/  FMUL.FTZ R4, R85.reuse, c[0x0][0x2d0] ;  /* 0x0000b40055047a20 */ /* 0x040fe40000410000 */
[----:B-1----:R-:W-:Y:S02]  /*115d0*/  FADD.FTZ R0, -R85, R97 ;  /* 0x0000006155007221 */ /* 0x002fe40000010100 */
[--C-:B------:R-:W-:Y:S02]  /*115e0*/  FFMA.FTZ R5, R10, c[0x0][0x2d0], -R4.reuse ;  /* 0x0000b4000a057a23 */ /* 0x100fe40000010804 */
[----:B------:R-:W-:Y:S03]  /*115f0*/  FMUL.FTZ R0, R0, c[0x0][0x2d0] ;  /* 0x0000b40000007a20 */ /* 0x000fe60000410000 */
[----:B------:R-:W-:Y:S01]  /*11600*/  MUFU.EX2 R77, R182 ;  /* 0x000000b6004d7308 */ /* 0x000fe20000000800 */
[--C-:B------:R-:W-:Y:S02]  /*11610*/  FFMA.FTZ R237, R74, c[0x0][0x2d0], -R4.reuse ;  /* 0x0000b4004aed7a23 */ /* 0x100fe40000010804 */
[--C-:B------:R-:W-:Y:S01]  /*11620*/  FFMA.FTZ R239, R75, c[0x0][0x2d0], -R4.reuse ;  /* 0x0000b4004bef7a23 */ /* 0x100fe20000010804 */
[----:B--2---:R-:W-:Y:S01]  /*11630*/  F2FP.BF16.PACK_AB R64, R22, R23 ;  /* 0x000000171640723e */ /* 0x004fe200000010ff */
[----:B------:R-:W-:Y:S01]  /*11640*/  FADD.FTZ R6, R21, R33 ;  /* 0x0000002115067221 */ /* 0x000fe20000010000 */
[----:B------:R-:W-:Y:S01]  /*11650*/  LDSM.16.MT88.4 R72, [R200] ;  /* 0x00000000c848783b */ /* 0x000fe20000004200 */
[----:B------:R-:W-:Y:S02]  /*11660*/  FMUL.FTZ R57, R2, R105 ;  /* 0x0000006902397220 */ /* 0x000fe40000410000 */
[--C-:B------:R-:W-:Y:S01]  /*11670*/  FFMA.FTZ R17, R11, c[0x0][0x2d0], -R4.reuse ;  /* 0x0000b4000b117a23 */ /* 0x100fe20000010804 */
[----:B------:R-:W1:Y:S01]  /*11680*/  MUFU.EX2 R0, R0 ;  /* 0x0000000000007308 */ /* 0x000e620000000800 */
        /* <DEDUP_REMOVED lines=14> */
[C---:B-1----:R-:W-:Y:S02]  /*11770*/  FMUL.FTZ R58, R0.reuse, R106 ;  /* 0x0000006a003a7220 */ /* 0x042fe40000410000 */
[----:B------:R-:W-:Y:S02]  /*11780*/  FMUL.FTZ R59, R0, R107 ;  /* 0x0000006b003b7220 */ /* 0x000fe40000410000 */
[--C-:B------:R-:W-:Y:S01]  /*11790*/  FFMA.FTZ R227, R62, c[0x0][0x2d0], -R4.reuse ;  /* 0x0000b4003ee37a23 */ /* 0x100fe20000010804 */
[----:B------:R-:W-:Y:S01]  /*117a0*/  MUFU.EX2 R182, R173 ;  /* 0x000000ad00b67308 */ /* 0x000fe20000000800 */
[--C-:B------:R-:W-:Y:S02]  /*117b0*/  FFMA.FTZ R230, R63, c[0x0][0x2d0], -R4.reuse ;  /* 0x0000b4003fe67a23 */ /* 0x100fe40000010804 */
[--C-:B------:R-:W-:Y:S02]  /*117c0*/  FFMA.FTZ R242, R79, c[0x0][0x2d0], -R4.reuse ;  /* 0x0000b4004ff27a23 */ /* 0x100fe40000010804 */
[C---:B------:R-:W-:Y:S02]  /*117d0*/  FMUL.FTZ R10, R0.reuse, R130 ;  /* 0x00000082000a7220 */ /* 0x040fe40000410000 */
[C---:B------:R-:W-:Y:S02]  /*117e0*/  FMUL.FTZ R11, R0.reuse, R131 ;  /* 0x00000083000b7220 */ /* 0x040fe40000410000 */
[C---:B------:R-:W-:Y:S01]  /*117f0*/  FMUL.FTZ R14, R0.reuse, R126 ;  /* 0x0000007e000e7220 */ /* 0x040fe20000410000 */
[----:B------:R-:W-:Y:S01]  /*11800*/  MUFU.EX2 R174, R216 ;  /* 0x000000d800ae7308 */ /* 0x000fe20000000800 */
[C---:B------:R-:W-:Y:S02]  /*11810*/  FMUL.FTZ R15, R0.reuse, R127 ;  /* 0x0000007f000f7220 */ /* 0x040fe40000410000 */
[C---:B------:R-:W-:Y:S02]  /*11820*/  FMUL.FTZ R26, R0.reuse, R122 ;  /* 0x0000007a001a7220 */ /* 0x040fe40000410000 */
        /* <DEDUP_REMOVED lines=9> */
[----:B------:R1:W-:Y:S01]  /*118c0*/  MUFU.EX2 R119, R7 ;  /* 0x0000000700777308 */ /* 0x0003e20000000800 */
[C---:B------:R-:W-:Y:S02]  /*118d0*/  FMUL.FTZ R63, R0.reuse, R103 ;  /* 0x00000067003f7220 */ /* 0x040fe40000410000 */
[----:B--2---:R-:W-:Y:S02]  /*118e0*/  FFMA.FTZ R79, R0, R246, R33 ;  /* 0x000000f6004f7223 */ /* 0x004fe40000010021 */
[----:B------:R-:W-:Y:S02]  /*118f0*/  FFMA.FTZ R241, R78, c[0x0][0x2d0], -R4 ;  /* 0x0000b4004ef17a23 */ /* 0x000fe40000010804 */
[C---:B------:R-:W-:Y:S02]  /*11900*/  FFMA.FTZ R4, R2.reuse, R243, R23 ;  /* 0x000000f302047223 */ /* 0x040fe40000010017 */
[----:B------:R-:W-:Y:S01]  /*11910*/  FMUL.FTZ R60, R2, R100 ;  /* 0x00000064023c7220 */ /* 0x000fe20000410000 */
[----:B------:R2:W3:Y:S01]  /*11920*/  MUFU.EX2 R0, R20 ;  /* 0x0000001400007308 */ /* 0x0004e20000000800 */
[----:B------:R-:W-:Y:S02]  /*11930*/  FADD.FTZ R100, R22, R4 ;  /* 0x0000000416647221 */ /* 0x000fe40000010000 */
[C---:B------:R-:W-:Y:S02]  /*11940*/  FMUL.FTZ R56, R2.reuse, R104 ;  /* 0x0000006802387220 */ /* 0x040fe40000410000 */
[C---:B------:R-:W-:Y:S02]  /*11950*/  FMUL.FTZ R61, R2.reuse, R101 ;  /* 0x00000065023d7220 */ /* 0x040fe40000410000 */
[----:B------:R-:W-:Y:S02]  /*11960*/  FMUL.FTZ R24, R2, R120 ;  /* 0x0000007802187220 */ /* 0x000fe40000410000 */
[C---:B------:R-:W-:Y:S01]  /*11970*/  FMUL.FTZ R4, R84.reuse, R132 ;  /* 0x0000008454047220 */ /* 0x040fe20000410000 */
[----:B------:R-:W4:Y:S01]  /*11980*/  MUFU.EX2 R104, R32 ;  /* 0x0000002000687308 */ /* 0x000f220000000800 */
[----:B------:R-:W-:Y:S02]  /*11990*/  FMUL.FTZ R5, R84, R133 ;  /* 0x0000008554057220 */ /* 0x000fe40000410000 */
[----:B------:R-:W-:Y:S02]  /*119a0*/  FADD.FTZ R97, R8, R6 ;  /* 0x0000000608617221 */ /* 0x000fe40000010000 */
[C---:B------:R-:W-:Y:S02]  /*119b0*/  FMUL.FTZ R6, R3.reuse, R134 ;  /* 0x0000008603067220 */ /* 0x040fe40000410000 */
[C---:B-1----:R-:W-:Y:S02]  /*119c0*/  FMUL.FTZ R7, R3.reuse, R135 ;  /* 0x0000008703077220 */ /* 0x042fe40000410000 */
[C---:B------:R-:W-:Y:S01]  /*119d0*/  FMUL.FTZ R8, R2.reuse, R128 ;  /* 0x0000008002087220 */ /* 0x040fe20000410000 */
[----:B------:R1:W5:Y:S01]  /*119e0*/  MUFU.EX2 R103, R19 ;  /* 0x0000001300677308 */ /* 0x0003620000000800 */
[C---:B------:R-:W-:Y:S02]  /*119f0*/  FMUL.FTZ R9, R2.reuse, R129 ;  /* 0x0000008102097220 */ /* 0x040fe40000410000 */
[C---:B------:R-:W-:Y:S01]  /*11a00*/  FMUL.FTZ R12, R2.reuse, R124 ;  /* 0x0000007c020c7220 */ /* 0x040fe20000410000 */
[----:B--2---:R-:W2:Y:S01]  /*11a10*/  LDSM.16.MT88.4 R20, [R197] ;  /* 0x00000000c514783b */ /* 0x004ea20000004200 */
[----:B------:R-:W-:Y:S02]  /*11a20*/  FMUL.FTZ R13, R2, R125 ;  /* 0x0000007d020d7220 */ /* 0x000fe40000410000 */
[----:B---3--:R-:W-:Y:S02]  /*11a30*/  FADD.FTZ R95, R0, R34 ;  /* 0x00000022005f7221 */ /* 0x008fe40000010000 */
[C---:B------:R-:W-:Y:S01]  /*11a40*/  FMUL.FTZ R34, R3.reuse, R146 ;  /* 0x0000009203227220 */ /* 0x040fe20000410000 */
[----:B------:R-:W3:Y:S01]  /*11a50*/  MUFU.EX2 R101, R17 ;  /* 0x0000001100657308 */ /* 0x000ee20000000800 */
[C---:B------:R-:W-:Y:S02]  /*11a60*/  FMUL.FTZ R41, R2.reuse, R113 ;  /* 0x0000007102297220 */ /* 0x040fe40000410000 */
[----:B------:R-:W-:Y:S01]  /*11a70*/  FMUL.FTZ R44, R2, R108 ;  /* 0x0000006c022c7220 */ /* 0x000fe20000410000 */
[----:B----4-:R-:W-:Y:S01]  /*11a80*/  F2FP.BF16.PACK_AB R71, R104, R0 ;  /* 0x000000006847723e */ /* 0x010fe200000010ff */
[----:B------:R-:W-:Y:S02]  /*11a90*/  FMUL.FTZ R32, R84, R144 ;  /* 0x0000009054207220 */ /* 0x000fe40000410000 */
[C---:B------:R-:W-:Y:S02]  /*11aa0*/  FMUL.FTZ R45, R2.reuse, R109 ;  /* 0x0000006d022d7220 */ /* 0x040fe40000410000 */
[C---:B------:R-:W-:Y:S01]  /*11ab0*/  FMUL.FTZ R25, R2.reuse, R121 ;  /* 0x0000007902197220 */ /* 0x040fe20000410000 */
[----:B------:R-:W4:Y:S01]  /*11ac0*/  MUFU.EX2 R102, R16 ;  /* 0x0000001000667308 */ /* 0x000f220000000800 */
[C---:B------:R-:W-:Y:S02]  /*11ad0*/  FMUL.FTZ R28, R2.reuse, R116 ;  /* 0x00000074021c7220 */ /* 0x040fe40000410000 */
[C---:B------:R-:W-:Y:S02]  /*11ae0*/  FMUL.FTZ R29, R2.reuse, R117 ;  /* 0x00000075021d7220 */ /* 0x040fe40000410000 */
[----:B-1----:R-:W-:Y:S02]  /*11af0*/  FMUL.FTZ R19, R3, R139 ;  /* 0x0000008b03137220 */ /* 0x002fe40000410000 */
[----:B-----5:R-:W-:Y:S02]  /*11b00*/  FADD.FTZ R94, R103, R100 ;  /* 0x00000064675e7221 */ /* 0x020fe40000010000 */
[----:B------:R-:W-:Y:S01]  /*11b10*/  FMUL.FTZ R40, R2, R112 ;  /* 0x0000007002287220 */ /* 0x000fe20000410000 */
[----:B------:R-:W1:Y:S01]  /*11b20*/  MUFU.EX2 R120, R18 ;  /* 0x0000001200787308 */ /* 0x000e620000000800 */
[----:B------:R-:W-:Y:S01]  /*11b30*/  FADD.FTZ R0, R76, R97 ;  /* 0x000000614c007221 */ /* 0x000fe20000010000 */
[----:B---3--:R-:W-:Y:S01]  /*11b40*/  F2FP.BF16.PACK_AB R65, R101, R33 ;  /* 0x000000216541723e */ /* 0x008fe200000010ff */
[C---:B------:R-:W-:Y:S02]  /*11b50*/  FMUL.FTZ R17, R84.reuse, R137 ;  /* 0x0000008954117220 */ /* 0x040fe40000410000 */
[C---:B------:R-:W-:Y:S02]  /*11b60*/  FMUL.FTZ R33, R84.reuse, R145 ;  /* 0x0000009154217220 */ /* 0x040fe40000410000 */
[----:B------:R-:W-:Y:S03]  /*11b70*/  LDSM.16.MT88.4 R144, [R201+0x2000] ;  /* 0x00200000c990783b */ /* 0x000fe60000004200 */
[----:B------:R-:W-:Y:S01]  /*11b80*/  MUFU.EX2 R113, R83 ;  /* 0x0000005300717308 */ /* 0x000fe20000000800 */
[-C--:B--2---:R-:W-:Y:S05]  /*11b90*/  HMMA.16816.F32.BF16 R4, R68, R20.reuse, R4 ;  /* 0x000000144404723c */ /* 0x084fea0000041804 */
[----:B----4-:R-:W-:Y:S01]  /*11ba0*/  F2FP.BF16.PACK_AB R67, R119, R102 ;  /* 0x000000667743723e */ /* 0x010fe200000010ff */
[----:B------:R-:W-:Y:S03]  /*11bb0*/  FMUL.FTZ R16, R84, R136 ;  /* 0x0000008854107220 */ /* 0x000fe60000410000 */
[----:B------:R2:W-:Y:S03]  /*11bc0*/  MUFU.EX2 R126, R81 ;  /* 0x00000051007e7308 */ /* 0x0005e60000000800 */
[----:B-1----:R-:W-:Y:S01]  /*11bd0*/  F2FP.BF16.PACK_AB R66, R120, R103 ;  /* 0x000000677842723e */ /* 0x002fe200000010ff */
[C---:B------:R-:W-:Y:S02]  /*11be0*/  FMUL.FTZ R18, R3.reuse, R138 ;  /* 0x0000008a03127220 */ /* 0x040fe40000410000 */
[----:B------:R-:W-:Y:S04]  /*11bf0*/  LDSM.16.MT88.4 R136, [R197+0x2000] ;  /* 0x00200000c588783b */ /* 0x000fe80000004200 */
[----:B------:R-:W-:Y:S01]  /*11c00*/  MUFU.EX2 R111, R180 ;  /* 0x000000b4006f7308 */ /* 0x000fe20000000800 */
[C---:B------:R-:W-:Y:S07]  /*11c10*/  HMMA.16816.F32.BF16 R8, R64.reuse, R20, R8 ;  /* 0x000000144008723c */ /* 0x040fee0000041808 */
[C---:B------:R-:W-:Y:S01]  /*11c20*/  FMUL.FTZ R20, R84.reuse, R140 ;  /* 0x0000008c54147220 */ /* 0x040fe20000410000 */
[-C--:B------:R-:W-:Y:S01]  /*11c30*/  HMMA.16816.F32.BF16 R12, R64, R22.reuse, R12 ;  /* 0x00000016400c723c */ /* 0x080fe2000004180c */
[----:B------:R-:W-:Y:S01]  /*11c40*/  MUFU.EX2 R109, R179 ;  /* 0x000000b3006d7308 */ /* 0x000fe20000000800 */
[----:B--2---:R-:W1:Y:S02]  /*11c50*/  LDSM.16.MT88.4 R80, [R197+0x800] ;  /* 0x00080000c550783b */ /* 0x004e640000004200 */
[C---:B------:R-:W-:Y:S04]  /*11c60*/  FMUL.FTZ R21, R84.reuse, R141 ;  /* 0x0000008d54157220 */ /* 0x040fe80000410000 */
[C---:B------:R-:W-:Y:S03]  /*11c70*/  HMMA.16816.F32.BF16 R16, R68.reuse, R22, R16 ;  /* 0x000000164410723c */ /* 0x040fe60000041810 */
[----:B------:R-:W-:Y:S04]  /*11c80*/  MUFU.EX2 R110, R178 ;  /* 0x000000b2006e7308 */ /* 0x000fe80000000800 */
[C---:B------:R-:W-:Y:S02]  /*11c90*/  FMUL.FTZ R22, R3.reuse, R142 ;  /* 0x0000008e03167220 */ /* 0x040fe40000410000 */
[C---:B------:R-:W-:Y:S04]  /*11ca0*/  FMUL.FTZ R23, R3.reuse, R143 ;  /* 0x0000008f03177220 */ /* 0x040fe80000410000 */
[----:B------:R-:W-:Y:S03]  /*11cb0*/  MUFU.EX2 R108, R176 ;  /* 0x000000b0006c7308 */ /* 0x000fe60000000800 */
[-C--:B------:R-:W-:Y:S07]  /*11cc0*/  HMMA.16816.F32.BF16 R20, R68, R36.reuse, R20 ;  /* 0x000000244414723c */ /* 0x080fee0000041814 */
[----:B------:R-:W2:Y:S01]  /*11cd0*/  MUFU.EX2 R2, R183 ;  /* 0x000000b700027308 */ /* 0x000ea20000000800 */
[C---:B------:R-:W-:Y:S07]  /*11ce0*/  HMMA.16816.F32.BF16 R24, R64.reuse, R36, R24 ;  /* 0x000000244018723c */ /* 0x040fee0000041818 */
[C---:B------:R-:W-:Y:S01]  /*11cf0*/  FMUL.FTZ R36, R84.reuse, R148 ;  /* 0x0000009454247220 */ /* 0x040fe20000410000 */
[-C--:B------:R-:W-:Y:S01]  /*11d00*/  HMMA.16816.F32.BF16 R28, R64, R38.reuse, R28 ;  /* 0x00000026401c723c */ /* 0x080fe2000004181c */
[----:B------:R-:W-:Y:S03]  /*11d10*/  MUFU.EX2 R183, R166 ;  /* 0x000000a600b77308 */ /* 0x000fe60000000800 */
[----:B------:R-:W-:Y:S04]  /*11d20*/  FMUL.FTZ R37, R84, R149 ;  /* 0x0000009554257220 */ /* 0x000fe80000410000 */
[C---:B------:R-:W-:Y:S03]  /*11d30*/  HMMA.16816.F32.BF16 R32, R68.reuse, R38, R32 ;  /* 0x000000264420723c */ /* 0x040fe60000041820 */
[----:B------:R-:W-:Y:S04]  /*11d40*/  MUFU.EX2 R173, R190 ;  /* 0x000000be00ad7308 */ /* 0x000fe80000000800 */
[C---:B------:R-:W-:Y:S01]  /*11d50*/  FMUL.FTZ R38, R3.reuse, R150 ;  /* 0x0000009603267220 */ /* 0x040fe20000410000 */
[C---:B--2---:R-:W-:Y:S01]  /*11d60*/  F2FP.BF16.PACK_AB R76, R2.reuse, R76 ;  /* 0x0000004c024c723e */ /* 0x044fe200000010ff */
[----:B------:R-:W-:Y:S03]  /*11d70*/  FMUL.FTZ R39, R3, R151 ;  /* 0x0000009703277220 */ /* 0x000fe60000410000 */
[----:B------:R-:W-:Y:S01]  /*11d80*/  FADD.FTZ R0, R2, R0 ;  /* 0x0000000002007221 */ /* 0x000fe20000010000 */
[----:B------:R-:W-:Y:S01]  /*11d90*/  MUFU.EX2 R176, R189 ;  /* 0x000000bd00b07308 */ /* 0x000fe20000000800 */
[----:B------:R-:W-:Y:S02]  /*11da0*/  FADD.FTZ R2, R101, R79 ;  /* 0x0000004f65027221 */ /* 0x000fe40000010000 */
[-C--:B------:R-:W-:Y:S03]  /*11db0*/  HMMA.16816.F32.BF16 R36, R68, R52.reuse, R36 ;  /* 0x000000344424723c */ /* 0x080fe60000041824 */
[----:B------:R-:W-:Y:S04]  /*11dc0*/  FADD.FTZ R0, R77, R0 ;  /* 0x000000004d007221 */ /* 0x000fe80000010000 */
[----:B------:R-:W-:Y:S01]  /*11dd0*/  MUFU.EX2 R178, R186 ;  /* 0x000000ba00b27308 */ /* 0x000fe20000000800 */
[C---:B------:R-:W-:Y:S07]  /*11de0*/  HMMA.16816.F32.BF16 R40, R64.reuse, R52, R40 ;  /* 0x000000344028723c */ /* 0x040fee0000041828 */
[C---:B------:R-:W-:Y:S01]  /*11df0*/  FMUL.FTZ R52, R84.reuse, R156 ;  /* 0x0000009c54347220 */ /* 0x040fe20000410000 */
[-C--:B------:R-:W-:Y:S01]  /*11e00*/  HMMA.16816.F32.BF16 R44, R64, R54.reuse, R44 ;  /* 0x00000036402c723c */ /* 0x080fe2000004182c */
[----:B------:R-:W-:Y:S03]  /*11e10*/  MUFU.EX2 R156, R192 ;  /* 0x000000c0009c7308 */ /* 0x000fe60000000800 */
[----:B------:R-:W-:Y:S04]  /*11e20*/  FMUL.FTZ R53, R84, R157 ;  /* 0x0000009d54357220 */ /* 0x000fe80000410000 */
[C---:B------:R-:W-:Y:S03]  /*11e30*/  HMMA.16816.F32.BF16 R48, R68.reuse, R54, R48 ;  /* 0x000000364430723c */ /* 0x040fe60000041830 */
[----:B------:R-:W2:Y:S04]  /*11e40*/  MUFU.EX2 R78, R181 ;  /* 0x000000b5004e7308 */ /* 0x000ea80000000800 */
[C---:B------:R-:W-:Y:S02]  /*11e50*/  FMUL.FTZ R54, R3.reuse, R158 ;  /* 0x0000009e03367220 */ /* 0x040fe40000410000 */
[----:B------:R-:W-:Y:S04]  /*11e60*/  FMUL.FTZ R55, R3, R159 ;  /* 0x0000009f03377220 */ /* 0x000fe80000410000 */
[----:B------:R-:W-:Y:S03]  /*11e70*/  MUFU.EX2 R159, R177 ;  /* 0x000000b1009f7308 */ /* 0x000fe60000000800 */
[-C--:B------:R-:W-:Y:S07]  /*11e80*/  HMMA.16816.F32.BF16 R52, R68, R72.reuse, R52 ;  /* 0x000000484434723c */ /* 0x080fee0000041834 */
[----:B------:R-:W-:Y:S01]  /*11e90*/  MUFU.EX2 R114, R171 ;  /* 0x000000ab00727308 */ /* 0x000fe20000000800 */
[C---:B------:R-:W-:Y:S04]  /*11ea0*/  HMMA.16816.F32.BF16 R56, R64.reuse, R72, R56 ;  /* 0x000000484038723c */ /* 0x040fe80000041838 */
[C---:B--2---:R-:W-:Y:S01]  /*11eb0*/  FADD.FTZ R0, R78.reuse, R0 ;  /* 0x000000004e007221 */ /* 0x044fe20000010000 */
[----:B------:R-:W-:Y:S03]  /*11ec0*/  F2FP.BF16.PACK_AB R78, R78, R77 ;  /* 0x0000004d4e4e723e */ /* 0x000fe600000010ff */
[-C--:B------:R-:W-:Y:S01]  /*11ed0*/  HMMA.16816.F32.BF16 R60, R64, R74.reuse, R60 ;  /* 0x0000004a403c723c */ /* 0x080fe2000004183c */
[----:B------:R-:W2:Y:S03]  /*11ee0*/  MUFU.EX2 R122, R170 ;  /* 0x000000aa007a7308 */ /* 0x000ea60000000800 */
[----:B------:R-:W-:Y:S03]  /*11ef0*/  FADD.FTZ R0, R111, R0 ;  /* 0x000000006f007221 */ /* 0x000fe60000010000 */
[C---:B------:R-:W-:Y:S02]  /*11f00*/  FMUL.FTZ R64, R84.reuse, R160 ;  /* 0x000000a054407220 */ /* 0x040fe40000410000 */
[----:B------:R-:W-:Y:S02]  /*11f10*/  FMUL.FTZ R65, R84, R161 ;  /* 0x000000a154417220 */ /* 0x000fe40000410000 */
[----:B------:R-:W-:Y:S01]  /*11f20*/  MUFU.EX2 R125, R169 ;  /* 0x000000a9007d7308 */ /* 0x000fe20000000800 */
[C---:B------:R-:W-:Y:S02]  /*11f30*/  FMUL.FTZ R66, R3.reuse, R162 ;  /* 0x000000a203427220 */ /* 0x040fe40000410000 */
[----:B------:R-:W-:Y:S02]  /*11f40*/  FMUL.FTZ R67, R3, R163 ;  /* 0x000000a303437220 */ /* 0x000fe40000410000 */
[----:B------:R-:W-:Y:S02]  /*11f50*/  FADD.FTZ R84, R102, R2 ;  /* 0x0000000266547221 */ /* 0x000fe40000010000 */
[----:B------:R-:W-:Y:S01]  /*11f60*/  LDSM.16.MT88.4 R100, [R198+0x800] ;  /* 0x00080000c664783b */ /* 0x000fe20000004200 */
[----:B------:R-:W-:Y:S02]  /*11f70*/  FADD.FTZ R3, R104, R95 ;  /* 0x0000005f68037221 */ /* 0x000fe40000010000 */
[----:B------:R-:W-:Y:S01]  /*11f80*/  HMMA.16816.F32.BF16 R64, R68, R74, R64 ;  /* 0x0000004a4440723c */ /* 0x000fe20000041840 */
[----:B------:R-:W3:Y:S03]  /*11f90*/  MUFU.EX2 R127, R168 ;  /* 0x000000a8007f7308 */ /* 0x000ee60000000800 */
[----:B--2---:R-:W-:Y:S01]  /*11fa0*/  F2FP.BF16.PACK_AB R77, R122, R114 ;  /* 0x000000727a4d723e */ /* 0x004fe200000010ff */
[----:B------:R-:W2:Y:S01]  /*11fb0*/  LDSM.16.MT88.4 R72, [R201+0x800] ;  /* 0x00080000c948783b */ /* 0x000ea20000004200 */
[----:B------:R-:W-:Y:S01]  /*11fc0*/  FADD.FTZ R0, R109, R0 ;  /* 0x000000006d007221 */ /* 0x000fe20000010000 */
[----:B------:R-:W-:Y:S01]  /*11fd0*/  F2FP.BF16.PACK_AB R68, R123, R113 ;  /* 0x000000717b44723e */ /* 0x000fe200000010ff */
[----:B------:R-:W-:Y:S01]  /*11fe0*/  FADD.FTZ R3, R114, R3 ;  /* 0x0000000372037221 */ /* 0x000fe20000010000 */
[----:B------:R-:W-:Y:S02]  /*11ff0*/  F2FP.BF16.PACK_AB R70, R251, R126 ;  /* 0x0000007efb46723e */ /* 0x000fe400000010ff */
[----:B------:R-:W-:Y:S01]  /*12000*/  MUFU.EX2 R116, R165 ;  /* 0x000000a500747308 */ /* 0x000fe20000000800 */
[----:B------:R-:W-:Y:S01]  /*12010*/  FADD.FTZ R0, R110, R0 ;  /* 0x000000006e007221 */ /* 0x000fe20000010000 */
[----:B------:R-:W-:Y:S01]  /*12020*/  LDSM.16.MT88.4 R104, [R198+0x1000] ;  /* 0x00100000c668783b */ /* 0x000fe20000004200 */
[----:B------:R-:W-:Y:S02]  /*12030*/  FADD.FTZ R3, R122, R3 ;  /* 0x000000037a037221 */ /* 0x000fe40000010000 */
[----:B------:R-:W-:Y:S02]  /*12040*/  FADD.FTZ R2, R108, R0 ;  /* 0x000000006c027221 */ /* 0x000fe40000010000 */
[----:B------:R-:W-:Y:S02]  /*12050*/  FADD.FTZ R0, R120, R94 ;  /* 0x0000005e78007221 */ /* 0x000fe40000010000 */
[----:B------:R-:W-:Y:S01]  /*12060*/  FADD.FTZ R94, R119, R84 ;  /* 0x00000054775e7221 */ /* 0x000fe20000010000 */
[----:B------:R-:W4:Y:S01]  /*12070*/  MUFU.EX2 R117, R164 ;  /* 0x000000a400757308 */ /* 0x000f220000000800 */
[----:B------:R-:W-:Y:S01]  /*12080*/  FADD.FTZ R84, R113, R0 ;  /* 0x0000000071547221 */ /* 0x000fe20000010000 */
[----:B---3--:R-:W-:Y:S08]  /*12090*/  F2FP.BF16.PACK_AB R79, R127, R125 ;  /* 0x0000007d7f4f723e */ /* 0x008ff000000010ff */
[----:B------:R-:W3:Y:S01]  /*120a0*/  MUFU.EX2 R124, R96 ;  /* 0x00000060007c7308 */ /* 0x000ee20000000800 */
[-C--:B-1----:R-:W-:Y:S09]  /*120b0*/  HMMA.16816.F32.BF16 R4, R76, R80.reuse, R4 ;  /* 0x000000504c04723c */ /* 0x082ff20000041804 */
[----:B------:R1:W-:Y:S03]  /*120c0*/  MUFU.EX2 R177, R187 ;  /* 0x000000bb00b17308 */ /* 0x0003e60000000800 */
[----:B----4-:R-:W-:Y:S07]  /*120d0*/  F2FP.BF16.PACK_AB R69, R117, R116 ;  /* 0x000000747545723e */ /* 0x010fee00000010ff */
[----:B------:R-:W-:Y:S01]  /*120e0*/  MUFU.EX2 R158, R188 ;  /* 0x000000bc009e7308 */ /* 0x000fe20000000800 */
[----:B---3--:R-:W-:Y:S09]  /*120f0*/  F2FP.BF16.PACK_AB R71, R184, R124 ;  /* 0x0000007cb847723e */ /* 0x008ff200000010ff */
[----:B------:R-:W-:Y:S01]  /*12100*/  MUFU.EX2 R157, R191 ;  /* 0x000000bf009d7308 */ /* 0x000fe20000000800 */
[C---:B------:R-:W-:Y:S01]  /*12110*/  HMMA.16816.F32.BF16 R8, R68.reuse, R80, R8 ;  /* 0x000000504408723c */ /* 0x040fe20000041808 */
[----:B-1----:R-:W3:Y:S07]  /*12120*/  LDL R187, [R1+0x4] ;  /* 0x0000040001bb7983 */ /* 0x002eee0000100800 */
[-C--:B------:R-:W-:Y:S01]  /*12130*/  HMMA.16816.F32.BF16 R12, R68, R82.reuse, R12 ;  /* 0x00000052440c723c */ /* 0x080fe2000004180c */
[----:B------:R-:W-:Y:S07]  /*12140*/  MUFU.EX2 R181, R185 ;  /* 0x000000b900b57308 */ /* 0x000fee0000000800 */
[C---:B------:R-:W-:Y:S01]  /*12150*/  HMMA.16816.F32.BF16 R16, R76.reuse, R82, R16 ;  /* 0x000000524c10723c */ /* 0x040fe20000041810 */
[----:B------:R-:W1:Y:S02]  /*12160*/  LDSM.16.MT88.4 R80, [R200+0x800] ;  /* 0x00080000c850783b */ /* 0x000e640000004200 */
[----:B------:R-:W-:Y:S05]  /*12170*/  MUFU.EX2 R168, R223 ;  /* 0x000000df00a87308 */ /* 0x000fea0000000800 */
[-C--:B--2---:R-:W-:Y:S05]  /*12180*/  HMMA.16816.F32.BF16 R20, R76, R72.reuse, R20 ;  /* 0x000000484c14723c */ /* 0x084fea0000041814 */
[----:B------:R-:W-:Y:S03]  /*12190*/  MUFU.EX2 R167, R225 ;  /* 0x000000e100a77308 */ /* 0x000fe60000000800 */
[C---:B------:R-:W-:Y:S07]  /*121a0*/  HMMA.16816.F32.BF16 R24, R68.reuse, R72, R24 ;  /* 0x000000484418723c */ /* 0x040fee0000041818 */
[----:B------:R-:W-:Y:S01]  /*121b0*/  MUFU.EX2 R166, R227 ;  /* 0x000000e300a67308 */ /* 0x000fe20000000800 */
[-C--:B------:R-:W-:Y:S08]  /*121c0*/  HMMA.16816.F32.BF16 R28, R68, R74.reuse, R28 ;  /* 0x0000004a441c723c */ /* 0x080ff0000004181c */
[C---:B------:R-:W-:Y:S01]  /*121d0*/  HMMA.16816.F32.BF16 R32, R76.reuse, R74, R32 ;  /* 0x0000004a4c20723c */ /* 0x040fe20000041820 */
[----:B------:R-:W2:Y:S01]  /*121e0*/  LDSM.16.MT88.4 R72, [R197+0x1000] ;  /* 0x00100000c548783b */ /* 0x000ea20000004200 */
[----:B------:R-:W-:Y:S06]  /*121f0*/  MUFU.EX2 R164, R230 ;  /* 0x000000e600a47308 */ /* 0x000fec0000000800 */
[-C--:B------:R-:W-:Y:S04]  /*12200*/  HMMA.16816.F32.BF16 R36, R76, R100.reuse, R36 ;  /* 0x000000644c24723c */ /* 0x080fe80000041824 */
[----:B------:R-:W-:Y:S04]  /*12210*/  MUFU.EX2 R243, R172 ;  /* 0x000000ac00f37308 */ /* 0x000fe80000000800 */
[C---:B------:R-:W-:Y:S06]  /*12220*/  HMMA.16816.F32.BF16 R40, R68.reuse, R100, R40 ;  /* 0x000000644428723c */ /* 0x040fec0000041828 */
[----:B------:R-:W-:Y:S02]  /*12230*/  MUFU.EX2 R172, R193 ;  /* 0x000000c100ac7308 */ /* 0x000fe40000000800 */
[-C--:B------:R-:W-:Y:S08]  /*12240*/  HMMA.16816.F32.BF16 R44, R68, R102.reuse, R44 ;  /* 0x00000066442c723c */ /* 0x080ff0000004182c */
[C---:B------:R-:W-:Y:S01]  /*12250*/  HMMA.16816.F32.BF16 R48, R76.reuse, R102, R48 ;  /* 0x000000664c30723c */ /* 0x040fe20000041830 */
[----:B------:R-:W4:Y:S01]  /*12260*/  LDSM.16.MT88.4 R100, [R201+0x1000] ;  /* 0x00100000c964783b */ /* 0x000f220000004200 */
[----:B------:R-:W-:Y:S06]  /*12270*/  MUFU.EX2 R246, R175 ;  /* 0x000000af00f67308 */ /* 0x000fec0000000800 */
[-C--:B-1----:R-:W-:Y:S04]  /*12280*/  HMMA.16816.F32.BF16 R52, R76, R80.reuse, R52 ;  /* 0x000000504c34723c */ /* 0x082fe80000041834 */
[----:B------:R-:W1:Y:S04]  /*12290*/  MUFU.EX2 R96, R221 ;  /* 0x000000dd00607308 */ /* 0x000e680000000800 */
[C---:B------:R-:W-:Y:S06]  /*122a0*/  HMMA.16816.F32.BF16 R56, R68.reuse, R80, R56 ;  /* 0x000000504438723c */ /* 0x040fec0000041838 */
[----:B------:R-:W5:Y:S02]  /*122b0*/  MUFU.EX2 R95, R220 ;  /* 0x000000dc005f7308 */ /* 0x000f640000000800 */
[-C--:B------:R-:W-:Y:S07]  /*122c0*/  HMMA.16816.F32.BF16 R60, R68, R82.reuse, R60 ;  /* 0x00000052443c723c */ /* 0x080fee000004183c */
[----:B------:R-:W-:Y:S01]  /*122d0*/  F2FP.BF16.PACK_AB R68, R109, R111 ;  /* 0x0000006f6d44723e */ /* 0x000fe200000010ff */
[----:B------:R-:W-:Y:S01]  /*122e0*/  HMMA.16816.F32.BF16 R64, R76, R82, R64 ;  /* 0x000000524c40723c */ /* 0x000fe20000041840 */
[----:B------:R-:W4:Y:S01]  /*122f0*/  LDSM.16.MT88.4 R80, [R200+0x1000] ;  /* 0x00100000c850783b */ /* 0x000f220000004200 */
[----:B------:R-:W5:Y:S02]  /*12300*/  MUFU.EX2 R112, R219 ;  /* 0x000000db00707308 */ /* 0x000f640000000800 */
[----:B------:R-:W-:Y:S01]  /*12310*/  F2FP.BF16.PACK_AB R70, R108, R110 ;  /* 0x0000006e6c46723e */ /* 0x000fe200000010ff */
[----:B-1----:R-:W-:Y:S01]  /*12320*/  FADD.FTZ R0, R96, R2 ;  /* 0x0000000260007221 */ /* 0x002fe20000010000 */
[----:B------:R-:W-:Y:S02]  /*12330*/  F2FP.BF16.PACK_AB R69, R243, R250 ;  /* 0x000000faf345723e */ /* 0x000fe400000010ff */
[----:B------:R-:W-:Y:S01]  /*12340*/  F2FP.BF16.PACK_AB R71, R249, R246 ;  /* 0x000000f6f947723e */ /* 0x000fe200000010ff */
[----:B------:R-:W-:Y:S03]  /*12350*/  LDSM.16.MT88.4 R108, [R198+0x1800] ;  /* 0x00180000c66c783b */ /* 0x000fe60000004200 */
[----:B------:R-:W-:Y:S01]  /*12360*/  F2FP.BF16.PACK_AB R76, R182, R183 ;  /* 0x000000b7b64c723e */ /* 0x000fe200000010ff */
[----:B------:R-:W1:Y:S01]  /*12370*/  MUFU.EX2 R97, R218 ;  /* 0x000000da00617308 */ /* 0x000e620000000800 */
[----:B------:R-:W-:Y:S01]  /*12380*/  F2FP.BF16.PACK_AB R78, R177, R159 ;  /* 0x0000009fb14e723e */ /* 0x000fe200000010ff */
[-C--:B--2---:R-:W-:Y:S05]  /*12390*/  HMMA.16816.F32.BF16 R4, R68, R72.reuse, R4 ;  /* 0x000000484404723c */ /* 0x084fea0000041804 */
[----:B------:R-:W-:Y:S01]  /*123a0*/  F2FP.BF16.PACK_AB R77, R157, R158 ;  /* 0x0000009e9d4d723e */ /* 0x000fe200000010ff */
[C---:B-----5:R-:W-:Y:S01]  /*123b0*/  FADD.FTZ R0, R95.reuse, R0 ;  /* 0x000000005f007221 */ /* 0x060fe20000010000 */
[----:B------:R-:W-:Y:S01]  /*123c0*/  F2FP.BF16.PACK_AB R79, R172, R156 ;  /* 0x0000009cac4f723e */ /* 0x000fe200000010ff */
[----:B------:R-:W2:Y:S04]  /*123d0*/  MUFU.EX2 R175, R215 ;  /* 0x000000d700af7308 */ /* 0x000ea80000000800 */
[----:B------:R-:W-:Y:S02]  /*123e0*/  FADD.FTZ R0, R112, R0 ;  /* 0x0000000070007221 */ /* 0x000fe40000010000 */
[C---:B------:R-:W-:Y:S04]  /*123f0*/  HMMA.16816.F32.BF16 R8, R76.reuse, R72, R8 ;  /* 0x000000484c08723c */ /* 0x040fe80000041808 */
[----:B------:R-:W-:Y:S03]  /*12400*/  MUFU.EX2 R179, R195 ;  /* 0x000000c300b37308 */ /* 0x000fe60000000800 */
[----:B------:R-:W-:Y:S01]  /*12410*/  F2FP.BF16.PACK_AB R72, R95, R96 ;  /* 0x000000605f48723e */ /* 0x000fe200000010ff */
[-C--:B------:R-:W-:Y:S04]  /*12420*/  HMMA.16816.F32.BF16 R12, R76, R74.reuse, R12 ;  /* 0x0000004a4c0c723c */ /* 0x080fe8000004180c */
[----:B-1----:R-:W-:Y:S02]  /*12430*/  FADD.FTZ R2, R97, R0 ;  /* 0x0000000061027221 */ /* 0x002fe40000010000 */
[----:B------:R-:W1:Y:S01]  /*12440*/  MUFU.EX2 R180, R194 ;  /* 0x000000c200b47308 */ /* 0x000e620000000800 */
[----:B------:R-:W-:Y:S01]  /*12450*/  FADD.FTZ R0, R116, R94 ;  /* 0x0000005e74007221 */ /* 0x000fe20000010000 */
[C---:B------:R-:W-:Y:S04]  /*12460*/  HMMA.16816.F32.BF16 R16, R68.reuse, R74, R16 ;  /* 0x0000004a4410723c */ /* 0x040fe80000041810 */
[----:B--2---:R-:W-:Y:S03]  /*12470*/  F2FP.BF16.PACK_AB R73, R175, R174 ;  /* 0x000000aeaf49723e */ /* 0x004fe600000010ff */
[----:B------:R-:W-:Y:S01]  /*12480*/  F2FP.BF16.PACK_AB R74, R97, R112 ;  /* 0x00000070614a723e */ /* 0x000fe200000010ff */
[-C--:B----4-:R-:W-:Y:S01]  /*12490*/  HMMA.16816.F32.BF16 R20, R68, R100.reuse, R20 ;  /* 0x000000644414723c */ /* 0x090fe20000041814 */
[----:B------:R-:W-:Y:S07]  /*124a0*/  MUFU.EX2 R121, R217 ;  /* 0x000000d900797308 */ /* 0x000fee0000000800 */
[C---:B------:R-:W-:Y:S03]  /*124b0*/  HMMA.16816.F32.BF16 R24, R76.reuse, R100, R24 ;  /* 0x000000644c18723c */ /* 0x040fe60000041818 */
[----:B------:R-:W2:Y:S01]  /*124c0*/  MUFU.EX2 R118, R222 ;  /* 0x000000de00767308 */ /* 0x000ea20000000800 */
[----:B-1----:R-:W-:Y:S04]  /*124d0*/  F2FP.BF16.PACK_AB R75, R180, R179 ;  /* 0x000000b3b44b723e */ /* 0x002fe800000010ff */
[-C--:B------:R-:W-:Y:S05]  /*124e0*/  HMMA.16816.F32.BF16 R28, R76, R102.reuse, R28 ;  /* 0x000000664c1c723c */ /* 0x080fea000004181c */
[----:B------:R-:W-:Y:S03]  /*124f0*/  MUFU.EX2 R115, R228 ;  /* 0x000000e400737308 */ /* 0x000fe60000000800 */
[C---:B------:R-:W-:Y:S01]  /*12500*/  HMMA.16816.F32.BF16 R32, R68.reuse, R102, R32 ;  /* 0x000000664420723c */ /* 0x040fe20000041820 */
[----:B------:R-:W1:Y:S06]  /*12510*/  LDSM.16.MT88.4 R100, [R197+0x1800] ;  /* 0x00180000c564783b */ /* 0x000e6c0000004200 */
[----:B------:R-:W4:Y:S01]  /*12520*/  MUFU.EX2 R113, R232 ;  /* 0x000000e800717308 */ /* 0x000f220000000800 */
[-C--:B------:R-:W-:Y:S04]  /*12530*/  HMMA.16816.F32.BF16 R36, R68, R104.reuse, R36 ;  /* 0x000000684424723c */ /* 0x080fe80000041824 */
[----:B--2---:R-:W-:Y:S04]  /*12540*/  F2FP.BF16.PACK_AB R160, R118, R121 ;  /* 0x0000007976a0723e */ /* 0x004fe800000010ff */
[C---:B------:R-:W-:Y:S01]  /*12550*/  HMMA.16816.F32.BF16 R40, R76.reuse, R104, R40 ;  /* 0x000000684c28723c */ /* 0x040fe20000041828 */
[----:B------:R-:W-:Y:S07]  /*12560*/  MUFU.EX2 R171, R229 ;  /* 0x000000e500ab7308 */ /* 0x000fee0000000800 */
[-C--:B------:R-:W-:Y:S03]  /*12570*/  HMMA.16816.F32.BF16 R44, R76, R106.reuse, R44 ;  /* 0x0000006a4c2c723c */ /* 0x080fe6000004182c */
[----:B------:R-:W2:Y:S01]  /*12580*/  MUFU.EX2 R170, R231 ;  /* 0x000000e700aa7308 */ /* 0x000ea20000000800 */
[----:B----4-:R-:W-:Y:S04]  /*12590*/  F2FP.BF16.PACK_AB R162, R113, R115 ;  /* 0x0000007371a2723e */ /* 0x010fe800000010ff */
[C---:B------:R-:W-:Y:S01]  /*125a0*/  HMMA.16816.F32.BF16 R48, R68.reuse, R106, R48 ;  /* 0x0000006a4430723c */ /* 0x040fe20000041830 */
[----:B------:R-:W4:Y:S04]  /*125b0*/  LDSM.16.MT88.4 R104, [R201+0x1800] ;  /* 0x00180000c968783b */ /* 0x000f280000004200 */
[----:B------:R-:W-:Y:S03]  /*125c0*/  MUFU.EX2 R169, R233 ;  /* 0x000000e900a97308 */ /* 0x000fe60000000800 */
[-C--:B------:R-:W-:Y:S07]  /*125d0*/  HMMA.16816.F32.BF16 R52, R68, R80.reuse, R52 ;  /* 0x000000504434723c */ /* 0x080fee0000041834 */
[----:B------:R-:W5:Y:S01]  /*125e0*/  MUFU.EX2 R165, R235 ;  /* 0x000000eb00a57308 */ /* 0x000f620000000800 */
[C---:B------:R-:W-:Y:S04]  /*125f0*/  HMMA.16816.F32.BF16 R56, R76.reuse, R80, R56 ;  /* 0x000000504c38723c */ /* 0x040fe80000041838 */
[----:B--2---:R-:W-:Y:S03]  /*12600*/  F2FP.BF16.PACK_AB R161, R170, R171 ;  /* 0x000000abaaa1723e */ /* 0x004fe600000010ff */
[----:B------:R-:W-:Y:S01]  /*12610*/  FADD.FTZ R81, R123, R84 ;  /* 0x000000547b517221 */ /* 0x000fe20000010000 */
[-C--:B------:R-:W-:Y:S01]  /*12620*/  HMMA.16816.F32.BF16 R60, R76, R82.reuse, R60 ;  /* 0x000000524c3c723c */ /* 0x080fe2000004183c */
[----:B------:R-:W2:Y:S01]  /*12630*/  LDSM.16.MT88.4 R76, [R200+0x1800] ;  /* 0x00180000c84c783b */ /* 0x000ea20000004200 */
[----:B------:R-:W-:Y:S02]  /*12640*/  MUFU.EX2 R97, R234 ;  /* 0x000000ea00617308 */ /* 0x000fe40000000800 */
[----:B------:R-:W-:Y:S02]  /*12650*/  FADD.FTZ R80, R117, R0 ;  /* 0x0000000075507221 */ /* 0x000fe40000010000 */
[----:B------:R-:W-:Y:S02]  /*12660*/  FADD.FTZ R0, R121, R2 ;  /* 0x0000000279007221 */ /* 0x000fe40000010000 */
[----:B------:R-:W-:Y:S04]  /*12670*/  HMMA.16816.F32.BF16 R64, R68, R82, R64 ;  /* 0x000000524440723c */ /* 0x000fe80000041840 */
[----:B------:R-:W4:Y:S01]  /*12680*/  MUFU.EX2 R96, R236 ;  /* 0x000000ec00607308 */ /* 0x000f220000000800 */
[----:B------:R-:W-:Y:S02]  /*12690*/  FADD.FTZ R0, R118, R0 ;  /* 0x0000000076007221 */ /* 0x000fe40000010000 */
[----:B------:R-:W-:Y:S01]  /*126a0*/  F2FP.BF16.PACK_AB R68, R176, R173 ;  /* 0x000000adb044723e */ /* 0x000fe200000010ff */
[-C--:B-1----:R-:W-:Y:S05]  /*126b0*/  HMMA.16816.F32.BF16 R4, R72, R100.reuse, R4 ;  /* 0x000000644804723c */ /* 0x082fea0000041804 */
[----:B------:R-:W-:Y:S01]  /*126c0*/  F2FP.BF16.PACK_AB R70, R181, R178 ;  /* 0x000000b2b546723e */ /* 0x000fe200000010ff */
[----:B------:R-:W-:Y:S01]  /*126d0*/  MUFU.EX2 R95, R238 ;  /* 0x000000ee005f7308 */ /* 0x000fe20000000800 */
[----:B------:R-:W-:Y:S01]  /*126e0*/  F2FP.BF16.PACK_AB R69, R167, R168 ;  /* 0x000000a8a745723e */ /* 0x000fe200000010ff */
[----:B------:R-:W-:Y:S01]  /*126f0*/  FADD.FTZ R0, R115, R0 ;  /* 0x0000000073007221 */ /* 0x000fe20000010000 */
[----:B------:R-:W-:Y:S03]  /*12700*/  F2FP.BF16.PACK_AB R71, R164, R166 ;  /* 0x000000a6a447723e */ /* 0x000fe600000010ff */
[----:B-----5:R-:W-:Y:S01]  /*12710*/  F2FP.BF16.PACK_AB R163, R165, R169 ;  /* 0x000000a9a5a3723e */ /* 0x020fe200000010ff */
[----:B------:R-:W-:Y:S02]  /*12720*/  FADD.FTZ R225, R113, R0 ;  /* 0x0000000071e17221 */ /* 0x000fe40000010000 */
[----:B------:R-:W-:Y:S01]  /*12730*/  FADD.FTZ R0, R125, R3 ;  /* 0x000000037d007221 */ /* 0x000fe20000010000 */
[C---:B------:R-:W-:Y:S01]  /*12740*/  HMMA.16816.F32.BF16 R8, R68.reuse, R100, R8 ;  /* 0x000000644408723c */ /* 0x040fe20000041808 */
[----:B------:R-:W1:Y:S03]  /*12750*/  MUFU.EX2 R94, R240 ;  /* 0x000000f0005e7308 */ /* 0x000e660000000800 */
[----:B------:R-:W-:Y:S02]  /*12760*/  FADD.FTZ R3, R126, R81 ;  /* 0x000000517e037221 */ /* 0x000fe40000010000 */
[----:B------:R-:W-:Y:S01]  /*12770*/  FADD.FTZ R2, R124, R80 ;  /* 0x000000507c027221 */ /* 0x000fe20000010000 */
[----:B----4-:R-:W-:Y:S01]  /*12780*/  F2FP.BF16.PACK_AB R100, R96, R97 ;  /* 0x000000616064723e */ /* 0x010fe200000010ff */
[-C--:B------:R-:W-:Y:S03]  /*12790*/  HMMA.16816.F32.BF16 R12, R68, R102.reuse, R12 ;  /* 0x00000066440c723c */ /* 0x080fe6000004180c */
[----:B------:R-:W-:Y:S01]  /*127a0*/  MUFU.EX2 R83, R237 ;  /* 0x000000ed00537308 */ /* 0x000fe20000000800 */
[----:B------:R-:W-:Y:S02]  /*127b0*/  FADD.FTZ R0, R127, R0 ;  /* 0x000000007f007221 */ /* 0x000fe40000010000 */
[----:B------:R-:W-:Y:S02]  /*127c0*/  FADD.FTZ R3, R251, R3 ;  /* 0x00000003fb037221 */ /* 0x000fe40000010000 */
[C---:B------:R-:W-:Y:S04]  /*127d0*/  HMMA.16816.F32.BF16 R16, R72.reuse, R102, R16 ;  /* 0x000000664810723c */ /* 0x040fe80000041810 */
[----:B------:R-:W-:Y:S01]  /*127e0*/  FADD.FTZ R2, R184, R2 ;  /* 0x00000002b8027221 */ /* 0x000fe20000010000 */
[----:B------:R-:W4:Y:S01]  /*127f0*/  MUFU.EX2 R84, R239 ;  /* 0x000000ef00547308 */ /* 0x000f220000000800 */
[----:B------:R-:W-:Y:S02]  /*12800*/  FADD.FTZ R3, R183, R3 ;  /* 0x00000003b7037221 */ /* 0x000fe40000010000 */
[-C--:B------:R-:W-:Y:S03]  /*12810*/  HMMA.16816.F32.BF16 R20, R72, R104.reuse, R20 ;  /* 0x000000684814723c */ /* 0x080fe60000041814 */
[----:B---3--:R-:W-:Y:S01]  /*12820*/  ISETP.GT.AND P0, PT, R226, R187, PT ;  /* 0x000000bbe200720c */ /* 0x008fe20003f04270 */
[----:B------:R-:W-:Y:S01]  /*12830*/  FADD.FTZ R2, R158, R2 ;  /* 0x000000029e027221 */ /* 0x000fe20000010000 */
[----:B-1----:R-:W-:Y:S01]  /*12840*/  F2FP.BF16.PACK_AB R102, R94, R95 ;  /* 0x0000005f5e66723e */ /* 0x002fe200000010ff */
[----:B------:R-:W-:Y:S01]  /*12850*/  FADD.FTZ R3, R182, R3 ;  /* 0x00000003b6037221 */ /* 0x000fe20000010000 */
[----:B------:R-:W-:Y:S01]  /*12860*/  MUFU.EX2 R82, R241 ;  /* 0x000000f100527308 */ /* 0x000fe20000000800 */
[C---:B------:R-:W-:Y:S04]  /*12870*/  HMMA.16816.F32.BF16 R24, R68.reuse, R104, R24 ;  /* 0x000000684418723c */ /* 0x040fe80000041818 */
[----:B------:R-:W-:Y:S02]  /*12880*/  FADD.FTZ R2, R157, R2 ;  /* 0x000000029d027221 */ /* 0x000fe40000010000 */
[----:B------:R-:W-:Y:S02]  /*12890*/  FADD.FTZ R0, R250, R0 ;  /* 0x00000000fa007221 */ /* 0x000fe40000010000 */
[-C--:B------:R-:W-:Y:S04]  /*128a0*/  HMMA.16816.F32.BF16 R28, R68, R106.reuse, R28 ;  /* 0x0000006a441c723c */ /* 0x080fe8000004181c */
[----:B------:R-:W-:Y:S01]  /*128b0*/  FADD.FTZ R3, R159, R3 ;  /* 0x000000039f037221 */ /* 0x000fe20000010000 */
[----:B----4-:R-:W-:Y:S01]  /*128c0*/  F2FP.BF16.PACK_AB R101, R84, R83 ;  /* 0x000000535465723e */ /* 0x010fe200000010ff */
[----:B------:R-:W-:Y:S02]  /*128d0*/  FADD.FTZ R2, R156, R2 ;  /* 0x000000029c027221 */ /* 0x000fe40000010000 */
[C---:B------:R-:W-:Y:S04]  /*128e0*/  HMMA.16816.F32.BF16 R32, R72.reuse, R106, R32 ;  /* 0x0000006a4820723c */ /* 0x040fe80000041820 */
[----:B------:R-:W-:Y:S02]  /*128f0*/  FADD.FTZ R0, R243, R0 ;  /* 0x00000000f3007221 */ /* 0x000fe40000010000 */
[----:B------:R-:W-:Y:S02]  /*12900*/  FADD.FTZ R3, R177, R3 ;  /* 0x00000003b1037221 */ /* 0x000fe40000010000 */
[-C--:B------:R-:W-:Y:S04]  /*12910*/  HMMA.16816.F32.BF16 R36, R72, R108.reuse, R36 ;  /* 0x0000006c4824723c */ /* 0x080fe80000041824 */
[----:B------:R-:W-:Y:S02]  /*12920*/  FADD.FTZ R0, R246, R0 ;  /* 0x00000000f6007221 */ /* 0x000fe40000010000 */
        /* <DEDUP_REMOVED lines=10> */
[-C--:B--2---:R-:W-:Y:S04]  /*129d0*/  HMMA.16816.F32.BF16 R52, R72, R76.reuse, R52 ;  /* 0x0000004c4834723c */ /* 0x084fe80000041834 */
[----:B------:R-:W-:Y:S02]  /*129e0*/  FADD.FTZ R2, R167, R2 ;  /* 0x00000002a7027221 */ /* 0x000fe40000010000 */
[----:B------:R-:W-:Y:S02]  /*129f0*/  FADD.FTZ R0, R179, R0 ;  /* 0x00000000b3007221 */ /* 0x000fe40000010000 */
[C---:B------:R-:W-:Y:S01]  /*12a00*/  HMMA.16816.F32.BF16 R56, R68.reuse, R76, R56 ;  /* 0x0000004c4438723c */ /* 0x040fe20000041838 */
[----:B------:R-:W1:Y:S03]  /*12a10*/  MUFU.EX2 R76, R242 ;  /* 0x000000f2004c7308 */ /* 0x000e660000000800 */
[----:B------:R-:W-:Y:S02]  /*12a20*/  FADD.FTZ R3, R178, R3 ;  /* 0x00000003b2037221 */ /* 0x000fe40000010000 */
[----:B------:R-:W-:Y:S02]  /*12a30*/  FADD.FTZ R2, R166, R2 ;  /* 0x00000002a6027221 */ /* 0x000fe40000010000 */
[-C--:B------:R-:W-:Y:S01]  /*12a40*/  HMMA.16816.F32.BF16 R60, R68, R78.reuse, R60 ;  /* 0x0000004e443c723c */ /* 0x080fe2000004183c */
[----:B------:R-:W2:Y:S03]  /*12a50*/  LDSM.16.MT88.4 R68, [R200+0x2000] ;  /* 0x00200000c844783b */ /* 0x000ea60000004200 */
[----:B------:R-:W-:Y:S02]  /*12a60*/  FADD.FTZ R0, R180, R0 ;  /* 0x00000000b4007221 */ /* 0x000fe40000010000 */
[----:B------:R-:W-:Y:S02]  /*12a70*/  FADD.FTZ R3, R181, R3 ;  /* 0x00000003b5037221 */ /* 0x000fe40000010000 */
[----:B------:R-:W-:Y:S04]  /*12a80*/  HMMA.16816.F32.BF16 R64, R72, R78, R64 ;  /* 0x0000004e4840723c */ /* 0x000fe80000041840 */
[----:B------:R-:W-:Y:S02]  /*12a90*/  FADD.FTZ R2, R164, R2 ;  /* 0x00000002a4027221 */ /* 0x000fe40000010000 */
[----:B------:R-:W-:Y:S02]  /*12aa0*/  FADD.FTZ R0, R171, R0 ;  /* 0x00000000ab007221 */ /* 0x000fe40000010000 */
[-C--:B------:R-:W-:Y:S05]  /*12ab0*/  HMMA.16816.F32.BF16 R132, R160, R136.reuse, R4 ;  /* 0x00000088a084723c */ /* 0x080fea0000041804 */
[----:B-1----:R-:W-:Y:S02]  /*12ac0*/  F2FP.BF16.PACK_AB R103, R76, R82 ;  /* 0x000000524c67723e */ /* 0x002fe400000010ff */
[----:B------:R-:W-:Y:S01]  /*12ad0*/  FADD.FTZ R5, R97, R3 ;  /* 0x0000000361057221 */ /* 0x000fe20000010000 */
[----:B------:R-:W-:Y:S01]  /*12ae0*/  MOV R97, R85 ;  /* 0x0000005500617202 */ /* 0x000fe20000000f00 */
[----:B------:R-:W-:Y:S03]  /*12af0*/  FADD.FTZ R4, R83, R2 ;  /* 0x0000000253047221 */ /* 0x000fe60000010000 */
[C---:B------:R-:W-:Y:S04]  /*12b00*/  HMMA.16816.F32.BF16 R128, R100.reuse, R136, R8 ;  /* 0x000000886480723c */ /* 0x040fe80000041808 */
[----:B------:R-:W-:Y:S02]  /*12b10*/  FADD.FTZ R3, R170, R0 ;  /* 0x00000000aa037221 */ /* 0x000fe40000010000 */
[----:B------:R-:W-:Y:S01]  /*12b20*/  FADD.FTZ R2, R96, R5 ;  /* 0x0000000560027221 */ /* 0x000fe20000010000 */
[----:B------:R-:W-:Y:S01]  /*12b30*/  MOV R96, R88 ;  /* 0x0000005800607202 */ /* 0x000fe20000000f00 */
[-C--:B------:R-:W-:Y:S04]  /*12b40*/  HMMA.16816.F32.BF16 R124, R100, R138.reuse, R12 ;  /* 0x0000008a647c723c */ /* 0x080fe8000004180c */
[----:B------:R-:W-:Y:S02]  /*12b50*/  FADD.FTZ R0, R84, R4 ;  /* 0x0000000454007221 */ /* 0x000fe40000010000 */
[----:B------:R-:W-:Y:S02]  /*12b60*/  FADD.FTZ R4, R169, R3 ;  /* 0x00000003a9047221 */ /* 0x000fe40000010000 */
[C---:B------:R-:W-:Y:S04]  /*12b70*/  HMMA.16816.F32.BF16 R136, R160.reuse, R138, R16 ;  /* 0x0000008aa088723c */ /* 0x040fe80000041810 */
[----:B------:R-:W-:Y:S01]  /*12b80*/  FADD.FTZ R3, R95, R2 ;  /* 0x000000025f037221 */ /* 0x000fe20000010000 */
[----:B------:R-:W-:Y:S01]  /*12b90*/  MOV R95, R89 ;  /* 0x00000059005f7202 */ /* 0x000fe20000000f00 */
[----:B------:R-:W-:Y:S01]  /*12ba0*/  FADD.FTZ R2, R82, R0 ;  /* 0x0000000052027221 */ /* 0x000fe20000010000 */
[----:B------:R-:W-:Y:S01]  /*12bb0*/  IADD3 R0, R226, -0x1, RZ ;  /* 0xffffffffe2007810 */ /* 0x000fe20007ffe0ff */
[-C--:B------:R-:W-:Y:S04]  /*12bc0*/  HMMA.16816.F32.BF16 R140, R160, R144.reuse, R20 ;  /* 0x00000090a08c723c */ /* 0x080fe80000041814 */
[----:B------:R-:W-:Y:S01]  /*12bd0*/  FADD.FTZ R223, R165, R4 ;  /* 0x00000004a5df7221 */ /* 0x000fe20000010000 */
[----:B------:R-:W-:Y:S01]  /*12be0*/  MOV R226, R0 ;  /* 0x0000000000e27202 */ /* 0x000fe20000000f00 */
[----:B------:R-:W-:Y:S01]  /*12bf0*/  FADD.FTZ R243, R94, R3 ;  /* 0x000000035ef37221 */ /* 0x000fe20000010000 */
[----:B------:R-:W-:Y:S01]  /*12c00*/  MOV R94, R90 ;  /* 0x0000005a005e7202 */ /* 0x000fe20000000f00 */
[C---:B------:R-:W-:Y:S04]  /*12c10*/  HMMA.16816.F32.BF16 R120, R100.reuse, R144, R24 ;  /* 0x000000906478723c */ /* 0x040fe80000041818 */
[----:B------:R-:W-:Y:S04]  /*12c20*/  FADD.FTZ R246, R76, R2 ;  /* 0x000000024cf67221 */ /* 0x000fe80000010000 */
[-C--:B------:R-:W-:Y:S08]  /*12c30*/  HMMA.16816.F32.BF16 R116, R100, R146.reuse, R28 ;  /* 0x000000926474723c */ /* 0x080ff0000004181c */
[C---:B------:R-:W-:Y:S08]  /*12c40*/  HMMA.16816.F32.BF16 R144, R160.reuse, R146, R32 ;  /* 0x00000092a090723c */ /* 0x040ff00000041820 */
[-C--:B------:R-:W-:Y:S08]  /*12c50*/  HMMA.16816.F32.BF16 R148, R160, R152.reuse, R36 ;  /* 0x00000098a094723c */ /* 0x080ff00000041824 */
[C---:B------:R-:W-:Y:S08]  /*12c60*/  HMMA.16816.F32.BF16 R112, R100.reuse, R152, R40 ;  /* 0x000000986470723c */ /* 0x040ff00000041828 */
[-C--:B------:R-:W-:Y:S08]  /*12c70*/  HMMA.16816.F32.BF16 R108, R100, R154.reuse, R44 ;  /* 0x0000009a646c723c */ /* 0x080ff0000004182c */
[C---:B------:R-:W-:Y:S08]  /*12c80*/  HMMA.16816.F32.BF16 R152, R160.reuse, R154, R48 ;  /* 0x0000009aa098723c */ /* 0x040ff00000041830 */
[-C--:B--2---:R-:W-:Y:S08]  /*12c90*/  HMMA.16816.F32.BF16 R156, R160, R68.reuse, R52 ;  /* 0x00000044a09c723c */ /* 0x084ff00000041834 */
[C---:B------:R-:W-:Y:S08]  /*12ca0*/  HMMA.16816.F32.BF16 R104, R100.reuse, R68, R56 ;  /* 0x000000446468723c */ /* 0x040ff00000041838 */
[-C--:B------:R-:W-:Y:S08]  /*12cb0*/  HMMA.16816.F32.BF16 R100, R100, R70.reuse, R60 ;  /* 0x000000466464723c */ /* 0x080ff0000004183c */
[----:B------:R-:W-:Y:S01]  /*12cc0*/  HMMA.16816.F32.BF16 R160, R160, R70, R64 ;  /* 0x00000046a0a0723c */ /* 0x000fe20000041840 */
[----:B------:R-:W-:Y:S07]  /*12cd0*/  @!UPT UIADD3 URZ, URZ, URZ, URZ ;  /* 0x0000003f3f3ff290 */ /* 0x000fee000fffe03f */
[----:B------:R-:W-:-:S11]  /*12ce0*/  @P0 BRA `(.L_x_343) ;  /* 0xffffcd6000000947 */ /* 0x000fd6000383ffff */
.L_x_336:
[----:B------:R-:W-:Y:S05]  /*12cf0*/  BRA.DIV ~URZ, `(.L_x_344) ;  /* 0x00005fc27f007947 */ /* 0x000fea000b800000 */
[----:B------:R1:W2:Y:S02]  /*12d00*/  SHFL.BFLY PT, R0, R225, 0x2, 0x1f ;  /* 0x0c401f00e1007f89 */ /* 0x0002a400000e0000 */
.L_x_434:
[----:B--2---:R-:W-:Y:S01]  /*12d10*/  FADD.FTZ R4, R0, R225 ;  /* 0x000000e100047221 */ /* 0x004fe20000010000 */
[----:B------:R-:W-:Y:S05]  /*12d20*/  BRA.DIV ~URZ, `(.L_x_345) ;  /* 0x00005fe27f007947 */ /* 0x000fea000b800000 */
[----:B------:R-:W2:Y:S04]  /*12d30*/  SHFL.BFLY PT, R2, R223, 0x2, 0x1f ;  /* 0x0c401f00df027f89 */ /* 0x000ea800000e0000 */
[----:B------:R-:W3:Y:S04]  /*12d40*/  SHFL.BFLY PT, R0, R243, 0x2, 0x1f ;  /* 0x0c401f00f3007f89 */ /* 0x000ee800000e0000 */
[----:B------:R-:W4:Y:S04]  /*12d50*/  SHFL.BFLY PT, R7, R246, 0x2, 0x1f ;  /* 0x0c401f00f6077f89 */ /* 0x000f2800000e0000 */
[----:B------:R-:W5:Y:S01]  /*12d60*/  SHFL.BFLY PT, R3, R4, 0x1, 0x1f ;  /* 0x0c201f0004037f89 */ /* 0x000f6200000e0000 */
[----:B--2---:R-:W-:-:S02]  /*12d70*/  FADD.FTZ R2, R2, R223 ;  /* 0x000000df02027221 */ /* 0x004fc40000010000 */
[----:B---3--:R-:W-:-:S03]  /*12d80*/  FADD.FTZ R0, R0, R243 ;  /* 0x000000f300007221 */ /* 0x008fc60000010000 */
[----:B------:R-:W2:Y:S01]  /*12d90*/  SHFL.BFLY PT, R6, R2, 0x1, 0x1f ;  /* 0x0c201f0002067f89 */ /* 0x000ea200000e0000 */
[----:B----4-:R-:W-:-:S03]  /*12da0*/  FADD.FTZ R7, R7, R246 ;  /* 0x000000f607077221 */ /* 0x010fc60000010000 */
[----:B------:R-:W3:Y:S01]  /*12db0*/  SHFL.BFLY PT, R5, R0, 0x1, 0x1f ;  /* 0x0c201f0000057f89 */ /* 0x000ee200000e0000 */
[----:B-----5:R-:W-:-:S03]  /*12dc0*/  FADD.FTZ R4, R4, R3 ;  /* 0x0000000304047221 */ /* 0x020fc60000010000 */
[----:B------:R4:W1:Y:S01]  /*12dd0*/  SHFL.BFLY PT, R8, R7, 0x1, 0x1f ;  /* 0x0c201f0007087f89 */ /* 0x00086200000e0000 */
[----:B--2---:R-:W-:Y:S02]  /*12de0*/  FADD.FTZ R6, R2, R6 ;  /* 0x0000000602067221 */ /* 0x004fe40000010000 */
[----:B---3--:R-:W-:Y:S02]  /*12df0*/  FADD.FTZ R5, R0, R5 ;  /* 0x0000000500057221 */ /* 0x008fe40000010000 */
.L_x_435:
[----:B------:R-:W-:Y:S01]  /*12e00*/  FSETP.NE.FTZ.AND P3, PT, R4, RZ, PT ;  /* 0x000000ff0400720b */ /* 0x000fe20003f75000 */
[----:B------:R-:W-:Y:S01]  /*12e10*/  CS2R R2, SRZ ;  /* 0x0000000000027805 */ /* 0x000fe2000001ff00 */
[----:B------:R-:W-:Y:S02]  /*12e20*/  MOV R0, RZ ;  /* 0x000000ff00007202 */ /* 0x000fe40000000f00 */
[----:B------:R-:W-:Y:S02]  /*12e30*/  FSETP.NE.FTZ.AND P2, PT, R6, RZ, PT ;  /* 0x000000ff0600720b */ /* 0x000fe40003f55000 */
[----:B------:R-:W-:Y:S02]  /*12e40*/  FSETP.NE.FTZ.AND P1, PT, R5, RZ, PT ;  /* 0x000000ff0500720b */ /* 0x000fe40003f35000 */
[----:B------:R-:W-:-:S02]  /*12e50*/  MOV R25, 0xff800000 ;  /* 0xff80000000197802 */ /* 0x000fc40000000f00 */
[----:B------:R-:W-:Y:S02]  /*12e60*/  MOV R23, 0xff800000 ;  /* 0xff80000000177802 */ /* 0x000fe40000000f00 */
[----:B------:R-:W-:Y:S01]  /*12e70*/  MOV R24, 0xff800000 ;  /* 0xff80000000187802 */ /* 0x000fe20000000f00 */
[----:B------:R-:W2:Y:S01]  /*12e80*/  @P3 MUFU.RCP R0, R4 ;  /* 0x0000000400003308 */ /* 0x000ea20000001000 */
[----:B------:R-:W-:-:S05]  /*12e90*/  MOV R22, 0xff800000 ;  /* 0xff80000000167802 */ /* 0x000fca0000000f00 */
[----:B------:R-:W-:Y:S02]  /*12ea0*/  @P1 MOV R10, 0x3f317218 ;  /* 0x3f317218000a1802 */ /* 0x000fe40000000f00 */
[----:B------:R3:W-:Y:S01]  /*12eb0*/  @P3 MUFU.LG2 R9, R4 ;  /* 0x0000000400093308 */ /* 0x0007e20000000c00 */
[----:B--2---:R-:W-:-:S07]  /*12ec0*/  FMUL.FTZ R64, R0, R132 ;  /* 0x0000008400407220 */ /* 0x004fce0000410000 */
[----:B------:R-:W-:Y:S01]  /*12ed0*/  @P2 MUFU.RCP R3, R6 ;  /* 0x0000000600032308 */ /* 0x000fe20000001000 */
[C---:B------:R-:W-:Y:S02]  /*12ee0*/  FMUL.FTZ R65, R0.reuse, R133 ;  /* 0x0000008500417220 */ /* 0x040fe40000410000 */
[C---:B------:R-:W-:Y:S02]  /*12ef0*/  FMUL.FTZ R66, R0.reuse, R136 ;  /* 0x0000008800427220 */ /* 0x040fe40000410000 */
[----:B------:R-:W-:Y:S02]  /*12f00*/  FMUL.FTZ R67, R0, R137 ;  /* 0x0000008900437220 */ /* 0x000fe40000410000 */
[----:B-1-3--:R-:W-:Y:S01]  /*12f10*/  FADD.FTZ R4, R8, R7 ;  /* 0x0000000708047221 */ /* 0x00afe20000010000 */
[----:B------:R-:W-:Y:S01]  /*12f20*/  @P1 MUFU.RCP R2, R5 ;  /* 0x0000000500021308 */ /* 0x000fe20000001000 */
[C---:B------:R-:W-:Y:S02]  /*12f30*/  FMUL.FTZ R68, R0.reuse, R140 ;  /* 0x0000008c00447220 */ /* 0x040fe40000410000 */
[----:B------:R-:W-:Y:S01]  /*12f40*/  FMUL.FTZ R69, R0, R141 ;  /* 0x0000008d00457220 */ /* 0x000fe20000410000 */
[----:B------:R-:W-:Y:S01]  /*12f50*/  FSETP.NE.FTZ.AND P0, PT, R4, RZ, PT ;  /* 0x000000ff0400720b */ /* 0x000fe20003f15000 */
[----:B------:R-:W-:-:S02]  /*12f60*/  FMUL.FTZ R70, R0, R144 ;  /* 0x0000009000467220 */ /* 0x000fc40000410000 */
[C---:B------:R-:W-:Y:S01]  /*12f70*/  FMUL.FTZ R71, R0.reuse, R145 ;  /* 0x0000009100477220 */ /* 0x040fe20000410000 */
[----:B----4-:R-:W1:Y:S01]  /*12f80*/  @P2 MUFU.LG2 R7, R6 ;  /* 0x0000000600072308 */ /* 0x010e620000000c00 */
[C---:B------:R-:W-:Y:S02]  /*12f90*/  FMUL.FTZ R60, R0.reuse, R148 ;  /* 0x00000094003c7220 */ /* 0x040fe40000410000 */
[C---:B------:R-:W-:Y:S02]  /*12fa0*/  FMUL.FTZ R61, R0.reuse, R149 ;  /* 0x00000095003d7220 */ /* 0x040fe40000410000 */
[C---:B------:R-:W-:Y:S02]  /*12fb0*/  FMUL.FTZ R74, R0.reuse, R152 ;  /* 0x00000098004a7220 */ /* 0x040fe40000410000 */
[C---:B------:R-:W-:Y:S02]  /*12fc0*/  FMUL.FTZ R75, R0.reuse, R153 ;  /* 0x00000099004b7220 */ /* 0x040fe40000410000 */
[----:B------:R-:W-:-:S02]  /*12fd0*/  FMUL.FTZ R72, R0, R156 ;  /* 0x0000009c00487220 */ /* 0x000fc40000410000 */
[C---:B------:R-:W-:Y:S02]  /*12fe0*/  FMUL.FTZ R73, R0.reuse, R157 ;  /* 0x0000009d00497220 */ /* 0x040fe40000410000 */
[C---:B------:R-:W-:Y:S02]  /*12ff0*/  FMUL.FTZ R58, R0.reuse, R160 ;  /* 0x000000a0003a7220 */ /* 0x040fe40000410000 */
[----:B------:R-:W-:Y:S02]  /*13000*/  FMUL.FTZ R59, R0, R161 ;  /* 0x000000a1003b7220 */ /* 0x000fe40000410000 */
[----:B------:R2:W3:Y:S01]  /*13010*/  @P1 MUFU.LG2 R0, R5 ;  /* 0x0000000500001308 */ /* 0x0004e20000000c00 */
[----:B-1----:R-:W-:Y:S02]  /*13020*/  @P2 FMUL.FTZ R8, R7, 0.69314718246459960938 ;  /* 0x3f31721807082820 */ /* 0x002fe40000410000 */
[C---:B------:R-:W-:Y:S02]  /*13030*/  FMUL.FTZ R78, R3.reuse, R134 ;  /* 0x00000086034e7220 */ /* 0x040fe40000410000 */
[----:B------:R-:W-:-:S02]  /*13040*/  FMUL.FTZ R79, R3, R135 ;  /* 0x00000087034f7220 */ /* 0x000fc40000410000 */
[C---:B------:R-:W-:Y:S02]  /*13050*/  FMUL.FTZ R80, R3.reuse, R138 ;  /* 0x0000008a03507220 */ /* 0x040fe40000410000 */
[C---:B------:R-:W-:Y:S02]  /*13060*/  FMUL.FTZ R81, R3.reuse, R139 ;  /* 0x0000008b03517220 */ /* 0x040fe40000410000 */
[C---:B------:R-:W-:Y:S02]  /*13070*/  FMUL.FTZ R82, R3.reuse, R142 ;  /* 0x0000008e03527220 */ /* 0x040fe40000410000 */
[C---:B------:R-:W-:Y:S02]  /*13080*/  FMUL.FTZ R83, R3.reuse, R143 ;  /* 0x0000008f03537220 */ /* 0x040fe40000410000 */
[C---:B------:R-:W-:Y:S01]  /*13090*/  FMUL.FTZ R94, R3.reuse, R146 ;  /* 0x00000092035e7220 */ /* 0x040fe20000410000 */
[----:B--2---:R-:W-:Y:S01]  /*130a0*/  @P2 MOV R5, 0x3f317218 ;  /* 0x3f31721800052802 */ /* 0x004fe20000000f00 */
[----:B---3--:R-:W-:Y:S01]  /*130b0*/  @P1 FMUL.FTZ R7, R0, 0.69314718246459960938 ;  /* 0x3f31721800071820 */ /* 0x008fe20000410000 */
        /* <DEDUP_REMOVED lines=58> */
.L_x_274:
[----:B-1----:R1:W5:Y:S04]  /*13460*/  LDL R6, [R1+0x30] ;  /* 0x0000300001067983 */ /* 0x0023680000100800 */
[----:B------:R-:W3:Y:S01]  /*13470*/  S2R R2, SR_TID.X ;  /* 0x0000000000027919 */ /* 0x000ee20000002100 */
[----:B------:R-:W-:Y:S01]  /*13480*/  BSSY B0, `(.L_x_346) ;  /* 0x0000011000007945 */ /* 0x000fe20003800000 */
[----:B---3--:R-:W-:-:S13]  /*13490*/  LOP3.LUT P0, RZ, R2, 0x7f, RZ, 0xc0, !PT ;  /* 0x0000007f02ff7812 */ /* 0x008fda000780c0ff */
[----:B------:R-:W-:Y:S05]  /*134a0*/  @P0 BRA `(.L_x_347) ;  /* 0x000000e000000947 */ /* 0x000fea0003800000 */
[----:B-1----:R-:W1:Y:S01]  /*134b0*/  S2R R4, SR_LANEID ;  /* 0x0000000000047919 */ /* 0x002e620000000000 */
[----:B------:R-:W-:Y:S01]  /*134c0*/  VOTEU.ANY UR4, UPT, PT ;  /* 0x0000000000047886 */ /* 0x000fe200038e0100 */
[----:B------:R-:W-:Y:S01]  /*134d0*/  IMAD.MOV.U32 R5, RZ, RZ, c[0x0][0x564] ;  /* 0x00015900ff057624 */ /* 0x000fe200078e00ff */
[----:B--2---:R-:W1:Y:S08]  /*134e0*/  FLO.U32 R3, UR4 ;  /* 0x0000000400037d00 */ /* 0x004e7000080e0000 */
        /* <DEDUP_REMOVED lines=9> */
[----:B------:R1:W-:Y:S02]  /*13580*/  STL [R1+0x30], R6 ;  /* 0x0000300601007387 */ /* 0x0003e40000100800 */
.L_x_347:
[----:B-1----:R-:W-:Y:S05]  /*13590*/  BSYNC B0 ;  /* 0x0000000000007941 */ /* 0x002fea0003800000 */
.L_x_346:
[----:B------:R-:W-:Y:S01]  /*135a0*/  PRMT R0, R0, 0x9910, RZ ;  /* 0x0000991000007816 */ /* 0x000fe200000000ff */
[----:B------:R-:W-:Y:S01]  /*135b0*/  BSSY B1, `(.L_x_348) ;  /* 0x00002f4000017945 */ /* 0x000fe20003800000 */
[----:B-----5:R-:W-:Y:S02]  /*135c0*/  IMAD.MOV.U32 R84, RZ, RZ, R6 ;  /* 0x000000ffff547224 */ /* 0x020fe400078e0006 */
[----:B------:R-:W-:-:S13]  /*135d0*/  ISETP.NE.AND P0, PT, R0, RZ, PT ;  /* 0x000000ff0000720c */ /* 0x000fda0003f05270 */
[----:B------:R-:W-:Y:S05]  /*135e0*/  @!P0 BRA `(.L_x_349) ;  /* 0x0000230000008947 */ /* 0x000fea0003800000 */
[----:B------:R-:W3:Y:S04]  /*135f0*/  LDL R6, [R1+0x8c] ;  /* 0x00008c0001067983 */ /* 0x000ee80000100800 */
[----:B------:R-:W4:Y:S04]  /*13600*/  LDL R5, [R1+0x9c] ;  /* 0x00009c0001057983 */ /* 0x000f280000100800 */
[----:B--2---:R-:W2:Y:S04]  /*13610*/  LDL R9, [R1+0xa4] ;  /* 0x0000a40001097983 */ /* 0x004ea80000100800 */
[----:B------:R-:W2:Y:S01]  /*13620*/  LDL R8, [R1+0xa0] ;  /* 0x0000a00001087983 */ /* 0x000ea20000100800 */
[----:B------:R-:W-:Y:S01]  /*13630*/  WARPSYNC 0xffffffff ;  /* 0xffffffff00007948 */ /* 0x000fe20003800000 */
[----:B------:R-:W-:-:S02]  /*13640*/  F2FP.BF16.PACK_AB R0, R65, R64 ;  /* 0x000000404100723e */ /* 0x000fc400000010ff */
[----:B------:R-:W-:Y:S01]  /*13650*/  BAR.SYNC.DEFER_BLOCKING 0x1, 0x80 ;  /* 0x0042000000007b1d */ /* 0x000fe20000010000 */
[----:B------:R-:W-:Y:S02]  /*13660*/  F2FP.BF16.PACK_AB R3, R79, R78 ;  /* 0x0000004e4f03723e */ /* 0x000fe400000010ff */
[----:B------:R-:W-:-:S03]  /*13670*/  F2FP.BF16.PACK_AB R2, R67, R66 ;  /* 0x000000424302723e */ /* 0x000fc600000010ff */
[----:B------:R-:W2:Y:S01]  /*13680*/  LDL R7, [R1+0x90] ;  /* 0x0000900001077983 */ /* 0x000ea20000100800 */
[----:B------:R-:W-:-:S03]  /*13690*/  F2FP.BF16.PACK_AB R4, R45, R44 ;  /* 0x0000002c2d04723e */ /* 0x000fc600000010ff */
[----:B------:R-:W2:Y:S04]  /*136a0*/  LDL R13, [R1+0x94] ;  /* 0x00009400010d7983 */ /* 0x000ea80000100800 */
[----:B------:R-:W2:Y:S04]  /*136b0*/  LDL R12, [R1+0xc4] ;  /* 0x0000c400010c7983 */ /* 0x000ea80000100800 */
[----:B------:R-:W2:Y:S04]  /*136c0*/  LDL R10, [R1+0xc8] ;  /* 0x0000c800010a7983 */ /* 0x000ea80000100800 */
[----:B---3--:R1:W-:Y:S04]  /*136d0*/  STS [R6], R0 ;  /* 0x0000000006007388 */ /* 0x0083e80000000800 */
[----:B------:R3:W-:Y:S04]  /*136e0*/  STS [R6+0x400], R3 ;  /* 0x0004000306007388 */ /* 0x0007e80000000800 */
[----:B----4-:R4:W-:Y:S01]  /*136f0*/  STS [R5], R2 ;  /* 0x0000000205007388 */ /* 0x0109e20000000800 */
[----:B-1----:R-:W-:-:S02]  /*13700*/  F2FP.BF16.PACK_AB R0, R81, R80 ;  /* 0x000000505100723e */ /* 0x002fc400000010ff */
[----:B---3--:R-:W-:-:S03]  /*13710*/  F2FP.BF16.PACK_AB R3, R43, R42 ;  /* 0x0000002a2b03723e */ /* 0x008fc600000010ff */
[----:B------:R1:W-:Y:S01]  /*13720*/  STS [R5+0x400], R0 ;  /* 0x0004000005007388 */ /* 0x0003e20000000800 */
[----:B----4-:R-:W-:-:S03]  /*13730*/  F2FP.BF16.PACK_AB R2, R31, R30 ;  /* 0x0000001e1f02723e */ /* 0x010fc600000010ff */
[----:B------:R-:W-:Y:S04]  /*13740*/  STS [R6+0x2000], R3 ;  /* 0x0020000306007388 */ /* 0x000fe80000000800 */
[----:B------:R3:W-:Y:S01]  /*13750*/  STS [R6+0x2400], R2 ;  /* 0x0024000206007388 */ /* 0x0007e20000000800 */
[----:B-1----:R-:W-:-:S03]  /*13760*/  F2FP.BF16.PACK_AB R0, R33, R32 ;  /* 0x000000202100723e */ /* 0x002fc600000010ff */
[----:B---3--:R-:W3:Y:S01]  /*13770*/  LDL R6, [R1+0x98] ;  /* 0x0000980001067983 */ /* 0x008ee20000100800 */
[----:B------:R-:W-:Y:S02]  /*13780*/  F2FP.BF16.PACK_AB R3, R69, R68 ;  /* 0x000000444503723e */ /* 0x000fe400000010ff */
[----:B------:R-:W-:Y:S01]  /*13790*/  F2FP.BF16.PACK_AB R2, R83, R82 ;  /* 0x000000525302723e */ /* 0x000fe200000010ff */
[----:B------:R1:W-:Y:S04]  /*137a0*/  STS [R5+0x2000], R0 ;  /* 0x0020000005007388 */ /* 0x0003e80000000800 */
[----:B------:R4:W-:Y:S04]  /*137b0*/  STS [R5+0x2400], R4 ;  /* 0x0024000405007388 */ /* 0x0009e80000000800 */
[----:B--2---:R2:W-:Y:S04]  /*137c0*/  STS [R9], R3 ;  /* 0x0000000309007388 */ /* 0x0045e80000000800 */
[----:B------:R2:W-:Y:S04]  /*137d0*/  STS [R9+0x400], R2 ;  /* 0x0004000209007388 */ /* 0x0005e80000000800 */
[----:B------:R-:W3:Y:S01]  /*137e0*/  LDL.LU R11, [R1+0x50] ;  /* 0x00005000010b7983 */ /* 0x000ee20000300800 */
[----:B-1----:R-:W-:-:S02]  /*137f0*/  F2FP.BF16.PACK_AB R0, R71, R70 ;  /* 0x000000464700723e */ /* 0x002fc400000010ff */
[----:B----4-:R-:W-:-:S03]  /*13800*/  F2FP.BF16.PACK_AB R4, R35, R34 ;  /* 0x000000222304723e */ /* 0x010fc600000010ff */
[----:B------:R1:W-:Y:S01]  /*13810*/  STS [R8], R0 ;  /* 0x0000000008007388 */ /* 0x0003e20000000800 */
[----:B------:R-:W-:Y:S02]  /*13820*/  F2FP.BF16.PACK_AB R5, R57, R56 ;  /* 0x000000383905723e */ /* 0x000fe400000010ff */
[----:B--2---:R-:W-:Y:S02]  /*13830*/  F2FP.BF16.PACK_AB R3, R95, R94 ;  /* 0x0000005e5f03723e */ /* 0x004fe400000010ff */
[----:B------:R-:W-:-:S03]  /*13840*/  F2FP.BF16.PACK_AB R2, R47, R46 ;  /* 0x0000002e2f02723e */ /* 0x000fc600000010ff */
[----:B------:R-:W-:Y:S04]  /*13850*/  STS [R8+0x400], R3 ;  /* 0x0004000308007388 */ /* 0x000fe80000000800 */
[----:B------:R-:W-:Y:S04]  /*13860*/  STS [R9+0x2000], R4 ;  /* 0x0020000409007388 */ /* 0x000fe80000000800 */
[----:B------:R2:W-:Y:S01]  /*13870*/  STS [R9+0x2400], R2 ;  /* 0x0024000209007388 */ /* 0x0005e20000000800 */
[----:B-1----:R-:W-:-:S03]  /*13880*/  F2FP.BF16.PACK_AB R0, R37, R36 ;  /* 0x000000242500723e */ /* 0x002fc600000010ff */
[----:B--2---:R-:W2:Y:S01]  /*13890*/  LDL.LU R9, [R1+0x54] ;  /* 0x0000540001097983 */ /* 0x004ea20000300800 */
        /* <DEDUP_REMOVED lines=15> */
[----:B---3--:R1:W-:Y:S04]  /*13990*/  STS [R6], R2 ;  /* 0x0000000206007388 */ /* 0x0083e80000000800 */
[----:B------:R3:W-:Y:S04]  /*139a0*/  STS [R6+0x400], R0 ;  /* 0x0004000006007388 */ /* 0x0007e80000000800 */
[----:B------:R3:W-:Y:S04]  /*139b0*/  STS [R7+0x2000], R4 ;  /* 0x0020000407007388 */ /* 0x0007e80000000800 */
[----:B------:R3:W-:Y:S01]  /*139c0*/  STS [R7+0x2400], R3 ;  /* 0x0024000307007388 */ /* 0x0007e20000000800 */
[----:B-1----:R-:W-:-:S02]  /*139d0*/  F2FP.BF16.PACK_AB R2, R49, R48 ;  /* 0x000000303102723e */ /* 0x002fc400000010ff */
[----:B---3--:R-:W-:-:S03]  /*139e0*/  F2FP.BF16.PACK_AB R0, R51, R50 ;  /* 0x000000323300723e */ /* 0x008fc600000010ff */
        /* <DEDUP_REMOVED lines=12> */
[----:B---3--:R-:W-:Y:S02]  /*13ab0*/  F2FP.BF16.PACK_AB R3, R29, R28 ;  /* 0x0000001c1d03723e */ /* 0x008fe400000010ff */
[----:B--2---:R-:W-:-:S05]  /*13ac0*/  F2FP.BF16.PACK_AB R2, R41, R40 ;  /* 0x000000282902723e */ /* 0x004fca00000010ff */
[----:B------:R-:W-:Y:S01]  /*13ad0*/  STS [R13+0x2400], R2 ;  /* 0x002400020d007388 */ /* 0x000fe20000000800 */
[----:B-1----:R-:W-:-:S05]  /*13ae0*/  F2FP.BF16.PACK_AB R0, R27, R26 ;  /* 0x0000001a1b00723e */ /* 0x002fca00000010ff */
[----:B------:R-:W-:Y:S04]  /*13af0*/  STS [R12+0x2000], R0 ;  /* 0x002000000c007388 */ /* 0x000fe80000000800 */
[----:B------:R1:W-:Y:S04]  /*13b00*/  STS [R10+0x2400], R3 ;  /* 0x002400030a007388 */ /* 0x0003e80000000800 */
[----:B------:R-:W-:Y:S01]  /*13b10*/  BAR.SYNC.DEFER_BLOCKING 0x1, 0x80 ;  /* 0x0042000000007b1d */ /* 0x000fe20000010000 */
[C---:B------:R-:W-:Y:S02]  /*13b20*/  @P2 IADD3 R6, P0, R11.reuse, c[0x0][0x508], RZ ;  /* 0x000142000b062a10 */ /* 0x040fe40007f1e0ff */
[----:B------:R-:W-:Y:S01]  /*13b30*/  IADD3 R4, P1, R11, c[0x0][0x500], RZ ;  /* 0x000140000b047a10 */ /* 0x000fe20007f3e0ff */
[----:B------:R-:W-:Y:S01]  /*13b40*/  IMAD.MOV.U32 R11, RZ, RZ, c[0x0][0x388] ;  /* 0x0000e200ff0b7624 */ /* 0x000fe200078e00ff */
[----:B------:R-:W-:-:S02]  /*13b50*/  @P2 IADD3.X R7, R9, c[0x0][0x50c], RZ, P0, !PT ;  /* 0x0001430009072a10 */ /* 0x000fc400007fe4ff */
[----:B------:R-:W-:Y:S01]  /*13b60*/  IADD3.X R5, R9, c[0x0][0x504], RZ, P1, !PT ;  /* 0x0001410009057a10 */ /* 0x000fe20000ffe4ff */
[----:B-1----:R-:W-:Y:S02]  /*13b70*/  IMAD.MOV.U32 R3, RZ, RZ, RZ ;  /* 0x000000ffff037224 */ /* 0x002fe400078e00ff */
[----:B------:R1:W5:Y:S04]  /*13b80*/  @P2 LDG.E R11, [R6.64] ;  /* 0x00000008060b2981 */ /* 0x000368000c1e1900 */
[----:B------:R1:W5:Y:S01]  /*13b90*/  @P3 LDG.E R3, [R4.64] ;  /* 0x0000000804033981 */ /* 0x000362000c1e1900 */
[----:B----4-:R-:W-:-:S04]  /*13ba0*/  ISETP.NE.AND P0, PT, R8, RZ, PT ;  /* 0x000000ff0800720c */ /* 0x010fc80003f05270 */
[----:B------:R-:W-:Y:S01]  /*13bb0*/  SEL R0, R8, c[0x0][0x3d4], P0 ;  /* 0x0000f50008007a07 */ /* 0x000fe20000000000 */
[----:B------:R-:W-:Y:S05]  /*13bc0*/  @P2 BRA `(.L_x_350) ;  /* 0x0000004000002947 */ /* 0x000fea0003800000 */
[----:B------:R-:W-:Y:S05]  /*13bd0*/  @!P3 BRA `(.L_x_350) ;  /* 0x000000300000b947 */ /* 0x000fea0003800000 */
[----:B-----5:R2:W3:Y:S04]  /*13be0*/  LDG.E R11, [R4.64] ;  /* 0x00000008040b7981 */ /* 0x0204e8000c1e1900 */
[----:B-12---:R-:W3:Y:S02]  /*13bf0*/  LDG.E R4, [R4.64+0x4] ;  /* 0x0000040804047981 */ /* 0x006ee4000c1e1900 */
[----:B---3--:R-:W-:Y:S02]  /*13c00*/  IADD3 R11, -R11, R4, RZ ;  /* 0x000000040b0b7210 */ /* 0x008fe40007ffe1ff */
.L_x_350:
[----:B------:R-:W2:Y:S04]  /*13c10*/  LDL.LU R2, [R1+0x58] ;  /* 0x0000580001027983 */ /* 0x000ea80000300800 */
[----:B-1----:R-:W3:Y:S04]  /*13c20*/  LDL R4, [R1+0xf0] ;  /* 0x0000f00001047983 */ /* 0x002ee80000100800 */
[----:B------:R-:W4:Y:S04]  /*13c30*/  LDL.LU R6, [R1+0x80] ;  /* 0x0000800001067983 */ /* 0x000f280000300800 */
[----:B------:R-:W3:Y:S04]  /*13c40*/  LDL.LU R5, [R1+0x38] ;  /* 0x0000380001057983 */ /* 0x000ee80000300800 */
[----:B------:R-:W3:Y:S04]  /*13c50*/  LDL R85, [R1+0x34] ;  /* 0x0000340001557983 */ /* 0x000ee80000100800 */
[----:B------:R-:W3:Y:S04]  /*13c60*/  LDL R16, [R1+0x88] ;  /* 0x0000880001107983 */ /* 0x000ee80000100800 */
[----:B------:R-:W3:Y:S04]  /*13c70*/  LDL R89, [R1+0xec] ;  /* 0x0000ec0001597983 */ /* 0x000ee80000100800 */
[----:B------:R-:W3:Y:S01]  /*13c80*/  LDL.LU R88, [R1+0x78] ;  /* 0x0000780001587983 */ /* 0x000ee20000300800 */
[----:B------:R-:W-:Y:S01]  /*13c90*/  IMAD.MOV.U32 R12, RZ, RZ, 0x368 ;  /* 0x00000368ff0c7424 */ /* 0x000fe200078e00ff */
[----:B------:R-:W-:-:S04]  /*13ca0*/  ISETP.GT.AND P2, PT, R0, 0x1, PT ;  /* 0x000000010000780c */ /* 0x000fc80003f44270 */
[----:B------:R-:W-:-:S04]  /*13cb0*/  SEL R12, R12, 0x328, P2 ;  /* 0x000003280c0c7807 */ /* 0x000fc80001000000 */
[----:B------:R-:W1:Y:S08]  /*13cc0*/  LDC.64 R8, c[0x0][R12+0x170] ;  /* 0x00005c000c087b82 */ /* 0x000e700000000a00 */
[----:B------:R-:W1:Y:S08]  /*13cd0*/  LDC.64 R14, c[0x0][R12+0x168] ;  /* 0x00005a000c0e7b82 */ /* 0x000e700000000a00 */
[----:B------:R1:W1:Y:S08]  /*13ce0*/  LDC.64 R20, c[0x0][R12+0x178] ;  /* 0x00005e000c147b82 */ /* 0x0002700000000a00 */
[----:B------:R1:W1:Y:S01]  /*13cf0*/  LDC.64 R18, c[0x0][R12+0x160] ;  /* 0x000058000c127b82 */ /* 0x0002620000000a00 */
[----:B------:R-:W-:Y:S01]  /*13d00*/  IMAD.MOV.U32 R0, RZ, RZ, c[0x0][0x4e8] ;  /* 0x00013a00ff007624 */ /* 0x000fe200078e00ff */
[----:B------:R-:W-:-:S04]  /*13d10*/  ISETP.NE.U32.AND P0, PT, RZ, c[0x0][0x500], PT ;  /* 0x00014000ff007a0c */ /* 0x000fc80003f05070 */
[----:B------:R-:W-:Y:S02]  /*13d20*/  ISETP.NE.AND P5, PT, R0, 0x1, PT ;  /* 0x000000010000780c */ /* 0x000fe40003fa5270 */
[----:B------:R-:W-:Y:S01]  /*13d30*/  ISETP.NE.AND.EX P0, PT, RZ, c[0x0][0x504], PT, P0 ;  /* 0x00014100ff007a0c */ /* 0x000fe20003f05300 */
[----:B------:R-:W1:Y:S02]  /*13d40*/  S2R R90, SR_TID.X ;  /* 0x00000000005a7919 */ /* 0x000e640000002100 */
[----:B-1----:R-:W-:-:S04]  /*13d50*/  SHF.R.S32.HI R17, RZ, 0x1f, R90 ;  /* 0x0000001fff117819 */ /* 0x002fc8000001145a */
[----:B------:R-:W-:-:S04]  /*13d60*/  LEA.HI R17, R17, R90, RZ, 0x5 ;  /* 0x0000005a11117211 */ /* 0x000fc800078f28ff */
[----:B------:R-:W-:-:S05]  /*13d70*/  LOP3.LUT R17, R17, 0xffffffe0, RZ, 0xc0, !PT ;  /* 0xffffffe011117812 */ /* 0x000fca00078ec0ff */
[----:B------:R-:W-:Y:S01]  /*13d80*/  IMAD.IADD R17, R90, 0x1, -R17 ;  /* 0x000000015a117824 */ /* 0x000fe200078e0a11 */
[----:B--2---:R-:W-:-:S05]  /*13d90*/  SEL R2, R2, RZ, !P0 ;  /* 0x000000ff02027207 */ /* 0x004fca0004000000 */
[----:B------:R-:W-:Y:S01]  /*13da0*/  IMAD R0, R9, R2, RZ ;  /* 0x0000000209007224 */ /* 0x000fe200078e02ff */
[----:B----4-:R-:W-:Y:S02]  /*13db0*/  SEL R6, R6, RZ, !P0 ;  /* 0x000000ff06067207 */ /* 0x010fe40004000000 */
[----:B---3--:R-:W-:Y:S01]  /*13dc0*/  LOP3.LUT R5, R5, 0xffff, RZ, 0xc0, !PT ;  /* 0x0000ffff05057812 */ /* 0x008fe200078ec0ff */
        /* <DEDUP_REMOVED lines=13> */
[----:B------:R-:W-:Y:S02]  /*13ea0*/  IMAD R12, R21, R10, RZ ;  /* 0x0000000a150c7224 */ /* 0x000fe400078e02ff */
[----:B------:R-:W-:-:S02]  /*13eb0*/  IMAD.MOV R7, RZ, RZ, -R0 ;  /* 0x000000ffff077224 */ /* 0x000fc400078e0a00 */
        /* <DEDUP_REMOVED lines=13> */
[----:B------:R-:W-:Y:S02]  /*13f90*/  IMAD.MOV.U32 R9, RZ, RZ, c[0x0][0x4ac] ;  /* 0x00012b00ff097624 */ /* 0x000fe400078e00ff */
[----:B------:R-:W-:Y:S01]  /*13fa0*/  IMAD.IADD R0, R7, 0x1, R0 ;  /* 0x0000000107007824 */ /* 0x000fe200078e0200 */
[----:B------:R-:W-:Y:S02]  /*13fb0*/  LEA R7, P0, R6, R8, 0x2 ;  /* 0x0000000806077211 */ /* 0x000fe400078010ff */
[----:B------:R-:W-:-:S04]  /*13fc0*/  SEL R9, R9, c[0x0][0x454], P2 ;  /* 0x0001150009097a07 */ /* 0x000fc80001000000 */
[----:B------:R-:W-:Y:S01]  /*13fd0*/  LEA.HI.X R6, R6, R9, R0, 0x2, P0 ;  /* 0x0000000906067211 */ /* 0x000fe200000f1400 */
[----:B------:R-:W-:Y:S01]  /*13fe0*/  SHFL.IDX PT, R14, R7, RZ, 0x1c1f ;  /* 0x001c1fff070e7589 */ /* 0x000fe200000e0000 */
[----:B------:R-:W-:-:S03]  /*13ff0*/  IMAD R0, R11, c[0x0][0x4e8], RZ ;  /* 0x00013a000b007a24 */ /* 0x000fc600078e02ff */
[----:B------:R-:W1:Y:S04]  /*14000*/  SHFL.IDX PT, R15, R6, RZ, 0x1c1f ;  /* 0x001c1fff060f7589 */ /* 0x000e6800000e0000 */
[----:B------:R-:W-:Y:S04]  /*14010*/  SHFL.IDX PT, R12, R7, 0x1, 0x1c1f ;  /* 0x003c1f00070c7f89 */ /* 0x000fe800000e0000 */
[----:B------:R-:W2:Y:S04]  /*14020*/  SHFL.IDX PT, R13, R6, 0x1, 0x1c1f ;  /* 0x003c1f00060d7f89 */ /* 0x000ea800000e0000 */
[----:B------:R-:W-:Y:S04]  /*14030*/  SHFL.IDX PT, R11, R6, 0x2, 0x1c1f ;  /* 0x005c1f00060b7f89 */ /* 0x000fe800000e0000 */
[----:B------:R3:W-:Y:S01]  /*14040*/  SHFL.IDX PT, R9, R6, 0x3, 0x1c1f ;  /* 0x007c1f0006097f89 */ /* 0x0007e200000e0000 */
[----:B------:R-:W-:-:S03]  /*14050*/  LOP3.LUT P0, RZ, R17, 0x3, RZ, 0xc0, !PT ;  /* 0x0000000311ff7812 */ /* 0x000fc6000780c0ff */
[----:B------:R-:W4:Y:S01]  /*14060*/  SHFL.IDX PT, R10, R7, 0x2, 0x1c1f ;  /* 0x005c1f00070a7f89 */ /* 0x000f2200000e0000 */
[----:B---3--:R-:W-:-:S05]  /*14070*/  IMAD R6, R85, 0x80, R89 ;  /* 0x0000008055067824 */ /* 0x008fca00078e0259 */
[C---:B------:R-:W-:Y:S02]  /*14080*/  IADD3 R18, R6.reuse, 0x8, RZ ;  /* 0x0000000806127810 */ /* 0x040fe40007ffe0ff */
[CC--:B------:R-:W-:Y:S02]  /*14090*/  ISETP.GE.OR P4, PT, R6.reuse, R0.reuse, P0 ;  /* 0x000000000600720c */ /* 0x0c0fe40000786670 */
[----:B------:R-:W-:Y:S02]  /*140a0*/  IADD3 R17, R6, 0x40, RZ ;  /* 0x0000004006117810 */ /* 0x000fe40007ffe0ff */
[-C--:B------:R-:W-:Y:S02]  /*140b0*/  ISETP.GE.OR P3, PT, R18, R0.reuse, P0 ;  /* 0x000000001200720c */ /* 0x080fe40000766670 */
[CC--:B------:R-:W-:Y:S01]  /*140c0*/  ISETP.GE.OR P1, PT, R17.reuse, R0.reuse, P0 ;  /* 0x000000001100720c */ /* 0x0c0fe20000726670 */
[----:B------:R3:W3:Y:S06]  /*140d0*/  SHFL.IDX PT, R8, R7, 0x3, 0x1c1f ;  /* 0x007c1f0007087f89 */ /* 0x0006ec00000e0000 */
[----:B-1----:R1:W-:Y:S04]  /*140e0*/  @!P4 ST.E [R14.64], R23 ;  /* 0x000000170e00c985 */ /* 0x0023e8000c101908 */
[----:B--2---:R1:W-:Y:S01]  /*140f0*/  @!P3 ST.E [R12.64], R24 ;  /* 0x000000180c00b985 */ /* 0x0043e2000c101908 */
[----:B------:R-:W-:-:S03]  /*14100*/  ISETP.GE.AND P3, PT, R17, R0, PT ;  /* 0x000000001100720c */ /* 0x000fc60003f66270 */
[----:B----4-:R1:W-:Y:S01]  /*14110*/  @!P1 ST.E [R10.64], R25 ;  /* 0x000000190a009985 */ /* 0x0103e2000c101908 */
[----:B------:R-:W-:Y:S02]  /*14120*/  LOP3.LUT R88, R88, 0xfffffffd, RZ, 0xc0, !PT ;  /* 0xfffffffd58587812 */ /* 0x000fe400078ec0ff */
[----:B---3--:R-:W-:-:S04]  /*14130*/  IADD3 R7, R6, 0x48, RZ ;  /* 0x0000004806077810 */ /* 0x008fc80007ffe0ff */
[----:B------:R-:W-:Y:S02]  /*14140*/  ISETP.GE.AND P1, PT, R7, R0, PT ;  /* 0x000000000700720c */ /* 0x000fe40003f26270 */
[----:B------:R-:W-:-:S04]  /*14150*/  LOP3.LUT R88, R88, 0xfffffffe, RZ, 0xc0, !PT ;  /* 0xfffffffe58587812 */ /* 0x000fc800078ec0ff */
[----:B------:R-:W-:-:S07]  /*14160*/  @P3 LOP3.LUT R88, R88, 0x1, RZ, 0xfc, !PT ;  /* 0x0000000158583812 */ /* 0x000fce00078efcff */
[----:B------:R-:W-:-:S05]  /*14170*/  @P1 LOP3.LUT R88, R88, 0x2, RZ, 0xfc, !PT ;  /* 0x0000000258581812 */ /* 0x000fca00078efcff */
[----:B------:R1:W-:Y:S01]  /*14180*/  STL [R1+0x78], R88 ;  /* 0x0000785801007387 */ /* 0x0003e20000100800 */
[-C--:B------:R-:W-:Y:S02]  /*14190*/  ISETP.GE.OR P0, PT, R7, R0.reuse, P0 ;  /* 0x000000000700720c */ /* 0x080fe40000706670 */
[----:B------:R-:W-:-:S11]  /*141a0*/  ISETP.GE.AND P6, PT, R18, R0, PT ;  /* 0x000000001200720c */ /* 0x000fd60003fc6270 */
[----:B------:R1:W-:Y:S01]  /*141b0*/  @!P0 ST.E [R8.64], R22 ;  /* 0x0000001608008985 */ /* 0x0003e2000c101908 */
[----:B------:R-:W-:Y:S01]  /*141c0*/  ISETP.GE.AND P0, PT, R6, R0, PT ;  /* 0x000000000600720c */ /* 0x000fe20003f06270 */
[----:B------:R-:W-:Y:S05]  /*141d0*/  @P2 BRA `(.L_x_351) ;  /* 0x0000072000002947 */ /* 0x000fea0003800000 */
[----:B-1----:R-:W2:Y:S01]  /*141e0*/  LDL R88, [R1] ;  /* 0x0000000001587983 */ /* 0x002ea20000100800 */
[----:B------:R-:W-:Y:S01]  /*141f0*/  IMAD R16, R16, c[0x0][0x3a0], RZ ;  /* 0x0000e80010107a24 */ /* 0x000fe200078e02ff */
[----:B------:R-:W-:Y:S01]  /*14200*/  SHF.R.S32.HI R4, RZ, 0x1f, R2 ;  /* 0x0000001fff047819 */ /* 0x000fe20000011402 */
[C---:B------:R-:W-:Y:S01]  /*14210*/  IMAD.WIDE.U32 R6, R3.reuse, c[0x0][0x3a0], RZ ;  /* 0x0000e80003067a25 */ /* 0x040fe200078e00ff */
[----:B------:R1:W3:Y:S01]  /*14220*/  LDS.128 R12, [R213+0x80] ;  /* 0x00008000d50c7984 */ /* 0x0002e20000000c00 */
[----:B------:R-:W-:Y:S02]  /*14230*/  ISETP.GE.AND P2, PT, R244, c[0x0][0x3c8], PT ;  /* 0x0000f200f4007a0c */ /* 0x000fe40003f46270 */
[----:B------:R-:W-:Y:S01]  /*14240*/  IMAD R3, R3, c[0x0][0x3a4], R16 ;  /* 0x0000e90003037a24 */ /* 0x000fe200078e0210 */
[----:B------:R1:W4:Y:S01]  /*14250*/  LDS.128 R20, [R213+0x1080] ;  /* 0x00108000d5147984 */ /* 0x0003220000000c00 */
[----:B------:R-:W-:-:S03]  /*14260*/  IMAD R4, R4, c[0x0][0x3f0], RZ ;  /* 0x0000fc0004047a24 */ /* 0x000fc600078e02ff */
[----:B------:R-:W-:Y:S01]  /*14270*/  IADD3 R7, R7, R3, RZ ;  /* 0x0000000307077210 */ /* 0x000fe20007ffe0ff */
[----:B------:R1:W1:Y:S04]  /*14280*/  LDS.128 R16, [R213+0x880] ;  /* 0x00088000d5107984 */ /* 0x0002680000000c00 */
[C---:B------:R-:W-:Y:S01]  /*14290*/  IMAD.WIDE.U32 R6, R5.reuse, c[0x0][0x3e8], R6 ;  /* 0x0000fa0005067a25 */ /* 0x040fe200078e0006 */
[----:B------:R1:W1:Y:S03]  /*142a0*/  LDS.128 R24, [R213+0x1880] ;  /* 0x00188000d5187984 */ /* 0x0002660000000c00 */
[----:B------:R-:W-:Y:S01]  /*142b0*/  IMAD R5, R5, c[0x0][0x3ec], R7 ;  /* 0x0000fb0005057a24 */ /* 0x000fe200078e0207 */
[----:B------:R1:W1:Y:S01]  /*142c0*/  LDS.128 R28, [R213+0x2080] ;  /* 0x00208000d51c7984 */ /* 0x0002620000000c00 */
[----:B------:R-:W-:Y:S01]  /*142d0*/  IMAD R7, R2, c[0x0][0x3f4], R4 ;  /* 0x0000fd0002077a24 */ /* 0x000fe200078e0204 */
[----:B------:R-:W-:-:S02]  /*142e0*/  MOV R4, R6 ;  /* 0x0000000600047202 */ /* 0x000fc40000000f00 */
[----:B------:R1:W1:Y:S03]  /*142f0*/  LDS.128 R32, [R213+0x2880] ;  /* 0x00288000d5207984 */ /* 0x0002660000000c00 */
[----:B------:R-:W-:Y:S01]  /*14300*/  IMAD.WIDE.U32 R4, R2, c[0x0][0x3f0], R4 ;  /* 0x0000fc0002047a25 */ /* 0x000fe200078e0004 */
[----:B------:R1:W1:Y:S04]  /*14310*/  LDS.128 R36, [R213+0x3080] ;  /* 0x00308000d5247984 */ /* 0x0002680000000c00 */
[----:B------:R1:W1:Y:S01]  /*14320*/  LDS.128 R40, [R213+0x3880] ;  /* 0x00388000d5287984 */ /* 0x0002620000000c00 */
[----:B------:R-:W-:-:S03]  /*14330*/  IADD3 R5, R5, R7, RZ ;  /* 0x0000000705057210 */ /* 0x000fc60007ffe0ff */
[----:B------:R-:W5:Y:S02]  /*14340*/  S2R R11, SR_TID.X ;  /* 0x00000000000b7919 */ /* 0x000f640000002100 */
[----:B-----5:R-:W-:-:S04]  /*14350*/  SHF.R.S32.HI R10, RZ, 0x1f, R11 ;  /* 0x0000001fff0a7819 */ /* 0x020fc8000001140b */
[----:B------:R-:W-:-:S04]  /*14360*/  LEA.HI R10, R10, R11, RZ, 0x3 ;  /* 0x0000000b0a0a7211 */ /* 0x000fc800078f18ff */
[----:B------:R-:W-:Y:S02]  /*14370*/  SHF.R.S32.HI R10, RZ, 0x3, R10 ;  /* 0x00000003ff0a7819 */ /* 0x000fe4000001140a */
[----:B--2---:R-:W-:-:S04]  /*14380*/  LEA R8, R85, R88, 0x7 ;  /* 0x0000005855087211 */ /* 0x004fc800078e38ff */
[----:B------:R-:W-:Y:S01]  /*14390*/  MOV R3, R8 ;  /* 0x0000000800037202 */ /* 0x000fe20000000f00 */
[----:B------:R-:W-:-:S05]  /*143a0*/  @P5 IMAD.HI.U32 R9, R8, c[0x0][0x4ec], RZ ;  /* 0x00013b0008095a27 */ /* 0x000fca00078e00ff */
[----:B------:R-:W-:-:S04]  /*143b0*/  @P5 SHF.R.U32.HI R3, RZ, c[0x0][0x4f0], R9 ;  /* 0x00013c00ff035a19 */ /* 0x000fc80000011609 */
[----:B------:R-:W-:Y:S02]  /*143c0*/  SHF.R.S32.HI R6, RZ, 0x1f, R3 ;  /* 0x0000001fff067819 */ /* 0x000fe40000011403 */
[----:B------:R-:W-:-:S03]  /*143d0*/  IADD3 R2, -R3, RZ, RZ ;  /* 0x000000ff03027210 */ /* 0x000fc60007ffe1ff */
        /* <DEDUP_REMOVED lines=10> */
[----:B------:R-:W-:Y:S02]  /*14480*/  IADD3 R3, R3, R4, RZ ;  /* 0x0000000403037210 */ /* 0x000fe40007ffe0ff */
[----:B------:R-:W-:Y:S02]  /*14490*/  LEA R4, R85, R10, 0x7 ;  /* 0x0000000a55047211 */ /* 0x000fe400078e38ff */
[----:B------:R-:W-:Y:S01]  /*144a0*/  LEA.HI.X R5, R2, c[0x0][0x384], R3, 0x1, P0 ;  /* 0x0000e10002057a11 */ /* 0x000fe200000f0c03 */
[----:B------:R-:W-:Y:S05]  /*144b0*/  BRA.DIV ~URZ, `(.L_x_352) ;  /* 0x00004a927f007947 */ /* 0x000fea000b800000 */
[----:B-1-34-:R1:W2:Y:S02]  /*144c0*/  SHFL.IDX PT, R7, R5, RZ, 0x181f ;  /* 0x00181fff05077589 */ /* 0x01a2a400000e0000 */
.L_x_436:
[----:B------:R-:W-:Y:S05]  /*144d0*/  BRA.DIV ~URZ, `(.L_x_353) ;  /* 0x00004ae27f007947 */ /* 0x000fea000b800000 */
[----:B------:R3:W4:Y:S02]  /*144e0*/  SHFL.IDX PT, R2, R6, RZ, 0x181f ;  /* 0x00181fff06027589 */ /* 0x00072400000e0000 */
.L_x_437:
[----:B------:R-:W-:-:S13]  /*144f0*/  ISETP.GE.OR P0, PT, R4, R0, P2 ;  /* 0x000000000400720c */ /* 0x000fda0001706670 */
[----:B----4-:R-:W-:-:S04]  /*14500*/  @!P0 LEA R2, P1, R244, R2, 0x1 ;  /* 0x00000002f4028211 */ /* 0x010fc800078208ff */
[----:B--2---:R-:W-:-:S05]  /*14510*/  @!P0 LEA.HI.X R3, R244, R7, R245, 0x1, P1 ;  /* 0x00000007f4038211 */ /* 0x004fca00008f0cf5 */
[----:B------:R2:W-:Y:S01]  /*14520*/  @!P0 ST.E.128 [R2.64], R12 ;  /* 0x0000000c02008985 */ /* 0x0005e2000c101d08 */
[----:B------:R-:W-:Y:S05]  /*14530*/  BRA.DIV ~URZ, `(.L_x_354) ;  /* 0x00004af27f007947 */ /* 0x000fea000b800000 */
[----:B------:R4:W1:Y:S04]  /*14540*/  SHFL.IDX PT, R7, R5, 0x1, 0x181f ;  /* 0x00381f0005077f89 */ /* 0x00086800000e0000 */
[----:B--2---:R4:W2:Y:S02]  /*14550*/  SHFL.IDX PT, R2, R6, 0x1, 0x181f ;  /* 0x00381f0006027f89 */ /* 0x0048a400000e0000 */
.L_x_438:
[----:B------:R-:W-:-:S04]  /*14560*/  IADD3 R3, R4, 0x10, RZ ;  /* 0x0000001004037810 */ /* 0x000fc80007ffe0ff */
[----:B------:R-:W-:-:S13]  /*14570*/  ISETP.GE.OR P0, PT, R3, R0, P2 ;  /* 0x000000000300720c */ /* 0x000fda0001706670 */
[----:B--2---:R-:W-:-:S04]  /*14580*/  @!P0 LEA R2, P1, R244, R2, 0x1 ;  /* 0x00000002f4028211 */ /* 0x004fc800078208ff */
[----:B-1----:R-:W-:-:S05]  /*14590*/  @!P0 LEA.HI.X R3, R244, R7, R245, 0x1, P1 ;  /* 0x00000007f4038211 */ /* 0x002fca00008f0cf5 */
[----:B------:R1:W-:Y:S01]  /*145a0*/  @!P0 ST.E.128 [R2.64], R16 ;  /* 0x0000001002008985 */ /* 0x0003e2000c101d08 */
[----:B------:R-:W-:Y:S05]  /*145b0*/  BRA.DIV ~URZ, `(.L_x_355) ;  /* 0x00004b427f007947 */ /* 0x000fea000b800000 */
[----:B------:R2:W1:Y:S02]  /*145c0*/  SHFL.IDX PT, R7, R5, 0x2, 0x181f ;  /* 0x00581f0005077f89 */ /* 0x00046400000e0000 */
.L_x_439:
[----:B------:R-:W-:Y:S05]  /*145d0*/  BRA.DIV ~URZ, `(.L_x_356) ;  /* 0x00004b927f007947 */ /* 0x000fea000b800000 */
[----:B-1----:R1:W2:Y:S02]  /*145e0*/  SHFL.IDX PT, R2, R6, 0x2, 0x181f ;  /* 0x00581f0006027f89 */ /* 0x0022a400000e0000 */
.L_x_440:
[----:B------:R-:W-:-:S04]  /*145f0*/  IADD3 R3, R4, 0x20, RZ ;  /* 0x0000002004037810 */ /* 0x000fc80007ffe0ff */
[----:B------:R-:W-:-:S13]  /*14600*/  ISETP.GE.OR P0, PT, R3, R0, P2 ;  /* 0x000000000300720c */ /* 0x000fda0001706670 */
[----:B--2---:R-:W-:-:S04]  /*14610*/  @!P0 LEA R2, P1, R244, R2, 0x1 ;  /* 0x00000002f4028211 */ /* 0x004fc800078208ff */
[----:B------:R-:W-:-:S05]  /*14620*/  @!P0 LEA.HI.X R3, R244, R7, R245, 0x1, P1 ;  /* 0x00000007f4038211 */ /* 0x000fca00008f0cf5 */
[----:B------:R2:W-:Y:S01]  /*14630*/  @!P0 ST.E.128 [R2.64], R20 ;  /* 0x0000001402008985 */ /* 0x0005e2000c101d08 */
[----:B------:R-:W-:Y:S05]  /*14640*/  BRA.DIV ~URZ, `(.L_x_357) ;  /* 0x00004b927f007947 */ /* 0x000fea000b800000 */
[----:B------:R1:W2:Y:S04]  /*14650*/  SHFL.IDX PT, R7, R5, 0x3, 0x181f ;  /* 0x00781f0005077f89 */ /* 0x0002a800000e0000 */
[----:B--2---:R1:W2:Y:S02]  /*14660*/  SHFL.IDX PT, R2, R6, 0x3, 0x181f ;  /* 0x00781f0006027f89 */ /* 0x0042a400000e0000 */
.L_x_441:
[----:B------:R-:W-:-:S04]  /*14670*/  IADD3 R3, R4, 0x30, RZ ;  /* 0x0000003004037810 */ /* 0x000fc80007ffe0ff */
[----:B------:R-:W-:-:S13]  /*14680*/  ISETP.GE.OR P0, PT, R3, R0, P2 ;  /* 0x000000000300720c */ /* 0x000fda0001706670 */
[----:B--2---:R-:W-:-:S04]  /*14690*/  @!P0 LEA R2, P1, R244, R2, 0x1 ;  /* 0x00000002f4028211 */ /* 0x004fc800078208ff */
[----:B------:R-:W-:-:S05]  /*146a0*/  @!P0 LEA.HI.X R3, R244, R7, R245, 0x1, P1 ;  /* 0x00000007f4038211 */ /* 0x000fca00008f0cf5 */
[----:B------:R2:W-:Y:S01]  /*146b0*/  @!P0 ST.E.128 [R2.64], R24 ;  /* 0x0000001802008985 */ /* 0x0005e2000c101d08 */
[----:B------:R-:W-:Y:S05]  /*146c0*/  BRA.DIV ~URZ, `(.L_x_358) ;  /* 0x00004be27f007947 */ /* 0x000fea000b800000 */
[----:B------:R1:W2:Y:S02]  /*146d0*/  SHFL.IDX PT, R7, R5, 0x4, 0x181f ;  /* 0x00981f0005077f89 */ /* 0x0002a400000e0000 */
.L_x_442:
[----:B------:R-:W-:Y:S05]  /*146e0*/  BRA.DIV ~URZ, `(.L_x_359) ;  /* 0x00004c327f007947 */ /* 0x000fea000b800000 */
[----:B--2---:R2:W1:Y:S02]  /*146f0*/  SHFL.IDX PT, R2, R6, 0x4, 0x181f ;  /* 0x00981f0006027f89 */ /* 0x00446400000e0000 */
.L_x_443:
[----:B------:R-:W-:-:S04]  /*14700*/  IADD3 R3, R4, 0x40, RZ ;  /* 0x0000004004037810 */ /* 0x000fc80007ffe0ff */
[----:B------:R-:W-:-:S13]  /*14710*/  ISETP.GE.OR P0, PT, R3, R0, P2 ;  /* 0x000000000300720c */ /* 0x000fda0001706670 */
[----:B-1----:R-:W-:-:S04]  /*14720*/  @!P0 LEA R2, P1, R244, R2, 0x1 ;  /* 0x00000002f4028211 */ /* 0x002fc800078208ff */
[----:B------:R-:W-:-:S05]  /*14730*/  @!P0 LEA.HI.X R3, R244, R7, R245, 0x1, P1 ;  /* 0x00000007f4038211 */ /* 0x000fca00008f0cf5 */
[----:B------:R1:W-:Y:S01]  /*14740*/  @!P0 ST.E.128 [R2.64], R28 ;  /* 0x0000001c02008985 */ /* 0x0003e2000c101d08 */
[----:B------:R-:W-:Y:S05]  /*14750*/  BRA.DIV ~URZ, `(.L_x_360) ;  /* 0x00004c327f007947 */ /* 0x000fea000b800000 */
[----:B------:R1:W2:Y:S04]  /*14760*/  SHFL.IDX PT, R7, R5, 0x5, 0x181f ;  /* 0x00b81f0005077f89 */ /* 0x0002a800000e0000 */
[----:B-1----:R1:W3:Y:S02]  /*14770*/  SHFL.IDX PT, R2, R6, 0x5, 0x181f ;  /* 0x00b81f0006027f89 */ /* 0x0022e400000e0000 */
.L_x_444:
[----:B------:R-:W-:-:S04]  /*14780*/  IADD3 R3, R4, 0x50, RZ ;  /* 0x0000005004037810 */ /* 0x000fc80007ffe0ff */
[----:B------:R-:W-:-:S13]  /*14790*/  ISETP.GE.OR P0, PT, R3, R0, P2 ;  /* 0x000000000300720c */ /* 0x000fda0001706670 */
[----:B---3--:R-:W-:-:S04]  /*147a0*/  @!P0 LEA R2, P1, R244, R2, 0x1 ;  /* 0x00000002f4028211 */ /* 0x008fc800078208ff */
[----:B--2---:R-:W-:-:S05]  /*147b0*/  @!P0 LEA.HI.X R3, R244, R7, R245, 0x1, P1 ;  /* 0x00000007f4038211 */ /* 0x004fca00008f0cf5 */
[----:B------:R2:W-:Y:S01]  /*147c0*/  @!P0 ST.E.128 [R2.64], R32 ;  /* 0x0000002002008985 */ /* 0x0005e2000c101d08 */
[----:B------:R-:W-:Y:S05]  /*147d0*/  BRA.DIV ~URZ, `(.L_x_361) ;  /* 0x00004c827f007947 */ /* 0x000fea000b800000 */
[----:B------:R3:W1:Y:S02]  /*147e0*/  SHFL.IDX PT, R7, R5, 0x6, 0x181f ;  /* 0x00d81f0005077f89 */ /* 0x00066400000e0000 */
.L_x_445:
[----:B------:R-:W-:Y:S05]  /*147f0*/  BRA.DIV ~URZ, `(.L_x_362) ;  /* 0x00004cd27f007947 */ /* 0x000fea000b800000 */
[----:B--2---:R2:W3:Y:S02]  /*14800*/  SHFL.IDX PT, R2, R6, 0x6, 0x181f ;  /* 0x00d81f0006027f89 */ /* 0x0044e400000e0000 */
.L_x_446:
[----:B------:R-:W-:-:S04]  /*14810*/  IADD3 R3, R4, 0x60, RZ ;  /* 0x0000006004037810 */ /* 0x000fc80007ffe0ff */
[----:B------:R-:W-:-:S13]  /*14820*/  ISETP.GE.OR P0, PT, R3, R0, P2 ;  /* 0x000000000300720c */ /* 0x000fda0001706670 */
[----:B---3--:R-:W-:-:S04]  /*14830*/  @!P0 LEA R2, P1, R244, R2, 0x1 ;  /* 0x00000002f4028211 */ /* 0x008fc800078208ff */
[----:B-1----:R-:W-:-:S05]  /*14840*/  @!P0 LEA.HI.X R3, R244, R7, R245, 0x1, P1 ;  /* 0x00000007f4038211 */ /* 0x002fca00008f0cf5 */
[----:B------:R1:W-:Y:S01]  /*14850*/  @!P0 ST.E.128 [R2.64], R36 ;  /* 0x0000002402008985 */ /* 0x0003e2000c101d08 */
[----:B------:R-:W-:Y:S05]  /*14860*/  BRA.DIV ~URZ, `(.L_x_363) ;  /* 0x00004cd27f007947 */ /* 0x000fea000b800000 */
[----:B----4-:R-:W3:Y:S04]  /*14870*/  SHFL.IDX PT, R5, R5, 0x7, 0x181f ;  /* 0x00f81f0005057f89 */ /* 0x010ee800000e0000 */
[----:B-1----:R1:W4:Y:S02]  /*14880*/  SHFL.IDX PT, R3, R6, 0x7, 0x181f ;  /* 0x00f81f0006037f89 */ /* 0x00232400000e0000 */
.L_x_447:
[----:B------:R-:W-:-:S04]  /*14890*/  IADD3 R2, R4, 0x70, RZ ;  /* 0x0000007004027810 */ /* 0x000fc80007ffe0ff */
[----:B------:R-:W-:-:S13]  /*148a0*/  ISETP.GE.OR P0, PT, R2, R0, P2 ;  /* 0x000000000200720c */ /* 0x000fda0001706670 */
[----:B------:R-:W-:Y:S05]  /*148b0*/  @P0 BRA `(.L_x_364) ;  /* 0x00001c3000000947 */ /* 0x000fea0003800000 */
[----:B----4-:R-:W-:-:S04]  /*148c0*/  LEA R2, P0, R244, R3, 0x1 ;  /* 0x00000003f4027211 */ /* 0x010fc800078008ff */
[----:B---3--:R-:W-:-:S05]  /*148d0*/  LEA.HI.X R3, R244, R5, R245, 0x1, P0 ;  /* 0x00000005f4037211 */ /* 0x008fca00000f0cf5 */
[----:B------:R3:W-:Y:S01]  /*148e0*/  ST.E.128 [R2.64], R40 ;  /* 0x0000002802007985 */ /* 0x0007e2000c101d08 */
[----:B------:R-:W-:Y:S05]  /*148f0*/  BRA `(.L_x_364) ;  /* 0x00001bf000007947 */ /* 0x000fea0003800000 */
.L_x_351:
[----:B-1----:R-:W2:Y:S01]  /*14900*/  LDL.LU R9, [R1+0x88] ;  /* 0x0000880001097983 */ /* 0x002ea20000300800 */
[----:B------:R-:W-:Y:S01]  /*14910*/  IMAD R16, R16, c[0x0][0x408], RZ ;  /* 0x0001020010107a24 */ /* 0x000fe200078e02ff */
[----:B------:R-:W-:Y:S01]  /*14920*/  SHF.R.S32.HI R0, RZ, 0x1f, R2 ;  /* 0x0000001fff007819 */ /* 0x000fe20000011402 */
[----:B------:R-:W-:-:S04]  /*14930*/  IMAD.WIDE.U32 R6, R3, c[0x0][0x408], RZ ;  /* 0x0001020003067a25 */ /* 0x000fc800078e00ff */
[----:B------:R-:W-:Y:S02]  /*14940*/  IMAD R3, R3, c[0x0][0x40c], R16 ;  /* 0x0001030003037a24 */ /* 0x000fe400078e0210 */
[----:B------:R-:W-:Y:S02]  /*14950*/  IMAD R0, R0, c[0x0][0x440], RZ ;  /* 0x0001100000007a24 */ /* 0x000fe400078e02ff */
[----:B------:R-:W-:Y:S01]  /*14960*/  @P5 IMAD.HI.U32 R8, R4, c[0x0][0x4ec], RZ ;  /* 0x00013b0004085a27 */ /* 0x000fe200078e00ff */
[----:B------:R-:W-:-:S05]  /*14970*/  IADD3 R7, R7, R3, RZ ;  /* 0x0000000307077210 */ /* 0x000fca0007ffe0ff */
        /* <DEDUP_REMOVED lines=25> */
.L_x_448:
[----:B------:R-:W-:Y:S05]  /*14b10*/  BRA.DIV ~URZ, `(.L_x_366) ;  /* 0x00004b627f007947 */ /* 0x000fea000b800000 */
[----:B------:R3:W4:Y:S02]  /*14b20*/  SHFL.IDX PT, R0, R12, RZ, 0x1c1f ;  /* 0x001c1fff0c007589 */ /* 0x00072400000e0000 */
.L_x_449:
        /* <DEDUP_REMOVED lines=21> */
[----:B------:R-:W-:Y:S01]  /*14c80*/  @!P0 IMAD.MOV.U32 R3, RZ, RZ, R4 ;  /* 0x000000ffff038224 */ /* 0x000fe200078e0004 */
[----:B--2---:R-:W-:-:S03]  /*14c90*/  ISETP.GE.AND P5, PT, R19, c[0x0][0x3c8], PT ;  /* 0x0000f20013007a0c */ /* 0x004fc60003fa6270 */
[----:B------:R-:W-:Y:S01]  /*14ca0*/  @!P0 IMAD.WIDE R6, R6, 0x4, R2 ;  /* 0x0000000406068825 */ /* 0x000fe200078e0202 */
[C---:B------:R-:W-:Y:S02]  /*14cb0*/  @!P1 LEA R2, P3, R8.reuse, R0, 0x2 ;  /* 0x0000000008029211 */ /* 0x040fe400078610ff */
[----:B------:R-:W-:Y:S02]  /*14cc0*/  ISETP.GE.AND P4, PT, R17, c[0x0][0x3c8], PT ;  /* 0x0000f20011007a0c */ /* 0x000fe40003f86270 */
[----:B------:R2:W-:Y:S01]  /*14cd0*/  @!P0 ST.E.64 [R6.64], R64 ;  /* 0x0000004006008985 */ /* 0x0005e2000c101b08 */
[----:B------:R-:W-:Y:S02]  /*14ce0*/  @!P1 LEA.HI.X R3, R8, R4, R9, 0x2, P3 ;  /* 0x0000000408039211 */ /* 0x000fe400018f1409 */
[----:B------:R-:W-:Y:S02]  /*14cf0*/  @!P2 LEA R8, P0, R21, R0, 0x2 ;  /* 0x000000001508a211 */ /* 0x000fe400078010ff */
[----:B------:R-:W-:-:S02]  /*14d00*/  ISETP.GE.AND P3, PT, R15, c[0x0][0x3c8], PT ;  /* 0x0000f2000f007a0c */ /* 0x000fc40003f66270 */
[----:B------:R-:W-:Y:S01]  /*14d10*/  @!P2 LEA.HI.X R9, R21, R4, R22, 0x2, P0 ;  /* 0x000000041509a211 */ /* 0x000fe200000f1416 */
[----:B------:R3:W-:Y:S04]  /*14d20*/  @!P1 ST.E.64 [R2.64], R66 ;  /* 0x0000004202009985 */ /* 0x0007e8000c101b08 */
[----:B------:R4:W-:Y:S01]  /*14d30*/  @!P2 ST.E.64 [R8.64], R68 ;  /* 0x000000440800a985 */ /* 0x0009e2000c101b08 */
[----:B------:R-:W-:Y:S02]  /*14d40*/  ISETP.GE.AND P2, PT, R13, c[0x0][0x3c8], PT ;  /* 0x0000f2000d007a0c */ /* 0x000fe40003f46270 */
[----:B------:R-:W-:Y:S02]  /*14d50*/  ISETP.GE.AND P1, PT, R10, c[0x0][0x3c8], PT ;  /* 0x0000f2000a007a0c */ /* 0x000fe40003f26270 */
[----:B--2---:R-:W-:-:S04]  /*14d60*/  @!P5 LEA R6, P0, R19, R0, 0x2 ;  /* 0x000000001306d211 */ /* 0x004fc800078010ff */
[----:B------:R-:W-:Y:S02]  /*14d70*/  @!P5 LEA.HI.X R7, R19, R4, R20, 0x2, P0 ;  /* 0x000000041307d211 */ /* 0x000fe400000f1414 */
[----:B---3--:R-:W-:-:S04]  /*14d80*/  @!P4 LEA R2, P0, R17, R0, 0x2 ;  /* 0x000000001102c211 */ /* 0x008fc800078010ff */
[----:B------:R-:W-:Y:S02]  /*14d90*/  @!P4 LEA.HI.X R3, R17, R4, R18, 0x2, P0 ;  /* 0x000000041103c211 */ /* 0x000fe400000f1412 */
[C---:B----4-:R-:W-:Y:S01]  /*14da0*/  @!P3 LEA R8, P0, R15.reuse, R0, 0x2 ;  /* 0x000000000f08b211 */ /* 0x050fe200078010ff */
[----:B------:R2:W-:Y:S03]  /*14db0*/  @!P5 ST.E.64 [R6.64], R70 ;  /* 0x000000460600d985 */ /* 0x0005e6000c101b08 */
[----:B------:R-:W-:Y:S01]  /*14dc0*/  @!P3 LEA.HI.X R9, R15, R4, R16, 0x2, P0 ;  /* 0x000000040f09b211 */ /* 0x000fe200000f1410 */
[----:B------:R3:W-:Y:S04]  /*14dd0*/  @!P4 ST.E.64 [R2.64], R60 ;  /* 0x0000003c0200c985 */ /* 0x0007e8000c101b08 */
[----:B------:R4:W-:Y:S01]  /*14de0*/  @!P3 ST.E.64 [R8.64], R74 ;  /* 0x0000004a0800b985 */ /* 0x0009e2000c101b08 */
[----:B--2---:R-:W-:-:S04]  /*14df0*/  @!P2 LEA R6, P0, R13, R0, 0x2 ;  /* 0x000000000d06a211 */ /* 0x004fc800078010ff */
[----:B------:R-:W-:Y:S02]  /*14e00*/  @!P2 LEA.HI.X R7, R13, R4, R14, 0x2, P0 ;  /* 0x000000040d07a211 */ /* 0x000fe400000f140e */
[----:B---3--:R-:W-:-:S04]  /*14e10*/  @!P1 LEA R2, P0, R10, R0, 0x2 ;  /* 0x000000000a029211 */ /* 0x008fc800078010ff */
[----:B------:R-:W-:Y:S01]  /*14e20*/  @!P1 LEA.HI.X R3, R10, R4, R11, 0x2, P0 ;  /* 0x000000040a039211 */ /* 0x000fe200000f140b */
[----:B------:R4:W-:Y:S04]  /*14e30*/  @!P2 ST.E.64 [R6.64], R72 ;  /* 0x000000480600a985 */ /* 0x0009e8000c101b08 */
[----:B------:R4:W-:Y:S04]  /*14e40*/  @!P1 ST.E.64 [R2.64], R58 ;  /* 0x0000003a02009985 */ /* 0x0009e8000c101b08 */
.L_x_368:
[----:B------:R-:W-:Y:S05]  /*14e50*/  BSYNC B0 ;  /* 0x0000000000007941 */ /* 0x000fea0003800000 */
.L_x_367:
[----:B------:R-:W-:Y:S05]  /*14e60*/  BRA.DIV ~URZ, `(.L_x_369) ;  /* 0x000048827f007947 */ /* 0x000fea000b800000 */
[----:B--2---:R2:W1:Y:S04]  /*14e70*/  SHFL.IDX PT, R4, R5, 0x1, 0x1c1f ;  /* 0x003c1f0005047f89 */ /* 0x00446800000e0000 */
[----:B----4-:R2:W4:Y:S02]  /*14e80*/  SHFL.IDX PT, R0, R12, 0x1, 0x1c1f ;  /* 0x003c1f000c007f89 */ /* 0x01052400000e0000 */
.L_x_450:
        /* <DEDUP_REMOVED lines=22> */
[----:B----4-:R-:W-:-:S03]  /*14ff0*/  ISETP.GE.AND P4, PT, R10, c[0x0][0x3c8], PT ;  /* 0x0000f2000a007a0c */ /* 0x010fc60003f86270 */
[----:B------:R-:W-:Y:S01]  /*15000*/  @!P1 IMAD.WIDE R6, R23, 0x4, R6 ;  /* 0x0000000417069825 */ /* 0x000fe200078e0206 */
[C---:B------:R-:W-:Y:S02]  /*15010*/  @!P0 LEA R2, P3, R21.reuse, R0, 0x2 ;  /* 0x0000000015028211 */ /* 0x040fe400078610ff */
[----:B------:R-:W-:Y:S02]  /*15020*/  ISETP.GE.AND P5, PT, R8, c[0x0][0x3c8], PT ;  /* 0x0000f20008007a0c */ /* 0x000fe40003fa6270 */
[----:B------:R1:W-:Y:S01]  /*15030*/  @!P1 ST.E.64 [R6.64], R78 ;  /* 0x0000004e06009985 */ /* 0x0003e2000c101b08 */
[----:B------:R-:W-:Y:S02]  /*15040*/  @!P0 LEA.HI.X R3, R21, R4, R22, 0x2, P3 ;  /* 0x0000000415038211 */ /* 0x000fe400018f1416 */
[----:B------:R-:W-:-:S03]  /*15050*/  ISETP.GE.AND P3, PT, R17, c[0x0][0x3c8], PT ;  /* 0x0000f20011007a0c */ /* 0x000fc60003f66270 */
[----:B------:R2:W-:Y:S01]  /*15060*/  @!P0 ST.E.64 [R2.64], R80 ;  /* 0x0000005002008985 */ /* 0x0005e2000c101b08 */
[----:B-1----:R-:W-:-:S04]  /*15070*/  @!P2 LEA R6, P1, R19, R0, 0x2 ;  /* 0x000000001306a211 */ /* 0x002fc800078210ff */
[----:B------:R-:W-:Y:S02]  /*15080*/  @!P2 LEA.HI.X R7, R19, R4, R20, 0x2, P1 ;  /* 0x000000041307a211 */ /* 0x000fe400008f1414 */
[----:B--2---:R-:W-:-:S03]  /*15090*/  @!P4 LEA R2, P0, R10, R0, 0x2 ;  /* 0x000000000a02c211 */ /* 0x004fc600078010ff */
[----:B------:R1:W-:Y:S01]  /*150a0*/  @!P2 ST.E.64 [R6.64], R82 ;  /* 0x000000520600a985 */ /* 0x0003e2000c101b08 */
[----:B------:R-:W-:Y:S02]  /*150b0*/  ISETP.GE.AND P2, PT, R15, c[0x0][0x3c8], PT ;  /* 0x0000f2000f007a0c */ /* 0x000fe40003f46270 */
[----:B------:R-:W-:Y:S02]  /*150c0*/  @!P4 LEA.HI.X R3, R10, R4, R11, 0x2, P0 ;  /* 0x000000040a03c211 */ /* 0x000fe400000f140b */
[C---:B------:R-:W-:Y:S02]  /*150d0*/  @!P5 LEA R10, P0, R8.reuse, R0, 0x2 ;  /* 0x00000000080ad211 */ /* 0x040fe400078010ff */
[----:B------:R-:W-:Y:S02]  /*150e0*/  ISETP.GE.AND P1, PT, R13, c[0x0][0x3c8], PT ;  /* 0x0000f2000d007a0c */ /* 0x000fe40003f26270 */
[----:B------:R-:W-:Y:S02]  /*150f0*/  @!P5 LEA.HI.X R11, R8, R4, R9, 0x2, P0 ;  /* 0x00000004080bd211 */ /* 0x000fe400000f1409 */
[----:B------:R-:W-:-:S04]  /*15100*/  @!P3 LEA R8, P0, R17, R0, 0x2 ;  /* 0x000000001108b211 */ /* 0x000fc800078010ff */
[----:B------:R-:W-:Y:S01]  /*15110*/  @!P3 LEA.HI.X R9, R17, R4, R18, 0x2, P0 ;  /* 0x000000041109b211 */ /* 0x000fe200000f1412 */
[----:B------:R2:W-:Y:S01]  /*15120*/  @!P4 ST.E.64 [R2.64], R94 ;  /* 0x0000005e0200c985 */ /* 0x0005e2000c101b08 */
[----:B-1----:R-:W-:-:S04]  /*15130*/  @!P2 LEA R6, P0, R15, R0, 0x2 ;  /* 0x000000000f06a211 */ /* 0x002fc800078010ff */
[----:B------:R-:W-:Y:S01]  /*15140*/  @!P2 LEA.HI.X R7, R15, R4, R16, 0x2, P0 ;  /* 0x000000040f07a211 */ /* 0x000fe200000f1410 */
[----:B------:R1:W-:Y:S04]  /*15150*/  @!P5 ST.E.64 [R10.64], R132 ;  /* 0x000000840a00d985 */ /* 0x0003e8000c101b08 */
[----:B------:R1:W-:Y:S01]  /*15160*/  @!P3 ST.E.64 [R8.64], R96 ;  /* 0x000000600800b985 */ /* 0x0003e2000c101b08 */
[----:B--2---:R-:W-:-:S04]  /*15170*/  @!P1 LEA R2, P0, R13, R0, 0x2 ;  /* 0x000000000d029211 */ /* 0x004fc800078010ff */
[----:B------:R-:W-:Y:S01]  /*15180*/  @!P1 LEA.HI.X R3, R13, R4, R14, 0x2, P0 ;  /* 0x000000040d039211 */ /* 0x000fe200000f140e */
[----:B------:R1:W-:Y:S04]  /*15190*/  @!P2 ST.E.64 [R6.64], R76 ;  /* 0x0000004c0600a985 */ /* 0x0003e8000c101b08 */
[----:B------:R1:W-:Y:S04]  /*151a0*/  @!P1 ST.E.64 [R2.64], R62 ;  /* 0x0000003e02009985 */ /* 0x0003e8000c101b08 */
.L_x_371:
[----:B------:R-:W-:Y:S05]  /*151b0*/  BSYNC B0 ;  /* 0x0000000000007941 */ /* 0x000fea0003800000 */
.L_x_370:
[----:B------:R-:W-:Y:S05]  /*151c0*/  BRA.DIV ~URZ, `(.L_x_372) ;  /* 0x000045f27f007947 */ /* 0x000fea000b800000 */
[----:B-1----:R1:W2:Y:S02]  /*151d0*/  SHFL.IDX PT, R4, R5, 0x2, 0x1c1f ;  /* 0x005c1f0005047f89 */ /* 0x0022a400000e0000 */
.L_x_451:
[----:B------:R-:W-:Y:S05]  /*151e0*/  BRA.DIV ~URZ, `(.L_x_373) ;  /* 0x000046427f007947 */ /* 0x000fea000b800000 */
[----:B----4-:R4:W1:Y:S02]  /*151f0*/  SHFL.IDX PT, R0, R12, 0x2, 0x1c1f ;  /* 0x005c1f000c007f89 */ /* 0x01086400000e0000 */
.L_x_452:
[----:B------:R-:W5:Y:S01]  /*15200*/  LDL R2, [R1+0x78] ;  /* 0x0000780001027983 */ /* 0x000f620000100800 */
[----:B------:R-:W-:Y:S01]  /*15210*/  BSSY B0, `(.L_x_374) ;  /* 0x0000033000007945 */ /* 0x000fe20003800000 */
[----:B-----5:R-:W-:-:S13]  /*15220*/  LOP3.LUT P0, RZ, R2, 0x1, RZ, 0xc0, !PT ;  /* 0x0000000102ff7812 */ /* 0x020fda000780c0ff */
        /* <DEDUP_REMOVED lines=18> */
[----:B----4-:R-:W-:Y:S02]  /*15350*/  ISETP.GE.AND P4, PT, R21, c[0x0][0x3c8], PT ;  /* 0x0000f20015007a0c */ /* 0x010fe40003f86270 */
[----:B--2---:R-:W-:-:S07]  /*15360*/  ISETP.GE.AND P5, PT, R10, c[0x0][0x3c8], PT ;  /* 0x0000f2000a007a0c */ /* 0x004fce0003fa6270 */
[----:B-1----:R-:W-:Y:S02]  /*15370*/  @!P1 IMAD.MOV.U32 R6, RZ, RZ, R0 ;  /* 0x000000ffff069224 */ /* 0x002fe400078e0000 */
[----:B------:R-:W-:Y:S01]  /*15380*/  @!P1 IMAD.MOV.U32 R7, RZ, RZ, R4 ;  /* 0x000000ffff079224 */ /* 0x000fe200078e0004 */
[----:B------:R-:W-:-:S03]  /*15390*/  @!P0 LEA R2, P2, R23, R0, 0x2 ;  /* 0x0000000017028211 */ /* 0x000fc600078410ff */
[----:B------:R-:W-:Y:S01]  /*153a0*/  @!P1 IMAD.WIDE R8, R8, 0x4, R6 ;  /* 0x0000000408089825 */ /* 0x000fe200078e0206 */
[----:B------:R-:W-:Y:S02]  /*153b0*/  @!P0 LEA.HI.X R3, R23, R4, R24, 0x2, P2 ;  /* 0x0000000417038211 */ /* 0x000fe400010f1418 */
[----:B------:R-:W-:Y:S02]  /*153c0*/  ISETP.GE.AND P2, PT, R17, c[0x0][0x3c8], PT ;  /* 0x0000f20011007a0c */ /* 0x000fe40003f46270 */
[----:B------:R-:W-:Y:S01]  /*153d0*/  @!P1 ST.E.64 [R8.64], R42 ;  /* 0x0000002a08009985 */ /* 0x000fe2000c101b08 */
[----:B------:R-:W-:Y:S02]  /*153e0*/  @!P4 LEA R6, P6, R21, R0, 0x2 ;  /* 0x000000001506c211 */ /* 0x000fe400078c10ff */
[----:B------:R-:W-:Y:S01]  /*153f0*/  ISETP.GE.AND P3, PT, R19, c[0x0][0x3c8], PT ;  /* 0x0000f20013007a0c */ /* 0x000fe20003f66270 */
[----:B------:R1:W-:Y:S01]  /*15400*/  @!P0 ST.E.64 [R2.64], R32 ;  /* 0x0000002002008985 */ /* 0x0003e2000c101b08 */
[----:B------:R-:W-:-:S02]  /*15410*/  ISETP.GE.AND P1, PT, R15, c[0x0][0x3c8], PT ;  /* 0x0000f2000f007a0c */ /* 0x000fc40003f26270 */
[----:B------:R-:W-:Y:S02]  /*15420*/  ISETP.GE.AND P0, PT, R13, c[0x0][0x3c8], PT ;  /* 0x0000f2000d007a0c */ /* 0x000fe40003f06270 */
[----:B------:R-:W-:-:S05]  /*15430*/  @!P4 LEA.HI.X R7, R21, R4, R22, 0x2, P6 ;  /* 0x000000041507c211 */ /* 0x000fca00030f1416 */
[----:B------:R2:W-:Y:S01]  /*15440*/  @!P4 ST.E.64 [R6.64], R34 ;  /* 0x000000220600c985 */ /* 0x0005e2000c101b08 */
[CC--:B-1----:R-:W-:Y:S02]  /*15450*/  @!P5 LEA R2, P6, R10.reuse, R0.reuse, 0x2 ;  /* 0x000000000a02d211 */ /* 0x0c2fe400078c10ff */
[----:B------:R-:W-:Y:S02]  /*15460*/  @!P2 LEA R8, P4, R17, R0, 0x2 ;  /* 0x000000001108a211 */ /* 0x000fe400078810ff */
[----:B------:R-:W-:Y:S02]  /*15470*/  @!P5 LEA.HI.X R3, R10, R4, R11, 0x2, P6 ;  /* 0x000000040a03d211 */ /* 0x000fe400030f140b */
[----:B------:R-:W-:Y:S02]  /*15480*/  @!P3 LEA R10, P6, R19, R0, 0x2 ;  /* 0x00000000130ab211 */ /* 0x000fe400078c10ff */
[-C--:B------:R-:W-:Y:S01]  /*15490*/  @!P2 LEA.HI.X R9, R17, R4.reuse, R18, 0x2, P4 ;  /* 0x000000041109a211 */ /* 0x080fe200020f1412 */
[----:B------:R1:W-:Y:S01]  /*154a0*/  @!P5 ST.E.64 [R2.64], R36 ;  /* 0x000000240200d985 */ /* 0x0003e2000c101b08 */
[----:B------:R-:W-:-:S02]  /*154b0*/  @!P3 LEA.HI.X R11, R19, R4, R20, 0x2, P6 ;  /* 0x00000004130bb211 */ /* 0x000fc400030f1414 */
[----:B--2---:R-:W-:-:S04]  /*154c0*/  @!P1 LEA R6, P5, R15, R0, 0x2 ;  /* 0x000000000f069211 */ /* 0x004fc800078a10ff */
[----:B------:R-:W-:Y:S01]  /*154d0*/  @!P1 LEA.HI.X R7, R15, R4, R16, 0x2, P5 ;  /* 0x000000040f079211 */ /* 0x000fe200028f1410 */
[----:B------:R2:W-:Y:S04]  /*154e0*/  @!P3 ST.E.64 [R10.64], R52 ;  /* 0x000000340a00b985 */ /* 0x0005e8000c101b08 */
[----:B------:R2:W-:Y:S04]  /*154f0*/  @!P2 ST.E.64 [R8.64], R48 ;  /* 0x000000300800a985 */ /* 0x0005e8000c101b08 */
[----:B------:R2:W-:Y:S01]  /*15500*/  @!P1 ST.E.64 [R6.64], R38 ;  /* 0x0000002606009985 */ /* 0x0005e2000c101b08 */
[----:B-1----:R-:W-:-:S04]  /*15510*/  @!P0 LEA R2, P4, R13, R0, 0x2 ;  /* 0x000000000d028211 */ /* 0x002fc800078810ff */
[----:B------:R-:W-:-:S05]  /*15520*/  @!P0 LEA.HI.X R3, R13, R4, R14, 0x2, P4 ;  /* 0x000000040d038211 */ /* 0x000fca00020f140e */
[----:B------:R2:W-:Y:S04]  /*15530*/  @!P0 ST.E.64 [R2.64], R26 ;  /* 0x0000001a02008985 */ /* 0x0005e8000c101b08 */
.L_x_375:
[----:B------:R-:W-:Y:S05]  /*15540*/  BSYNC B0 ;  /* 0x0000000000007941 */ /* 0x000fea0003800000 */
.L_x_374:
[----:B------:R-:W-:Y:S05]  /*15550*/  BRA.DIV ~URZ, `(.L_x_376) ;  /* 0x000043427f007947 */ /* 0x000fea000b800000 */
[----:B--2---:R2:W3:Y:S04]  /*15560*/  SHFL.IDX PT, R4, R5, 0x3, 0x1c1f ;  /* 0x007c1f0005047f89 */ /* 0x0044e800000e0000 */
[----:B-1----:R2:W1:Y:S02]  /*15570*/  SHFL.IDX PT, R0, R12, 0x3, 0x1c1f ;  /* 0x007c1f000c007f89 */ /* 0x00246400000e0000 */
.L_x_453:
[----:B------:R-:W5:Y:S02]  /*15580*/  LDL R2, [R1+0x78] ;  /* 0x0000780001027983 */ /* 0x000f640000100800 */
[----:B-----5:R-:W-:-:S13]  /*15590*/  LOP3.LUT P0, RZ, R2, 0x2, RZ, 0xc0, !PT ;  /* 0x0000000202ff7812 */ /* 0x020fda000780c0ff */
[----:B------:R-:W-:Y:S05]  /*155a0*/  @P0 BRA `(.L_x_364) ;  /* 0x00000f4000000947 */ /* 0x000fea0003800000 */
[----:B------:R-:W5:Y:S04]  /*155b0*/  LDL R6, [R1+0x7c] ;  /* 0x00007c0001067983 */ /* 0x000f680000100800 */
[----:B--2---:R-:W2:Y:S04]  /*155c0*/  LDL R10, [R1+0x74] ;  /* 0x00007400010a7983 */ /* 0x004ea80000100800 */
[----:B----4-:R-:W4:Y:S04]  /*155d0*/  LDL R18, [R1+0x6c] ;  /* 0x00006c0001127983 */ /* 0x010f280000100800 */
[----:B---3--:R-:W3:Y:S04]  /*155e0*/  LDL R8, [R1+0x70] ;  /* 0x0000700001087983 */ /* 0x008ee80000100800 */
[----:B------:R-:W3:Y:S04]  /*155f0*/  LDL R11, [R1+0xc0] ;  /* 0x0000c000010b7983 */ /* 0x000ee80000100800 */
        /* <DEDUP_REMOVED lines=8> */
[----:B------:R-:W3:Y:S01]  /*15680*/  LDL R5, [R1+0x5c] ;  /* 0x00005c0001057983 */ /* 0x000ee20000100800 */
[----:B-----5:R-:W-:-:S02]  /*15690*/  ISETP.GE.AND P0, PT, R6, c[0x0][0x3c8], PT ;  /* 0x0000f20006007a0c */ /* 0x020fc40003f06270 */
[----:B--2---:R-:W-:-:S11]  /*156a0*/  ISETP.GE.AND P5, PT, R10, c[0x0][0x3c8], PT ;  /* 0x0000f2000a007a0c */ /* 0x004fd60003fa6270 */
[----:B-1----:R-:W-:Y:S02]  /*156b0*/  @!P0 IMAD.MOV.U32 R2, RZ, RZ, R0 ;  /* 0x000000ffff028224 */ /* 0x002fe400078e0000 */
[----:B------:R-:W-:Y:S01]  /*156c0*/  @!P0 IMAD.MOV.U32 R3, RZ, RZ, R4 ;  /* 0x000000ffff038224 */ /* 0x000fe200078e0004 */
[----:B----4-:R-:W-:-:S03]  /*156d0*/  ISETP.GE.AND P3, PT, R18, c[0x0][0x3c8], PT ;  /* 0x0000f20012007a0c */ /* 0x010fc60003f66270 */
[----:B------:R-:W-:Y:S01]  /*156e0*/  @!P0 IMAD.WIDE R2, R6, 0x4, R2 ;  /* 0x0000000406028825 */ /* 0x000fe200078e0202 */
[----:B---3--:R-:W-:-:S04]  /*156f0*/  ISETP.GE.AND P4, PT, R8, c[0x0][0x3c8], PT ;  /* 0x0000f20008007a0c */ /* 0x008fc80003f86270 */
[----:B------:R1:W-:Y:S01]  /*15700*/  @!P0 ST.E.64 [R2.64], R30 ;  /* 0x0000001e02008985 */ /* 0x0003e2000c101b08 */
[----:B------:R-:W-:-:S04]  /*15710*/  @!P5 LEA R6, P0, R10, R0, 0x2 ;  /* 0x000000000a06d211 */ /* 0x000fc800078010ff */
[----:B------:R-:W-:-:S05]  /*15720*/  @!P5 LEA.HI.X R7, R10, R4, R11, 0x2, P0 ;  /* 0x000000040a07d211 */ /* 0x000fca00000f140b */
[----:B------:R-:W-:Y:S01]  /*15730*/  @!P5 ST.E.64 [R6.64], R44 ;  /* 0x0000002c0600d985 */ /* 0x000fe2000c101b08 */
[-C--:B------:R-:W-:Y:S02]  /*15740*/  @!P3 LEA R10, P5, R18, R0.reuse, 0x2 ;  /* 0x00000000120ab211 */ /* 0x080fe400078a10ff */
[----:B------:R-:W-:Y:S02]  /*15750*/  ISETP.GE.AND P2, PT, R16, c[0x0][0x3c8], PT ;  /* 0x0000f20010007a0c */ /* 0x000fe40003f46270 */
[----:B------:R-:W-:Y:S02]  /*15760*/  ISETP.GE.AND P1, PT, R14, c[0x0][0x3c8], PT ;  /* 0x0000f2000e007a0c */ /* 0x000fe40003f26270 */
[----:B------:R-:W-:Y:S02]  /*15770*/  ISETP.GE.AND P0, PT, R12, c[0x0][0x3c8], PT ;  /* 0x0000f2000c007a0c */ /* 0x000fe40003f06270 */
[----:B-1----:R-:W-:-:S04]  /*15780*/  @!P4 LEA R2, P6, R8, R0, 0x2 ;  /* 0x000000000802c211 */ /* 0x002fc800078c10ff */
[----:B------:R-:W-:-:S05]  /*15790*/  @!P4 LEA.HI.X R3, R8, R4, R9, 0x2, P6 ;  /* 0x000000040803c211 */ /* 0x000fca00030f1409 */
[----:B------:R1:W-:Y:S01]  /*157a0*/  @!P4 ST.E.64 [R2.64], R46 ;  /* 0x0000002e0200c985 */ /* 0x0003e2000c101b08 */
[----:B------:R-:W-:-:S04]  /*157b0*/  @!P2 LEA R8, P6, R16, R0, 0x2 ;  /* 0x000000001008a211 */ /* 0x000fc800078c10ff */
[----:B------:R-:W-:Y:S02]  /*157c0*/  @!P2 LEA.HI.X R9, R16, R4, R17, 0x2, P6 ;  /* 0x000000041009a211 */ /* 0x000fe400030f1411 */
[----:B-1----:R-:W-:-:S04]  /*157d0*/  P2R R2, PR, RZ, 0x20 ;  /* 0x00000020ff027803 */ /* 0x002fc80000000000 */
[----:B------:R-:W-:Y:S02]  /*157e0*/  ISETP.NE.AND P4, PT, R2, RZ, PT ;  /* 0x000000ff0200720c */ /* 0x000fe40003f85270 */
[----:B------:R-:W-:Y:S02]  /*157f0*/  @!P1 LEA R6, P5, R14, R0, 0x2 ;  /* 0x000000000e069211 */ /* 0x000fe400078a10ff */
[----:B------:R-:W-:Y:S02]  /*15800*/  @!P3 LEA.HI.X R11, R18, R4, R19, 0x2, P4 ;  /* 0x00000004120bb211 */ /* 0x000fe400020f1413 */
[----:B------:R-:W-:Y:S02]  /*15810*/  @!P0 LEA R2, P4, R12, R0, 0x2 ;  /* 0x000000000c028211 */ /* 0x000fe400078810ff */
[-C--:B------:R-:W-:Y:S02]  /*15820*/  @!P1 LEA.HI.X R7, R14, R4.reuse, R15, 0x2, P5 ;  /* 0x000000040e079211 */ /* 0x080fe400028f140f */
[----:B------:R-:W-:Y:S01]  /*15830*/  @!P0 LEA.HI.X R3, R12, R4, R13, 0x2, P4 ;  /* 0x000000040c038211 */ /* 0x000fe200020f140d */
[----:B------:R1:W-:Y:S04]  /*15840*/  @!P3 ST.E.64 [R10.64], R56 ;  /* 0x000000380a00b985 */ /* 0x0003e8000c101b08 */
[----:B------:R1:W-:Y:S04]  /*15850*/  @!P2 ST.E.64 [R8.64], R54 ;  /* 0x000000360800a985 */ /* 0x0003e8000c101b08 */
[----:B------:R1:W-:Y:S04]  /*15860*/  @!P1 ST.E.64 [R6.64], R50 ;  /* 0x0000003206009985 */ /* 0x0003e8000c101b08 */
[----:B------:R1:W-:Y:S01]  /*15870*/  @!P0 ST.E.64 [R2.64], R40 ;  /* 0x0000002802008985 */ /* 0x0003e2000c101b08 */
[----:B------:R-:W-:-:S13]  /*15880*/  ISETP.GE.AND P0, PT, R5, c[0x0][0x3c8], PT ;  /* 0x0000f20005007a0c */ /* 0x000fda0003f06270 */
[----:B------:R-:W-:Y:S05]  /*15890*/  @P0 BRA `(.L_x_364) ;  /* 0x00000c5000000947 */ /* 0x000fea0003800000 */
[----:B------:R-:W2:Y:S01]  /*158a0*/  LDL R12, [R1+0xa8] ;  /* 0x0000a800010c7983 */ /* 0x000ea20000100800 */
[----:B-1----:R-:W-:-:S04]  /*158b0*/  LEA R2, P0, R5, R0, 0x2 ;  /* 0x0000000005027211 */ /* 0x002fc800078010ff */
[----:B--2---:R-:W-:-:S05]  /*158c0*/  LEA.HI.X R3, R5, R4, R12, 0x2, P0 ;  /* 0x0000000405037211 */ /* 0x004fca00000f140c */
[----:B------:R1:W-:Y:S01]  /*158d0*/  ST.E.64 [R2.64], R28 ;  /* 0x0000001c02007985 */ /* 0x0003e2000c101b08 */
[----:B------:R-:W-:Y:S05]  /*158e0*/  BRA `(.L_x_364) ;  /* 0x00000c0000007947 */ /* 0x000fea0003800000 */
.L_x_349:
[----:B------:R-:W3:Y:S04]  /*158f0*/  LDL.LU R0, [R1+0x50] ;  /* 0x0000500001007983 */ /* 0x000ee80000300800 */
[----:B------:R-:W4:Y:S01]  /*15900*/  LDL.LU R7, [R1+0x54] ;  /* 0x0000540001077983 */ /* 0x000f220000300800 */
[----:B------:R-:W-:Y:S02]  /*15910*/  ISETP.NE.U32.AND P0, PT, RZ, c[0x0][0x508], PT ;  /* 0x00014200ff007a0c */ /* 0x000fe40003f05070 */
[----:B------:R-:W-:Y:S01]  /*15920*/  ISETP.NE.U32.AND P3, PT, RZ, c[0x0][0x500], PT ;  /* 0x00014000ff007a0c */ /* 0x000fe20003f65070 */
[----:B--2---:R-:W2:Y:S01]  /*15930*/  LDL.LU R6, [R1+0x84] ;  /* 0x0000840001067983 */ /* 0x004ea20000300800 */
[----:B------:R-:W-:Y:S01]  /*15940*/  ISETP.NE.AND.EX P2, PT, RZ, c[0x0][0x50c], PT, P0 ;  /* 0x00014300ff007a0c */ /* 0x000fe20003f45300 */
[----:B------:R-:W-:Y:S01]  /*15950*/  IMAD.MOV.U32 R19, RZ, RZ, c[0x0][0x388] ;  /* 0x0000e200ff137624 */ /* 0x000fe200078e00ff */
[----:B------:R-:W-:-:S02]  /*15960*/  ISETP.NE.AND.EX P3, PT, RZ, c[0x0][0x504], PT, P3 ;  /* 0x00014100ff007a0c */ /* 0x000fc40003f65330 */
[----:B---3--:R-:W-:-:S09]  /*15970*/  IADD3 R2, P1, R0, c[0x0][0x500], RZ ;  /* 0x0001400000027a10 */ /* 0x008fd20007f3e0ff */
[----:B------:R-:W-:Y:S01]  /*15980*/  @P2 IADD3 R4, P0, R0, c[0x0][0x508], RZ ;  /* 0x0001420000042a10 */ /* 0x000fe20007f1e0ff */
[----:B------:R-:W-:Y:S01]  /*15990*/  IMAD.MOV.U32 R0, RZ, RZ, RZ ;  /* 0x000000ffff007224 */ /* 0x000fe200078e00ff */
[C---:B----4-:R-:W-:Y:S02]  /*159a0*/  IADD3.X R3, R7.reuse, c[0x0][0x504], RZ, P1, !PT ;  /* 0x0001410007037a10 */ /* 0x050fe40000ffe4ff */
[----:B------:R-:W-:-:S03]  /*159b0*/  @P2 IADD3.X R5, R7, c[0x0][0x50c], RZ, P0, !PT ;  /* 0x0001430007052a10 */ /* 0x000fc600007fe4ff */
[----:B------:R1:W5:Y:S04]  /*159c0*/  @P3 LDG.E R0, [R2.64] ;  /* 0x0000000802003981 */ /* 0x000368000c1e1900 */
[----:B------:R1:W5:Y:S01]  /*159d0*/  @P2 LDG.E R19, [R4.64] ;  /* 0x0000000804132981 */ /* 0x000362000c1e1900 */
[----:B--2---:R-:W-:-:S04]  /*159e0*/  ISETP.NE.AND P0, PT, R6, RZ, PT ;  /* 0x000000ff0600720c */ /* 0x004fc80003f05270 */
[----:B------:R-:W-:Y:S01]  /*159f0*/  SEL R18, R6, c[0x0][0x3d4], P0 ;  /* 0x0000f50006127a07 */ /* 0x000fe20000000000 */
[----:B------:R-:W-:Y:S05]  /*15a00*/  @P2 BRA `(.L_x_377) ;  /* 0x0000004000002947 */ /* 0x000fea0003800000 */
[----:B------:R-:W-:Y:S05]  /*15a10*/  @!P3 BRA `(.L_x_377) ;  /* 0x000000300000b947 */ /* 0x000fea0003800000 */
[----:B-1----:R1:W2:Y:S04]  /*15a20*/  LDG.E R4, [R2.64] ;  /* 0x0000000802047981 */ /* 0x0022a8000c1e1900 */
[----:B-1----:R-:W2:Y:S02]  /*15a30*/  LDG.E R2, [R2.64+0x4] ;  /* 0x0000040802027981 */ /* 0x002ea4000c1e1900 */
[----:B--2--5:R-:W-:Y:S02]  /*15a40*/  IADD3 R19, -R4, R2, RZ ;  /* 0x0000000204137210 */ /* 0x024fe40007ffe1ff */
.L_x_377:
        /* <DEDUP_REMOVED lines=31> */
[----:B------:R-:W-:-:S04]  /*15c40*/  IMAD.WIDE.U32 R6, R6, R8, RZ ;  /* 0x0000000806067225 */ /* 0x000fc800078e00ff */
[----:B------:R-:W-:Y:S01]  /*15c50*/  IMAD.IADD R11, R7, 0x1, R11 ;  /* 0x00000001070b7824 */ /* 0x000fe200078e020b */
[----:B------:R-:W-:Y:S01]  /*15c60*/  IADD3 R7, R5, R10, RZ ;  /* 0x0000000a05077210 */ /* 0x000fe20007ffe0ff */
[----:B------:R-:W-:-:S05]  /*15c70*/  @P0 IMAD.HI.U32 R20, R16, c[0x0][0x4ec], RZ ;  /* 0x00013b0010140a27 */ /* 0x000fca00078e00ff */
[----:B------:R-:W-:Y:S02]  /*15c80*/  @P0 SHF.R.U32.HI R2, RZ, c[0x0][0x4f0], R20 ;  /* 0x00013c00ff020a19 */ /* 0x000fe40000011614 */
[----:B------:R-:W-:-:S03]  /*15c90*/  IADD3 R20, P1, P0, R4, R6, R0 ;  /* 0x0000000604147210 */ /* 0x000fc6000783e000 */
[----:B------:R-:W-:Y:S01]  /*15ca0*/  IMAD.MOV R6, RZ, RZ, -R2 ;  /* 0x000000ffff067224 */ /* 0x000fe200078e0a02 */
[----:B------:R-:W-:Y:S02]  /*15cb0*/  IADD3.X R11, R7, R11, R17, P1, P0 ;  /* 0x0000000b070b7210 */ /* 0x000fe40000fe0411 */
[----:B--2---:R-:W-:-:S05]  /*15cc0*/  SEL R3, R22, RZ, P2 ;  /* 0x000000ff16037207 */ /* 0x004fca0001000000 */
[-C--:B-----5:R-:W-:Y:S02]  /*15cd0*/  IMAD R10, R15, R3.reuse, RZ ;  /* 0x000000030f0a7224 */ /* 0x0a0fe400078e02ff */
[----:B------:R-:W-:-:S04]  /*15ce0*/  IMAD.WIDE.U32 R4, R14, R3, RZ ;  /* 0x000000030e047225 */ /* 0x000fc800078e00ff */
[----:B------:R-:W-:Y:S01]  /*15cf0*/  IMAD R3, R6, c[0x0][0x4e8], R16 ;  /* 0x00013a0006037a24 */ /* 0x000fe200078e0210 */
[----:B------:R-:W-:Y:S02]  /*15d00*/  IADD3 R7, R5, R10, RZ ;  /* 0x0000000a05077210 */ /* 0x000fe40007ffe0ff */
[----:B------:R-:W-:Y:S02]  /*15d10*/  IADD3 R4, P1, P0, R2, R20, R4 ;  /* 0x0000001402047210 */ /* 0x000fe4000783e004 */
[----:B------:R-:W-:Y:S01]  /*15d20*/  SHF.R.S32.HI R5, RZ, 0x1f, R2 ;  /* 0x0000001fff057819 */ /* 0x000fe20000011402 */
[----:B------:R-:W-:Y:S01]  /*15d30*/  IMAD R2, R13, R3, RZ ;  /* 0x000000030d027224 */ /* 0x000fe200078e02ff */
[----:B------:R-:W-:Y:S02]  /*15d40*/  SHF.R.S32.HI R6, RZ, 0x1f, R3 ;  /* 0x0000001fff067819 */ /* 0x000fe40000011403 */
[----:B------:R-:W-:Y:S01]  /*15d50*/  IADD3.X R5, R5, R11, R7, P1, P0 ;  /* 0x0000000b05057210 */ /* 0x000fe20000fe0407 */
[----:B------:R-:W-:-:S02]  /*15d60*/  IMAD.MOV.U32 R7, RZ, RZ, c[0x0][0x4a8] ;  /* 0x00012a00ff077624 */ /* 0x000fc400078e00ff */
[C---:B------:R-:W-:Y:S02]  /*15d70*/  IMAD R6, R12.reuse, R6, R2 ;  /* 0x000000060c067224 */ /* 0x040fe400078e0202 */
        /* <DEDUP_REMOVED lines=9> */
.L_x_379:
[----:B------:R-:W-:Y:S05]  /*15e10*/  BSYNC B0 ;  /* 0x0000000000007941 */ /* 0x000fea0003800000 */
.L_x_378:
[----:B------:R-:W-:-:S13]  /*15e20*/  ISETP.GT.AND P0, PT, R18, 0x1, PT ;  /* 0x000000011200780c */ /* 0x000fda0003f04270 */
[----:B------:R-:W-:Y:S05]  /*15e30*/  @P0 BRA `(.L_x_364) ;  /* 0x000006b000000947 */ /* 0x000fea0003800000 */
[----:B-1----:R-:W2:Y:S04]  /*15e40*/  LDL.LU R2, [R1+0x34] ;  /* 0x0000340001027983 */ /* 0x002ea80000300800 */
[----:B------:R-:W3:Y:S01]  /*15e50*/  LDL R5, [R1] ;  /* 0x0000000001057983 */ /* 0x000ee20000100800 */
[----:B------:R-:W-:Y:S01]  /*15e60*/  IMAD R4, R17, c[0x0][0x3a0], RZ ;  /* 0x0000e80011047a24 */ /* 0x000fe200078e02ff */
[----:B------:R-:W-:Y:S02]  /*15e70*/  ISETP.GE.AND P2, PT, R244, c[0x0][0x3c8], PT ;  /* 0x0000f200f4007a0c */ /* 0x000fe40003f46270 */
[----:B------:R-:W1:Y:S02]  /*15e80*/  S2R R12, SR_TID.X ;  /* 0x00000000000c7919 */ /* 0x000e640000002100 */
[----:B-1----:R-:W-:-:S04]  /*15e90*/  SHF.R.S32.HI R11, RZ, 0x1f, R12 ;  /* 0x0000001fff0b7819 */ /* 0x002fc8000001140c */
[----:B------:R-:W-:-:S04]  /*15ea0*/  LEA.HI R11, R11, R12, RZ, 0x3 ;  /* 0x0000000c0b0b7211 */ /* 0x000fc800078f18ff */
[----:B------:R-:W-:Y:S02]  /*15eb0*/  SHF.R.S32.HI R11, RZ, 0x3, R11 ;  /* 0x00000003ff0b7819 */ /* 0x000fe4000001140b */
[----:B--2---:R-:W-:Y:S02]  /*15ec0*/  MOV R10, R2 ;  /* 0x00000002000a7202 */ /* 0x004fe40000000f00 */
[----:B------:R-:W-:-:S04]  /*15ed0*/  MOV R2, c[0x0][0x4e8] ;  /* 0x00013a0000027a02 */ /* 0x000fc80000000f00 */
[----:B------:R-:W-:Y:S01]  /*15ee0*/  ISETP.NE.AND P0, PT, R2, 0x1, PT ;  /* 0x000000010200780c */ /* 0x000fe20003f05270 */
[----:B------:R-:W-:-:S04]  /*15ef0*/  IMAD.WIDE.U32 R2, R0, c[0x0][0x3a0], RZ ;  /* 0x0000e80000027a25 */ /* 0x000fc800078e00ff */
[----:B------:R-:W-:Y:S01]  /*15f00*/  IMAD R0, R0, c[0x0][0x3a4], R4 ;  /* 0x0000e90000007a24 */ /* 0x000fe200078e0204 */
[----:B---3--:R-:W-:Y:S01]  /*15f10*/  LEA R4, R10, R5, 0x7 ;  /* 0x000000050a047211 */ /* 0x008fe200078e38ff */
[----:B------:R-:W-:-:S03]  /*15f20*/  IMAD R5, R21, c[0x0][0x3f0], RZ ;  /* 0x0000fc0015057a24 */ /* 0x000fc600078e02ff */
[----:B------:R-:W-:Y:S01]  /*15f30*/  IADD3 R3, R3, R0, RZ ;  /* 0x0000000003037210 */ /* 0x000fe20007ffe0ff */
[----:B------:R-:W-:Y:S02]  /*15f40*/  IMAD.MOV.U32 R0, RZ, RZ, R4 ;  /* 0x000000ffff007224 */ /* 0x000fe400078e0004 */
[----:B------:R-:W-:-:S04]  /*15f50*/  @P0 IMAD.HI.U32 R6, R4, c[0x0][0x4ec], RZ ;  /* 0x00013b0004060a27 */ /* 0x000fc800078e00ff */
[----:B------:R-:W-:Y:S01]  /*15f60*/  IMAD.WIDE.U32 R2, R8, c[0x0][0x3e8], R2 ;  /* 0x0000fa0008027a25 */ /* 0x000fe200078e0002 */
[----:B------:R-:W-:-:S03]  /*15f70*/  @P0 SHF.R.U32.HI R0, RZ, c[0x0][0x4f0], R6 ;  /* 0x00013c00ff000a19 */ /* 0x000fc60000011606 */
[----:B------:R-:W-:Y:S01]  /*15f80*/  IMAD R3, R8, c[0x0][0x3ec], R3 ;  /* 0x0000fb0008037a24 */ /* 0x000fe200078e0203 */
[----:B------:R-:W-:Y:S01]  /*15f90*/  SHF.R.S32.HI R6, RZ, 0x1f, R0 ;  /* 0x0000001fff067819 */ /* 0x000fe20000011400 */
[C---:B------:R-:W-:Y:S01]  /*15fa0*/  IMAD R7, R9.reuse, c[0x0][0x3f4], R5 ;  /* 0x0000fd0009077a24 */ /* 0x040fe200078e0205 */
[----:B------:R-:W-:Y:S01]  /*15fb0*/  IADD3 R5, -R0, RZ, RZ ;  /* 0x000000ff00057210 */ /* 0x000fe20007ffe1ff */
[----:B------:R-:W-:-:S04]  /*15fc0*/  IMAD.WIDE.U32 R2, R9, c[0x0][0x3f0], R2 ;  /* 0x0000fc0009027a25 */ /* 0x000fc800078e0002 */
[----:B------:R-:W-:Y:S01]  /*15fd0*/  IMAD R6, R6, c[0x0][0x3e0], RZ ;  /* 0x0000f80006067a24 */ /* 0x000fe200078e02ff */
[----:B------:R-:W-:Y:S01]  /*15fe0*/  IADD3 R3, R3, R7, RZ ;  /* 0x0000000703037210 */ /* 0x000fe20007ffe0ff */
[----:B------:R-:W-:Y:S02]  /*15ff0*/  IMAD R4, R5, c[0x0][0x4e8], R4 ;  /* 0x00013a0005047a24 */ /* 0x000fe400078e0204 */
[C---:B------:R-:W-:Y:S02]  /*16000*/  IMAD R6, R0.reuse, c[0x0][0x3e4], R6 ;  /* 0x0000f90000067a24 */ /* 0x040fe400078e0206 */
[----:B------:R-:W-:Y:S01]  /*16010*/  IMAD.WIDE.U32 R2, R0, c[0x0][0x3e0], R2 ;  /* 0x0000f80000027a25 */ /* 0x000fe200078e0002 */
[----:B------:R-:W-:-:S03]  /*16020*/  SHF.R.S32.HI R0, RZ, 0x1f, R4 ;  /* 0x0000001fff007819 */ /* 0x000fc60000011404 */
[----:B------:R-:W-:Y:S02]  /*16030*/  IMAD.IADD R3, R3, 0x1, R6 ;  /* 0x0000000103037824 */ /* 0x000fe400078e0206 */
[----:B------:R-:W-:Y:S02]  /*16040*/  IMAD R0, R0, c[0x0][0x3d8], RZ ;  /* 0x0000f60000007a24 */ /* 0x000fe400078e02ff */
[----:B------:R-:W-:-:S04]  /*16050*/  IMAD.WIDE.U32 R2, R4, c[0x0][0x3d8], R2 ;  /* 0x0000f60004027a25 */ /* 0x000fc800078e0002 */
[----:B------:R-:W-:Y:S01]  /*16060*/  IMAD R4, R4, c[0x0][0x3dc], R0 ;  /* 0x0000f70004047a24 */ /* 0x000fe200078e0200 */
[----:B------:R-:W-:Y:S02]  /*16070*/  LEA R6, P0, R2, c[0x0][0x380], 0x1 ;  /* 0x0000e00002067a11 */ /* 0x000fe400078008ff */
[----:B------:R-:W-:Y:S02]  /*16080*/  LEA R0, R10, R11, 0x7 ;  /* 0x0000000b0a007211 */ /* 0x000fe400078e38ff */
[----:B------:R-:W-:-:S04]  /*16090*/  IADD3 R4, R3, R4, RZ ;  /* 0x0000000403047210 */ /* 0x000fc80007ffe0ff */
[----:B------:R-:W-:Y:S01]  /*160a0*/  LEA.HI.X R5, R2, c[0x0][0x384], R4, 0x1, P0 ;  /* 0x0000e10002057a11 */ /* 0x000fe200000f0c04 */
[----:B------:R-:W-:Y:S05]  /*160b0*/  BRA.DIV ~URZ, `(.L_x_380) ;  /* 0x000038b27f007947 */ /* 0x000fea000b800000 */
[----:B------:R1:W2:Y:S02]  /*160c0*/  SHFL.IDX PT, R7, R5, RZ, 0x181f ;  /* 0x00181fff05077589 */ /* 0x0002a400000e0000 */
.L_x_454:
[----:B------:R-:W-:Y:S05]  /*160d0*/  BRA.DIV ~URZ, `(.L_x_381) ;  /* 0x000039027f007947 */ /* 0x000fea000b800000 */
[----:B------:R3:W4:Y:S02]  /*160e0*/  SHFL.IDX PT, R2, R6, RZ, 0x181f ;  /* 0x00181fff06027589 */ /* 0x00072400000e0000 */
.L_x_455:
[----:B------:R-:W-:-:S05]  /*160f0*/  IMAD R4, R19, c[0x0][0x4e8], RZ ;  /* 0x00013a0013047a24 */ /* 0x000fca00078e02ff */
[----:B------:R-:W-:-:S13]  /*16100*/  ISETP.GE.OR P0, PT, R0, R4, P2 ;  /* 0x000000040000720c */ /* 0x000fda0001706670 */
[----:B----4-:R-:W-:-:S04]  /*16110*/  @!P0 LEA R2, P1, R244, R2, 0x1 ;  /* 0x00000002f4028211 */ /* 0x010fc800078208ff */
[----:B--2---:R-:W-:-:S05]  /*16120*/  @!P0 LEA.HI.X R3, R244, R7, R245, 0x1, P1 ;  /* 0x00000007f4038211 */ /* 0x004fca00008f0cf5 */
[----:B------:R2:W-:Y:S01]  /*16130*/  @!P0 ST.E.128 [R2.64], RZ ;  /* 0x000000ff02008985 */ /* 0x0005e2000c101d08 */
[----:B------:R-:W-:Y:S05]  /*16140*/  BRA.DIV ~URZ, `(.L_x_382) ;  /* 0x000039027f007947 */ /* 0x000fea000b800000 */
[----:B------:R4:W1:Y:S04]  /*16150*/  SHFL.IDX PT, R7, R5, 0x1, 0x181f ;  /* 0x00381f0005077f89 */ /* 0x00086800000e0000 */
[----:B--2---:R4:W2:Y:S02]  /*16160*/  SHFL.IDX PT, R2, R6, 0x1, 0x181f ;  /* 0x00381f0006027f89 */ /* 0x0048a400000e0000 */
.L_x_456:
[----:B------:R-:W-:-:S04]  /*16170*/  IADD3 R3, R0, 0x10, RZ ;  /* 0x0000001000037810 */ /* 0x000fc80007ffe0ff */
[----:B------:R-:W-:-:S13]  /*16180*/  ISETP.GE.OR P0, PT, R3, R4, P2 ;  /* 0x000000040300720c */ /* 0x000fda0001706670 */
[----:B--2---:R-:W-:-:S04]  /*16190*/  @!P0 LEA R2, P1, R244, R2, 0x1 ;  /* 0x00000002f4028211 */ /* 0x004fc800078208ff */
[----:B-1----:R-:W-:-:S05]  /*161a0*/  @!P0 LEA.HI.X R3, R244, R7, R245, 0x1, P1 ;  /* 0x00000007f4038211 */ /* 0x002fca00008f0cf5 */
[----:B------:R1:W-:Y:S01]  /*161b0*/  @!P0 ST.E.128 [R2.64], RZ ;  /* 0x000000ff02008985 */ /* 0x0003e2000c101d08 */
[----:B------:R-:W-:Y:S05]  /*161c0*/  BRA.DIV ~URZ, `(.L_x_383) ;  /* 0x000039527f007947 */ /* 0x000fea000b800000 */
[----:B------:R2:W1:Y:S02]  /*161d0*/  SHFL.IDX PT, R7, R5, 0x2, 0x181f ;  /* 0x00581f0005077f89 */ /* 0x00046400000e0000 */
.L_x_457:
[----:B------:R-:W-:Y:S05]  /*161e0*/  BRA.DIV ~URZ, `(.L_x_384) ;  /* 0x000039a27f007947 */ /* 0x000fea000b800000 */
[----:B-1----:R1:W2:Y:S02]  /*161f0*/  SHFL.IDX PT, R2, R6, 0x2, 0x181f ;  /* 0x00581f0006027f89 */ /* 0x0022a400000e0000 */
.L_x_458:
[----:B------:R-:W-:-:S04]  /*16200*/  IADD3 R3, R0, 0x20, RZ ;  /* 0x0000002000037810 */ /* 0x000fc80007ffe0ff */
[----:B------:R-:W-:-:S13]  /*16210*/  ISETP.GE.OR P0, PT, R3, R4, P2 ;  /* 0x000000040300720c */ /* 0x000fda0001706670 */
[----:B--2---:R-:W-:-:S04]  /*16220*/  @!P0 LEA R2, P1, R244, R2, 0x1 ;  /* 0x00000002f4028211 */ /* 0x004fc800078208ff */
[----:B------:R-:W-:-:S05]  /*16230*/  @!P0 LEA.HI.X R3, R244, R7, R245, 0x1, P1 ;  /* 0x00000007f4038211 */ /* 0x000fca00008f0cf5 */
[----:B------:R2:W-:Y:S01]  /*16240*/  @!P0 ST.E.128 [R2.64], RZ ;  /* 0x000000ff02008985 */ /* 0x0005e2000c101d08 */
[----:B------:R-:W-:Y:S05]  /*16250*/  BRA.DIV ~URZ, `(.L_x_385) ;  /* 0x000039a27f007947 */ /* 0x000fea000b800000 */
[----:B------:R1:W2:Y:S04]  /*16260*/  SHFL.IDX PT, R7, R5, 0x3, 0x181f ;  /* 0x00781f0005077f89 */ /* 0x0002a800000e0000 */
[----:B--2---:R1:W2:Y:S02]  /*16270*/  SHFL.IDX PT, R2, R6, 0x3, 0x181f ;  /* 0x00781f0006027f89 */ /* 0x0042a400000e0000 */
.L_x_459:
[----:B------:R-:W-:-:S04]  /*16280*/  IADD3 R3, R0, 0x30, RZ ;  /* 0x0000003000037810 */ /* 0x000fc80007ffe0ff */
[----:B------:R-:W-:-:S13]  /*16290*/  ISETP.GE.OR P0, PT, R3, R4, P2 ;  /* 0x000000040300720c */ /* 0x000fda0001706670 */
[----:B--2---:R-:W-:-:S04]  /*162a0*/  @!P0 LEA R2, P1, R244, R2, 0x1 ;  /* 0x00000002f4028211 */ /* 0x004fc800078208ff */
[----:B------:R-:W-:-:S05]  /*162b0*/  @!P0 LEA.HI.X R3, R244, R7, R245, 0x1, P1 ;  /* 0x00000007f4038211 */ /* 0x000fca00008f0cf5 */
[----:B------:R2:W-:Y:S01]  /*162c0*/  @!P0 ST.E.128 [R2.64], RZ ;  /* 0x000000ff02008985 */ /* 0x0005e2000c101d08 */
[----:B------:R-:W-:Y:S05]  /*162d0*/  BRA.DIV ~URZ, `(.L_x_386) ;  /* 0x000039f27f007947 */ /* 0x000fea000b800000 */
[----:B------:R1:W2:Y:S02]  /*162e0*/  SHFL.IDX PT, R7, R5, 0x4, 0x181f ;  /* 0x00981f0005077f89 */ /* 0x0002a400000e0000 */
.L_x_460:
[----:B------:R-:W-:Y:S05]  /*162f0*/  BRA.DIV ~URZ, `(.L_x_387) ;  /* 0x00003a427f007947 */ /* 0x000fea000b800000 */
[----:B--2---:R2:W1:Y:S02]  /*16300*/  SHFL.IDX PT, R2, R6, 0x4, 0x181f ;  /* 0x00981f0006027f89 */ /* 0x00446400000e0000 */
.L_x_461:
[----:B------:R-:W-:-:S04]  /*16310*/  IADD3 R3, R0, 0x40, RZ ;  /* 0x0000004000037810 */ /* 0x000fc80007ffe0ff */
[----:B------:R-:W-:-:S13]  /*16320*/  ISETP.GE.OR P0, PT, R3, R4, P2 ;  /* 0x000000040300720c */ /* 0x000fda0001706670 */
[----:B-1----:R-:W-:-:S04]  /*16330*/  @!P0 LEA R2, P1, R244, R2, 0x1 ;  /* 0x00000002f4028211 */ /* 0x002fc800078208ff */
[----:B------:R-:W-:-:S05]  /*16340*/  @!P0 LEA.HI.X R3, R244, R7, R245, 0x1, P1 ;  /* 0x00000007f4038211 */ /* 0x000fca00008f0cf5 */
[----:B------:R1:W-:Y:S01]  /*16350*/  @!P0 ST.E.128 [R2.64], RZ ;  /* 0x000000ff02008985 */ /* 0x0003e2000c101d08 */
[----:B------:R-:W-:Y:S05]  /*16360*/  BRA.DIV ~URZ, `(.L_x_388) ;  /* 0x00003a427f007947 */ /* 0x000fea000b800000 */
[----:B------:R1:W2:Y:S04]  /*16370*/  SHFL.IDX PT, R7, R5, 0x5, 0x181f ;  /* 0x00b81f0005077f89 */ /* 0x0002a800000e0000 */
[----:B-1----:R1:W3:Y:S02]  /*16380*/  SHFL.IDX PT, R2, R6, 0x5, 0x181f ;  /* 0x00b81f0006027f89 */ /* 0x0022e400000e0000 */
.L_x_462:
[----:B------:R-:W-:-:S04]  /*16390*/  IADD3 R3, R0, 0x50, RZ ;  /* 0x0000005000037810 */ /* 0x000fc80007ffe0ff */
[----:B------:R-:W-:-:S13]  /*163a0*/  ISETP.GE.OR P0, PT, R3, R4, P2 ;  /* 0x000000040300720c */ /* 0x000fda0001706670 */
[----:B---3--:R-:W-:-:S04]  /*163b0*/  @!P0 LEA R2, P1, R244, R2, 0x1 ;  /* 0x00000002f4028211 */ /* 0x008fc800078208ff */
[----:B--2---:R-:W-:-:S05]  /*163c0*/  @!P0 LEA.HI.X R3, R244, R7, R245, 0x1, P1 ;  /* 0x00000007f4038211 */ /* 0x004fca00008f0cf5 */
[----:B------:R2:W-:Y:S01]  /*163d0*/  @!P0 ST.E.128 [R2.64], RZ ;  /* 0x000000ff02008985 */ /* 0x0005e2000c101d08 */
[----:B------:R-:W-:Y:S05]  /*163e0*/  BRA.DIV ~URZ, `(.L_x_389) ;  /* 0x00003a927f007947 */ /* 0x000fea000b800000 */
[----:B------:R3:W1:Y:S02]  /*163f0*/  SHFL.IDX PT, R7, R5, 0x6, 0x181f ;  /* 0x00d81f0005077f89 */ /* 0x00066400000e0000 */
.L_x_463:
[----:B------:R-:W-:Y:S05]  /*16400*/  BRA.DIV ~URZ, `(.L_x_390) ;  /* 0x00003ae27f007947 */ /* 0x000fea000b800000 */
[----:B--2---:R2:W3:Y:S02]  /*16410*/  SHFL.IDX PT, R2, R6, 0x6, 0x181f ;  /* 0x00d81f0006027f89 */ /* 0x0044e400000e0000 */
.L_x_464:
[----:B------:R-:W-:-:S04]  /*16420*/  IADD3 R3, R0, 0x60, RZ ;  /* 0x0000006000037810 */ /* 0x000fc80007ffe0ff */
[----:B------:R-:W-:-:S13]  /*16430*/  ISETP.GE.OR P0, PT, R3, R4, P2 ;  /* 0x000000040300720c */ /* 0x000fda0001706670 */
[----:B---3--:R-:W-:-:S04]  /*16440*/  @!P0 LEA R2, P1, R244, R2, 0x1 ;  /* 0x00000002f4028211 */ /* 0x008fc800078208ff */
[----:B-1----:R-:W-:-:S05]  /*16450*/  @!P0 LEA.HI.X R3, R244, R7, R245, 0x1, P1 ;  /* 0x00000007f4038211 */ /* 0x002fca00008f0cf5 */
[----:B------:R1:W-:Y:S01]  /*16460*/  @!P0 ST.E.128 [R2.64], RZ ;  /* 0x000000ff02008985 */ /* 0x0003e2000c101d08 */
[----:B------:R-:W-:Y:S05]  /*16470*/  BRA.DIV ~URZ, `(.L_x_391) ;  /* 0x00003ae27f007947 */ /* 0x000fea000b800000 */
[----:B----4-:R-:W3:Y:S04]  /*16480*/  SHFL.IDX PT, R5, R5, 0x7, 0x181f ;  /* 0x00f81f0005057f89 */ /* 0x010ee800000e0000 */
[----:B-1----:R1:W4:Y:S02]  /*16490*/  SHFL.IDX PT, R2, R6, 0x7, 0x181f ;  /* 0x00f81f0006027f89 */ /* 0x00232400000e0000 */
.L_x_465:
[----:B------:R-:W-:-:S04]  /*164a0*/  IADD3 R0, R0, 0x70, RZ ;  /* 0x0000007000007810 */ /* 0x000fc80007ffe0ff */
[----:B------:R-:W-:-:S13]  /*164b0*/  ISETP.GE.OR P0, PT, R0, R4, P2 ;  /* 0x000000040000720c */ /* 0x000fda0001706670 */
[----:B----4-:R-:W-:-:S04]  /*164c0*/  @!P0 LEA R2, P1, R244, R2, 0x1 ;  /* 0x00000002f4028211 */ /* 0x010fc800078208ff */
[----:B---3--:R-:W-:-:S05]  /*164d0*/  @!P0 LEA.HI.X R3, R244, R5, R245, 0x1, P1 ;  /* 0x00000005f4038211 */ /* 0x008fca00008f0cf5 */
[----:B------:R3:W-:Y:S04]  /*164e0*/  @!P0 ST.E.128 [R2.64], RZ ;  /* 0x000000ff02008985 */ /* 0x0007e8000c101d08 */
.L_x_364:
[----:B------:R-:W-:Y:S05]  /*164f0*/  BSYNC B1 ;  /* 0x0000000000017941 */ /* 0x000fea0003800000 */
.L_x_348:
[----:B-1----:R-:W5:Y:S02]  /*16500*/  LDL R0, [R1+0xe4] ;  /* 0x0000e40001007983 */ /* 0x002f640000100800 */
[----:B-----5:R-:W-:-:S13]  /*16510*/  ISETP.NE.AND P0, PT, R0, RZ, PT ;  /* 0x000000ff0000720c */ /* 0x020fda0003f05270 */
[----:B------:R-:W-:Y:S01]  /*16520*/  @P0 WARPSYNC 0xffffffff ;  /* 0xffffffff00000948 */ /* 0x000fe20003800000 */
[----:B------:R-:W-:Y:S06]  /*16530*/  @P0 BAR.SYNC.DEFER_BLOCKING 0x5, 0x80 ;  /* 0x0142000000000b1d */ /* 0x000fec0000010000 */
[----:B--23--:R-:W1:Y:S04]  /*16540*/  @P0 LDS.128 R4, [0x9100] ;  /* 0x00910000ff040984 */ /* 0x00ce680000000c00 */
[----:B-1----:R1:W-:Y:S04]  /*16550*/  @P0 STL.64 [R1+0x30], R4 ;  /* 0x0000300401000387 */ /* 0x0023e80000100a00 */
        /* <DEDUP_REMOVED lines=9> */
.L_x_466:
[----:B------:R-:W-:Y:S05]  /*165f0*/  BRA.DIV ~URZ, `(.L_x_394) ;  /* 0x00003aa27f007947 */ /* 0x000fea000b800000 */
[----:B------:R3:W1:Y:S02]  /*16600*/  SHFL.IDX PT, R8, R84, 0x1, 0x1f ;  /* 0x00201f0054087f89 */ /* 0x00066400000e0000 */
.L_x_467:
[----:B------:R-:W5:Y:S01]  /*16610*/  LDL R0, [R1+0x3c] ;  /* 0x00003c0001007983 */ /* 0x000f620000100800 */
[----:B------:R-:W-:Y:S02]  /*16620*/  IMAD.MOV.U32 R6, RZ, RZ, RZ ;  /* 0x000000ffff067224 */ /* 0x000fe400078e00ff */
[----:B-----5:R-:W-:-:S05]  /*16630*/  IMAD.IADD R0, R0, 0x1, R13 ;  /* 0x0000000100007824 */ /* 0x020fca00078e020d */
[----:B------:R-:W-:-:S13]  /*16640*/  ISETP.GE.OR P0, PT, R0, c[0x0][0x53c], !P6 ;  /* 0x00014f0000007a0c */ /* 0x000fda0007706670 */
[----:B------:R-:W-:Y:S01]  /*16650*/  @!P0 MOV R2, 0x4 ;  /* 0x0000000400028802 */ /* 0x000fe20000000f00 */
[----:B------:R-:W-:-:S04]  /*16660*/  @!P0 IMAD.MOV.U32 R4, RZ, RZ, 0x4 ;  /* 0x00000004ff048424 */ /* 0x000fc800078e00ff */
[----:B------:R-:W-:-:S04]  /*16670*/  @!P0 IMAD.WIDE R4, R0, R4, c[0x0][0x580] ;  /* 0x0001600000048625 */ /* 0x000fc800078e0204 */
[----:B----4-:R-:W-:Y:S01]  /*16680*/  @!P0 IMAD.WIDE R2, R0, R2, c[0x0][0x578] ;  /* 0x00015e0000028625 */ /* 0x010fe200078e0202 */
[----:B------:R-:W4:Y:S04]  /*16690*/  @!P0 LDG.E R6, [R4.64] ;  /* 0x0000000804068981 */ /* 0x000f28000c1e1900 */
[----:B------:R-:W4:Y:S01]  /*166a0*/  @!P0 LDG.E R7, [R2.64] ;  /* 0x0000000802078981 */ /* 0x000f22000c1e1900 */
[C---:B------:R-:W-:Y:S02]  /*166b0*/  ISETP.GE.U32.AND P4, PT, R13.reuse, 0x10, PT ;  /* 0x000000100d00780c */ /* 0x040fe40003f86070 */
[C---:B------:R-:W-:Y:S02]  /*166c0*/  ISETP.GE.U32.AND P3, PT, R13.reuse, 0x8, PT ;  /* 0x000000080d00780c */ /* 0x040fe40003f66070 */
[----:B------:R-:W-:-:S02]  /*166d0*/  ISETP.GE.U32.AND P2, PT, R13, 0x4, PT ;  /* 0x000000040d00780c */ /* 0x000fc40003f46070 */
[C---:B------:R-:W-:Y:S02]  /*166e0*/  ISETP.GE.U32.AND P1, PT, R13.reuse, 0x2, PT ;  /* 0x000000020d00780c */ /* 0x040fe40003f26070 */
[----:B------:R-:W-:Y:S02]  /*166f0*/  ISETP.NE.AND P5, PT, R13, RZ, PT ;  /* 0x000000ff0d00720c */ /* 0x000fe40003fa5270 */
[----:B------:R-:W-:Y:S01]  /*16700*/  MOV R11, RZ ;  /* 0x000000ff000b7202 */ /* 0x000fe20000000f00 */
[----:B----4-:R-:W-:Y:S01]  /*16710*/  IMAD R0, R7, R6, RZ ;  /* 0x0000000607007224 */ /* 0x010fe200078e02ff */
[----:B------:R-:W-:Y:S07]  /*16720*/  BRA.DIV ~URZ, `(.L_x_395) ;  /* 0x000039e27f007947 */ /* 0x000fee000b800000 */
[----:B------:R4:W3:Y:S02]  /*16730*/  SHFL.UP PT, R4, R0, 0x1, RZ ;  /* 0x0420000000047989 */ /* 0x0008e400000e00ff */
.L_x_468:
[----:B---3--:R-:W-:-:S04]  /*16740*/  SEL R4, R4, RZ, P5 ;  /* 0x000000ff04047207 */ /* 0x008fc80002800000 */
[----:B----4-:R-:W-:Y:S01]  /*16750*/  IADD3 R0, R0, R4, RZ ;  /* 0x0000000400007210 */ /* 0x010fe20007ffe0ff */
[----:B------:R-:W-:Y:S05]  /*16760*/  BRA.DIV ~URZ, `(.L_x_396) ;  /* 0x000039e27f007947 */ /* 0x000fea000b800000 */
[----:B------:R-:W3:Y:S02]  /*16770*/  SHFL.UP PT, R2, R0, 0x2, RZ ;  /* 0x0440000000027989 */ /* 0x000ee400000e00ff */
[----:B---3--:R-:W-:-:S05]  /*16780*/  SEL R2, R2, RZ, P1 ;  /* 0x000000ff02027207 */ /* 0x008fca0000800000 */
[----:B------:R-:W-:-:S05]  /*16790*/  IMAD.IADD R4, R0, 0x1, R2 ;  /* 0x0000000100047824 */ /* 0x000fca00078e0202 */
        /* <DEDUP_REMOVED lines=9> */
[----:B------:R3:W4:Y:S02]  /*16830*/  SHFL.IDX PT, R0, R4, 0x1f, 0x1f ;  /* 0x03e01f0004007f89 */ /* 0x00072400000e0000 */
.L_x_469:
[----:B----4-:R-:W-:Y:S01]  /*16840*/  IMAD R0, R0, c[0x0][0x538], RZ ;  /* 0x00014e0000007a24 */ /* 0x010fe200078e02ff */
[----:B------:R-:W-:Y:S04]  /*16850*/  BSSY B1, `(.L_x_397) ;  /* 0x0000084000017945 */ /* 0x000fe80003800000 */
[----:B-1----:R-:W-:-:S04]  /*16860*/  IADD3 R8, R0, R8, RZ ;  /* 0x0000000800087210 */ /* 0x002fc80007ffe0ff */
[----:B--2---:R-:W-:-:S13]  /*16870*/  ISETP.GT.AND P0, PT, R8, R9, PT ;  /* 0x000000090800720c */ /* 0x004fda0003f04270 */
[----:B------:R-:W-:Y:S05]  /*16880*/  @P0 BRA `(.L_x_398) ;  /* 0x0000025000000947 */ /* 0x000fea0003800000 */
.L_x_402:
[----:B------:R-:W2:Y:S02]  /*16890*/  LDL.LU R0, [R1+0x3c] ;  /* 0x00003c0001007983 */ /* 0x000ea40000300800 */
[----:B--2---:R-:W-:-:S04]  /*168a0*/  IADD3 R0, R0, 0x1f, RZ ;  /* 0x0000001f00007810 */ /* 0x004fc80007ffe0ff */
[----:B------:R-:W-:-:S13]  /*168b0*/  ISETP.GE.AND P0, PT, R0, c[0x0][0x53c], PT ;  /* 0x00014f0000007a0c */ /* 0x000fda0003f06270 */
[----:B------:R-:W-:Y:S05]  /*168c0*/  @P0 BRA `(.L_x_399) ;  /* 0x0000077000000947 */ /* 0x000fea0003800000 */
[----:B------:R1:W-:Y:S01]  /*168d0*/  STL [R1+0x3c], R0 ;  /* 0x00003c0001007387 */ /* 0x0003e20000100800 */
[----:B------:R-:W-:Y:S01]  /*168e0*/  CS2R R6, SRZ ;  /* 0x0000000000067805 */ /* 0x000fe2000001ff00 */
[----:B-1----:R-:W-:-:S04]  /*168f0*/  IADD3 R0, R0, R13, RZ ;  /* 0x0000000d00007210 */ /* 0x002fc80007ffe0ff */
[----:B------:R-:W-:-:S13]  /*16900*/  ISETP.GE.OR P0, PT, R0, c[0x0][0x53c], !P6 ;  /* 0x00014f0000007a0c */ /* 0x000fda0007706670 */
[----:B---3--:R-:W-:Y:S02]  /*16910*/  @!P0 MOV R4, 0x4 ;  /* 0x0000000400048802 */ /* 0x008fe40000000f00 */
[----:B------:R-:W-:-:S03]  /*16920*/  @!P0 MOV R2, 0x4 ;  /* 0x0000000400028802 */ /* 0x000fc60000000f00 */
[----:B------:R-:W-:-:S04]  /*16930*/  @!P0 IMAD.WIDE R4, R0, R4, c[0x0][0x580] ;  /* 0x0001600000048625 */ /* 0x000fc800078e0204 */
[----:B------:R-:W-:Y:S01]  /*16940*/  @!P0 IMAD.WIDE R2, R0, R2, c[0x0][0x578] ;  /* 0x00015e0000028625 */ /* 0x000fe200078e0202 */
[----:B------:R-:W2:Y:S04]  /*16950*/  @!P0 LDG.E R6, [R4.64] ;  /* 0x0000000804068981 */ /* 0x000ea8000c1e1900 */
[----:B------:R-:W2:Y:S02]  /*16960*/  @!P0 LDG.E R7, [R2.64] ;  /* 0x0000000802078981 */ /* 0x000ea4000c1e1900 */
[----:B--2---:R-:W-:Y:S01]  /*16970*/  IMAD R0, R7, R6, RZ ;  /* 0x0000000607007224 */ /* 0x004fe200078e02ff */
[----:B------:R-:W-:Y:S05]  /*16980*/  BRA.DIV ~URZ, `(.L_x_400) ;  /* 0x000039727f007947 */ /* 0x000fea000b800000 */
[----:B------:R1:W2:Y:S02]  /*16990*/  SHFL.UP PT, R2, R0, 0x1, RZ ;  /* 0x0420000000027989 */ /* 0x0002a400000e00ff */
.L_x_470:
        /* <DEDUP_REMOVED lines=16> */
.L_x_471:
[----:B--2---:R-:W-:-:S05]  /*16aa0*/  IMAD R0, R0, c[0x0][0x538], RZ ;  /* 0x00014e0000007a24 */ /* 0x004fca00078e02ff */
[----:B------:R-:W-:-:S04]  /*16ab0*/  IADD3 R8, R0, R8, RZ ;  /* 0x0000000800087210 */ /* 0x000fc80007ffe0ff */
[----:B------:R-:W-:-:S13]  /*16ac0*/  ISETP.GT.AND P0, PT, R8, R9, PT ;  /* 0x000000090800720c */ /* 0x000fda0003f04270 */
[----:B-1----:R-:W-:Y:S05]  /*16ad0*/  @!P0 BRA `(.L_x_402) ;  /* 0xfffffdb000008947 */ /* 0x002fea000383ffff */
.L_x_398:
[----:B------:R-:W-:-:S05]  /*16ae0*/  IADD3 R8, -R0, R8, RZ ;  /* 0x0000000800087210 */ /* 0x000fca0007ffe1ff */
[----:B------:R-:W-:-:S05]  /*16af0*/  IMAD R0, R4, c[0x0][0x538], R8 ;  /* 0x00014e0004007a24 */ /* 0x000fca00078e0208 */
[----:B------:R-:W-:Y:S01]  /*16b00*/  ISETP.GT.AND P0, PT, R0, R9, PT ;  /* 0x000000090000720c */ /* 0x000fe20003f04270 */
[----:B------:R-:W-:-:S12]  /*16b10*/  BRA.DIV ~URZ, `(.L_x_403) ;  /* 0x000039e27f007947 */ /* 0x000fd8000b800000 */
[----:B------:R-:W-:-:S04]  /*16b20*/  VOTE.ANY R0, PT, !P0 ;  /* 0x0000000000007806 */ /* 0x000fc800040e0100 */
.L_x_472:
[----:B------:R1:W2:Y:S01]  /*16b30*/  POPC R10, R0 ;  /* 0x00000000000a7309 */ /* 0x0002a20000000000 */
[----:B------:R-:W-:Y:S05]  /*16b40*/  BRA.DIV ~URZ, `(.L_x_404) ;  /* 0x000039f27f007947 */ /* 0x000fea000b800000 */
[----:B--2---:R2:W4:Y:S04]  /*16b50*/  SHFL.IDX PT, R6, R6, R10, 0x1f ;  /* 0x00001f0a06067589 */ /* 0x00452800000e0000 */
[----:B------:R2:W1:Y:S02]  /*16b60*/  SHFL.IDX PT, R7, R7, R10, 0x1f ;  /* 0x00001f0a07077589 */ /* 0x00046400000e0000 */
.L_x_473:
[----:B------:R-:W-:Y:S01]  /*16b70*/  ISETP.NE.AND P0, PT, R0, RZ, PT ;  /* 0x000000ff0000720c */ /* 0x000fe20003f05270 */
[----:B------:R-:W-:-:S12]  /*16b80*/  BSSY B0, `(.L_x_405) ;  /* 0x0000005000007945 */ /* 0x000fd80003800000 */
[----:B------:R-:W-:Y:S05]  /*16b90*/  @!P0 BRA `(.L_x_406) ;  /* 0x0000003000008947 */ /* 0x000fea0003800000 */
[----:B-1----:R-:W-:Y:S01]  /*16ba0*/  IADD3 R0, R10, -0x1, RZ ;  /* 0xffffffff0a007810 */ /* 0x002fe20007ffe0ff */
[----:B------:R-:W-:Y:S05]  /*16bb0*/  BRA.DIV ~URZ, `(.L_x_407) ;  /* 0x00003a527f007947 */ /* 0x000fea000b800000 */
[----:B------:R1:W2:Y:S02]  /*16bc0*/  SHFL.IDX PT, R11, R4, R0, 0x1f ;  /* 0x00001f00040b7589 */ /* 0x0002a400000e0000 */
.L_x_406:
[----:B------:R-:W-:Y:S05]  /*16bd0*/  BSYNC B0 ;  /* 0x0000000000007941 */ /* 0x000fea0003800000 */
.L_x_405:
[----:B--2---:R-:W-:Y:S01]  /*16be0*/  IMAD R8, R11, c[0x0][0x538], R8 ;  /* 0x00014e000b087a24 */ /* 0x004fe200078e0208 */
[----:B----4-:R-:W-:Y:S02]  /*16bf0*/  IABS R2, R6 ;  /* 0x0000000600027213 */ /* 0x010fe40000000000 */
[----:B-1----:R-:W-:Y:S01]  /*16c00*/  IABS R3, R7 ;  /* 0x0000000700037213 */ /* 0x002fe20000000000 */
[----:B------:R-:W-:Y:S01]  /*16c10*/  IMAD.IADD R9, R9, 0x1, -R8 ;  /* 0x0000000109097824 */ /* 0x000fe200078e0a08 */
[----:B------:R1:W-:Y:S01]  /*16c20*/  STL [R1+0x30], R8 ;  /* 0x0000300801007387 */ /* 0x0003e20000100800 */
[----:B---3--:R-:W2:Y:S03]  /*16c30*/  I2F.RP R4, R2 ;  /* 0x0000000200047306 */ /* 0x008ea60000209400 */
[----:B------:R-:W3:Y:S05]  /*16c40*/  LDL.LU R14, [R1+0x3c] ;  /* 0x00003c00010e7983 */ /* 0x000eea0000300800 */
[----:B--2---:R-:W2:Y:S02]  /*16c50*/  MUFU.RCP R4, R4 ;  /* 0x0000000400047308 */ /* 0x004ea40000001000 */
[----:B--2---:R-:W-:-:S06]  /*16c60*/  IADD3 R4, R4, 0xffffffe, RZ ;  /* 0x0ffffffe04047810 */ /* 0x004fcc0007ffe0ff */
[----:B------:R-:W2:Y:S01]  /*16c70*/  F2I.FTZ.U32.TRUNC.NTZ R5, R4 ;  /* 0x0000000400057305 */ /* 0x000ea2000021f000 */
[----:B-1----:R-:W-:Y:S02]  /*16c80*/  MOV R8, R3 ;  /* 0x0000000300087202 */ /* 0x002fe40000000f00 */
[----:B------:R-:W-:Y:S01]  /*16c90*/  IABS R11, R9 ;  /* 0x00000009000b7213 */ /* 0x000fe20000000000 */
[----:B--2---:R-:W-:-:S04]  /*16ca0*/  IMAD.MOV R0, RZ, RZ, -R5 ;  /* 0x000000ffff007224 */ /* 0x004fc800078e0a05 */
[----:B------:R-:W-:Y:S01]  /*16cb0*/  IMAD.MOV.U32 R4, RZ, RZ, R0 ;  /* 0x000000ffff047224 */ /* 0x000fe200078e0000 */
[----:B------:R-:W-:-:S03]  /*16cc0*/  IABS R0, R6 ;  /* 0x0000000600007213 */ /* 0x000fc60000000000 */
[----:B------:R-:W-:Y:S02]  /*16cd0*/  IMAD R3, R4, R2, RZ ;  /* 0x0000000204037224 */ /* 0x000fe400078e02ff */
[----:B------:R-:W-:Y:S01]  /*16ce0*/  IMAD.MOV.U32 R4, RZ, RZ, RZ ;  /* 0x000000ffff047224 */ /* 0x000fe200078e00ff */
[----:B------:R-:W1:Y:S01]  /*16cf0*/  I2F.RP R12, R8 ;  /* 0x00000008000c7306 */ /* 0x000e620000209400 */
[----:B------:R-:W-:Y:S02]  /*16d00*/  IMAD.MOV R0, RZ, RZ, -R0 ;  /* 0x000000ffff007224 */ /* 0x000fe400078e0a00 */
[----:B------:R-:W-:-:S04]  /*16d10*/  IMAD.HI.U32 R5, R5, R3, R4 ;  /* 0x0000000305057227 */ /* 0x000fc800078e0004 */
[----:B------:R-:W-:Y:S01]  /*16d20*/  IMAD.MOV.U32 R3, RZ, RZ, R11 ;  /* 0x000000ffff037224 */ /* 0x000fe200078e000b */
[----:B------:R-:W-:-:S03]  /*16d30*/  MOV R4, R0 ;  /* 0x0000000000047202 */ /* 0x000fc60000000f00 */
[----:B------:R-:W-:-:S04]  /*16d40*/  IMAD.HI.U32 R0, R5, R3, RZ ;  /* 0x0000000305007227 */ /* 0x000fc800078e00ff */
[----:B------:R-:W-:Y:S02]  /*16d50*/  IMAD R3, R0, R4, R3 ;  /* 0x0000000400037224 */ /* 0x000fe400078e0203 */
[----:B-1----:R-:W1:Y:S03]  /*16d60*/  MUFU.RCP R4, R12 ;  /* 0x0000000c00047308 */ /* 0x002e660000001000 */
[----:B------:R-:W-:-:S13]  /*16d70*/  ISETP.GT.U32.AND P0, PT, R2, R3, PT ;  /* 0x000000030200720c */ /* 0x000fda0003f04070 */
[----:B------:R-:W-:Y:S01]  /*16d80*/  @!P0 IMAD.IADD R3, R3, 0x1, -R2 ;  /* 0x0000000103038824 */ /* 0x000fe200078e0a02 */
[----:B-1----:R-:W-:-:S04]  /*16d90*/  IADD3 R4, R4, 0xffffffe, RZ ;  /* 0x0ffffffe04047810 */ /* 0x002fc80007ffe0ff */
[----:B------:R-:W-:Y:S02]  /*16da0*/  ISETP.GE.U32.AND P2, PT, R3, R2, PT ;  /* 0x000000020300720c */ /* 0x000fe40003f46070 */
[----:B------:R-:W1:Y:S01]  /*16db0*/  F2I.FTZ.U32.TRUNC.NTZ R3, R4 ;  /* 0x0000000400037305 */ /* 0x000e62000021f000 */
[----:B------:R-:W-:Y:S02]  /*16dc0*/  LOP3.LUT R2, R9, R6, RZ, 0x3c, !PT ;  /* 0x0000000609027212 */ /* 0x000fe400078e3cff */
[----:B------:R-:W-:Y:S02]  /*16dd0*/  @!P0 IADD3 R0, R0, 0x1, RZ ;  /* 0x0000000100008810 */ /* 0x000fe40007ffe0ff */
[----:B------:R-:W-:Y:S02]  /*16de0*/  ISETP.GE.AND P1, PT, R2, RZ, PT ;  /* 0x000000ff0200720c */ /* 0x000fe40003f26270 */
[----:B------:R-:W-:-:S04]  /*16df0*/  ISETP.NE.AND P0, PT, R6, RZ, PT ;  /* 0x000000ff0600720c */ /* 0x000fc80003f05270 */
[----:B------:R-:W-:Y:S01]  /*16e00*/  @P2 IADD3 R0, R0, 0x1, RZ ;  /* 0x0000000100002810 */ /* 0x000fe20007ffe0ff */
[----:B-1----:R-:W-:-:S06]  /*16e10*/  IMAD.MOV R2, RZ, RZ, -R3 ;  /* 0x000000ffff027224 */ /* 0x002fcc00078e0a03 */
[----:B------:R-:W-:Y:S01]  /*16e20*/  @!P1 IMAD.MOV R0, RZ, RZ, -R0 ;  /* 0x000000ffff009224 */ /* 0x000fe200078e0a00 */
[----:B------:R-:W-:Y:S02]  /*16e30*/  MOV R4, R2 ;  /* 0x0000000200047202 */ /* 0x000fe40000000f00 */
[----:B------:R-:W-:Y:S02]  /*16e40*/  IABS R2, R7 ;  /* 0x0000000700027213 */ /* 0x000fe40000000000 */
[----:B------:R-:W-:Y:S01]  /*16e50*/  @!P0 LOP3.LUT R0, RZ, R6, RZ, 0x33, !PT ;  /* 0x00000006ff008212 */ /* 0x000fe200078e33ff */
[----:B------:R-:W-:Y:S02]  /*16e60*/  IMAD R4, R4, R8, RZ ;  /* 0x0000000804047224 */ /* 0x000fe400078e02ff */
[----:B------:R-:W-:Y:S01]  /*16e70*/  IMAD.MOV R5, RZ, RZ, -R2 ;  /* 0x000000ffff057224 */ /* 0x000fe200078e0a02 */
[----:B------:R-:W-:Y:S01]  /*16e80*/  IABS R11, R0 ;  /* 0x00000000000b7213 */ /* 0x000fe20000000000 */
[----:B------:R-:W-:-:S04]  /*16e90*/  IMAD.MOV.U32 R2, RZ, RZ, RZ ;  /* 0x000000ffff027224 */ /* 0x000fc800078e00ff */
        /* <DEDUP_REMOVED lines=26> */
.L_x_399:
[----:B------:R-:W-:Y:S01]  /*17040*/  MOV R0, c[0x0][0x53c] ;  /* 0x00014f0000007a02 */ /* 0x000fe20000000f00 */
[----:B------:R1:W-:Y:S04]  /*17050*/  STL [R1+0x30], R9 ;  /* 0x0000300901007387 */ /* 0x0003e80000100800 */
[----:B------:R1:W-:Y:S04]  /*17060*/  STL [R1+0x34], RZ ;  /* 0x000034ff01007387 */ /* 0x0003e80000100800 */
[----:B------:R1:W-:Y:S04]  /*17070*/  STL [R1+0x38], RZ ;  /* 0x000038ff01007387 */ /* 0x0003e80000100800 */
[----:B------:R1:W-:Y:S02]  /*17080*/  STL [R1+0x3c], R0 ;  /* 0x00003c0001007387 */ /* 0x0003e40000100800 */
.L_x_408:
[----:B------:R-:W-:Y:S05]  /*17090*/  BSYNC B1 ;  /* 0x0000000000017941 */ /* 0x000fea0003800000 */
.L_x_397:
[----:B---3--:R-:W2:Y:S04]  /*170a0*/  LDL R4, [R1+0x30] ;  /* 0x0000300001047983 */ /* 0x008ea80000100800 */
[----:B------:R-:W2:Y:S04]  /*170b0*/  LDL R5, [R1+0x34] ;  /* 0x0000340001057983 */ /* 0x000ea80000100800 */
[----:B------:R-:W2:Y:S04]  /*170c0*/  LDL R6, [R1+0x38] ;  /* 0x0000380001067983 */ /* 0x000ea80000100800 */
[----:B------:R-:W2:Y:S01]  /*170d0*/  LDL R7, [R1+0x3c] ;  /* 0x00003c0001077983 */ /* 0x000ea20000100800 */
[----:B------:R-:W-:Y:S03]  /*170e0*/  WARPSYNC 0xffffffff ;  /* 0xffffffff00007948 */ /* 0x000fe60003800000 */
[----:B------:R-:W-:Y:S01]  /*170f0*/  BAR.SYNC.DEFER_BLOCKING 0x4, 0x80 ;  /* 0x0102000000007b1d */ /* 0x000fe20000010000 */
[----:B------:R-:W-:-:S13]  /*17100*/  ISETP.NE.AND P0, PT, R13, RZ, PT ;  /* 0x000000ff0d00720c */ /* 0x000fda0003f05270 */
[----:B--2---:R2:W-:Y:S04]  /*17110*/  @!P0 STS.128 [0x9100], R4 ;  /* 0x00910004ff008388 */ /* 0x0045e80000000c00 */
[----:B------:R-:W-:Y:S06]  /*17120*/  BAR.ARV 0x5, 0x80 ;  /* 0x0142000000007b1d */ /* 0x000fec0000002000 */
.L_x_392:
[----:B-1----:R-:W3:Y:S02]  /*17130*/  LDL R0, [R1+0x3c] ;  /* 0x00003c0001007983 */ /* 0x002ee40000100800 */
[----:B---3--:R-:W-:-:S13]  /*17140*/  ISETP.GE.AND P0, PT, R0, c[0x0][0x53c], PT ;  /* 0x00014f0000007a0c */ /* 0x008fda0003f06270 */
[----:B--2-4-:R-:W-:Y:S01]  /*17150*/  @P0 CALL.REL.NOINC `(.L_x_409) ;  /* 0x0000001000000944 */ /* 0x014fe20003c00000 */
[----:B------:R-:W-:Y:S05]  /*17160*/  BRA `(.L_x_410) ;  /* 0xfffea91000007947 */ /* 0x000fea000383ffff */
.L_x_409:
[----:B------:R-:W-:Y:S05]  /*17170*/  EXIT ;  /* 0x000000000000794d */ /* 0x000fea0003800000 */
.L_x_222:
[----:B------:R-:W-:Y:S01]  /*17180*/  IMAD.MOV.U32 R0, RZ, RZ, R5 ;  /* 0x000000ffff007224 */ /* 0x000fe200078e0005 */
[----:B------:R-:W-:Y:S02]  /*17190*/  MOV R2, 0x1 ;  /* 0x0000000100027802 */ /* 0x000fe40000000f00 */
[----:B------:R-:W-:Y:S02]  /*171a0*/  MOV R3, 0x171c0 ;  /* 0x000171c000037802 */ /* 0x000fe40000000f00 */
[----:B------:R-:W-:Y:S05]  /*171b0*/  CALL.REL.NOINC `($__internal_6_$__cuda_sm70_shflsync_up_p) ;  /* 0x0000357000007944 */ /* 0x000fea0003c00000 */
[----:B------:R-:W-:Y:S01]  /*171c0*/  MOV R0, R4 ;  /* 0x0000000400007202 */ /* 0x000fe20000000f00 */
[----:B------:R-:W-:Y:S05]  /*171d0*/  BRA `(.L_x_411) ;  /* 0xfffe929000007947 */ /* 0x000fea000383ffff */
.L_x_223:
[----:B------:R-:W-:Y:S01]  /*171e0*/  IMAD.MOV.U32 R0, RZ, RZ, R5 ;  /* 0x000000ffff007224 */ /* 0x000fe200078e0005 */
[----:B------:R-:W-:Y:S02]  /*171f0*/  MOV R2, 0x2 ;  /* 0x0000000200027802 */ /* 0x000fe40000000f00 */
[----:B------:R-:W-:Y:S02]  /*17200*/  MOV R3, 0x17220 ;  /* 0x0001722000037802 */ /* 0x000fe40000000f00 */
[----:B------:R-:W-:Y:S05]  /*17210*/  CALL.REL.NOINC `($__internal_6_$__cuda_sm70_shflsync_up_p) ;  /* 0x0000351000007944 */ /* 0x000fea0003c00000 */
[----:B------:R-:W-:Y:S01]  /*17220*/  SEL R0, R4, RZ, P4 ;  /* 0x000000ff04007207 */ /* 0x000fe20002000000 */
[----:B------:R-:W-:Y:S01]  /*17230*/  IMAD.MOV.U32 R2, RZ, RZ, 0x4 ;  /* 0x00000004ff027424 */ /* 0x000fe200078e00ff */
[----:B------:R-:W-:-:S03]  /*17240*/  MOV R3, 0x17270 ;  /* 0x0001727000037802 */ /* 0x000fc60000000f00 */
[----:B------:R-:W-:Y:S02]  /*17250*/  IMAD.IADD R0, R5, 0x1, R0 ;  /* 0x0000000105007824 */ /* 0x000fe400078e0200 */
        /* <DEDUP_REMOVED lines=13> */
[----:B------:R-:W-:Y:S02]  /*17330*/  MOV R3, 0x1f ;  /* 0x0000001f00037802 */ /* 0x000fe40000000f00 */
[----:B------:R-:W-:Y:S01]  /*17340*/  MOV R2, 0x17380 ;  /* 0x0001738000027802 */ /* 0x000fe20000000f00 */
[----:B------:R-:W-:-:S04]  /*17350*/  IMAD.IADD R4, R0, 0x1, R4 ;  /* 0x0000000100047824 */ /* 0x000fc800078e0204 */
[----:B------:R-:W-:Y:S02]  /*17360*/  IMAD.MOV.U32 R216, RZ, RZ, R4 ;  /* 0x000000ffffd87224 */ /* 0x000fe400078e0004 */
[----:B------:R-:W-:Y:S05]  /*17370*/  CALL.REL.NOINC `($__internal_5_$__cuda_sm70_shflsync_idx_p) ;  /* 0x0000336000007944 */ /* 0x000fea0003c00000 */
[----:B------:R-:W-:Y:S01]  /*17380*/  MOV R0, R215 ;  /* 0x000000d700007202 */ /* 0x000fe20000000f00 */
[----:B------:R-:W-:Y:S05]  /*17390*/  BRA `(.L_x_412) ;  /* 0xfffe91d000007947 */ /* 0x000fea000383ffff */
.L_x_225:
[----:B------:R-:W-:Y:S02]  /*173a0*/  SEL R0, RZ, 0x1, P0 ;  /* 0x00000001ff007807 */ /* 0x000fe40000000000 */
[----:B------:R-:W-:Y:S02]  /*173b0*/  MOV R2, 0x173d0 ;  /* 0x000173d000027802 */ /* 0x000fe40000000f00 */
[----:B------:R-:W-:Y:S05]  /*173c0*/  CALL.REL.NOINC `($__internal_7_$__cuda_sm70_votesync_ballot) ;  /* 0x000033d000007944 */ /* 0x000fea0003c00000 */
[----:B------:R-:W-:Y:S05]  /*173d0*/  BRA `(.L_x_413) ;  /* 0xfffe922000007947 */ /* 0x000fea000383ffff */
.L_x_226:
[----:B------:R-:W-:Y:S01]  /*173e0*/  IMAD.MOV.U32 R216, RZ, RZ, R8 ;  /* 0x000000ffffd87224 */ /* 0x000fe200078e0008 */
[----:B--2---:R-:W-:Y:S01]  /*173f0*/  MOV R215, R13 ;  /* 0x0000000d00d77202 */ /* 0x004fe20000000f00 */
[----:B------:R-:W-:Y:S01]  /*17400*/  IMAD.MOV.U32 R3, RZ, RZ, 0x1f ;  /* 0x0000001fff037424 */ /* 0x000fe200078e00ff */
[----:B------:R-:W-:Y:S02]  /*17410*/  MOV R2, 0x17430 ;  /* 0x0001743000027802 */ /* 0x000fe40000000f00 */
[----:B-1----:R-:W-:Y:S05]  /*17420*/  CALL.REL.NOINC `($__internal_5_$__cuda_sm70_shflsync_idx_p) ;  /* 0x000032b000007944 */ /* 0x002fea0003c00000 */
[----:B------:R-:W-:Y:S01]  /*17430*/  IMAD.MOV.U32 R11, RZ, RZ, R215 ;  /* 0x000000ffff0b7224 */ /* 0x000fe200078e00d7 */
[----:B------:R-:W-:Y:S01]  /*17440*/  MOV R216, R7 ;  /* 0x0000000700d87202 */ /* 0x000fe20000000f00 */
[----:B------:R-:W-:Y:S01]  /*17450*/  IMAD.MOV.U32 R6, RZ, RZ, RZ ;  /* 0x000000ffff067224 */ /* 0x000fe200078e00ff */
[----:B------:R-:W-:Y:S01]  /*17460*/  MOV R215, R13 ;  /* 0x0000000d00d77202 */ /* 0x000fe20000000f00 */
[----:B------:R-:W-:Y:S01]  /*17470*/  IMAD.MOV.U32 R3, RZ, RZ, 0x1f ;  /* 0x0000001fff037424 */ /* 0x000fe200078e00ff */
[----:B------:R-:W-:-:S02]  /*17480*/  MOV R2, 0x174a0 ;  /* 0x000174a000027802 */ /* 0x000fc40000000f00 */
[----:B------:R-:W-:Y:S05]  /*17490*/  CALL.REL.NOINC `($__internal_5_$__cuda_sm70_shflsync_idx_p) ;  /* 0x0000324000007944 */ /* 0x000fea0003c00000 */
[----:B------:R-:W-:Y:S01]  /*174a0*/  MOV R10, R215 ;  /* 0x000000d7000a7202 */ /* 0x000fe20000000f00 */
[----:B------:R-:W-:Y:S05]  /*174b0*/  BRA `(.L_x_414) ;  /* 0xfffe919000007947 */ /* 0x000fea000383ffff */
.L_x_229:
[----:B------:R-:W-:Y:S01]  /*174c0*/  IMAD.MOV.U32 R216, RZ, RZ, R4 ;  /* 0x000000ffffd87224 */ /* 0x000fe200078e0004 */
[----:B------:R-:W-:-:S02]  /*174d0*/  MOV R3, 0x1f ;  /* 0x0000001f00037802 */ /* 0x000fc40000000f00 */
[----:B------:R-:W-:Y:S02]  /*174e0*/  MOV R2, 0x17500 ;  /* 0x0001750000027802 */ /* 0x000fe40000000f00 */
[----:B-1234-:R-:W-:Y:S05]  /*174f0*/  CALL.REL.NOINC `($__internal_5_$__cuda_sm70_shflsync_idx_p) ;  /* 0x000031e000007944 */ /* 0x01efea0003c00000 */
[----:B------:R-:W-:Y:S01]  /*17500*/  MOV R6, R215 ;  /* 0x000000d700067202 */ /* 0x000fe20000000f00 */
[----:B------:R-:W-:Y:S05]  /*17510*/  BRA `(.L_x_228) ;  /* 0xfffe919000007947 */ /* 0x000fea000383ffff */
.L_x_275:
[----:B------:R-:W-:Y:S01]  /*17520*/  IMAD.MOV.U32 R216, RZ, RZ, R5 ;  /* 0x000000ffffd87224 */ /* 0x000fe200078e0005 */
[----:B------:R-:W-:Y:S01]  /*17530*/  MOV R215, RZ ;  /* 0x000000ff00d77202 */ /* 0x000fe20000000f00 */
[----:B------:R-:W-:Y:S01]  /*17540*/  IMAD.MOV.U32 R3, RZ, RZ, 0x181f ;  /* 0x0000181fff037424 */ /* 0x000fe200078e00ff */
[----:B------:R-:W-:Y:S02]  /*17550*/  MOV R2, 0x17570 ;  /* 0x0001757000027802 */ /* 0x000fe40000000f00 */
[----:B-----5:R-:W-:Y:S05]  /*17560*/  CALL.REL.NOINC `($__internal_5_$__cuda_sm70_shflsync_idx_p) ;  /* 0x0000317000007944 */ /* 0x020fea0003c00000 */
[----:B------:R-:W-:Y:S01]  /*17570*/  MOV R7, R215 ;  /* 0x000000d700077202 */ /* 0x000fe20000000f00 */
[----:B------:R-:W-:Y:S05]  /*17580*/  BRA `(.L_x_415) ;  /* 0xffff0ee000007947 */ /* 0x000fea000383ffff */
.L_x_276:
[----:B------:R-:W-:Y:S01]  /*17590*/  IMAD.MOV.U32 R216, RZ, RZ, R6 ;  /* 0x000000ffffd87224 */ /* 0x000fe200078e0006 */
[----:B------:R-:W-:Y:S01]  /*175a0*/  MOV R215, RZ ;  /* 0x000000ff00d77202 */ /* 0x000fe20000000f00 */
[----:B------:R-:W-:Y:S01]  /*175b0*/  IMAD.MOV.U32 R3, RZ, RZ, 0x181f ;  /* 0x0000181fff037424 */ /* 0x000fe200078e00ff */
[----:B------:R-:W-:Y:S02]  /*175c0*/  MOV R2, 0x175e0 ;  /* 0x000175e000027802 */ /* 0x000fe40000000f00 */
[----:B-12--5:R-:W-:Y:S05]  /*175d0*/  CALL.REL.NOINC `($__internal_5_$__cuda_sm70_shflsync_idx_p) ;  /* 0x0000310000007944 */ /* 0x026fea0003c00000 */
[----:B------:R-:W-:Y:S01]  /*175e0*/  MOV R2, R215 ;  /* 0x000000d700027202 */ /* 0x000fe20000000f00 */
[----:B------:R-:W-:Y:S05]  /*175f0*/  BRA `(.L_x_416) ;  /* 0xffff0e9000007947 */ /* 0x000fea000383ffff */
.L_x_279:
[----:B------:R-:W-:Y:S01]  /*17600*/  IMAD.MOV.U32 R216, RZ, RZ, R5 ;  /* 0x000000ffffd87224 */ /* 0x000fe200078e0005 */
[----:B------:R-:W-:Y:S01]  /*17610*/  MOV R215, 0x1 ;  /* 0x0000000100d77802 */ /* 0x000fe20000000f00 */
[----:B--2---:R-:W-:Y:S01]  /*17620*/  IMAD.MOV.U32 R3, RZ, RZ, 0x181f ;  /* 0x0000181fff037424 */ /* 0x004fe200078e00ff */
[----:B----4-:R-:W-:-:S02]  /*17630*/  MOV R2, 0x17650 ;  /* 0x0001765000027802 */ /* 0x010fc40000000f00 */
[----:B-1-3-5:R-:W-:Y:S05]  /*17640*/  CALL.REL.NOINC `($__internal_5_$__cuda_sm70_shflsync_idx_p) ;  /* 0x0000309000007944 */ /* 0x02afea0003c00000 */
[----:B------:R-:W-:Y:S01]  /*17650*/  IMAD.MOV.U32 R7, RZ, RZ, R215 ;  /* 0x000000ffff077224 */ /* 0x000fe200078e00d7 */
[----:B------:R-:W-:Y:S01]  /*17660*/  MOV R215, 0x1 ;  /* 0x0000000100d77802 */ /* 0x000fe20000000f00 */
[----:B------:R-:W-:Y:S01]  /*17670*/  IMAD.MOV.U32 R216, RZ, RZ, R6 ;  /* 0x000000ffffd87224 */ /* 0x000fe200078e0006 */
[----:B------:R-:W-:-:S02]  /*17680*/  MOV R3, 0x181f ;  /* 0x0000181f00037802 */ /* 0x000fc40000000f00 */
[----:B------:R-:W-:Y:S02]  /*17690*/  MOV R2, 0x176b0 ;  /* 0x000176b000027802 */ /* 0x000fe40000000f00 */
[----:B------:R-:W-:Y:S05]  /*176a0*/  CALL.REL.NOINC `($__internal_5_$__cuda_sm70_shflsync_idx_p) ;  /* 0x0000303000007944 */ /* 0x000fea0003c00000 */
[----:B------:R-:W-:Y:S01]  /*176b0*/  MOV R2, R215 ;  /* 0x000000d700027202 */ /* 0x000fe20000000f00 */
[----:B------:R-:W-:Y:S05]  /*176c0*/  BRA `(.L_x_417) ;  /* 0xffff0ea000007947 */ /* 0x000fea000383ffff */
.L_x_282:
[----:B------:R-:W-:Y:S01]  /*176d0*/  IMAD.MOV.U32 R216, RZ, RZ, R5 ;  /* 0x000000ffffd87224 */ /* 0x000fe200078e0005 */
[----:B------:R-:W-:Y:S01]  /*176e0*/  MOV R215, 0x2 ;  /* 0x0000000200d77802 */ /* 0x000fe20000000f00 */
[----:B-1----:R-:W-:Y:S01]  /*176f0*/  IMAD.MOV.U32 R3, RZ, RZ, 0x181f ;  /* 0x0000181fff037424 */ /* 0x002fe200078e00ff */
[----:B----4-:R-:W-:Y:S02]  /*17700*/  MOV R2, 0x17720 ;  /* 0x0001772000027802 */ /* 0x010fe40000000f00 */
[----:B--23-5:R-:W-:Y:S05]  /*17710*/  CALL.REL.NOINC `($__internal_5_$__cuda_sm70_shflsync_idx_p) ;  /* 0x00002fc000007944 */ /* 0x02cfea0003c00000 */
[----:B------:R-:W-:Y:S01]  /*17720*/  MOV R7, R215 ;  /* 0x000000d700077202 */ /* 0x000fe20000000f00 */
[----:B------:R-:W-:Y:S05]  /*17730*/  BRA `(.L_x_418) ;  /* 0xffff0f0000007947 */ /* 0x000fea000383ffff */
.L_x_283:
[----:B------:R-:W-:Y:S01]  /*17740*/  IMAD.MOV.U32 R216, RZ, RZ, R6 ;  /* 0x000000ffffd87224 */ /* 0x000fe200078e0006 */
[----:B------:R-:W-:Y:S01]  /*17750*/  MOV R215, 0x2 ;  /* 0x0000000200d77802 */ /* 0x000fe20000000f00 */
[----:B------:R-:W-:Y:S01]  /*17760*/  IMAD.MOV.U32 R3, RZ, RZ, 0x181f ;  /* 0x0000181fff037424 */ /* 0x000fe200078e00ff */
[----:B----4-:R-:W-:Y:S02]  /*17770*/  MOV R2, 0x17790 ;  /* 0x0001779000027802 */ /* 0x010fe40000000f00 */
[----:B-123-5:R-:W-:Y:S05]  /*17780*/  CALL.REL.NOINC `($__internal_5_$__cuda_sm70_shflsync_idx_p) ;  /* 0x00002f5000007944 */ /* 0x02efea0003c00000 */
[----:B------:R-:W-:Y:S01]  /*17790*/  MOV R2, R215 ;  /* 0x000000d700027202 */ /* 0x000fe20000000f00 */
[----:B------:R-:W-:Y:S05]  /*177a0*/  BRA `(.L_x_419) ;  /* 0xffff0eb000007947 */ /* 0x000fea000383ffff */
.L_x_286:
[----:B------:R-:W-:Y:S01]  /*177b0*/  IMAD.MOV.U32 R216, RZ, RZ, R5 ;  /* 0x000000ffffd87224 */ /* 0x000fe200078e0005 */
[----:B------:R-:W-:Y:S01]  /*177c0*/  MOV R215, 0x3 ;  /* 0x0000000300d77802 */ /* 0x000fe20000000f00 */
[----:B-1----:R-:W-:Y:S01]  /*177d0*/  IMAD.MOV.U32 R3, RZ, RZ, 0x181f ;  /* 0x0000181fff037424 */ /* 0x002fe200078e00ff */
[----:B------:R-:W-:-:S02]  /*177e0*/  MOV R2, 0x17800 ;  /* 0x0001780000027802 */ /* 0x000fc40000000f00 */
[----:B--2345:R-:W-:Y:S05]  /*177f0*/  CALL.REL.NOINC `($__internal_5_$__cuda_sm70_shflsync_idx_p) ;  /* 0x00002ee000007944 */ /* 0x03cfea0003c00000 */
        /* <DEDUP_REMOVED lines=8> */
.L_x_289:
[----:B------:R-:W-:Y:S01]  /*17880*/  IMAD.MOV.U32 R216, RZ, RZ, R5 ;  /* 0x000000ffffd87224 */ /* 0x000fe200078e0005 */
[----:B------:R-:W-:Y:S01]  /*17890*/  MOV R215, 0x4 ;  /* 0x0000000400d77802 */ /* 0x000fe20000000f00 */
[----:B-1----:R-:W-:Y:S01]  /*178a0*/  IMAD.MOV.U32 R3, RZ, RZ, 0x181f ;  /* 0x0000181fff037424 */ /* 0x002fe200078e00ff */
[----:B------:R-:W-:Y:S02]  /*178b0*/  MOV R2, 0x178d0 ;  /* 0x000178d000027802 */ /* 0x000fe40000000f00 */
[----:B--2345:R-:W-:Y:S05]  /*178c0*/  CALL.REL.NOINC `($__internal_5_$__cuda_sm70_shflsync_idx_p) ;  /* 0x00002e1000007944 */ /* 0x03cfea0003c00000 */
[----:B------:R-:W-:Y:S01]  /*178d0*/  MOV R7, R215 ;  /* 0x000000d700077202 */ /* 0x000fe20000000f00 */
[----:B------:R-:W-:Y:S05]  /*178e0*/  BRA `(.L_x_421) ;  /* 0xffff0f2000007947 */ /* 0x000fea000383ffff */
.L_x_290:
[----:B------:R-:W-:Y:S01]  /*178f0*/  IMAD.MOV.U32 R216, RZ, RZ, R6 ;  /* 0x000000ffffd87224 */ /* 0x000fe200078e0006 */
[----:B------:R-:W-:Y:S01]  /*17900*/  MOV R215, 0x4 ;  /* 0x0000000400d77802 */ /* 0x000fe20000000f00 */
[----:B-1----:R-:W-:Y:S01]  /*17910*/  IMAD.MOV.U32 R3, RZ, RZ, 0x181f ;  /* 0x0000181fff037424 */ /* 0x002fe200078e00ff */
[----:B------:R-:W-:Y:S02]  /*17920*/  MOV R2, 0x17940 ;  /* 0x0001794000027802 */ /* 0x000fe40000000f00 */
[----:B--2345:R-:W-:Y:S05]  /*17930*/  CALL.REL.NOINC `($__internal_5_$__cuda_sm70_shflsync_idx_p) ;  /* 0x00002da000007944 */ /* 0x03cfea0003c00000 */
[----:B------:R-:W-:Y:S01]  /*17940*/  MOV R2, R215 ;  /* 0x000000d700027202 */ /* 0x000fe20000000f00 */
[----:B------:R-:W-:Y:S05]  /*17950*/  BRA `(.L_x_422) ;  /* 0xffff0ed000007947 */ /* 0x000fea000383ffff */
.L_x_293:
[----:B------:R-:W-:Y:S01]  /*17960*/  IMAD.MOV.U32 R216, RZ, RZ, R5 ;  /* 0x000000ffffd87224 */ /* 0x000fe200078e0005 */
[----:B------:R-:W-:Y:S01]  /*17970*/  MOV R215, 0x5 ;  /* 0x0000000500d77802 */ /* 0x000fe20000000f00 */
[----:B--2---:R-:W-:Y:S01]  /*17980*/  IMAD.MOV.U32 R3, RZ, RZ, 0x181f ;  /* 0x0000181fff037424 */ /* 0x004fe200078e00ff */
[----:B---3--:R-:W-:-:S02]  /*17990*/  MOV R2, 0x179b0 ;  /* 0x000179b000027802 */ /* 0x008fc40000000f00 */
[----:B-1--45:R-:W-:Y:S05]  /*179a0*/  CALL.REL.NOINC `($__internal_5_$__cuda_sm70_shflsync_idx_p) ;  /* 0x00002d3000007944 */ /* 0x032fea0003c00000 */
        /* <DEDUP_REMOVED lines=8> */
.L_x_296:
[----:B------:R-:W-:Y:S01]  /*17a30*/  IMAD.MOV.U32 R216, RZ, RZ, R5 ;  /* 0x000000ffffd87224 */ /* 0x000fe200078e0005 */
[----:B------:R-:W-:Y:S01]  /*17a40*/  MOV R215, 0x6 ;  /* 0x0000000600d77802 */ /* 0x000fe20000000f00 */
[----:B-1----:R-:W-:Y:S01]  /*17a50*/  IMAD.MOV.U32 R3, RZ, RZ, 0x181f ;  /* 0x0000181fff037424 */ /* 0x002fe200078e00ff */
[----:B---3--:R-:W-:Y:S02]  /*17a60*/  MOV R2, 0x17a80 ;  /* 0x00017a8000027802 */ /* 0x008fe40000000f00 */
[----:B--2-45:R-:W-:Y:S05]  /*17a70*/  CALL.REL.NOINC `($__internal_5_$__cuda_sm70_shflsync_idx_p) ;  /* 0x00002c6000007944 */ /* 0x034fea0003c00000 */
[----:B------:R-:W-:Y:S01]  /*17a80*/  MOV R7, R215 ;  /* 0x000000d700077202 */ /* 0x000fe20000000f00 */
[----:B------:R-:W-:Y:S05]  /*17a90*/  BRA `(.L_x_424) ;  /* 0xffff0f4000007947 */ /* 0x000fea000383ffff */
.L_x_297:
[----:B------:R-:W-:Y:S01]  /*17aa0*/  IMAD.MOV.U32 R216, RZ, RZ, R6 ;  /* 0x000000ffffd87224 */ /* 0x000fe200078e0006 */
[----:B------:R-:W-:Y:S01]  /*17ab0*/  MOV R215, 0x6 ;  /* 0x0000000600d77802 */ /* 0x000fe20000000f00 */
[----:B------:R-:W-:Y:S01]  /*17ac0*/  IMAD.MOV.U32 R3, RZ, RZ, 0x181f ;  /* 0x0000181fff037424 */ /* 0x000fe200078e00ff */
[----:B---3--:R-:W-:Y:S02]  /*17ad0*/  MOV R2, 0x17af0 ;  /* 0x00017af000027802 */ /* 0x008fe40000000f00 */
[----:B-12-45:R-:W-:Y:S05]  /*17ae0*/  CALL.REL.NOINC `($__internal_5_$__cuda_sm70_shflsync_idx_p) ;  /* 0x00002bf000007944 */ /* 0x036fea0003c00000 */
[----:B------:R-:W-:Y:S01]  /*17af0*/  MOV R2, R215 ;  /* 0x000000d700027202 */ /* 0x000fe20000000f00 */
[----:B------:R-:W-:Y:S05]  /*17b00*/  BRA `(.L_x_425) ;  /* 0xffff0ef000007947 */ /* 0x000fea000383ffff */
.L_x_300:
        /* <DEDUP_REMOVED lines=13> */
.L_x_333:
[----:B------:R-:W-:Y:S01]  /*17be0*/  IMAD.MOV.U32 R216, RZ, RZ, R5 ;  /* 0x000000ffffd87224 */ /* 0x000fe200078e0005 */
[----:B------:R-:W-:Y:S01]  /*17bf0*/  MOV R215, RZ ;  /* 0x000000ff00d77202 */ /* 0x000fe20000000f00 */
[----:B------:R-:W-:Y:S01]  /*17c00*/  IMAD.MOV.U32 R3, RZ, RZ, 0x181f ;  /* 0x0000181fff037424 */ /* 0x000fe200078e00ff */
[----:B------:R-:W-:Y:S02]  /*17c10*/  MOV R2, 0x17c30 ;  /* 0x00017c3000027802 */ /* 0x000fe40000000f00 */
[----:B------:R-:W-:Y:S05]  /*17c20*/  CALL.REL.NOINC `($__internal_5_$__cuda_sm70_shflsync_idx_p) ;  /* 0x00002ab000007944 */ /* 0x000fea0003c00000 */
[----:B------:R-:W-:Y:S01]  /*17c30*/  MOV R11, R215 ;  /* 0x000000d7000b7202 */ /* 0x000fe20000000f00 */
[----:B------:R-:W-:Y:S05]  /*17c40*/  BRA `(.L_x_427) ;  /* 0xffff56b000007947 */ /* 0x000fea000383ffff */
.L_x_334:
[----:B------:R-:W-:Y:S01]  /*17c50*/  IMAD.MOV.U32 R216, RZ, RZ, R4 ;  /* 0x000000ffffd87224 */ /* 0x000fe200078e0004 */
[----:B------:R-:W-:Y:S01]  /*17c60*/  MOV R215, RZ ;  /* 0x000000ff00d77202 */ /* 0x000fe20000000f00 */
[----:B------:R-:W-:Y:S01]  /*17c70*/  IMAD.MOV.U32 R3, RZ, RZ, 0x181f ;  /* 0x0000181fff037424 */ /* 0x000fe200078e00ff */
[----:B------:R-:W-:Y:S02]  /*17c80*/  MOV R2, 0x17ca0 ;  /* 0x00017ca000027802 */ /* 0x000fe40000000f00 */
[----:B-12---:R-:W-:Y:S05]  /*17c90*/  CALL.REL.NOINC `($__internal_5_$__cuda_sm70_shflsync_idx_p) ;  /* 0x00002a4000007944 */ /* 0x006fea0003c00000 */
        /* <DEDUP_REMOVED lines=12> */
[----:B------:R-:W-:Y:S05]  /*17d60*/  CALL.REL.NOINC `($__internal_5_$__cuda_sm70_shflsync_idx_p) ;  /* 0x0000297000007944 */ /* 0x000fea0003c00000 */
[----:B------:R-:W-:Y:S01]  /*17d70*/  IMAD.MOV.U32 R7, RZ, RZ, R215 ;  /* 0x000000ffff077224 */ /* 0x000fe200078e00d7 */
[----:B------:R-:W-:Y:S01]  /*17d80*/  MOV R215, 0x1 ;  /* 0x0000000100d77802 */ /* 0x000fe20000000f00 */
[----:B------:R-:W-:Y:S01]  /*17d90*/  IMAD.MOV.U32 R216, RZ, RZ, R4 ;  /* 0x000000ffffd87224 */ /* 0x000fe200078e0004 */
[----:B------:R-:W-:Y:S02]  /*17da0*/  MOV R3, 0x181f ;  /* 0x0000181f00037802 */ /* 0x000fe40000000f00 */
[----:B------:R-:W-:Y:S02]  /*17db0*/  MOV R2, 0x17dd0 ;  /* 0x00017dd000027802 */ /* 0x000fe40000000f00 */
[----:B------:R-:W-:Y:S05]  /*17dc0*/  CALL.REL.NOINC `($__internal_5_$__cuda_sm70_shflsync_idx_p) ;  /* 0x0000291000007944 */ /* 0x000fea0003c00000 */
        /* <DEDUP_REMOVED lines=60> */
[----:B------:R-:W-:Y:S01]  /*18190*/  MOV R4, R215 ;  /* 0x000000d700047202 */ /* 0x000fe20000000f00 */
[----:B------:R-:W-:Y:S05]  /*181a0*/  BRA `(.L_x_428) ;  /* 0xffff52d000007947 */ /* 0x000fea000383ffff */
.L_x_335:
[----:B------:R-:W-:Y:S01]  /*181b0*/  IMAD.MOV.U32 R84, RZ, RZ, R4 ;  /* 0x000000ffff547224 */ /* 0x000fe200078e0004 */
[----:B------:R-:W-:-:S02]  /*181c0*/  MOV R0, 0x2 ;  /* 0x0000000200007802 */ /* 0x000fc40000000f00 */
[----:B------:R-:W-:Y:S02]  /*181d0*/  MOV R2, 0x181f0 ;  /* 0x000181f000027802 */ /* 0x000fe40000000f00 */
[----:B------:R-:W-:Y:S05]  /*181e0*/  CALL.REL.NOINC `($__internal_4_$__cuda_sm70_shflsync_bfly_p) ;  /* 0x0000249000007944 */ /* 0x000fea0003c00000 */
[----:B------:R-:W-:Y:S01]  /*181f0*/  FMNMX.FTZ R4, R4, R0, !PT ;  /* 0x0000000004047209 */ /* 0x000fe20007810000 */
[----:B------:R-:W-:Y:S01]  /*18200*/  IMAD.MOV.U32 R0, RZ, RZ, 0x1 ;  /* 0x00000001ff007424 */ /* 0x000fe200078e00ff */
[----:B------:R-:W-:-:S03]  /*18210*/  MOV R2, 0x18240 ;  /* 0x0001824000027802 */ /* 0x000fc60000000f00 */
[----:B------:R-:W-:Y:S02]  /*18220*/  IMAD.MOV.U32 R84, RZ, RZ, R4 ;  /* 0x000000ffff547224 */ /* 0x000fe400078e0004 */
[----:B------:R-:W-:Y:S05]  /*18230*/  CALL.REL.NOINC `($__internal_4_$__cuda_sm70_shflsync_bfly_p) ;  /* 0x0000244000007944 */ /* 0x000fea0003c00000 */
[----:B------:R-:W-:Y:S01]  /*18240*/  FMNMX.FTZ R90, R4, R0, !PT ;  /* 0x00000000045a7209 */ /* 0x000fe20007810000 */
[----:B------:R-:W-:Y:S01]  /*18250*/  IMAD.MOV.U32 R84, RZ, RZ, R5 ;  /* 0x000000ffff547224 */ /* 0x000fe200078e0005 */
[----:B------:R-:W-:Y:S01]  /*18260*/  MOV R2, 0x18290 ;  /* 0x0001829000027802 */ /* 0x000fe20000000f00 */
[----:B------:R-:W-:Y:S02]  /*18270*/  IMAD.MOV.U32 R0, RZ, RZ, 0x2 ;  /* 0x00000002ff007424 */ /* 0x000fe400078e00ff */
        /* <DEDUP_REMOVED lines=26> */
[----:B------:R-:W-:Y:S01]  /*18420*/  MOV R8, R0 ;  /* 0x0000000000087202 */ /* 0x000fe20000000f00 */
[----:B------:R-:W-:Y:S05]  /*18430*/  BRA `(.L_x_429) ;  /* 0xffff5d1000007947 */ /* 0x000fea000383ffff */
.L_x_337:
[----:B-1--4-:R-:W-:Y:S01]  /*18440*/  MOV R215, RZ ;  /* 0x000000ff00d77202 */ /* 0x012fe20000000f00 */
[----:B------:R-:W-:Y:S01]  /*18450*/  IMAD.MOV.U32 R216, RZ, RZ, R56 ;  /* 0x000000ffffd87224 */ /* 0x000fe200078e0038 */
[----:B------:R-:W-:Y:S01]  /*18460*/  MOV R2, 0x18490 ;  /* 0x0001849000027802 */ /* 0x000fe20000000f00 */
[----:B------:R-:W-:Y:S02]  /*18470*/  IMAD.MOV.U32 R3, RZ, RZ, 0x181f ;  /* 0x0000181fff037424 */ /* 0x000fe400078e00ff */
[----:B------:R-:W-:Y:S05]  /*18480*/  CALL.REL.NOINC `($__internal_5_$__cuda_sm70_shflsync_idx_p) ;  /* 0x0000225000007944 */ /* 0x000fea0003c00000 */
[----:B------:R-:W-:Y:S01]  /*18490*/  MOV R58, R215 ;  /* 0x000000d7003a7202 */ /* 0x000fe20000000f00 */
[----:B------:R-:W-:-:S05]  /*184a0*/  BRA `(.L_x_430) ;  /* 0xffff77e000007947 */ /* 0x000fca000383ffff */
.L_x_340:
[----:B------:R-:W-:Y:S01]  /*184b0*/  MOV R215, RZ ;  /* 0x000000ff00d77202 */ /* 0x000fe20000000f00 */
[----:B------:R-:W-:Y:S01]  /*184c0*/  IMAD.MOV.U32 R216, RZ, RZ, R84 ;  /* 0x000000ffffd87224 */ /* 0x000fe200078e0054 */
[----:B------:R-:W-:Y:S01]  /*184d0*/  MOV R2, 0x18500 ;  /* 0x0001850000027802 */ /* 0x000fe20000000f00 */
[----:B------:R-:W-:Y:S02]  /*184e0*/  IMAD.MOV.U32 R3, RZ, RZ, 0x181f ;  /* 0x0000181fff037424 */ /* 0x000fe400078e00ff */
[----:B------:R-:W-:Y:S05]  /*184f0*/  CALL.REL.NOINC `($__internal_5_$__cuda_sm70_shflsync_idx_p) ;  /* 0x000021e000007944 */ /* 0x000fea0003c00000 */
[----:B------:R-:W-:Y:S01]  /*18500*/  MOV R90, R215 ;  /* 0x000000d7005a7202 */ /* 0x000fe20000000f00 */
[----:B------:R-:W-:-:S05]  /*18510*/  BRA `(.L_x_431) ;  /* 0xffff821000007947 */ /* 0x000fca000383ffff */
.L_x_341:
[----:B------:R-:W-:Y:S01]  /*18520*/  MOV R215, RZ ;  /* 0x000000ff00d77202 */ /* 0x000fe20000000f00 */
[----:B------:R-:W-:Y:S01]  /*18530*/  IMAD.MOV.U32 R216, RZ, RZ, R0 ;  /* 0x000000ffffd87224 */ /* 0x000fe200078e0000 */
[----:B------:R-:W-:Y:S01]  /*18540*/  MOV R2, 0x18570 ;  /* 0x0001857000027802 */ /* 0x000fe20000000f00 */
[----:B------:R-:W-:Y:S02]  /*18550*/  IMAD.MOV.U32 R3, RZ, RZ, 0x181f ;  /* 0x0000181fff037424 */ /* 0x000fe400078e00ff */
[----:B-12---:R-:W-:Y:S05]  /*18560*/  CALL.REL.NOINC `($__internal_5_$__cuda_sm70_shflsync_idx_p) ;  /* 0x0000217000007944 */ /* 0x006fea0003c00000 */
        /* <DEDUP_REMOVED lines=13> */
[----:B------:R-:W-:Y:S05]  /*18640*/  CALL.REL.NOINC `($__internal_5_$__cuda_sm70_shflsync_idx_p) ;  /* 0x0000209000007944 */ /* 0x000fea0003c00000 */
[----:B------:R-:W-:Y:S01]  /*18650*/  MOV R3, 0x181f ;  /* 0x0000181f00037802 */ /* 0x000fe20000000f00 */
[----:B------:R-:W-:Y:S01]  /*18660*/  IMAD.MOV.U32 R90, RZ, RZ, R215 ;  /* 0x000000ffff5a7224 */ /* 0x000fe200078e00d7 */
[----:B------:R-:W-:Y:S01]  /*18670*/  MOV R215, 0x1 ;  /* 0x0000000100d77802 */ /* 0x000fe20000000f00 */
[----:B------:R-:W-:Y:S01]  /*18680*/  IMAD.MOV.U32 R216, RZ, RZ, R0 ;  /* 0x000000ffffd87224 */ /* 0x000fe200078e0000 */
[----:B------:R-:W-:Y:S02]  /*18690*/  MOV R2, 0x186b0 ;  /* 0x000186b000027802 */ /* 0x000fe40000000f00 */
[----:B------:R-:W-:Y:S05]  /*186a0*/  CALL.REL.NOINC `($__internal_5_$__cuda_sm70_shflsync_idx_p) ;  /* 0x0000203000007944 */ /* 0x000fea0003c00000 */
        /* <DEDUP_REMOVED lines=60> */
[----:B------:R-:W-:Y:S01]  /*18a70*/  MOV R2, R215 ;  /* 0x000000d700027202 */ /* 0x000fe20000000f00 */
[----:B------:R-:W-:-:S05]  /*18a80*/  BRA `(.L_x_432) ;  /* 0xffff7e3000007947 */ /* 0x000fca000383ffff */
.L_x_342:
[----:B------:R-:W-:Y:S02]  /*18a90*/  MOV R0, 0x2 ;  /* 0x0000000200007802 */ /* 0x000fe40000000f00 */
[----:B------:R-:W-:Y:S02]  /*18aa0*/  MOV R2, 0x18ac0 ;  /* 0x00018ac000027802 */ /* 0x000fe40000000f00 */
[----:B------:R-:W-:Y:S05]  /*18ab0*/  CALL.REL.NOINC `($__internal_4_$__cuda_sm70_shflsync_bfly_p) ;  /* 0x00001bc000007944 */ /* 0x000fea0003c00000 */
[----:B------:R-:W-:Y:S01]  /*18ac0*/  FMNMX.FTZ R84, R84, R0, !PT ;  /* 0x0000000054547209 */ /* 0x000fe20007810000 */
[----:B------:R-:W-:Y:S01]  /*18ad0*/  IMAD.MOV.U32 R0, RZ, RZ, 0x1 ;  /* 0x00000001ff007424 */ /* 0x000fe200078e00ff */
[----:B------:R-:W-:Y:S02]  /*18ae0*/  MOV R2, 0x18b00 ;  /* 0x00018b0000027802 */ /* 0x000fe40000000f00 */
        /* <DEDUP_REMOVED lines=28> */
[----:B------:R-:W-:-:S05]  /*18cb0*/  BRA `(.L_x_433) ;  /* 0xffff82b000007947 */ /* 0x000fca000383ffff */
.L_x_344:
[----:B------:R-:W-:Y:S01]  /*18cc0*/  IMAD.MOV.U32 R84, RZ, RZ, R225 ;  /* 0x000000ffff547224 */ /* 0x000fe200078e00e1 */
[----:B------:R-:W-:-:S02]  /*18cd0*/  MOV R0, 0x2 ;  /* 0x0000000200007802 */ /* 0x000fc40000000f00 */
[----:B------:R-:W-:Y:S02]  /*18ce0*/  MOV R2, 0x18d00 ;  /* 0x00018d0000027802 */ /* 0x000fe40000000f00 */
[----:B------:R-:W-:Y:S05]  /*18cf0*/  CALL.REL.NOINC `($__internal_4_$__cuda_sm70_shflsync_bfly_p) ;  /* 0x0000198000007944 */ /* 0x000fea0003c00000 */
[----:B------:R-:W-:Y:S05]  /*18d00*/  BRA `(.L_x_434) ;  /* 0xffffa00000007947 */ /* 0x000fea000383ffff */
.L_x_345:
[----:B------:R-:W-:Y:S01]  /*18d10*/  IMAD.MOV.U32 R84, RZ, RZ, R4 ;  /* 0x000000ffff547224 */ /* 0x000fe200078e0004 */
[----:B------:R-:W-:Y:S02]  /*18d20*/  MOV R0, 0x1 ;  /* 0x0000000100007802 */ /* 0x000fe40000000f00 */
[----:B------:R-:W-:Y:S02]  /*18d30*/  MOV R2, 0x18d50 ;  /* 0x00018d5000027802 */ /* 0x000fe40000000f00 */
[----:B-1----:R-:W-:Y:S05]  /*18d40*/  CALL.REL.NOINC `($__internal_4_$__cuda_sm70_shflsync_bfly_p) ;  /* 0x0000193000007944 */ /* 0x002fea0003c00000 */
[----:B------:R-:W-:Y:S01]  /*18d50*/  FADD.FTZ R4, R4, R0 ;  /* 0x0000000004047221 */ /* 0x000fe20000010000 */
[----:B------:R-:W-:Y:S02]  /*18d60*/  MOV R84, R223 ;  /* 0x000000df00547202 */ /* 0x000fe40000000f00 */
[----:B------:R-:W-:Y:S02]  /*18d70*/  MOV R0, 0x2 ;  /* 0x0000000200007802 */ /* 0x000fe40000000f00 */
[----:B------:R-:W-:Y:S02]  /*18d80*/  MOV R2, 0x18da0 ;  /* 0x00018da000027802 */ /* 0x000fe40000000f00 */
[----:B------:R-:W-:Y:S05]  /*18d90*/  CALL.REL.NOINC `($__internal_4_$__cuda_sm70_shflsync_bfly_p) ;  /* 0x000018e000007944 */ /* 0x000fea0003c00000 */
[----:B------:R-:W-:Y:S01]  /*18da0*/  FADD.FTZ R6, R223, R0 ;  /* 0x00000000df067221 */ /* 0x000fe20000010000 */
[----:B------:R-:W-:Y:S02]  /*18db0*/  MOV R0, 0x1 ;  /* 0x0000000100007802 */ /* 0x000fe40000000f00 */
[----:B------:R-:W-:-:S02]  /*18dc0*/  MOV R2, 0x18df0 ;  /* 0x00018df000027802 */ /* 0x000fc40000000f00 */
[----:B------:R-:W-:Y:S02]  /*18dd0*/  MOV R84, R6 ;  /* 0x0000000600547202 */ /* 0x000fe40000000f00 */
[----:B------:R-:W-:Y:S05]  /*18de0*/  CALL.REL.NOINC `($__internal_4_$__cuda_sm70_shflsync_bfly_p) ;  /* 0x0000189000007944 */ /* 0x000fea0003c00000 */
[----:B------:R-:W-:Y:S01]  /*18df0*/  FADD.FTZ R6, R6, R0 ;  /* 0x0000000006067221 */ /* 0x000fe20000010000 */
[----:B------:R-:W-:Y:S02]  /*18e00*/  MOV R84, R243 ;  /* 0x000000f300547202 */ /* 0x000fe40000000f00 */
[----:B------:R-:W-:Y:S02]  /*18e10*/  MOV R0, 0x2 ;  /* 0x0000000200007802 */ /* 0x000fe40000000f00 */
[----:B------:R-:W-:Y:S02]  /*18e20*/  MOV R2, 0x18e40 ;  /* 0x00018e4000027802 */ /* 0x000fe40000000f00 */
[----:B------:R-:W-:Y:S05]  /*18e30*/  CALL.REL.NOINC `($__internal_4_$__cuda_sm70_shflsync_bfly_p) ;  /* 0x0000184000007944 */ /* 0x000fea0003c00000 */
[----:B------:R-:W-:Y:S01]  /*18e40*/  FADD.FTZ R5, R243, R0 ;  /* 0x00000000f3057221 */ /* 0x000fe20000010000 */
[----:B------:R-:W-:Y:S02]  /*18e50*/  MOV R0, 0x1 ;  /* 0x0000000100007802 */ /* 0x000fe40000000f00 */
[----:B------:R-:W-:Y:S02]  /*18e60*/  MOV R2, 0x18e90 ;  /* 0x00018e9000027802 */ /* 0x000fe40000000f00 */
[----:B------:R-:W-:-:S02]  /*18e70*/  MOV R84, R5 ;  /* 0x0000000500547202 */ /* 0x000fc40000000f00 */
[----:B------:R-:W-:Y:S05]  /*18e80*/  CALL.REL.NOINC `($__internal_4_$__cuda_sm70_shflsync_bfly_p) ;  /* 0x000017f000007944 */ /* 0x000fea0003c00000 */
[----:B------:R-:W-:Y:S01]  /*18e90*/  FADD.FTZ R5, R5, R0 ;  /* 0x0000000005057221 */ /* 0x000fe20000010000 */
[----:B------:R-:W-:-:S02]  /*18ea0*/  MOV R84, R246 ;  /* 0x000000f600547202 */ /* 0x000fc40000000f00 */
[----:B------:R-:W-:Y:S02]  /*18eb0*/  MOV R0, 0x2 ;  /* 0x0000000200007802 */ /* 0x000fe40000000f00 */
[----:B------:R-:W-:Y:S02]  /*18ec0*/  MOV R2, 0x18ee0 ;  /* 0x00018ee000027802 */ /* 0x000fe40000000f00 */
[----:B------:R-:W-:Y:S05]  /*18ed0*/  CALL.REL.NOINC `($__internal_4_$__cuda_sm70_shflsync_bfly_p) ;  /* 0x000017a000007944 */ /* 0x000fea0003c00000 */
[----:B------:R-:W-:Y:S01]  /*18ee0*/  FADD.FTZ R7, R246, R0 ;  /* 0x00000000f6077221 */ /* 0x000fe20000010000 */
[----:B------:R-:W-:Y:S02]  /*18ef0*/  MOV R0, 0x1 ;  /* 0x0000000100007802 */ /* 0x000fe40000000f00 */
[----:B------:R-:W-:Y:S02]  /*18f00*/  MOV R2, 0x18f30 ;  /* 0x00018f3000027802 */ /* 0x000fe40000000f00 */
[----:B------:R-:W-:Y:S02]  /*18f10*/  MOV R84, R7 ;  /* 0x0000000700547202 */ /* 0x000fe40000000f00 */
[----:B------:R-:W-:Y:S05]  /*18f20*/  CALL.REL.NOINC `($__internal_4_$__cuda_sm70_shflsync_bfly_p) ;  /* 0x0000175000007944 */ /* 0x000fea0003c00000 */
[----:B------:R-:W-:Y:S01]  /*18f30*/  MOV R8, R0 ;  /* 0x0000000000087202 */ /* 0x000fe20000000f00 */
[----:B------:R-:W-:Y:S05]  /*18f40*/  BRA `(.L_x_435) ;  /* 0xffff9eb000007947 */ /* 0x000fea000383ffff */
.L_x_352:
[----:B-1-34-:R-:W-:Y:S01]  /*18f50*/  IMAD.MOV.U32 R216, RZ, RZ, R5 ;  /* 0x000000ffffd87224 */ /* 0x01afe200078e0005 */
[----:B------:R-:W-:Y:S01]  /*18f60*/  MOV R215, RZ ;  /* 0x000000ff00d77202 */ /* 0x000fe20000000f00 */
[----:B------:R-:W-:Y:S01]  /*18f70*/  IMAD.MOV.U32 R3, RZ, RZ, 0x181f ;  /* 0x0000181fff037424 */ /* 0x000fe200078e00ff */
[----:B------:R-:W-:-:S02]  /*18f80*/  MOV R2, 0x18fa0 ;  /* 0x00018fa000027802 */ /* 0x000fc40000000f00 */
[----:B------:R-:W-:Y:S05]  /*18f90*/  CALL.REL.NOINC `($__internal_5_$__cuda_sm70_shflsync_idx_p) ;  /* 0x0000174000007944 */ /* 0x000fea0003c00000 */
[----:B------:R-:W-:Y:S01]  /*18fa0*/  MOV R7, R215 ;  /* 0x000000d700077202 */ /* 0x000fe20000000f00 */
[----:B------:R-:W-:Y:S05]  /*18fb0*/  BRA `(.L_x_436) ;  /* 0xffffb51000007947 */ /* 0x000fea000383ffff */
.L_x_353:
[----:B------:R-:W-:Y:S01]  /*18fc0*/  IMAD.MOV.U32 R216, RZ, RZ, R6 ;  /* 0x000000ffffd87224 */ /* 0x000fe200078e0006 */
[----:B------:R-:W-:Y:S01]  /*18fd0*/  MOV R215, RZ ;  /* 0x000000ff00d77202 */ /* 0x000fe20000000f00 */
[----:B------:R-:W-:Y:S01]  /*18fe0*/  IMAD.MOV.U32 R3, RZ, RZ, 0x181f ;  /* 0x0000181fff037424 */ /* 0x000fe200078e00ff */
[----:B------:R-:W-:-:S02]  /*18ff0*/  MOV R2, 0x19010 ;  /* 0x0001901000027802 */ /* 0x000fc40000000f00 */
[----:B-12---:R-:W-:Y:S05]  /*19000*/  CALL.REL.NOINC `($__internal_5_$__cuda_sm70_shflsync_idx_p) ;  /* 0x000016d000007944 */ /* 0x006fea0003c00000 */
[----:B------:R-:W-:Y:S01]  /*19010*/  MOV R2, R215 ;  /* 0x000000d700027202 */ /* 0x000fe20000000f00 */
[----:B------:R-:W-:Y:S05]  /*19020*/  BRA `(.L_x_437) ;  /* 0xffffb4c000007947 */ /* 0x000fea000383ffff */
.L_x_354:
[----:B------:R-:W-:Y:S01]  /*19030*/  IMAD.MOV.U32 R216, RZ, RZ, R5 ;  /* 0x000000ffffd87224 */ /* 0x000fe200078e0005 */
[----:B------:R-:W-:Y:S01]  /*19040*/  MOV R215, 0x1 ;  /* 0x0000000100d77802 */ /* 0x000fe20000000f00 */
[----:B--2---:R-:W-:Y:S01]  /*19050*/  IMAD.MOV.U32 R3, RZ, RZ, 0x181f ;  /* 0x0000181fff037424 */ /* 0x004fe200078e00ff */
[----:B------:R-:W-:-:S02]  /*19060*/  MOV R2, 0x19080 ;  /* 0x0001908000027802 */ /* 0x000fc40000000f00 */
[----:B-1-3--:R-:W-:Y:S05]  /*19070*/  CALL.REL.NOINC `($__internal_5_$__cuda_sm70_shflsync_idx_p) ;  /* 0x0000166000007944 */ /* 0x00afea0003c00000 */
        /* <DEDUP_REMOVED lines=8> */
.L_x_355:
[----:B------:R-:W-:Y:S01]  /*19100*/  IMAD.MOV.U32 R216, RZ, RZ, R5 ;  /* 0x000000ffffd87224 */ /* 0x000fe200078e0005 */
[----:B------:R-:W-:Y:S01]  /*19110*/  MOV R215, 0x2 ;  /* 0x0000000200d77802 */ /* 0x000fe20000000f00 */
[----:B-1----:R-:W-:Y:S01]  /*19120*/  IMAD.MOV.U32 R3, RZ, RZ, 0x181f ;  /* 0x0000181fff037424 */ /* 0x002fe200078e00ff */
[----:B------:R-:W-:Y:S02]  /*19130*/  MOV R2, 0x19150 ;  /* 0x0001915000027802 */ /* 0x000fe40000000f00 */
[----:B---34-:R-:W-:Y:S05]  /*19140*/  CALL.REL.NOINC `($__internal_5_$__cuda_sm70_shflsync_idx_p) ;  /* 0x0000159000007944 */ /* 0x018fea0003c00000 */
[----:B------:R-:W-:Y:S01]  /*19150*/  MOV R7, R215 ;  /* 0x000000d700077202 */ /* 0x000fe20000000f00 */
[----:B------:R-:W-:Y:S05]  /*19160*/  BRA `(.L_x_439) ;  /* 0xffffb46000007947 */ /* 0x000fea000383ffff */
.L_x_356:
[----:B------:R-:W-:Y:S01]  /*19170*/  IMAD.MOV.U32 R216, RZ, RZ, R6 ;  /* 0x000000ffffd87224 */ /* 0x000fe200078e0006 */
[----:B------:R-:W-:Y:S01]  /*19180*/  MOV R215, 0x2 ;  /* 0x0000000200d77802 */ /* 0x000fe20000000f00 */
[----:B-1----:R-:W-:Y:S01]  /*19190*/  IMAD.MOV.U32 R3, RZ, RZ, 0x181f ;  /* 0x0000181fff037424 */ /* 0x002fe200078e00ff */
[----:B------:R-:W-:Y:S02]  /*191a0*/  MOV R2, 0x191c0 ;  /* 0x000191c000027802 */ /* 0x000fe40000000f00 */
[----:B--234-:R-:W-:Y:S05]  /*191b0*/  CALL.REL.NOINC `($__internal_5_$__cuda_sm70_shflsync_idx_p) ;  /* 0x0000152000007944 */ /* 0x01cfea0003c00000 */
[----:B------:R-:W-:Y:S01]  /*191c0*/  MOV R2, R215 ;  /* 0x000000d700027202 */ /* 0x000fe20000000f00 */
[----:B------:R-:W-:Y:S05]  /*191d0*/  BRA `(.L_x_440) ;  /* 0xffffb41000007947 */ /* 0x000fea000383ffff */
.L_x_357:
[----:B------:R-:W-:Y:S01]  /*191e0*/  IMAD.MOV.U32 R216, RZ, RZ, R5 ;  /* 0x000000ffffd87224 */ /* 0x000fe200078e0005 */
[----:B------:R-:W-:Y:S01]  /*191f0*/  MOV R215, 0x3 ;  /* 0x0000000300d77802 */ /* 0x000fe20000000f00 */
[----:B--2---:R-:W-:Y:S01]  /*19200*/  IMAD.MOV.U32 R3, RZ, RZ, 0x181f ;  /* 0x0000181fff037424 */ /* 0x004fe200078e00ff */
[----:B------:R-:W-:-:S02]  /*19210*/  MOV R2, 0x19230 ;  /* 0x0001923000027802 */ /* 0x000fc40000000f00 */
[----:B-1-34-:R-:W-:Y:S05]  /*19220*/  CALL.REL.NOINC `($__internal_5_$__cuda_sm70_shflsync_idx_p) ;  /* 0x000014b000007944 */ /* 0x01afea0003c00000 */
        /* <DEDUP_REMOVED lines=8> */
.L_x_358:
[----:B------:R-:W-:Y:S01]  /*192b0*/  IMAD.MOV.U32 R216, RZ, RZ, R5 ;  /* 0x000000ffffd87224 */ /* 0x000fe200078e0005 */
[----:B------:R-:W-:Y:S01]  /*192c0*/  MOV R215, 0x4 ;  /* 0x0000000400d77802 */ /* 0x000fe20000000f00 */
[----:B--2---:R-:W-:Y:S01]  /*192d0*/  IMAD.MOV.U32 R3, RZ, RZ, 0x181f ;  /* 0x0000181fff037424 */ /* 0x004fe200078e00ff */
[----:B------:R-:W-:Y:S02]  /*192e0*/  MOV R2, 0x19300 ;  /* 0x0001930000027802 */ /* 0x000fe40000000f00 */
[----:B-1-34-:R-:W-:Y:S05]  /*192f0*/  CALL.REL.NOINC `($__internal_5_$__cuda_sm70_shflsync_idx_p) ;  /* 0x000013e000007944 */ /* 0x01afea0003c00000 */
[----:B------:R-:W-:Y:S01]  /*19300*/  MOV R7, R215 ;  /* 0x000000d700077202 */ /* 0x000fe20000000f00 */
[----:B------:R-:W-:Y:S05]  /*19310*/  BRA `(.L_x_442) ;  /* 0xffffb3c000007947 */ /* 0x000fea000383ffff */
.L_x_359:
[----:B------:R-:W-:Y:S01]  /*19320*/  IMAD.MOV.U32 R216, RZ, RZ, R6 ;  /* 0x000000ffffd87224 */ /* 0x000fe200078e0006 */
[----:B------:R-:W-:Y:S01]  /*19330*/  MOV R215, 0x4 ;  /* 0x0000000400d77802 */ /* 0x000fe20000000f00 */
[----:B--2---:R-:W-:Y:S01]  /*19340*/  IMAD.MOV.U32 R3, RZ, RZ, 0x181f ;  /* 0x0000181fff037424 */ /* 0x004fe200078e00ff */
[----:B------:R-:W-:Y:S02]  /*19350*/  MOV R2, 0x19370 ;  /* 0x0001937000027802 */ /* 0x000fe40000000f00 */
[----:B-1-34-:R-:W-:Y:S05]  /*19360*/  CALL.REL.NOINC `($__internal_5_$__cuda_sm70_shflsync_idx_p) ;  /* 0x0000137000007944 */ /* 0x01afea0003c00000 */
[----:B------:R-:W-:Y:S01]  /*19370*/  MOV R2, R215 ;  /* 0x000000d700027202 */ /* 0x000fe20000000f00 */
[----:B------:R-:W-:Y:S05]  /*19380*/  BRA `(.L_x_443) ;  /* 0xffffb37000007947 */ /* 0x000fea000383ffff */
.L_x_360:
[----:B------:R-:W-:Y:S01]  /*19390*/  IMAD.MOV.U32 R216, RZ, RZ, R5 ;  /* 0x000000ffffd87224 */ /* 0x000fe200078e0005 */
[----:B------:R-:W-:Y:S01]  /*193a0*/  MOV R215, 0x5 ;  /* 0x0000000500d77802 */ /* 0x000fe20000000f00 */
[----:B-1----:R-:W-:Y:S01]  /*193b0*/  IMAD.MOV.U32 R3, RZ, RZ, 0x181f ;  /* 0x0000181fff037424 */ /* 0x002fe200078e00ff */
[----:B------:R-:W-:-:S02]  /*193c0*/  MOV R2, 0x193e0 ;  /* 0x000193e000027802 */ /* 0x000fc40000000f00 */
[----:B--234-:R-:W-:Y:S05]  /*193d0*/  CALL.REL.NOINC `($__internal_5_$__cuda_sm70_shflsync_idx_p) ;  /* 0x0000130000007944 */ /* 0x01cfea0003c00000 */
        /* <DEDUP_REMOVED lines=8> */
.L_x_361:
[----:B------:R-:W-:Y:S01]  /*19460*/  IMAD.MOV.U32 R216, RZ, RZ, R5 ;  /* 0x000000ffffd87224 */ /* 0x000fe200078e0005 */
[----:B------:R-:W-:Y:S01]  /*19470*/  MOV R215, 0x6 ;  /* 0x0000000600d77802 */ /* 0x000fe20000000f00 */
[----:B--2---:R-:W-:Y:S01]  /*19480*/  IMAD.MOV.U32 R3, RZ, RZ, 0x181f ;  /* 0x0000181fff037424 */ /* 0x004fe200078e00ff */
[----:B------:R-:W-:Y:S02]  /*19490*/  MOV R2, 0x194b0 ;  /* 0x000194b000027802 */ /* 0x000fe40000000f00 */
[----:B-1--4-:R-:W-:Y:S05]  /*194a0*/  CALL.REL.NOINC `($__internal_5_$__cuda_sm70_shflsync_idx_p) ;  /* 0x0000123000007944 */ /* 0x012fea0003c00000 */
[----:B------:R-:W-:Y:S01]  /*194b0*/  MOV R7, R215 ;  /* 0x000000d700077202 */ /* 0x000fe20000000f00 */
[----:B------:R-:W-:Y:S05]  /*194c0*/  BRA `(.L_x_445) ;  /* 0xffffb32000007947 */ /* 0x000fea000383ffff */
.L_x_362:
[----:B------:R-:W-:Y:S01]  /*194d0*/  IMAD.MOV.U32 R216, RZ, RZ, R6 ;  /* 0x000000ffffd87224 */ /* 0x000fe200078e0006 */
[----:B------:R-:W-:Y:S01]  /*194e0*/  MOV R215, 0x6 ;  /* 0x0000000600d77802 */ /* 0x000fe20000000f00 */
[----:B--2---:R-:W-:Y:S01]  /*194f0*/  IMAD.MOV.U32 R3, RZ, RZ, 0x181f ;  /* 0x0000181fff037424 */ /* 0x004fe200078e00ff */
[----:B------:R-:W-:Y:S02]  /*19500*/  MOV R2, 0x19520 ;  /* 0x0001952000027802 */ /* 0x000fe40000000f00 */
[----:B-1-34-:R-:W-:Y:S05]  /*19510*/  CALL.REL.NOINC `($__internal_5_$__cuda_sm70_shflsync_idx_p) ;  /* 0x000011c000007944 */ /* 0x01afea0003c00000 */
[----:B------:R-:W-:Y:S01]  /*19520*/  MOV R2, R215 ;  /* 0x000000d700027202 */ /* 0x000fe20000000f00 */
[----:B------:R-:W-:Y:S05]  /*19530*/  BRA `(.L_x_446) ;  /* 0xffffb2d000007947 */ /* 0x000fea000383ffff */
.L_x_363:
[----:B------:R-:W-:Y:S01]  /*19540*/  IMAD.MOV.U32 R216, RZ, RZ, R5 ;  /* 0x000000ffffd87224 */ /* 0x000fe200078e0005 */
[----:B------:R-:W-:Y:S01]  /*19550*/  MOV R215, 0x7 ;  /* 0x0000000700d77802 */ /* 0x000fe20000000f00 */
[----:B-1----:R-:W-:Y:S01]  /*19560*/  IMAD.MOV.U32 R3, RZ, RZ, 0x181f ;  /* 0x0000181fff037424 */ /* 0x002fe200078e00ff */
[----:B------:R-:W-:-:S02]  /*19570*/  MOV R2, 0x19590 ;  /* 0x0001959000027802 */ /* 0x000fc40000000f00 */
[----:B--2-4-:R-:W-:Y:S05]  /*19580*/  CALL.REL.NOINC `($__internal_5_$__cuda_sm70_shflsync_idx_p) ;  /* 0x0000115000007944 */ /* 0x014fea0003c00000 */
        /* <DEDUP_REMOVED lines=8> */
.L_x_365:
[----:B------:R-:W-:Y:S01]  /*19610*/  IMAD.MOV.U32 R216, RZ, RZ, R5 ;  /* 0x000000ffffd87224 */ /* 0x000fe200078e0005 */
[----:B------:R-:W-:Y:S01]  /*19620*/  MOV R215, RZ ;  /* 0x000000ff00d77202 */ /* 0x000fe20000000f00 */
[----:B------:R-:W-:Y:S01]  /*19630*/  IMAD.MOV.U32 R3, RZ, RZ, 0x1c1f ;  /* 0x00001c1fff037424 */ /* 0x000fe200078e00ff */
[----:B------:R-:W-:Y:S02]  /*19640*/  MOV R2, 0x19660 ;  /* 0x0001966000027802 */ /* 0x000fe40000000f00 */
[----:B------:R-:W-:Y:S05]  /*19650*/  CALL.REL.NOINC `($__internal_5_$__cuda_sm70_shflsync_idx_p) ;  /* 0x0000108000007944 */ /* 0x000fea0003c00000 */
[----:B------:R-:W-:Y:S01]  /*19660*/  MOV R4, R215 ;  /* 0x000000d700047202 */ /* 0x000fe20000000f00 */
[----:B------:R-:W-:Y:S05]  /*19670*/  BRA `(.L_x_448) ;  /* 0xffffb49000007947 */ /* 0x000fea000383ffff */
.L_x_366:
[----:B------:R-:W-:Y:S01]  /*19680*/  IMAD.MOV.U32 R216, RZ, RZ, R12 ;  /* 0x000000ffffd87224 */ /* 0x000fe200078e000c */
[----:B------:R-:W-:Y:S01]  /*19690*/  MOV R215, RZ ;  /* 0x000000ff00d77202 */ /* 0x000fe20000000f00 */
[----:B------:R-:W-:Y:S01]  /*196a0*/  IMAD.MOV.U32 R3, RZ, RZ, 0x1c1f ;  /* 0x00001c1fff037424 */ /* 0x000fe200078e00ff */
[----:B------:R-:W-:Y:S02]  /*196b0*/  MOV R2, 0x196d0 ;  /* 0x000196d000027802 */ /* 0x000fe40000000f00 */
[----:B-12---:R-:W-:Y:S05]  /*196c0*/  CALL.REL.NOINC `($__internal_5_$__cuda_sm70_shflsync_idx_p) ;  /* 0x0000101000007944 */ /* 0x006fea0003c00000 */
[----:B------:R-:W-:Y:S01]  /*196d0*/  MOV R0, R215 ;  /* 0x000000d700007202 */ /* 0x000fe20000000f00 */
[----:B------:R-:W-:Y:S05]  /*196e0*/  BRA `(.L_x_449) ;  /* 0xffffb44000007947 */ /* 0x000fea000383ffff */
.L_x_369:
[----:B------:R-:W-:Y:S01]  /*196f0*/  IMAD.MOV.U32 R216, RZ, RZ, R5 ;  /* 0x000000ffffd87224 */ /* 0x000fe200078e0005 */
[----:B------:R-:W-:Y:S01]  /*19700*/  MOV R215, 0x1 ;  /* 0x0000000100d77802 */ /* 0x000fe20000000f00 */
[----:B----4-:R-:W-:Y:S01]  /*19710*/  IMAD.MOV.U32 R3, RZ, RZ, 0x1c1f ;  /* 0x00001c1fff037424 */ /* 0x010fe200078e00ff */
[----:B------:R-:W-:-:S02]  /*19720*/  MOV R2, 0x19740 ;  /* 0x0001974000027802 */ /* 0x000fc40000000f00 */
[----:B-123--:R-:W-:Y:S05]  /*19730*/  CALL.REL.NOINC `($__internal_5_$__cuda_sm70_shflsync_idx_p) ;  /* 0x00000fa000007944 */ /* 0x00efea0003c00000 */
        /* <DEDUP_REMOVED lines=8> */
.L_x_372:
[----:B------:R-:W-:Y:S01]  /*197c0*/  IMAD.MOV.U32 R216, RZ, RZ, R5 ;  /* 0x000000ffffd87224 */ /* 0x000fe200078e0005 */
[----:B------:R-:W-:Y:S01]  /*197d0*/  MOV R215, 0x2 ;  /* 0x0000000200d77802 */ /* 0x000fe20000000f00 */
[----:B-1----:R-:W-:Y:S01]  /*197e0*/  IMAD.MOV.U32 R3, RZ, RZ, 0x1c1f ;  /* 0x00001c1fff037424 */ /* 0x002fe200078e00ff */
[----:B------:R-:W-:Y:S02]  /*197f0*/  MOV R2, 0x19810 ;  /* 0x0001981000027802 */ /* 0x000fe40000000f00 */
[----:B--234-:R-:W-:Y:S05]  /*19800*/  CALL.REL.NOINC `($__internal_5_$__cuda_sm70_shflsync_idx_p) ;  /* 0x00000ed000007944 */ /* 0x01cfea0003c00000 */
[----:B------:R-:W-:Y:S01]  /*19810*/  MOV R4, R215 ;  /* 0x000000d700047202 */ /* 0x000fe20000000f00 */
[----:B------:R-:W-:Y:S05]  /*19820*/  BRA `(.L_x_451) ;  /* 0xffffb9b000007947 */ /* 0x000fea000383ffff */
.L_x_373:
[----:B------:R-:W-:Y:S01]  /*19830*/  IMAD.MOV.U32 R216, RZ, RZ, R12 ;  /* 0x000000ffffd87224 */ /* 0x000fe200078e000c */
[----:B------:R-:W-:Y:S01]  /*19840*/  MOV R215, 0x2 ;  /* 0x0000000200d77802 */ /* 0x000fe20000000f00 */
[----:B------:R-:W-:Y:S01]  /*19850*/  IMAD.MOV.U32 R3, RZ, RZ, 0x1c1f ;  /* 0x00001c1fff037424 */ /* 0x000fe200078e00ff */
[----:B------:R-:W-:Y:S02]  /*19860*/  MOV R2, 0x19880 ;  /* 0x0001988000027802 */ /* 0x000fe40000000f00 */
[----:B-1234-:R-:W-:Y:S05]  /*19870*/  CALL.REL.NOINC `($__internal_5_$__cuda_sm70_shflsync_idx_p) ;  /* 0x00000e6000007944 */ /* 0x01efea0003c00000 */
[----:B------:R-:W-:Y:S01]  /*19880*/  MOV R0, R215 ;  /* 0x000000d700007202 */ /* 0x000fe20000000f00 */
[----:B------:R-:W-:Y:S05]  /*19890*/  BRA `(.L_x_452) ;  /* 0xffffb96000007947 */ /* 0x000fea000383ffff */
.L_x_376:
        /* <DEDUP_REMOVED lines=13> */
.L_x_380:
[----:B------:R-:W-:Y:S01]  /*19970*/  IMAD.MOV.U32 R216, RZ, RZ, R5 ;  /* 0x000000ffffd87224 */ /* 0x000fe200078e0005 */
[----:B------:R-:W-:Y:S01]  /*19980*/  MOV R215, RZ ;  /* 0x000000ff00d77202 */ /* 0x000fe20000000f00 */
[----:B------:R-:W-:Y:S01]  /*19990*/  IMAD.MOV.U32 R3, RZ, RZ, 0x181f ;  /* 0x0000181fff037424 */ /* 0x000fe200078e00ff */
[----:B------:R-:W-:Y:S02]  /*199a0*/  MOV R2, 0x199c0 ;  /* 0x000199c000027802 */ /* 0x000fe40000000f00 */
[----:B------:R-:W-:Y:S05]  /*199b0*/  CALL.REL.NOINC `($__internal_5_$__cuda_sm70_shflsync_idx_p) ;  /* 0x00000d2000007944 */ /* 0x000fea0003c00000 */
[----:B------:R-:W-:Y:S01]  /*199c0*/  MOV R7, R215 ;  /* 0x000000d700077202 */ /* 0x000fe20000000f00 */
[----:B------:R-:W-:Y:S05]  /*199d0*/  BRA `(.L_x_454) ;  /* 0xffffc6f000007947 */ /* 0x000fea000383ffff */
.L_x_381:
[----:B------:R-:W-:Y:S01]  /*199e0*/  IMAD.MOV.U32 R216, RZ, RZ, R6 ;  /* 0x000000ffffd87224 */ /* 0x000fe200078e0006 */
[----:B------:R-:W-:Y:S01]  /*199f0*/  MOV R215, RZ ;  /* 0x000000ff00d77202 */ /* 0x000fe20000000f00 */
[----:B------:R-:W-:Y:S01]  /*19a00*/  IMAD.MOV.U32 R3, RZ, RZ, 0x181f ;  /* 0x0000181fff037424 */ /* 0x000fe200078e00ff */
[----:B------:R-:W-:Y:S02]  /*19a10*/  MOV R2, 0x19a30 ;  /* 0x00019a3000027802 */ /* 0x000fe40000000f00 */
[----:B-12---:R-:W-:Y:S05]  /*19a20*/  CALL.REL.NOINC `($__internal_5_$__cuda_sm70_shflsync_idx_p) ;  /* 0x00000cb000007944 */ /* 0x006fea0003c00000 */
[----:B------:R-:W-:Y:S01]  /*19a30*/  MOV R2, R215 ;  /* 0x000000d700027202 */ /* 0x000fe20000000f00 */
[----:B------:R-:W-:Y:S05]  /*19a40*/  BRA `(.L_x_455) ;  /* 0xffffc6a000007947 */ /* 0x000fea000383ffff */
.L_x_382:
        /* <DEDUP_REMOVED lines=13> */
.L_x_383:
[----:B------:R-:W-:Y:S01]  /*19b20*/  IMAD.MOV.U32 R216, RZ, RZ, R5 ;  /* 0x000000ffffd87224 */ /* 0x000fe200078e0005 */
[----:B------:R-:W-:Y:S01]  /*19b30*/  MOV R215, 0x2 ;  /* 0x0000000200d77802 */ /* 0x000fe20000000f00 */
[----:B-1----:R-:W-:Y:S01]  /*19b40*/  IMAD.MOV.U32 R3, RZ, RZ, 0x181f ;  /* 0x0000181fff037424 */ /* 0x002fe200078e00ff */
[----:B------:R-:W-:Y:S02]  /*19b50*/  MOV R2, 0x19b70 ;  /* 0x00019b7000027802 */ /* 0x000fe40000000f00 */
[----:B---34-:R-:W-:Y:S05]  /*19b60*/  CALL.REL.NOINC `($__internal_5_$__cuda_sm70_shflsync_idx_p) ;  /* 0x00000b7000007944 */ /* 0x018fea0003c00000 */
[----:B------:R-:W-:Y:S01]  /*19b70*/  MOV R7, R215 ;  /* 0x000000d700077202 */ /* 0x000fe20000000f00 */
[----:B------:R-:W-:Y:S05]  /*19b80*/  BRA `(.L_x_457) ;  /* 0xffffc65000007947 */ /* 0x000fea000383ffff */
.L_x_384:
[----:B------:R-:W-:Y:S01]  /*19b90*/  IMAD.MOV.U32 R216, RZ, RZ, R6 ;  /* 0x000000ffffd87224 */ /* 0x000fe200078e0006 */
[----:B------:R-:W-:Y:S01]  /*19ba0*/  MOV R215, 0x2 ;  /* 0x0000000200d77802 */ /* 0x000fe20000000f00 */
[----:B-1----:R-:W-:Y:S01]  /*19bb0*/  IMAD.MOV.U32 R3, RZ, RZ, 0x181f ;  /* 0x0000181fff037424 */ /* 0x002fe200078e00ff */
[----:B------:R-:W-:Y:S02]  /*19bc0*/  MOV R2, 0x19be0 ;  /* 0x00019be000027802 */ /* 0x000fe40000000f00 */
[----:B--234-:R-:W-:Y:S05]  /*19bd0*/  CALL.REL.NOINC `($__internal_5_$__cuda_sm70_shflsync_idx_p) ;  /* 0x00000b0000007944 */ /* 0x01cfea0003c00000 */
[----:B------:R-:W-:Y:S01]  /*19be0*/  MOV R2, R215 ;  /* 0x000000d700027202 */ /* 0x000fe20000000f00 */
[----:B------:R-:W-:Y:S05]  /*19bf0*/  BRA `(.L_x_458) ;  /* 0xffffc60000007947 */ /* 0x000fea000383ffff */
.L_x_385:
        /* <DEDUP_REMOVED lines=13> */
.L_x_386:
[----:B------:R-:W-:Y:S01]  /*19cd0*/  IMAD.MOV.U32 R216, RZ, RZ, R5 ;  /* 0x000000ffffd87224 */ /* 0x000fe200078e0005 */
[----:B------:R-:W-:Y:S01]  /*19ce0*/  MOV R215, 0x4 ;  /* 0x0000000400d77802 */ /* 0x000fe20000000f00 */
[----:B--2---:R-:W-:Y:S01]  /*19cf0*/  IMAD.MOV.U32 R3, RZ, RZ, 0x181f ;  /* 0x0000181fff037424 */ /* 0x004fe200078e00ff */
[----:B------:R-:W-:Y:S02]  /*19d00*/  MOV R2, 0x19d20 ;  /* 0x00019d2000027802 */ /* 0x000fe40000000f00 */
[----:B-1-34-:R-:W-:Y:S05]  /*19d10*/  CALL.REL.NOINC `($__internal_5_$__cuda_sm70_shflsync_idx_p) ;  /* 0x000009c000007944 */ /* 0x01afea0003c00000 */
[----:B------:R-:W-:Y:S01]  /*19d20*/  MOV R7, R215 ;  /* 0x000000d700077202 */ /* 0x000fe20000000f00 */
[----:B------:R-:W-:Y:S05]  /*19d30*/  BRA `(.L_x_460) ;  /* 0xffffc5b000007947 */ /* 0x000fea000383ffff */
.L_x_387:
[----:B------:R-:W-:Y:S01]  /*19d40*/  IMAD.MOV.U32 R216, RZ, RZ, R6 ;  /* 0x000000ffffd87224 */ /* 0x000fe200078e0006 */
[----:B------:R-:W-:Y:S01]  /*19d50*/  MOV R215, 0x4 ;  /* 0x0000000400d77802 */ /* 0x000fe20000000f00 */
[----:B--2---:R-:W-:Y:S01]  /*19d60*/  IMAD.MOV.U32 R3, RZ, RZ, 0x181f ;  /* 0x0000181fff037424 */ /* 0x004fe200078e00ff */
[----:B------:R-:W-:Y:S02]  /*19d70*/  MOV R2, 0x19d90 ;  /* 0x00019d9000027802 */ /* 0x000fe40000000f00 */
[----:B-1-34-:R-:W-:Y:S05]  /*19d80*/  CALL.REL.NOINC `($__internal_5_$__cuda_sm70_shflsync_idx_p) ;  /* 0x0000095000007944 */ /* 0x01afea0003c00000 */
[----:B------:R-:W-:Y:S01]  /*19d90*/  MOV R2, R215 ;  /* 0x000000d700027202 */ /* 0x000fe20000000f00 */
[----:B------:R-:W-:Y:S05]  /*19da0*/  BRA `(.L_x_461) ;  /* 0xffffc56000007947 */ /* 0x000fea000383ffff */
.L_x_388:
        /* <DEDUP_REMOVED lines=13> */
.L_x_389:
[----:B------:R-:W-:Y:S01]  /*19e80*/  IMAD.MOV.U32 R216, RZ, RZ, R5 ;  /* 0x000000ffffd87224 */ /* 0x000fe200078e0005 */
[----:B------:R-:W-:Y:S01]  /*19e90*/  MOV R215, 0x6 ;  /* 0x0000000600d77802 */ /* 0x000fe20000000f00 */
[----:B--2---:R-:W-:Y:S01]  /*19ea0*/  IMAD.MOV.U32 R3, RZ, RZ, 0x181f ;  /* 0x0000181fff037424 */ /* 0x004fe200078e00ff */
[----:B------:R-:W-:Y:S02]  /*19eb0*/  MOV R2, 0x19ed0 ;  /* 0x00019ed000027802 */ /* 0x000fe40000000f00 */
[----:B-1--4-:R-:W-:Y:S05]  /*19ec0*/  CALL.REL.NOINC `($__internal_5_$__cuda_sm70_shflsync_idx_p) ;  /* 0x0000081000007944 */ /* 0x012fea0003c00000 */
[----:B------:R-:W-:Y:S01]  /*19ed0*/  MOV R7, R215 ;  /* 0x000000d700077202 */ /* 0x000fe20000000f00 */
[----:B------:R-:W-:Y:S05]  /*19ee0*/  BRA `(.L_x_463) ;  /* 0xffffc51000007947 */ /* 0x000fea000383ffff */
.L_x_390:
[----:B------:R-:W-:Y:S01]  /*19ef0*/  IMAD.MOV.U32 R216, RZ, RZ, R6 ;  /* 0x000000ffffd87224 */ /* 0x000fe200078e0006 */
[----:B------:R-:W-:Y:S01]  /*19f00*/  MOV R215, 0x6 ;  /* 0x0000000600d77802 */ /* 0x000fe20000000f00 */
[----:B--2---:R-:W-:Y:S01]  /*19f10*/  IMAD.MOV.U32 R3, RZ, RZ, 0x181f ;  /* 0x0000181fff037424 */ /* 0x004fe200078e00ff */
[----:B------:R-:W-:Y:S02]  /*19f20*/  MOV R2, 0x19f40 ;  /* 0x00019f4000027802 */ /* 0x000fe40000000f00 */
[----:B-1-34-:R-:W-:Y:S05]  /*19f30*/  CALL.REL.NOINC `($__internal_5_$__cuda_sm70_shflsync_idx_p) ;  /* 0x000007a000007944 */ /* 0x01afea0003c00000 */
[----:B------:R-:W-:Y:S01]  /*19f40*/  MOV R2, R215 ;  /* 0x000000d700027202 */ /* 0x000fe20000000f00 */
[----:B------:R-:W-:Y:S05]  /*19f50*/  BRA `(.L_x_464) ;  /* 0xffffc4c000007947 */ /* 0x000fea000383ffff */
.L_x_391:
        /* <DEDUP_REMOVED lines=13> */
.L_x_393:
[----:B------:R-:W-:Y:S01]  /*1a030*/  IMAD.MOV.U32 R216, RZ, RZ, R84 ;  /* 0x000000ffffd87224 */ /* 0x000fe200078e0054 */
[----:B------:R-:W-:Y:S01]  /*1a040*/  MOV R215, RZ ;  /* 0x000000ff00d77202 */ /* 0x000fe20000000f00 */
[----:B----4-:R-:W-:Y:S01]  /*1a050*/  IMAD.MOV.U32 R3, RZ, RZ, 0x1f ;  /* 0x0000001fff037424 */ /* 0x010fe200078e00ff */
[----:B------:R-:W-:Y:S02]  /*1a060*/  MOV R2, 0x1a080 ;  /* 0x0001a08000027802 */ /* 0x000fe40000000f00 */
[----:B------:R-:W-:Y:S05]  /*1a070*/  CALL.REL.NOINC `($__internal_5_$__cuda_sm70_shflsync_idx_p) ;  /* 0x0000066000007944 */ /* 0x000fea0003c00000 */
[----:B------:R-:W-:Y:S01]  /*1a080*/  MOV R9, R215 ;  /* 0x000000d700097202 */ /* 0x000fe20000000f00 */
[----:B------:R-:W-:Y:S05]  /*1a090*/  BRA `(.L_x_466) ;  /* 0xffffc55000007947 */ /* 0x000fea000383ffff */
.L_x_394:
[----:B------:R-:W-:Y:S01]  /*1a0a0*/  IMAD.MOV.U32 R216, RZ, RZ, R84 ;  /* 0x000000ffffd87224 */ /* 0x000fe200078e0054 */
[----:B------:R-:W-:Y:S01]  /*1a0b0*/  MOV R215, 0x1 ;  /* 0x0000000100d77802 */ /* 0x000fe20000000f00 */
[----:B----4-:R-:W-:Y:S01]  /*1a0c0*/  IMAD.MOV.U32 R3, RZ, RZ, 0x1f ;  /* 0x0000001fff037424 */ /* 0x010fe200078e00ff */
[----:B------:R-:W-:Y:S02]  /*1a0d0*/  MOV R2, 0x1a0f0 ;  /* 0x0001a0f000027802 */ /* 0x000fe40000000f00 */
[----:B-12---:R-:W-:Y:S05]  /*1a0e0*/  CALL.REL.NOINC `($__internal_5_$__cuda_sm70_shflsync_idx_p) ;  /* 0x000005f000007944 */ /* 0x006fea0003c00000 */
[----:B------:R-:W-:Y:S01]  /*1a0f0*/  MOV R8, R215 ;  /* 0x000000d700087202 */ /* 0x000fe20000000f00 */
[----:B------:R-:W-:Y:S05]  /*1a100*/  BRA `(.L_x_467) ;  /* 0xffffc50000007947 */ /* 0x000fea000383ffff */
.L_x_395:
[----:B------:R-:W-:Y:S02]  /*1a110*/  MOV R2, 0x1 ;  /* 0x0000000100027802 */ /* 0x000fe40000000f00 */
[----:B------:R-:W-:-:S02]  /*1a120*/  MOV R3, 0x1a140 ;  /* 0x0001a14000037802 */ /* 0x000fc40000000f00 */
[----:B-123--:R-:W-:Y:S05]  /*1a130*/  CALL.REL.NOINC `($__internal_6_$__cuda_sm70_shflsync_up_p) ;  /* 0x000005f000007944 */ /* 0x00efea0003c00000 */
[----:B------:R-:W-:Y:S05]  /*1a140*/  BRA `(.L_x_468) ;  /* 0xffffc5f000007947 */ /* 0x000fea000383ffff */
.L_x_396:
[----:B------:R-:W-:Y:S02]  /*1a150*/  MOV R2, 0x2 ;  /* 0x0000000200027802 */ /* 0x000fe40000000f00 */
[----:B------:R-:W-:-:S02]  /*1a160*/  MOV R3, 0x1a180 ;  /* 0x0001a18000037802 */ /* 0x000fc40000000f00 */
[----:B-12---:R-:W-:Y:S05]  /*1a170*/  CALL.REL.NOINC `($__internal_6_$__cuda_sm70_shflsync_up_p) ;  /* 0x000005b000007944 */ /* 0x006fea0003c00000 */
        /* <DEDUP_REMOVED lines=24> */
.L_x_400:
[----:B------:R-:W-:Y:S02]  /*1a300*/  MOV R2, 0x1 ;  /* 0x0000000100027802 */ /* 0x000fe40000000f00 */
[----:B------:R-:W-:Y:S02]  /*1a310*/  MOV R3, 0x1a330 ;  /* 0x0001a33000037802 */ /* 0x000fe40000000f00 */
[----:B------:R-:W-:Y:S05]  /*1a320*/  CALL.REL.NOINC `($__internal_6_$__cuda_sm70_shflsync_up_p) ;  /* 0x0000040000007944 */ /* 0x000fea0003c00000 */
[----:B------:R-:W-:Y:S01]  /*1a330*/  MOV R2, R4 ;  /* 0x0000000400027202 */ /* 0x000fe20000000f00 */
[----:B------:R-:W-:Y:S05]  /*1a340*/  BRA `(.L_x_470) ;  /* 0xffffc65000007947 */ /* 0x000fea000383ffff */
.L_x_401:
        /* <DEDUP_REMOVED lines=27> */
.L_x_403:
[----:B------:R-:W-:Y:S02]  /*1a500*/  SEL R0, RZ, 0x1, P0 ;  /* 0x00000001ff007807 */ /* 0x000fe40000000000 */
[----:B------:R-:W-:Y:S02]  /*1a510*/  MOV R2, 0x1a530 ;  /* 0x0001a53000027802 */ /* 0x000fe40000000f00 */
[----:B---3--:R-:W-:Y:S05]  /*1a520*/  CALL.REL.NOINC `($__internal_7_$__cuda_sm70_votesync_ballot) ;  /* 0x0000027000007944 */ /* 0x008fea0003c00000 */
[----:B------:R-:W-:Y:S05]  /*1a530*/  BRA `(.L_x_472) ;  /* 0xffffc5f000007947 */ /* 0x000fea000383ffff */
.L_x_404:
[----:B------:R-:W-:Y:S01]  /*1a540*/  IMAD.MOV.U32 R216, RZ, RZ, R6 ;  /* 0x000000ffffd87224 */ /* 0x000fe200078e0006 */
[----:B--2---:R-:W-:Y:S01]  /*1a550*/  MOV R215, R10 ;  /* 0x0000000a00d77202 */ /* 0x004fe20000000f00 */
[----:B------:R-:W-:Y:S01]  /*1a560*/  IMAD.MOV.U32 R3, RZ, RZ, 0x1f ;  /* 0x0000001fff037424 */ /* 0x000fe200078e00ff */
[----:B------:R-:W-:Y:S02]  /*1a570*/  MOV R2, 0x1a590 ;  /* 0x0001a59000027802 */ /* 0x000fe40000000f00 */
[----:B-1-3--:R-:W-:Y:S05]  /*1a580*/  CALL.REL.NOINC `($__internal_5_$__cuda_sm70_shflsync_idx_p) ;  /* 0x0000015000007944 */ /* 0x00afea0003c00000 */
[----:B------:R-:W-:Y:S01]  /*1a590*/  IMAD.MOV.U32 R6, RZ, RZ, R215 ;  /* 0x000000ffff067224 */ /* 0x000fe200078e00d7 */
[----:B------:R-:W-:Y:S01]  /*1a5a0*/  MOV R215, R10 ;  /* 0x0000000a00d77202 */ /* 0x000fe20000000f00 */
[----:B------:R-:W-:Y:S01]  /*1a5b0*/  IMAD.MOV.U32 R216, RZ, RZ, R7 ;  /* 0x000000ffffd87224 */ /* 0x000fe200078e0007 */
[----:B------:R-:W-:Y:S02]  /*1a5c0*/  MOV R3, 0x1f ;  /* 0x0000001f00037802 */ /* 0x000fe40000000f00 */
[----:B------:R-:W-:-:S02]  /*1a5d0*/  MOV R2, 0x1a5f0 ;  /* 0x0001a5f000027802 */ /* 0x000fc40000000f00 */
[----:B------:R-:W-:Y:S05]  /*1a5e0*/  CALL.REL.NOINC `($__internal_5_$__cuda_sm70_shflsync_idx_p) ;  /* 0x000000f000007944 */ /* 0x000fea0003c00000 */
[----:B------:R-:W-:Y:S01]  /*1a5f0*/  MOV R7, R215 ;  /* 0x000000d700077202 */ /* 0x000fe20000000f00 */
[----:B------:R-:W-:Y:S05]  /*1a600*/  BRA `(.L_x_473) ;  /* 0xffffc56000007947 */ /* 0x000fea000383ffff */
.L_x_407:
[----:B------:R-:W-:Y:S01]  /*1a610*/  IMAD.MOV.U32 R216, RZ, RZ, R4 ;  /* 0x000000ffffd87224 */ /* 0x000fe200078e0004 */
[----:B------:R-:W-:Y:S01]  /*1a620*/  MOV R215, R0 ;  /* 0x0000000000d77202 */ /* 0x000fe20000000f00 */
[----:B------:R-:W-:Y:S01]  /*1a630*/  IMAD.MOV.U32 R3, RZ, RZ, 0x1f ;  /* 0x0000001fff037424 */ /* 0x000fe200078e00ff */
[----:B------:R-:W-:-:S02]  /*1a640*/  MOV R2, 0x1a660 ;  /* 0x0001a66000027802 */ /* 0x000fc40000000f00 */
[----:B--234-:R-:W-:Y:S05]  /*1a650*/  CALL.REL.NOINC `($__internal_5_$__cuda_sm70_shflsync_idx_p) ;  /* 0x0000008000007944 */ /* 0x01cfea0003c00000 */
[----:B------:R-:W-:Y:S01]  /*1a660*/  MOV R11, R215 ;  /* 0x000000d7000b7202 */ /* 0x000fe20000000f00 */
[----:B------:R-:W-:Y:S05]  /*1a670*/  BRA `(.L_x_406) ;  /* 0xffffc55000007947 */ /* 0x000fea000383ffff */
        .weak           $__internal_4_$__cuda_sm70_shflsync_bfly_p
        .type           $__internal_4_$__cuda_sm70_shflsync_bfly_p,@function
        .size           $__internal_4_$__cuda_sm70_shflsync_bfly_p,($__internal_5_$__cuda_sm70_shflsync_idx_p - $__internal_4_$__cuda_sm70_shflsync_bfly_p)
$__internal_4_$__cuda_sm70_shflsync_bfly_p:
[----:B------:R-:W-:Y:S02]  /*1a680*/  MOV R165, 0xffffffff ;  /* 0xffffffff00a57802 */ /* 0x000fe40000000f00 */
[----:B------:R-:W-:-:S02]  /*1a690*/  MOV R3, 0x1f ;  /* 0x0000001f00037802 */ /* 0x000fc40000000f00 */
[----:B------:R-:W-:Y:S04]  /*1a6a0*/  WARPSYNC R165 ;  /* 0x000000a500007348 */ /* 0x000fe80003800000 */
[----:B------:R1:W2:Y:S02]  /*1a6b0*/  SHFL.BFLY PT, R0, R84, R0, R3 ;  /* 0x0c00000054007389 */ /* 0x0002a400000e0003 */
[----:B-1----:R-:W-:-:S04]  /*1a6c0*/  MOV R3, 0x0 ;  /* 0x0000000000037802 */ /* 0x002fc80000000f00 */
[----:B--2---:R-:W-:Y:S05]  /*1a6d0*/  RET.REL.NODEC R2 `(_ZN7cutlass13device_kernelIN5flash19enable_sm80_to_sm89INS1_16FlashAttnFwdSm80INS1_25CollectiveMainloopFwdSm80ILi4ELi1ELb0EN4cute5tupleIJNS5_1CILi128EEENS7_ILi80EEENS7_ILi64EEEEEELi64ENS_10bfloat16_tEfNS_4arch4Sm80ELb0ELb0ELb0ELb1ELb1ELb1ELb1ELb1EEENS1_21CollectiveEpilogueFwdINS6_IJS8_SA_S9_EEENS6_IJNS7_ILi1EEESI_SI_EEESC_SE_Li128ELb1ELb1ELb1ELb0EEENS1_36VarlenDynamicPersistentTileSchedulerILi128ELi80ELi128ELi128ELb1ELb1ELb0ELb0ELb1ELb1EEEEEEEEEvNT_6ParamsE) ;  /* 0xfffe592002007950 */ /* 0x004fea0003c3ffff */
        .weak           $__internal_5_$__cuda_sm70_shflsync_idx_p
        .type           $__internal_5_$__cuda_sm70_shflsync_idx_p,@function
        .size           $__internal_5_$__cuda_sm70_shflsync_idx_p,($__internal_6_$__cuda_sm70_shflsync_up_p - $__internal_5_$__cuda_sm70_shflsync_idx_p)
$__internal_5_$__cuda_sm70_shflsync_idx_p:
[----:B------:R-:W-:-:S04]  /*1a6e0*/  MOV R217, 0xffffffff ;  /* 0xffffffff00d97802 */ /* 0x000fc80000000f00 */
[----:B------:R-:W-:Y:S04]  /*1a6f0*/  WARPSYNC R217 ;  /* 0x000000d900007348 */ /* 0x000fe80003800000 */
[----:B------:R1:W2:Y:S02]  /*1a700*/  SHFL.IDX PT, R215, R216, R215, R3 ;  /* 0x000000d7d8d77389 */ /* 0x0002a400000e0003 */
[----:B-1----:R-:W-:-:S04]  /*1a710*/  MOV R3, 0x0 ;  /* 0x0000000000037802 */ /* 0x002fc80000000f00 */
[----:B--2---:R-:W-:Y:S05]  /*1a720*/  RET.REL.NODEC R2 `(_ZN7cutlass13device_kernelIN5flash19enable_sm80_to_sm89INS1_16FlashAttnFwdSm80INS1_25CollectiveMainloopFwdSm80ILi4ELi1ELb0EN4cute5tupleIJNS5_1CILi128EEENS7_ILi80EEENS7_ILi64EEEEEELi64ENS_10bfloat16_tEfNS_4arch4Sm80ELb0ELb0ELb0ELb1ELb1ELb1ELb1ELb1EEENS1_21CollectiveEpilogueFwdINS6_IJS8_SA_S9_EEENS6_IJNS7_ILi1EEESI_SI_EEESC_SE_Li128ELb1ELb1ELb1ELb0EEENS1_36VarlenDynamicPersistentTileSchedulerILi128ELi80ELi128ELi128ELb1ELb1ELb0ELb0ELb1ELb1EEEEEEEEEvNT_6ParamsE) ;  /* 0xfffe58d002007950 */ /* 0x004fea0003c3ffff */
        .weak           $__internal_6_$__cuda_sm70_shflsync_up_p
        .type           $__internal_6_$__cuda_sm70_shflsync_up_p,@function
        .size           $__internal_6_$__cuda_sm70_shflsync_up_p,($__internal_7_$__cuda_sm70_votesync_ballot - $__internal_6_$__cuda_sm70_shflsync_up_p)
$__internal_6_$__cuda_sm70_shflsync_up_p:
[----:B------:R-:W-:Y:S02]  /*1a730*/  IMAD.MOV.U32 R4, RZ, RZ, RZ ;  /* 0x000000ffff047224 */ /* 0x000fe400078e00ff */
[----:B------:R-:W-:-:S04]  /*1a740*/  IMAD.MOV.U32 R10, RZ, RZ, -0x1 ;  /* 0xffffffffff0a7424 */ /* 0x000fc800078e00ff */
[----:B------:R-:W-:Y:S04]  /*1a750*/  WARPSYNC R10 ;  /* 0x0000000a00007348 */ /* 0x000fe80003800000 */
[----:B------:R1:W2:Y:S02]  /*1a760*/  SHFL.UP PT, R4, R0, R2, R4 ;  /* 0x0400000200047389 */ /* 0x0002a400000e0004 */
[----:B-1----:R-:W-:Y:S02]  /*1a770*/  MOV R2, R3 ;  /* 0x0000000300027202 */ /* 0x002fe40000000f00 */
[----:B------:R-:W-:-:S04]  /*1a780*/  MOV R3, 0x0 ;  /* 0x0000000000037802 */ /* 0x000fc80000000f00 */
[----:B--2---:R-:W-:Y:S05]  /*1a790*/  RET.REL.NODEC R2 `(_ZN7cutlass13device_kernelIN5flash19enable_sm80_to_sm89INS1_16FlashAttnFwdSm80INS1_25CollectiveMainloopFwdSm80ILi4ELi1ELb0EN4cute5tupleIJNS5_1CILi128EEENS7_ILi80EEENS7_ILi64EEEEEELi64ENS_10bfloat16_tEfNS_4arch4Sm80ELb0ELb0ELb0ELb1ELb1ELb1ELb1ELb1EEENS1_21CollectiveEpilogueFwdINS6_IJS8_SA_S9_EEENS6_IJNS7_ILi1EEESI_SI_EEESC_SE_Li128ELb1ELb1ELb1ELb0EEENS1_36VarlenDynamicPersistentTileSchedulerILi128ELi80ELi128ELi128ELb1ELb1ELb0ELb0ELb1ELb1EEEEEEEEEvNT_6ParamsE) ;  /* 0xfffe586002007950 */ /* 0x004fea0003c3ffff */
        .weak           $__internal_7_$__cuda_sm70_votesync_ballot
        .type           $__internal_7_$__cuda_sm70_votesync_ballot,@function
        .size           $__internal_7_$__cuda_sm70_votesync_ballot,(.L_x_1915 - $__internal_7_$__cuda_sm70_votesync_ballot)
$__internal_7_$__cuda_sm70_votesync_ballot:
[----:B------:R-:W-:Y:S01]  /*1a7a0*/  ISETP.NE.U32.AND P0, PT, R0, 0x1, PT ;  /* 0x000000010000780c */ /* 0x000fe20003f05070 */
[----:B------:R-:W-:-:S04]  /*1a7b0*/  IMAD.MOV.U32 R3, RZ, RZ, -0x1 ;  /* 0xffffffffff037424 */ /* 0x000fc800078e00ff */
[----:B------:R-:W-:Y:S08]  /*1a7c0*/  WARPSYNC R3 ;  /* 0x0000000300007348 */ /* 0x000ff00003800000 */
[----:B------:R-:W-:-:S04]  /*1a7d0*/  VOTE.ANY R0, PT, !P0 ;  /* 0x0000000000007806 */ /* 0x000fc800040e0100 */
[----:B------:R-:W-:Y:S01]  /*1a7e0*/  LOP3.LUT R0, R0, R3, RZ, 0xc0, !PT ;  /* 0x0000000300007212 */ /* 0x000fe200078ec0ff */
[----:B------:R-:W-:-:S04]  /*1a7f0*/  IMAD.MOV.U32 R3, RZ, RZ, 0x0 ;  /* 0x00000000ff037424 */ /* 0x000fc800078e00ff */
[----:B------:R-:W-:Y:S05]  /*1a800*/  RET.REL.NODEC R2 `(_ZN7cutlass13device_kernelIN5flash19enable_sm80_to_sm89INS1_16FlashAttnFwdSm80INS1_25CollectiveMainloopFwdSm80ILi4ELi1ELb0EN4cute5tupleIJNS5_1CILi128EEENS7_ILi80EEENS7_ILi64EEEEEELi64ENS_10bfloat16_tEfNS_4arch4Sm80ELb0ELb0ELb0ELb1ELb1ELb1ELb1ELb1EEENS1_21CollectiveEpilogueFwdINS6_IJS8_SA_S9_EEENS6_IJNS7_ILi1EEESI_SI_EEESC_SE_Li128ELb1ELb1ELb1ELb0EEENS1_36VarlenDynamicPersistentTileSchedulerILi128ELi80ELi128ELi128ELb1ELb1ELb0ELb0ELb1ELb1EEEEEEEEEvNT_6ParamsE) ;  /* 0xfffe57f002007950 */ /* 0x000fea0003c3ffff */
.L_x_474:
        /* <DEDUP_REMOVED lines=15> */
.L_x_1915:


//--------------------- .text._ZN7cutlass13device_kernelIN5flash19enable_sm80_to_sm89INS1_16FlashAttnFwdSm80INS1_25CollectiveMainloopFwdSm80ILi4ELi1ELb0EN4cute5tupleIJNS5_1CILi128EEENS7_ILi96EEENS7_ILi64EEEEEELi64ENS_10bfloat16_tEfNS_4arch4Sm80ELb0ELb1ELb0ELb0ELb1ELb0ELb1ELb1EEENS1_21CollectiveEpilogueFwdINS6_IJS8_SA_S9_EEENS6_IJNS7_ILi1EEESI_SI_EEESC_SE_Li128ELb0ELb1ELb1ELb0EEENS1_19SingleTileSchedulerILb0ELb1ELb1ELi128EEEEEEEEEvNT_6ParamsE --------------------------
	.section	.text._ZN7cutlass13device_kernelIN5flash19enable_sm80_to_sm89INS1_16FlashAttnFwdSm80INS1_25CollectiveMainloopFwdSm80ILi4ELi1ELb0EN4cute5tupleIJNS5_1CILi128EEENS7_ILi96EEENS7_ILi64EEEEEELi64ENS_10bfloat16_tEfNS_4arch4Sm80ELb0ELb1ELb0ELb0ELb1ELb0ELb1ELb1EEENS1_21CollectiveEpilogueFwdINS6_IJS8_SA_S9_EEENS6_IJNS7_ILi1EEESI_SI_EEESC_SE_Li128ELb0ELb1ELb1ELb0EEENS1_19SingleTileSchedulerILb0ELb1ELb1ELi128EEEEEEEEEvNT_6ParamsE,"ax",@progbits
	.sectioninfo	@"SHI_REGISTERS=255"
	.align	128
.text._ZN7cutlass13device_kernelIN5flash19enable_sm80_to_sm89INS1_16FlashAttnFwdSm80INS1_25CollectiveMainloopFwdSm80ILi4ELi1ELb0EN4cute5tupleIJNS5_1CILi128EEENS7_ILi96EEENS7_ILi64EEEEEELi64ENS_10bfloat16_tEfNS_4arch4Sm80ELb0ELb1ELb0ELb0ELb1ELb0ELb1ELb1EEENS1_21CollectiveEpilogueFwdINS6_IJS8_SA_S9_EEENS6_IJNS7_ILi1EEESI_SI_EEESC_SE_Li128ELb0ELb1ELb1ELb0EEENS1_19SingleTileSchedulerILb0ELb1ELb1ELi128EEEEEEEEEvNT_6ParamsE:
        .type           _ZN7cutlass13device_kernelIN5flash19enable_sm80_to_sm89INS1_16FlashAttnFwdSm80INS1_25CollectiveMainloopFwdSm80ILi4ELi1ELb0EN4cute5tupleIJNS5_1CILi128EEENS7_ILi96EEENS7_ILi64EEEEEELi64ENS_10bfloat16_tEfNS_4arch4Sm80ELb0ELb1ELb0ELb0ELb1ELb0ELb1ELb1EEENS1_21CollectiveEpilogueFwdINS6_IJS8_SA_S9_EEENS6_IJNS7_ILi1EEESI_SI_EEESC_SE_Li128ELb0ELb1ELb1ELb0EEENS1_19SingleTileSchedulerILb0ELb1ELb1ELi128EEEEEEEEEvNT_6ParamsE,@function
        .size           _ZN7cutlass13device_kernelIN5flash19enable_sm80_to_sm89INS1_16FlashAttnFwdSm80INS1_25CollectiveMainloopFwdSm80ILi4ELi1ELb0EN4cute5tupleIJNS5_1CILi128EEENS7_ILi96EEENS7_ILi64EEEEEELi64ENS_10bfloat16_tEfNS_4arch4Sm80ELb0ELb1ELb0ELb0ELb1ELb0ELb1ELb1EEENS1_21CollectiveEpilogueFwdINS6_IJS8_SA_S9_EEENS6_IJNS7_ILi1EEESI_SI_EEESC_SE_Li128ELb0ELb1ELb1ELb0EEENS1_19SingleTileSchedulerILb0ELb1ELb1ELi128EEEEEEEEEvNT_6ParamsE,(.L_x_1920 - _ZN7cutlass13device_kernelIN5flash19enable_sm80_to_sm89INS1_16FlashAttnFwdSm80INS1_25CollectiveMainloopFwdSm80ILi4ELi1ELb0EN4cute5tupleIJNS5_1CILi128EEENS7_ILi96EEENS7_ILi64EEEEEELi64ENS_10bfloat16_tEfNS_4arch4Sm80ELb0ELb1ELb0ELb0ELb1ELb0ELb1ELb1EEENS1_21CollectiveEpilogueFwdINS6_IJS8_SA_S9_EEENS6_IJNS7_ILi1EEESI_SI_EEESC_SE_Li128ELb0ELb1ELb1ELb0EEENS1_19SingleTileSchedulerILb0ELb1ELb1ELi128EEEEEEEEEvNT_6ParamsE)
        .other          _ZN7cutlass13device_kernelIN5flash19enable_sm80_to_sm89INS1_16FlashAttnFwdSm80INS1_25CollectiveMainloopFwdSm80ILi4ELi1ELb0EN4cute5tupleIJNS5_1CILi128EEENS7_ILi96EEENS7_ILi64EEEEEELi64ENS_10bfloat16_tEfNS_4arch4Sm80ELb0ELb1ELb0ELb0ELb1ELb0ELb1ELb1EEENS1_21CollectiveEpilogueFwdINS6_IJS8_SA_S9_EEENS6_IJNS7_ILi1EEESI_SI_EEESC_SE_Li128ELb0ELb1ELb1ELb0EEENS1_19SingleTileSchedulerILb0ELb1ELb1ELi128EEEEEEEEEvNT_6ParamsE,@"STO_CUDA_ENTRY STV_DEFAULT"
_ZN7cutlass13device_kernelIN5flash19enable_sm80_to_sm89INS1_16FlashAttnFwdSm80INS1_25CollectiveMainloopFwdSm80ILi4ELi1ELb0EN4cute5tupleIJNS5_1CILi128EEENS7_ILi96EEENS7_ILi64EEEEEELi64ENS_10bfloat16_tEfNS_4arch4Sm80ELb0ELb1ELb0ELb0ELb1ELb0ELb1ELb1EEENS1_21CollectiveEpilogueFwdINS6_IJS8_SA_S9_EEENS6_IJNS7_ILi1EEESI_SI_EEESC_SE_Li128ELb0ELb1ELb1ELb0EEENS1_19SingleTileSchedulerILb0ELb1ELb1ELi128EEEEEEEEEvNT_6ParamsE:
        /* <DEDUP_REMOVED lines=18> */
.L_x_475:
[----:B------:R-:W-:Y:S02]  /*0120*/  ULDC.64 UR4, c[0x0][0x550] ;  /* 0x0001540000047ab9 */ /* 0x000fe40000000a00 */
[----:B------:R-:W-:Y:S02]  /*0130*/  UISETP.NE.AND UP0, UPT, UR4, 0x1, UPT ;  /* 0x000000010400788c */ /* 0x000fe4000bf05270 */
[----:B------:R-:W-:-:S02]  /*0140*/  UIMAD.WIDE.U32 UR10, UR7, UR5, URZ ;  /* 0x00000005070a72a5 */ /* 0x000fc4000f8e003f */
[----:B------:R-:W-:Y:S02]  /*0150*/  ULDC UR4, c[0x0][0x558] ;  /* 0x0001560000047ab9 */ /* 0x000fe40000000800 */
[----:B------:R-:W-:-:S05]  /*0160*/  UMOV UR9, UR7 ;  /* 0x0000000700097c82 */ /* 0x000fca0008000000 */
[----:B------:R-:W-:-:S03]  /*0170*/  @UP0 USHF.R.U32.HI UR9, URZ, UR4, UR11 ;  /* 0x000000043f090299 */ /* 0x000fc6000801160b */
.L_x_476:
[----:B------:R-:W-:Y:S01]  /*0180*/  ISETP.LE.AND P0, PT, RZ, UR6, PT ;  /* 0x00000006ff007c0c */ /* 0x000fe2000bf03270 */
[----:B------:R-:W-:Y:S02]  /*0190*/  UIADD3 UR5, -UR9, URZ, URZ ;  /* 0x0000003f09057290 */ /* 0x000fe4000fffe13f */
[----:B------:R-:W-:Y:S02]  /*01a0*/  ULDC UR4, c[0x0][0x550] ;  /* 0x0001540000047ab9 */ /* 0x000fe40000000800 */
[----:B------:R-:W-:-:S08]  /*01b0*/  UIMAD UR7, UR5, UR4, UR7 ;  /* 0x00000004050772a4 */ /* 0x000fd0000f8e0207 */
[----:B------:R-:W-:Y:S05]  /*01c0*/  @!P0 EXIT ;  /* 0x000000000000894d */ /* 0x000fea0003800000 */
[----:B------:R-:W-:Y:S01]  /*01d0*/  ULDC.64 UR4, c[0x0][0x370] ;  /* 0x0000dc0000047ab9 */ /* 0x000fe20000000a00 */
[----:B------:R-:W-:Y:S01]  /*01e0*/  IMAD.MOV.U32 R234, RZ, RZ, RZ ;  /* 0x000000ffffea7224 */ /* 0x000fe200078e00ff */
[----:B------:R-:W-:Y:S02]  /*01f0*/  UISETP.NE.U32.AND UP0, UPT, URZ, UR4, UPT ;  /* 0x000000043f00728c */ /* 0x000fe4000bf05070 */
[----:B------:R-:W-:Y:S02]  /*0200*/  ULDC.64 UR10, c[0x0][0x370] ;  /* 0x0000dc00000a7ab9 */ /* 0x000fe40000000a00 */
[----:B------:R-:W-:Y:S01]  /*0210*/  UISETP.NE.AND.EX UP0, UPT, URZ, UR5, UPT, UP0 ;  /* 0x000000053f00728c */ /* 0x000fe2000bf05300 */
[----:B------:R-:W1:Y:S01]  /*0220*/  S2UR UR19, SR_CTAID.X ;  /* 0x00000000001379c3 */ /* 0x000e620000002500 */
[----:B------:R-:W-:Y:S02]  /*0230*/  ULDC UR8, c[0x0][0x2ac] ;  /* 0x0000ab0000087ab9 */ /* 0x000fe40000000800 */
[----:B------:R-:W-:-:S02]  /*0240*/  ULDC.64 UR16, c[0x0][0x118] ;  /* 0x0000460000107ab9 */ /* 0x000fc40000000a00 */
[----:B------:R-:W-:-:S05]  /*0250*/  PLOP3.LUT P0, PT, PT, PT, UP0, 0x80, 0x0 ;  /* 0x000000000000781c */ /* 0x000fca0003f0f008 */
[----:B------:R-:W-:Y:S02]  /*0260*/  @UP0 UMOV UR4, 0x4 ;  /* 0x0000000400040882 */ /* 0x000fe40000000000 */
[----:B------:R-:W-:-:S06]  /*0270*/  @UP0 UIMAD.WIDE UR4, UR6, UR4, UR10 ;  /* 0x00000004060402a5 */ /* 0x000fcc000f8e020a */
[----:B------:R-:W-:Y:S01]  /*0280*/  MOV R2, UR4 ;  /* 0x0000000400027c02 */ /* 0x000fe20008000f00 */
[----:B------:R-:W-:Y:S01]  /*0290*/  ULDC UR4, c[0x0][0x2c4] ;  /* 0x0000b10000047ab9 */ /* 0x000fe20000000800 */
[----:B------:R-:W-:Y:S01]  /*02a0*/  IMAD.U32 R3, RZ, RZ, UR5 ;  /* 0x00000005ff037e24 */ /* 0x000fe2000f8e00ff */
[----:B------:R-:W-:Y:S02]  /*02b0*/  UISETP.NE.AND UP2, UPT, UR4, 0x1, UPT ;  /* 0x000000010400788c */ /* 0x000fe4000bf45270 */
[----:B-1----:R-:W-:Y:S02]  /*02c0*/  USHF.L.U32 UR19, UR19, 0x7, URZ ;  /* 0x0000000713137899 */ /* 0x002fe4000800063f */
[----:B------:R1:W5:Y:S01]  /*02d0*/  @P0 LDG.E R234, [R2.64] ;  /* 0x0000001002ea0981 */ /* 0x000362000c1e1900 */
[----:B------:R-:W-:Y:S02]  /*02e0*/  ULDC.64 UR4, c[0x0][0x2c8] ;  /* 0x0000b20000047ab9 */ /* 0x000fe40000000a00 */
[----:B------:R-:W-:-:S04]  /*02f0*/  UIADD3 UR10, UR19, 0x7f, URZ ;  /* 0x0000007f130a7890 */ /* 0x000fc8000fffe03f */
[----:B------:R-:W-:-:S04]  /*0300*/  @UP2 UIADD3 UR12, UR19, 0x7f, URZ ;  /* 0x0000007f130c2890 */ /* 0x000fc8000fffe03f */
[----:B------:R-:W-:-:S03]  /*0310*/  UIMAD.WIDE.U32 UR12, UR12, UR4, URZ ;  /* 0x000000040c0c72a5 */ /* 0x000fc6000f8e003f */
[----:B------:R-:W-:Y:S02]  /*0320*/  ULDC UR4, c[0x0][0x1d0] ;  /* 0x0000740000047ab9 */ /* 0x000fe40000000800 */
[----:B------:R-:W-:Y:S02]  /*0330*/  UIMAD UR8, UR8, UR4, URZ ;  /* 0x00000004080872a4 */ /* 0x000fe4000f8e023f */
[----:B------:R-:W-:Y:S02]  /*0340*/  @UP2 UMOV UR11, UR13 ;  /* 0x0000000d000b2c82 */ /* 0x000fe40008000000 */
[----:B------:R-:W-:Y:S02]  /*0350*/  @UP2 USHF.R.U32.HI UR10, URZ, UR5, UR11 ;  /* 0x000000053f0a2299 */ /* 0x000fe4000801160b */
[----:B------:R-:W-:Y:S02]  /*0360*/  ULDC UR12, c[0x0][0x168] ;  /* 0x00005a00000c7ab9 */ /* 0x000fe40000000800 */
[----:B------:R-:W-:-:S02]  /*0370*/  UMOV UR11, 0x1 ;  /* 0x00000001000b7882 */ /* 0x000fc40000000000 */
[----:B------:R-:W-:Y:S02]  /*0380*/  ULDC.64 UR4, c[0x0][0x328] ;  /* 0x0000ca0000047ab9 */ /* 0x000fe40000000a00 */
[----:B------:R-:W-:Y:S02]  /*0390*/  UISETP.LE.AND UP1, UPT, UR11, UR5, UPT ;  /* 0x000000050b00728c */ /* 0x000fe4000bf23270 */
[----:B------:R-:W-:-:S04]  /*03a0*/  UIADD3 UR12, UR8, -UR12, UR11 ;  /* 0x8000000c080c7290 */ /* 0x000fc8000fffe00b */
[----:B------:R-:W-:Y:S01]  /*03b0*/  PLOP3.LUT P0, PT, PT, PT, UP1, 0x40, 0x0 ;  /* 0x000000000000781c */ /* 0x000fe20003f0e818 */
[----:B------:R-:W-:-:S04]  /*03c0*/  UIADD3 UR5, UR12, UR10, URZ ;  /* 0x0000000a0c057290 */ /* 0x000fc8000fffe03f */
[----:B------:R-:W-:-:S08]  /*03d0*/  UIADD3 UR10, UR5, UR4, URZ ;  /* 0x00000004050a7290 */ /* 0x000fd0000fffe03f */
[----:B------:R-:W-:Y:S05]  /*03e0*/  @P0 BRA `(.L_x_477) ;  /* 0x0000016000000947 */ /* 0x000fea0003800000 */
[----:B-1----:R-:W-:Y:S01]  /*03f0*/  ISETP.LT.AND P0, PT, RZ, UR5, PT ;  /* 0x00000005ff007c0c */ /* 0x002fe2000bf01270 */
[----:B------:R-:W-:-:S12]  /*0400*/  UIADD3 UR12, UR5, -0x1, URZ ;  /* 0xffffffff050c7890 */ /* 0x000fd8000fffe03f */
[----:B------:R-:W-:Y:S05]  /*0410*/  @P0 BRA `(.L_x_478) ;  /* 0x0000009000000947 */ /* 0x000fea0003800000 */
[----:B------:R-:W-:Y:S02]  /*0420*/  ULDC UR4, c[0x0][0x32c] ;  /* 0x0000cb0000047ab9 */ /* 0x000fe40000000800 */
[----:B------:R-:W-:Y:S02]  /*0430*/  UISETP.NE.AND UP0, UPT, UR11, UR4, UPT ;  /* 0x000000040b00728c */ /* 0x000fe4000bf05270 */
[----:B------:R-:W-:-:S03]  /*0440*/  UIADD3 UR12, -UR5, URZ, URZ ;  /* 0x0000003f050c7290 */ /* 0x000fc6000fffe13f */
[----:B------:R-:W-:Y:S02]  /*0450*/  ULDC.64 UR4, c[0x0][0x330] ;  /* 0x0000cc0000047ab9 */ /* 0x000fe40000000a00 */
[----:B------:R-:W-:-:S07]  /*0460*/  UIMAD.WIDE.U32 UR14, UR12, UR4, URZ ;  /* 0x000000040c0e72a5 */ /* 0x000fce000f8e003f */
[----:B------:R-:W-:Y:S02]  /*0470*/  @UP0 UMOV UR11, UR15 ;  /* 0x0000000f000b0c82 */ /* 0x000fe40008000000 */
[----:B------:R-:W-:-:S04]  /*0480*/  @UP0 USHF.R.U32.HI UR12, URZ, UR5, UR11 ;  /* 0x000000053f0c0299 */ /* 0x000fc8000801160b */
[----:B------:R-:W-:Y:S01]  /*0490*/  ULOP3.LUT UR12, URZ, UR12, URZ, 0x33, !UPT ;  /* 0x0000000c3f0c7292 */ /* 0x000fe2000f8e333f */
[----:B------:R-:W-:Y:S05]  /*04a0*/  BRA `(.L_x_479) ;  /* 0x0000006000007947 */ /* 0x000fea0003800000 */
.L_x_478:
[----:B------:R-:W-:Y:S02]  /*04b0*/  ULDC UR4, c[0x0][0x32c] ;  /* 0x0000cb0000047ab9 */ /* 0x000fe40000000800 */
[----:B------:R-:W-:-:S03]  /*04c0*/  UISETP.NE.AND UP0, UPT, UR11, UR4, UPT ;  /* 0x000000040b00728c */ /* 0x000fc6000bf05270 */
[----:B------:R-:W-:Y:S02]  /*04d0*/  ULDC.64 UR4, c[0x0][0x330] ;  /* 0x0000cc0000047ab9 */ /* 0x000fe40000000a00 */
[----:B------:R-:W-:-:S07]  /*04e0*/  UIMAD.WIDE.U32 UR14, UR12, UR4, URZ ;  /* 0x000000040c0e72a5 */ /* 0x000fce000f8e003f */
[----:B------:R-:W-:Y:S02]  /*04f0*/  @UP0 UMOV UR11, UR15 ;  /* 0x0000000f000b0c82 */ /* 0x000fe40008000000 */
[----:B------:R-:W-:Y:S02]  /*0500*/  @UP0 USHF.R.U32.HI UR12, URZ, UR5, UR11 ;  /* 0x000000053f0c0299 */ /* 0x000fe4000801160b */
.L_x_479:
[----:B------:R-:W-:Y:S02]  /*0510*/  ULDC UR4, c[0x0][0x32c] ;  /* 0x0000cb0000047ab9 */ /* 0x000fe40000000800 */
[----:B------:R-:W-:-:S04]  /*0520*/  UIMAD UR4, UR12, UR4, UR4 ;  /* 0x000000040c0472a4 */ /* 0x000fc8000f8e0204 */
[----:B------:R-:W-:-:S04]  /*0530*/  UISETP.LT.AND UP0, UPT, UR10, UR4, UPT ;  /* 0x000000040a00728c */ /* 0x000fc8000bf01270 */
[----:B------:R-:W-:Y:S02]  /*0540*/  USEL UR10, UR10, UR4, UP0 ;  /* 0x000000040a0a7287 */ /* 0x000fe40008000000 */
.L_x_477:
[----:B-1----:R-:W-:Y:S01]  /*0550*/  UIADD3 UR11, UR8, 0x5f, URZ ;  /* 0x0000005f080b7890 */ /* 0x002fe2000fffe03f */
[----:B------:R-:W-:Y:S01]  /*0560*/  PLOP3.LUT P0, PT, PT, PT, UP1, 0x40, 0x0 ;  /* 0x000000000000781c */ /* 0x000fe20003f0e818 */
[----:B------:R-:W-:Y:S02]  /*0570*/  ULDC.64 UR4, c[0x0][0x2c8] ;  /* 0x0000b20000047ab9 */ /* 0x000fe40000000a00 */
[----:B------:R-:W-:Y:S02]  /*0580*/  UIMAD.WIDE.U32 UR12, UR19, UR4, URZ ;  /* 0x00000004130c72a5 */ /* 0x000fe4000f8e003f */
[----:B------:R-:W-:Y:S02]  /*0590*/  UIMAD.WIDE UR14, UR11, 0x2aaaaaab, URZ ;  /* 0x2aaaaaab0b0e78a5 */ /* 0x000fe4000f8e023f */
[----:B------:R-:W-:Y:S02]  /*05a0*/  UIADD3 UR10, UR10, 0x5f, URZ ;  /* 0x0000005f0a0a7890 */ /* 0x000fe4000fffe03f */
[----:B------:R-:W-:-:S02]  /*05b0*/  UMOV UR4, UR19 ;  /* 0x0000001300047c82 */ /* 0x000fc40008000000 */
[----:B------:R-:W-:Y:S02]  /*05c0*/  UIMAD.WIDE UR10, UR10, 0x2aaaaaab, URZ ;  /* 0x2aaaaaab0a0a78a5 */ /* 0x000fe4000f8e023f */
[----:B------:R-:W-:Y:S02]  /*05d0*/  ULDC UR18, c[0x0][0x168] ;  /* 0x00005a0000127ab9 */ /* 0x000fe40000000800 */
[----:B------:R-:W-:Y:S02]  /*05e0*/  @UP2 USHF.R.U32.HI UR4, URZ, UR5, UR13 ;  /* 0x000000053f042299 */ /* 0x000fe4000801160d */
[----:B------:R-:W-:Y:S02]  /*05f0*/  UIADD3 UR18, UR8, -UR18, URZ ;  /* 0x8000001208127290 */ /* 0x000fe4000fffe03f */
[----:B------:R-:W-:Y:S02]  /*0600*/  UMOV UR13, UR15 ;  /* 0x0000000f000d7c82 */ /* 0x000fe40008000000 */
[----:B------:R-:W-:-:S02]  /*0610*/  USHF.R.U32.HI UR12, URZ, 0x1f, UR13 ;  /* 0x0000001f3f0c7899 */ /* 0x000fc4000801160d */
[----:B------:R-:W-:Y:S02]  /*0620*/  USHF.R.U32.HI UR10, URZ, 0x1f, UR11 ;  /* 0x0000001f3f0a7899 */ /* 0x000fe4000801160b */
[----:B------:R-:W-:Y:S02]  /*0630*/  UIADD3 UR4, UR18, UR4, URZ ;  /* 0x0000000412047290 */ /* 0x000fe4000fffe03f */
[----:B------:R-:W-:Y:S02]  /*0640*/  ULDC UR5, c[0x0][0x324] ;  /* 0x0000c90000057ab9 */ /* 0x000fe40000000800 */
[----:B------:R-:W-:Y:S02]  /*0650*/  ULEA.HI.SX32 UR12, UR13, UR12, 0x1c ;  /* 0x0000000c0d0c7291 */ /* 0x000fe4000f8fe23f */
[----:B------:R-:W-:Y:S02]  /*0660*/  ULEA.HI.SX32 UR10, UR11, UR10, 0x1c ;  /* 0x0000000a0b0a7291 */ /* 0x000fe4000f8fe23f */
[----:B------:R-:W-:-:S02]  /*0670*/  UIADD3 UR5, UR4, -UR5, URZ ;  /* 0x8000000504057290 */ /* 0x000fc4000fffe03f */
[----:B------:R-:W-:-:S04]  /*0680*/  UISETP.LT.AND UP0, UPT, UR12, UR10, UPT ;  /* 0x0000000a0c00728c */ /* 0x000fc8000bf01270 */
[----:B------:R-:W-:Y:S01]  /*0690*/  USEL UR10, UR12, UR10, UP0 ;  /* 0x0000000a0c0a7287 */ /* 0x000fe20008000000 */
[----:B------:R-:W-:Y:S01]  /*06a0*/  MOV R2, UR5 ;  /* 0x0000000500027c02 */ /* 0x000fe20008000f00 */
[----:B------:R-:W-:Y:S05]  /*06b0*/  @P0 BRA `(.L_x_480) ;  /* 0x0000010000000947 */ /* 0x000fea0003800000 */
[----:B------:R-:W-:-:S04]  /*06c0*/  MOV R3, UR4 ;  /* 0x0000000400037c02 */ /* 0x000fc80008000f00 */
[----:B------:R-:W-:-:S13]  /*06d0*/  ISETP.GT.AND P0, PT, R3, -0x1, PT ;  /* 0xffffffff0300780c */ /* 0x000fda0003f04270 */
[----:B------:R-:W-:Y:S05]  /*06e0*/  @P0 BRA `(.L_x_481) ;  /* 0x0000007000000947 */ /* 0x000fea0003800000 */
[----:B------:R-:W-:Y:S01]  /*06f0*/  IMAD.MOV.U32 R0, RZ, RZ, c[0x0][0x32c] ;  /* 0x0000cb00ff007624 */ /* 0x000fe200078e00ff */
[----:B------:R-:W-:-:S04]  /*0700*/  LOP3.LUT R3, RZ, R3, RZ, 0x33, !PT ;  /* 0x00000003ff037212 */ /* 0x000fc800078e33ff */
[----:B------:R-:W-:-:S13]  /*0710*/  ISETP.NE.AND P0, PT, R0, 0x1, PT ;  /* 0x000000010000780c */ /* 0x000fda0003f05270 */
[----:B------:R-:W-:-:S05]  /*0720*/  @P0 IMAD.HI.U32 R0, R3, c[0x0][0x330], RZ ;  /* 0x0000cc0003000a27 */ /* 0x000fca00078e00ff */
[----:B------:R-:W-:-:S04]  /*0730*/  @P0 SHF.R.U32.HI R3, RZ, c[0x0][0x334], R0 ;  /* 0x0000cd00ff030a19 */ /* 0x000fc80000011600 */
[----:B------:R-:W-:Y:S01]  /*0740*/  LOP3.LUT R3, RZ, R3, RZ, 0x33, !PT ;  /* 0x00000003ff037212 */ /* 0x000fe200078e33ff */
[----:B------:R-:W-:Y:S05]  /*0750*/  BRA `(.L_x_482) ;  /* 0x0000004000007947 */ /* 0x000fea0003800000 */
.L_x_481:
[----:B------:R-:W-:-:S04]  /*0760*/  MOV R0, c[0x0][0x32c] ;  /* 0x0000cb0000007a02 */ /* 0x000fc80000000f00 */
[----:B------:R-:W-:-:S13]  /*0770*/  ISETP.NE.AND P0, PT, R0, 0x1, PT ;  /* 0x000000010000780c */ /* 0x000fda0003f05270 */
[----:B------:R-:W-:-:S05]  /*0780*/  @P0 IMAD.HI.U32 R0, R3, c[0x0][0x330], RZ ;  /* 0x0000cc0003000a27 */ /* 0x000fca00078e00ff */
[----:B------:R-:W-:-:S05]  /*0790*/  @P0 SHF.R.U32.HI R3, RZ, c[0x0][0x334], R0 ;  /* 0x0000cd00ff030a19 */ /* 0x000fca0000011600 */
.L_x_482:
[----:B------:R-:W-:-:S05]  /*07a0*/  IMAD R3, R3, c[0x0][0x32c], RZ ;  /* 0x0000cb0003037a24 */ /* 0x000fca00078e02ff */
[----:B------:R-:W-:-:S05]  /*07b0*/  IMNMX R2, R2, R3, !PT ;  /* 0x0000000302027217 */ /* 0x000fca0007800200 */
.L_x_480:
[----:B------:R-:W-:Y:S01]  /*07c0*/  IMAD.HI R2, R2, 0x2aaaaaab, RZ ;  /* 0x2aaaaaab02027827 */ /* 0x000fe200078e02ff */
[----:B------:R-:W-:Y:S02]  /*07d0*/  USHF.R.U32.HI UR5, URZ, 0x10, UR7 ;  /* 0x000000103f057899 */ /* 0x000fe40008011607 */
[----:B------:R-:W-:Y:S01]  /*07e0*/  ULDC UR4, c[0x0][0x338] ;  /* 0x0000ce0000047ab9 */ /* 0x000fe20000000800 */
[----:B------:R-:W-:Y:S01]  /*07f0*/  IMAD.MOV.U32 R6, RZ, RZ, RZ ;  /* 0x000000ffff067224 */ /* 0x000fe200078e00ff */
[----:B------:R-:W-:Y:S01]  /*0800*/  SHF.R.U32.HI R0, RZ, 0x1f, R2 ;  /* 0x0000001fff007819 */ /* 0x000fe20000011602 */
[----:B------:R-:W-:-:S03]  /*0810*/  UISETP.NE.AND UP0, UPT, UR5, URZ, UPT ;  /* 0x0000003f0500728c */ /* 0x000fc6000bf05270 */
[----:B------:R-:W-:Y:S01]  /*0820*/  LEA.HI.SX32 R0, R2, R0, 0x1c ;  /* 0x0000000002007211 */ /* 0x000fe200078fe2ff */
[----:B------:R-:W-:-:S03]  /*0830*/  USEL UR4, UR5, UR4, UP0 ;  /* 0x0000000405047287 */ /* 0x000fc60008000000 */
[----:B------:R-:W-:-:S04]  /*0840*/  IMNMX R230, RZ, R0, !PT ;  /* 0x00000000ffe67217 */ /* 0x000fc80007800200 */
[----:B------:R-:W-:-:S13]  /*0850*/  ISETP.LT.AND P0, PT, R230, UR10, PT ;  /* 0x0000000ae6007c0c */ /* 0x000fda000bf01270 */
[----:B------:R-:W-:Y:S05]  /*0860*/  @!P0 BRA `(.L_x_483) ;  /* 0x000001c000008947 */ /* 0x000fea0003800000 */
[----:B------:R-:W-:Y:S01]  /*0870*/  IMAD.U32 R0, RZ, RZ, UR4 ;  /* 0x00000004ff007e24 */ /* 0x000fe2000f8e00ff */
[----:B------:R-:W-:-:S04]  /*0880*/  UIADD3 UR5, UR4, -0x1, UR10 ;  /* 0xffffffff04057890 */ /* 0x000fc8000fffe00a */
[-C--:B------:R-:W-:Y:S02]  /*0890*/  IABS R4, R0.reuse ;  /* 0x0000000000047213 */ /* 0x080fe40000000000 */
[----:B------:R-:W-:Y:S02]  /*08a0*/  IADD3 R5, -R230, UR5, RZ ;  /* 0x00000005e6057c10 */ /* 0x000fe4000fffe1ff */
[----:B------:R-:W1:Y:S01]  /*08b0*/  I2F.RP R6, R4 ;  /* 0x0000000400067306 */ /* 0x000e620000209400 */
[----:B------:R-:W-:Y:S02]  /*08c0*/  IABS R0, R0 ;  /* 0x0000000000007213 */ /* 0x000fe40000000000 */
[----:B------:R-:W-:Y:S02]  /*08d0*/  IABS R2, R5 ;  /* 0x0000000500027213 */ /* 0x000fe40000000000 */
[----:B------:R-:W-:Y:S01]  /*08e0*/  LOP3.LUT R5, R5, UR4, RZ, 0x3c, !PT ;  /* 0x0000000405057c12 */ /* 0x000fe2000f8e3cff */
[----:B------:R-:W-:-:S03]  /*08f0*/  IMAD.MOV R0, RZ, RZ, -R0 ;  /* 0x000000ffff007224 */ /* 0x000fc600078e0a00 */
[----:B------:R-:W-:Y:S01]  /*0900*/  ISETP.GE.AND P0, PT, R5, RZ, PT ;  /* 0x000000ff0500720c */ /* 0x000fe20003f06270 */
[----:B-1----:R-:W1:Y:S02]  /*0910*/  MUFU.RCP R6, R6 ;  /* 0x0000000600067308 */ /* 0x002e640000001000 */
[----:B-1----:R-:W-:-:S06]  /*0920*/  IADD3 R6, R6, 0xffffffe, RZ ;  /* 0x0ffffffe06067810 */ /* 0x002fcc0007ffe0ff */
[----:B------:R-:W1:Y:S02]  /*0930*/  F2I.FTZ.U32.TRUNC.NTZ R7, R6 ;  /* 0x0000000600077305 */ /* 0x000e64000021f000 */
[----:B-1----:R-:W-:Y:S02]  /*0940*/  IMAD.MOV R3, RZ, RZ, -R7 ;  /* 0x000000ffff037224 */ /* 0x002fe400078e0a07 */
[----:B------:R-:W-:Y:S02]  /*0950*/  IMAD.MOV.U32 R6, RZ, RZ, RZ ;  /* 0x000000ffff067224 */ /* 0x000fe400078e00ff */
[----:B------:R-:W-:-:S04]  /*0960*/  IMAD R3, R3, R4, RZ ;  /* 0x0000000403037224 */ /* 0x000fc800078e02ff */
[----:B------:R-:W-:-:S06]  /*0970*/  IMAD.HI.U32 R3, R7, R3, R6 ;  /* 0x0000000307037227 */ /* 0x000fcc00078e0006 */
[----:B------:R-:W-:-:S04]  /*0980*/  IMAD.HI.U32 R3, R3, R2, RZ ;  /* 0x0000000203037227 */ /* 0x000fc800078e00ff */
[----:B------:R-:W-:-:S05]  /*0990*/  IMAD R0, R3, R0, R2 ;  /* 0x0000000003007224 */ /* 0x000fca00078e0202 */
[----:B------:R-:W-:-:S13]  /*09a0*/  ISETP.GT.U32.AND P1, PT, R4, R0, PT ;  /* 0x000000000400720c */ /* 0x000fda0003f24070 */
[----:B------:R-:W-:Y:S01]  /*09b0*/  @!P1 IMAD.IADD R0, R0, 0x1, -R4 ;  /* 0x0000000100009824 */ /* 0x000fe200078e0a04 */
[----:B------:R-:W-:Y:S02]  /*09c0*/  @!P1 IADD3 R3, R3, 0x1, RZ ;  /* 0x0000000103039810 */ /* 0x000fe40007ffe0ff */
[----:B------:R-:W-:Y:S02]  /*09d0*/  ISETP.NE.AND P1, PT, RZ, UR4, PT ;  /* 0x00000004ff007c0c */ /* 0x000fe4000bf25270 */
[----:B------:R-:W-:-:S13]  /*09e0*/  ISETP.GE.U32.AND P2, PT, R0, R4, PT ;  /* 0x000000040000720c */ /* 0x000fda0003f46070 */
[----:B------:R-:W-:-:S05]  /*09f0*/  @P2 IADD3 R3, R3, 0x1, RZ ;  /* 0x0000000103032810 */ /* 0x000fca0007ffe0ff */
[----:B------:R-:W-:Y:S01]  /*0a00*/  @!P0 IMAD.MOV R3, RZ, RZ, -R3 ;  /* 0x000000ffff038224 */ /* 0x000fe200078e0a03 */
[----:B------:R-:W-:-:S05]  /*0a10*/  @!P1 LOP3.LUT R3, RZ, UR4, RZ, 0x33, !PT ;  /* 0x00000004ff039c12 */ /* 0x000fca000f8e33ff */
[----:B------:R-:W-:Y:S02]  /*0a20*/  IMAD.MOV.U32 R6, RZ, RZ, R3 ;  /* 0x000000ffff067224 */ /* 0x000fe400078e0003 */
.L_x_483:
[----:B------:R-:W-:Y:S01]  /*0a30*/  ULOP3.LUT UR7, UR7, 0xffff, URZ, 0xc0, !UPT ;  /* 0x0000ffff07077892 */ /* 0x000fe2000f8ec03f */
[----:B------:R-:W-:Y:S01]  /*0a40*/  PLOP3.LUT P4, PT, PT, PT, PT, 0x80, 0x0 ;  /* 0x000000000000781c */ /* 0x000fe20003f8f070 */
[----:B------:R-:W-:Y:S01]  /*0a50*/  CS2R R8, SRZ ;  /* 0x0000000000087805 */ /* 0x000fe2000001ff00 */
[----:B------:R-:W-:Y:S01]  /*0a60*/  CS2R R4, SRZ ;  /* 0x0000000000047805 */ /* 0x000fe2000001ff00 */
[----:B------:R-:W-:Y:S01]  /*0a70*/  CS2R R122, SRZ ;  /* 0x00000000007a7805 */ /* 0x000fe2000001ff00 */
[----:B------:R-:W-:Y:S01]  /*0a80*/  CS2R R120, SRZ ;  /* 0x0000000000787805 */ /* 0x000fe2000001ff00 */
[----:B------:R-:W-:Y:S01]  /*0a90*/  IMAD R230, R6, UR7, R230 ;  /* 0x0000000706e67c24 */ /* 0x000fe2000f8e02e6 */
[----:B------:R-:W-:Y:S01]  /*0aa0*/  CS2R R126, SRZ ;  /* 0x00000000007e7805 */ /* 0x000fe2000001ff00 */
[----:B------:R-:W-:Y:S01]  /*0ab0*/  CS2R R124, SRZ ;  /* 0x00000000007c7805 */ /* 0x000fe2000001ff00 */
[----:B------:R-:W-:Y:S01]  /*0ac0*/  CS2R R118, SRZ ;  /* 0x0000000000767805 */ /* 0x000fe2000001ff00 */
[----:B------:R-:W-:Y:S01]  /*0ad0*/  IMAD.IADD R6, R230, 0x1, R6 ;  /* 0x00000001e6067824 */ /* 0x000fe200078e0206 */
[----:B------:R-:W-:Y:S01]  /*0ae0*/  CS2R R116, SRZ ;  /* 0x0000000000747805 */ /* 0x000fe2000001ff00 */
[----:B------:R-:W-:Y:S01]  /*0af0*/  CS2R R130, SRZ ;  /* 0x0000000000827805 */ /* 0x000fe2000001ff00 */
[----:B------:R-:W-:Y:S01]  /*0b00*/  CS2R R128, SRZ ;  /* 0x0000000000807805 */ /* 0x000fe2000001ff00 */
[----:B------:R-:W-:Y:S01]  /*0b10*/  CS2R R110, SRZ ;  /* 0x00000000006e7805 */ /* 0x000fe2000001ff00 */
[----:B------:R-:W-:Y:S01]  /*0b20*/  IMNMX R6, R6, UR10, PT ;  /* 0x0000000a06067c17 */ /* 0x000fe2000b800200 */
        /* <DEDUP_REMOVED lines=32> */
[----:B------:R-:W-:Y:S02]  /*0d30*/  IMAD.U32 R2, RZ, RZ, UR4 ;  /* 0x00000004ff027e24 */ /* 0x000fe4000f8e00ff */
[----:B------:R-:W-:Y:S01]  /*0d40*/  IMAD.U32 R3, RZ, RZ, UR5 ;  /* 0x00000005ff037e24 */ /* 0x000fe2000f8e00ff */
[----:B------:R-:W-:Y:S01]  /*0d50*/  SHF.R.S32.HI R173, RZ, 0x1f, R171 ;  /* 0x0000001fffad7819 */ /* 0x000fe200000114ab */
[----:B------:R-:W-:Y:S01]  /*0d60*/  USHF.R.S32.HI UR7, URZ, 0x1f, UR9 ;  /* 0x0000001f3f077899 */ /* 0x000fe20008011409 */
[----:B------:R-:W-:Y:S01]  /*0d70*/  PLOP3.LUT P2, PT, PT, PT, UP2, 0x80, 0x0 ;  /* 0x000000000000781c */ /* 0x000fe20003f4f028 */
[----:B------:R-:W-:Y:S01]  /*0d80*/  ULDC.64 UR4, c[0x0][0x1b8] ;  /* 0x00006e0000047ab9 */ /* 0x000fe20000000a00 */
[----:B------:R1:W2:Y:S01]  /*0d90*/  @P1 LDG.E R2, [R2.64] ;  /* 0x0000001002021981 */ /* 0x0002a2000c1e1900 */
[CC--:B------:R-:W-:Y:S01]  /*0da0*/  LEA.HI R18, R173.reuse, R171.reuse, RZ, 0x3 ;  /* 0x000000abad127211 */ /* 0x0c0fe200078f18ff */
[----:B------:R-:W-:Y:S01]  /*0db0*/  UIMAD UR7, UR7, UR4, URZ ;  /* 0x00000004070772a4 */ /* 0x000fe2000f8e023f */
[----:B------:R-:W-:Y:S01]  /*0dc0*/  PLOP3.LUT P0, PT, PT, PT, UP2, 0x80, 0x0 ;  /* 0x000000000000781c */ /* 0x000fe20003f0f028 */
[----:B------:R-:W-:Y:S01]  /*0dd0*/  UIMAD.WIDE.U32 UR12, UR9, UR4, URZ ;  /* 0x00000004090c72a5 */ /* 0x000fe2000f8e003f */
[----:B------:R-:W-:Y:S01]  /*0de0*/  LOP3.LUT R0, R18, 0xfffffff8, RZ, 0xc0, !PT ;  /* 0xfffffff812007812 */ /* 0x000fe200078ec0ff */
[----:B------:R-:W-:Y:S01]  /*0df0*/  UIMAD UR7, UR9, UR5, UR7 ;  /* 0x00000005090772a4 */ /* 0x000fe2000f8e0207 */
[----:B------:R-:W-:Y:S01]  /*0e00*/  SHF.R.S32.HI R18, RZ, 0x3, R18 ;  /* 0x00000003ff127819 */ /* 0x000fe20000011412 */
[----:B------:R-:W-:Y:S01]  /*0e10*/  USHF.R.S32.HI UR10, URZ, 0x1f, UR6 ;  /* 0x0000001f3f0a7899 */ /* 0x000fe20008011406 */
[-C--:B------:R-:W-:Y:S01]  /*0e20*/  LEA.HI R21, R173, R171.reuse, RZ, 0x4 ;  /* 0x000000abad157211 */ /* 0x080fe200078f20ff */
[----:B------:R-:W-:Y:S01]  /*0e30*/  IMAD.IADD R0, R171, 0x1, -R0 ;  /* 0x00000001ab007824 */ /* 0x000fe200078e0a00 */
[----:B------:R-:W-:Y:S01]  /*0e40*/  ULDC.64 UR4, c[0x0][0x1c0] ;  /* 0x0000700000047ab9 */ /* 0x000fe20000000a00 */
[----:B------:R-:W-:Y:S01]  /*0e50*/  IMAD.SHL.U32 R229, R18, 0x40, RZ ;  /* 0x0000004012e57824 */ /* 0x000fe200078e00ff */
[----:B------:R-:W-:Y:S01]  /*0e60*/  UIADD3 UR13, UR13, UR7, URZ ;  /* 0x000000070d0d7290 */ /* 0x000fe2000fffe03f */
[C---:B------:R-:W-:Y:S01]  /*0e70*/  IMAD R233, R0.reuse, 0x10, R18 ;  /* 0x0000001000e97824 */ /* 0x040fe200078e0212 */
[----:B------:R-:W-:Y:S01]  /*0e80*/  UIMAD UR10, UR10, UR4, URZ ;  /* 0x000000040a0a72a4 */ /* 0x000fe2000f8e023f */
[----:B------:R-:W-:Y:S01]  /*0e90*/  IMAD.SHL.U32 R0, R0, 0x8, RZ ;  /* 0x0000000800007824 */ /* 0x000fe200078e00ff */
[----:B------:R-:W-:Y:S01]  /*0ea0*/  UIMAD.WIDE.U32 UR12, UR6, UR4, UR12 ;  /* 0x00000004060c72a5 */ /* 0x000fe2000f8e000c */
[----:B------:R-:W-:Y:S01]  /*0eb0*/  LOP3.LUT R229, R229, 0x1c0, RZ, 0xc0, !PT ;  /* 0x000001c0e5e57812 */ /* 0x000fe200078ec0ff */
[----:B------:R-:W-:Y:S01]  /*0ec0*/  UIMAD UR5, UR6, UR5, UR10 ;  /* 0x00000005060572a4 */ /* 0x000fe2000f8e020a */
[----:B------:R-:W-:Y:S01]  /*0ed0*/  IADD3 R4, R233, UR19, RZ ;  /* 0x00000013e9047c10 */ /* 0x000fe2000fffe0ff */
[----:B------:R-:W-:Y:S01]  /*0ee0*/  ULDC UR4, c[0x0][0x2c4] ;  /* 0x0000b10000047ab9 */ /* 0x000fe20000000800 */
[----:B------:R-:W-:Y:S01]  /*0ef0*/  LEA.HI R88, R173, R171, RZ, 0x3 ;  /* 0x000000abad587211 */ /* 0x000fe200078f18ff */
[----:B------:R-:W-:Y:S01]  /*0f00*/  UIADD3 UR5, UR13, UR5, URZ ;  /* 0x000000050d057290 */ /* 0x000fe2000fffe03f */
[----:B------:R-:W-:Y:S01]  /*0f10*/  IMAD.U32 R9, RZ, RZ, UR13 ;  /* 0x0000000dff097e24 */ /* 0x000fe2000f8e00ff */
[----:B------:R-:W-:Y:S01]  /*0f20*/  ULDC UR7, c[0x0][0x168] ;  /* 0x00005a0000077ab9 */ /* 0x000fe20000000800 */
[----:B-1----:R-:W-:Y:S01]  /*0f30*/  @P2 IMAD.HI.U32 R3, R4, c[0x0][0x2c8], RZ ;  /* 0x0000b20004032a27 */ /* 0x002fe200078e00ff */
[----:B------:R-:W-:Y:S01]  /*0f40*/  UIMAD UR7, UR4, UR7, URZ ;  /* 0x00000007040772a4 */ /* 0x000fe2000f8e023f */
[----:B------:R-:W-:Y:S01]  /*0f50*/  LOP3.LUT R88, R88, 0xfffffff8, RZ, 0xc0, !PT ;  /* 0xfffffff858587812 */ /* 0x000fe200078ec0ff */
[----:B------:R-:W-:Y:S01]  /*0f60*/  BSSY B0, `(.L_x_485) ;  /* 0x0000034000007945 */ /* 0x000fe20003800000 */
[----:B------:R-:W-:Y:S01]  /*0f70*/  IMAD.MOV.U32 R7, RZ, RZ, R4 ;  /* 0x000000ffff077224 */ /* 0x000fe200078e0004 */
[----:B------:R-:W-:Y:S01]  /*0f80*/  @P0 SHF.R.U32.HI R7, RZ, c[0x0][0x2cc], R3 ;  /* 0x0000b300ff070a19 */ /* 0x000fe20000011603 */
[----:B------:R-:W-:Y:S01]  /*0f90*/  IMAD.U32 R8, RZ, RZ, UR12 ;  /* 0x0000000cff087e24 */ /* 0x000fe2000f8e00ff */
[----:B------:R-:W-:Y:S01]  /*0fa0*/  ISETP.GE.AND P0, PT, R0, c[0x0][0x198], PT ;  /* 0x0000660000007a0c */ /* 0x000fe20003f06270 */
[----:B------:R-:W-:Y:S01]  /*0fb0*/  IMAD.U32 R9, RZ, RZ, UR5 ;  /* 0x00000005ff097e24 */ /* 0x000fe2000f8e00ff */
[--C-:B------:R-:W-:Y:S01]  /*0fc0*/  SHF.R.S32.HI R5, RZ, 0x1f, R7.reuse ;  /* 0x0000001fff057819 */ /* 0x100fe20000011407 */
[----:B------:R-:W-:-:S02]  /*0fd0*/  IMAD.MOV R3, RZ, RZ, -R7 ;  /* 0x000000ffff037224 */ /* 0x000fc400078e0a07 */
[----:B------:R-:W-:-:S04]  /*0fe0*/  IMAD.WIDE.U32 R10, R7, c[0x0][0x1b0], R8 ;  /* 0x00006c00070a7a25 */ /* 0x000fc800078e0008 */
[----:B------:R-:W-:Y:S02]  /*0ff0*/  IMAD R5, R5, c[0x0][0x1b0], RZ ;  /* 0x00006c0005057a24 */ /* 0x000fe400078e02ff */
[----:B------:R-:W-:Y:S01]  /*1000*/  IMAD R4, R3, c[0x0][0x2c4], R4 ;  /* 0x0000b10003047a24 */ /* 0x000fe200078e0204 */
[----:B------:R-:W-:Y:S01]  /*1010*/  LOP3.LUT R3, R229, 0x38, R0, 0xf8, !PT ;  /* 0x00000038e5037812 */ /* 0x000fe200078ef800 */
[----:B------:R-:W-:Y:S01]  /*1020*/  IMAD R5, R7, c[0x0][0x1b4], R5 ;  /* 0x00006d0007057a24 */ /* 0x000fe200078e0205 */
[----:B------:R-:W-:Y:S01]  /*1030*/  LOP3.LUT R7, R21, 0xfffffff0, RZ, 0xc0, !PT ;  /* 0xfffffff015077812 */ /* 0x000fe200078ec0ff */
[----:B------:R-:W-:Y:S01]  /*1040*/  IMAD.IADD R88, R171, 0x1, -R88 ;  /* 0x00000001ab587824 */ /* 0x000fe200078e0a58 */
[----:B------:R-:W-:Y:S01]  /*1050*/  SHF.R.S32.HI R9, RZ, 0x1f, R4 ;  /* 0x0000001fff097819 */ /* 0x000fe20000011404 */
[----:B------:R-:W-:Y:S01]  /*1060*/  IMAD.IADD R11, R11, 0x1, R5 ;  /* 0x000000010b0b7824 */ /* 0x000fe200078e0205 */
[----:B------:R-:W-:Y:S01]  /*1070*/  SHF.R.U32.HI R229, RZ, 0x3, R229 ;  /* 0x00000003ffe57819 */ /* 0x000fe200000116e5 */
[----:B------:R-:W-:-:S02]  /*1080*/  IMAD.IADD R0, R171, 0x1, -R7 ;  /* 0x00000001ab007824 */ /* 0x000fc400078e0a07 */
[----:B------:R-:W-:Y:S01]  /*1090*/  IMAD R9, R9, c[0x0][0x1a8], RZ ;  /* 0x00006a0009097a24 */ /* 0x000fe200078e02ff */
[----:B------:R-:W-:Y:S01]  /*10a0*/  LOP3.LUT R229, R3, R229, RZ, 0x3c, !PT ;  /* 0x000000e503e57212 */ /* 0x000fe200078e3cff */
[----:B------:R-:W-:Y:S01]  /*10b0*/  IMAD.SHL.U32 R236, R88, 0x8, RZ ;  /* 0x0000000858ec7824 */ /* 0x000fe200078e00ff */
[----:B------:R-:W-:Y:S01]  /*10c0*/  SHF.R.S32.HI R20, RZ, 0x1f, R0 ;  /* 0x0000001fff147819 */ /* 0x000fe20000011400 */
[C---:B------:R-:W-:Y:S02]  /*10d0*/  IMAD R9, R4.reuse, c[0x0][0x1ac], R9 ;  /* 0x00006b0004097a24 */ /* 0x040fe400078e0209 */
[----:B------:R-:W-:Y:S01]  /*10e0*/  IMAD.WIDE.U32 R4, R4, c[0x0][0x1a8], R10 ;  /* 0x00006a0004047a25 */ /* 0x000fe200078e000a */
[----:B------:R-:W-:Y:S02]  /*10f0*/  LEA.HI R20, R20, R0, RZ, 0x3 ;  /* 0x0000000014147211 */ /* 0x000fe400078f18ff */
[----:B------:R-:W-:Y:S01]  /*1100*/  SHF.R.S32.HI R235, RZ, 0x1f, R236 ;  /* 0x0000001fffeb7819 */ /* 0x000fe200000114ec */
[----:B------:R-:W-:Y:S01]  /*1110*/  IMAD.IADD R9, R5, 0x1, R9 ;  /* 0x0000000105097824 */ /* 0x000fe200078e0209 */
[----:B------:R-:W-:-:S02]  /*1120*/  LOP3.LUT R19, R20, 0xfffffff8, RZ, 0xc0, !PT ;  /* 0xfffffff814137812 */ /* 0x000fc400078ec0ff */
[----:B------:R-:W-:Y:S02]  /*1130*/  LEA R10, P2, R4, c[0x0][0x160], 0x1 ;  /* 0x00005800040a7a11 */ /* 0x000fe400078408ff */
[----:B------:R-:W-:Y:S01]  /*1140*/  LEA.HI R5, R173, R171, RZ, 0x6 ;  /* 0x000000abad057211 */ /* 0x000fe200078f30ff */
[----:B------:R-:W-:Y:S01]  /*1150*/  IMAD.IADD R19, R0, 0x1, -R19 ;  /* 0x0000000100137824 */ /* 0x000fe200078e0a13 */
[----:B------:R-:W-:Y:S01]  /*1160*/  LEA.HI.X R9, R4, c[0x0][0x164], R9, 0x1, P2 ;  /* 0x0000590004097a11 */ /* 0x000fe200010f0c09 */
[----:B------:R-:W-:Y:S01]  /*1170*/  IMAD.MOV.U32 R0, RZ, RZ, 0x10 ;  /* 0x00000010ff007424 */ /* 0x000fe200078e00ff */
[----:B------:R1:W3:Y:S01]  /*1180*/  SHFL.IDX PT, R12, R10, RZ, 0x181f ;  /* 0x00181fff0a0c7589 */ /* 0x0002e200000e0000 */
[----:B------:R-:W-:Y:S02]  /*1190*/  IMAD.SHL.U32 R5, R5, 0x8, RZ ;  /* 0x0000000805057824 */ /* 0x000fe400078e00ff */
[----:B------:R-:W-:Y:S01]  /*11a0*/  IMAD.MOV.U32 R4, RZ, RZ, 0x20 ;  /* 0x00000020ff047424 */ /* 0x000fe200078e00ff */
[----:B------:R1:W4:Y:S02]  /*11b0*/  SHFL.IDX PT, R3, R9, RZ, 0x181f ;  /* 0x00181fff09037589 */ /* 0x00032400000e0000 */
[----:B------:R-:W-:Y:S01]  /*11c0*/  LOP3.LUT R229, R229, 0xfffffe00, R5, 0xf8, !PT ;  /* 0xfffffe00e5e57812 */ /* 0x000fe200078ef805 */
[----:B--2---:R2:W1:Y:S02]  /*11d0*/  @P1 R2UR UR10, R2 ;  /* 0x00000000020a13c2 */ /* 0x00446400000e0000 */
[----:B-1----:R-:W-:Y:S01]  /*11e0*/  @!UP0 UMOV UR10, UR6 ;  /* 0x00000006000a8c82 */ /* 0x002fe20008000000 */
[----:B--2---:R-:W-:-:S04]  /*11f0*/  IADD3 R2, R18, UR19, RZ ;  /* 0x0000001312027c10 */ /* 0x004fc8000fffe0ff */
[----:B------:R-:W-:-:S04]  /*1200*/  ISETP.GE.AND P3, PT, R2, UR7, PT ;  /* 0x0000000702007c0c */ /* 0x000fc8000bf66270 */
[----:B------:R-:W-:-:S05]  /*1210*/  R2P PR, R19, 0x6 ;  /* 0x0000000613007804 */ /* 0x000fca0000000000 */
[----:B------:R-:W-:Y:S02]  /*1220*/  SEL R0, R0, 0xfffffff0, !P1 ;  /* 0xfffffff000007807 */ /* 0x000fe40004800000 */
[----:B------:R-:W-:Y:S02]  /*1230*/  SEL R4, R4, 0xffffffe0, !P2 ;  /* 0xffffffe004047807 */ /* 0x000fe40005000000 */
[----:B------:R-:W-:Y:S05]  /*1240*/  @P3 BRA `(.L_x_486) ;  /* 0x0000005000003947 */ /* 0x000fea0003800000 */
[----:B---34-:R-:W-:-:S04]  /*1250*/  LEA R12, P1, R236, R12, 0x1 ;  /* 0x0000000cec0c7211 */ /* 0x018fc800078208ff */
[----:B------:R-:W-:Y:S01]  /*1260*/  LEA.HI.X R13, R236, R3, R235, 0x1, P1 ;  /* 0x00000003ec0d7211 */ /* 0x000fe200008f0ceb */
[----:B------:R-:W-:-:S05]  /*1270*/  IMAD.SHL.U32 R3, R229, 0x2, RZ ;  /* 0x00000002e5037824 */ /* 0x000fca00078e00ff */
[----:B------:R-:W-:Y:S01]  /*1280*/  @!PT LDS RZ, [RZ] ;  /* 0x00000000fffff984 */ /* 0x000fe20000000800 */
[----:B------:R1:W-:Y:S03]  /*1290*/  LDGSTS.E.BYPASS.LTC128B.128 [R3+0x6100], [R12.64], !P0 ;  /* 0x061000000c037fae */ /* 0x0003e6000c101d50 */
.L_x_486:
[----:B---34-:R-:W-:Y:S05]  /*12a0*/  BSYNC B0 ;  /* 0x0000000000007941 */ /* 0x018fea0003800000 */
.L_x_485:
[----:B------:R-:W-:Y:S01]  /*12b0*/  IADD3 R5, R2, 0x10, RZ ;  /* 0x0000001002057810 */ /* 0x000fe20007ffe0ff */
[----:B-1----:R1:W2:Y:S01]  /*12c0*/  SHFL.IDX PT, R3, R9, 0x1, 0x181f ;  /* 0x00381f0009037f89 */ /* 0x0022a200000e0000 */
[----:B------:R-:W-:Y:S02]  /*12d0*/  BSSY B0, `(.L_x_487) ;  /* 0x0000009000007945 */ /* 0x000fe40003800000 */
[----:B------:R-:W-:Y:S01]  /*12e0*/  ISETP.GE.AND P1, PT, R5, UR7, PT ;  /* 0x0000000705007c0c */ /* 0x000fe2000bf26270 */
[----:B------:R1:W3:-:S12]  /*12f0*/  SHFL.IDX PT, R12, R10, 0x1, 0x181f ;  /* 0x00381f000a0c7f89 */ /* 0x0002d800000e0000 */
[----:B------:R-:W-:Y:S05]  /*1300*/  @P1 BRA `(.L_x_488) ;  /* 0x0000005000001947 */ /* 0x000fea0003800000 */
[----:B---3--:R-:W-:-:S04]  /*1310*/  LEA R12, P1, R236, R12, 0x1 ;  /* 0x0000000cec0c7211 */ /* 0x008fc800078208ff */
[----:B--2---:R-:W-:Y:S01]  /*1320*/  LEA.HI.X R13, R236, R3, R235, 0x1, P1 ;  /* 0x00000003ec0d7211 */ /* 0x004fe200008f0ceb */
[----:B------:R-:W-:-:S05]  /*1330*/  IMAD.SHL.U32 R3, R229, 0x2, RZ ;  /* 0x00000002e5037824 */ /* 0x000fca00078e00ff */
[----:B------:R-:W-:Y:S01]  /*1340*/  @!PT LDS RZ, [RZ] ;  /* 0x00000000fffff984 */ /* 0x000fe20000000800 */
[----:B------:R2:W-:Y:S03]  /*1350*/  LDGSTS.E.BYPASS.LTC128B.128 [R3+0x6900], [R12.64], !P0 ;  /* 0x069000000c037fae */ /* 0x0005e6000c101d50 */
.L_x_488:
[----:B------:R-:W-:Y:S05]  /*1360*/  BSYNC B0 ;  /* 0x0000000000007941 */ /* 0x000fea0003800000 */
.L_x_487:
[----:B------:R-:W-:Y:S01]  /*1370*/  IADD3 R5, R2, 0x20, RZ ;  /* 0x0000002002057810 */ /* 0x000fe20007ffe0ff */
[----:B--2---:R2:W4:Y:S01]  /*1380*/  SHFL.IDX PT, R3, R9, 0x2, 0x181f ;  /* 0x00581f0009037f89 */ /* 0x00452200000e0000 */
[----:B------:R-:W-:Y:S02]  /*1390*/  BSSY B0, `(.L_x_489) ;  /* 0x0000009000007945 */ /* 0x000fe40003800000 */
[----:B------:R-:W-:Y:S01]  /*13a0*/  ISETP.GE.AND P1, PT, R5, UR7, PT ;  /* 0x0000000705007c0c */ /* 0x000fe2000bf26270 */
[----:B---3--:R2:W3:-:S12]  /*13b0*/  SHFL.IDX PT, R12, R10, 0x2, 0x181f ;  /* 0x00581f000a0c7f89 */ /* 0x0084d800000e0000 */
[----:B------:R-:W-:Y:S05]  /*13c0*/  @P1 BRA `(.L_x_490) ;  /* 0x0000005000001947 */ /* 0x000fea0003800000 */
[----:B---3--:R-:W-:-:S04]  /*13d0*/  LEA R12, P1, R236, R12, 0x1 ;  /* 0x0000000cec0c7211 */ /* 0x008fc800078208ff */
[----:B----4-:R-:W-:Y:S01]  /*13e0*/  LEA.HI.X R13, R236, R3, R235, 0x1, P1 ;  /* 0x00000003ec0d7211 */ /* 0x010fe200008f0ceb */
[----:B------:R-:W-:-:S05]  /*13f0*/  IMAD.SHL.U32 R3, R229, 0x2, RZ ;  /* 0x00000002e5037824 */ /* 0x000fca00078e00ff */
[----:B------:R-:W-:Y:S01]  /*1400*/  @!PT LDS RZ, [RZ] ;  /* 0x00000000fffff984 */ /* 0x000fe20000000800 */
[----:B------:R3:W-:Y:S03]  /*1410*/  LDGSTS.E.BYPASS.LTC128B.128 [R3+0x7100], [R12.64], !P0 ;  /* 0x071000000c037fae */ /* 0x0007e6000c101d50 */
.L_x_490:
[----:B------:R-:W-:Y:S05]  /*1420*/  BSYNC B0 ;  /* 0x0000000000007941 */ /* 0x000fea0003800000 */
.L_x_489:
[----:B------:R-:W-:Y:S01]  /*1430*/  IADD3 R5, R2, 0x30, RZ ;  /* 0x0000003002057810 */ /* 0x000fe20007ffe0ff */
[----:B---34-:R3:W4:Y:S01]  /*1440*/  SHFL.IDX PT, R3, R9, 0x3, 0x181f ;  /* 0x00781f0009037f89 */ /* 0x01872200000e0000 */
[----:B------:R-:W-:Y:S02]  /*1450*/  BSSY B0, `(.L_x_491) ;  /* 0x0000009000007945 */ /* 0x000fe40003800000 */
[----:B------:R-:W-:Y:S01]  /*1460*/  ISETP.GE.AND P1, PT, R5, UR7, PT ;  /* 0x0000000705007c0c */ /* 0x000fe2000bf26270 */
[----:B------:R3:W1:-:S12]  /*1470*/  SHFL.IDX PT, R12, R10, 0x3, 0x181f ;  /* 0x00781f000a0c7f89 */ /* 0x00065800000e0000 */
[----:B------:R-:W-:Y:S05]  /*1480*/  @P1 BRA `(.L_x_492) ;  /* 0x0000005000001947 */ /* 0x000fea0003800000 */
[----:B-1----:R-:W-:-:S04]  /*1490*/  LEA R12, P1, R236, R12, 0x1 ;  /* 0x0000000cec0c7211 */ /* 0x002fc800078208ff */
[----:B----4-:R-:W-:Y:S01]  /*14a0*/  LEA.HI.X R13, R236, R3, R235, 0x1, P1 ;  /* 0x00000003ec0d7211 */ /* 0x010fe200008f0ceb */
[----:B------:R-:W-:-:S05]  /*14b0*/  IMAD.SHL.U32 R3, R229, 0x2, RZ ;  /* 0x00000002e5037824 */ /* 0x000fca00078e00ff */
[----:B------:R-:W-:Y:S01]  /*14c0*/  @!PT LDS RZ, [RZ] ;  /* 0x00000000fffff984 */ /* 0x000fe20000000800 */
[----:B------:R1:W-:Y:S03]  /*14d0*/  LDGSTS.E.BYPASS.LTC128B.128 [R3+0x7900], [R12.64], !P0 ;  /* 0x079000000c037fae */ /* 0x0003e6000c101d50 */
.L_x_492:
[----:B------:R-:W-:Y:S05]  /*14e0*/  BSYNC B0 ;  /* 0x0000000000007941 */ /* 0x000fea0003800000 */
.L_x_491:
[----:B------:R-:W-:Y:S01]  /*14f0*/  IADD3 R5, R2, 0x40, RZ ;  /* 0x0000004002057810 */ /* 0x000fe20007ffe0ff */
[----:B-1--4-:R1:W4:Y:S01]  /*1500*/  SHFL.IDX PT, R3, R9, 0x4, 0x181f ;  /* 0x00981f0009037f89 */ /* 0x01232200000e0000 */
[----:B------:R-:W-:Y:S02]  /*1510*/  BSSY B0, `(.L_x_493) ;  /* 0x0000009000007945 */ /* 0x000fe40003800000 */
[----:B------:R-:W-:Y:S01]  /*1520*/  ISETP.GE.AND P1, PT, R5, UR7, PT ;  /* 0x0000000705007c0c */ /* 0x000fe2000bf26270 */
[----:B------:R1:W2:-:S12]  /*1530*/  SHFL.IDX PT, R12, R10, 0x4, 0x181f ;  /* 0x00981f000a0c7f89 */ /* 0x00029800000e0000 */
[----:B------:R-:W-:Y:S05]  /*1540*/  @P1 BRA `(.L_x_494) ;  /* 0x0000005000001947 */ /* 0x000fea0003800000 */
[----:B--2---:R-:W-:-:S04]  /*1550*/  LEA R12, P1, R236, R12, 0x1 ;  /* 0x0000000cec0c7211 */ /* 0x004fc800078208ff */
[----:B----4-:R-:W-:Y:S01]  /*1560*/  LEA.HI.X R13, R236, R3, R235, 0x1, P1 ;  /* 0x00000003ec0d7211 */ /* 0x010fe200008f0ceb */
[----:B------:R-:W-:-:S05]  /*1570*/  IMAD.SHL.U32 R3, R229, 0x2, RZ ;  /* 0x00000002e5037824 */ /* 0x000fca00078e00ff */
[----:B------:R-:W-:Y:S01]  /*1580*/  @!PT LDS RZ, [RZ] ;  /* 0x00000000fffff984 */ /* 0x000fe20000000800 */
[----:B------:R2:W-:Y:S03]  /*1590*/  LDGSTS.E.BYPASS.LTC128B.128 [R3+0x8100], [R12.64], !P0 ;  /* 0x081000000c037fae */ /* 0x0005e6000c101d50 */
.L_x_494:
[----:B------:R-:W-:Y:S05]  /*15a0*/  BSYNC B0 ;  /* 0x0000000000007941 */ /* 0x000fea0003800000 */
.L_x_493:
[----:B------:R-:W-:Y:S01]  /*15b0*/  IADD3 R5, R2, 0x50, RZ ;  /* 0x0000005002057810 */ /* 0x000fe20007ffe0ff */
[----:B--2-4-:R2:W4:Y:S01]  /*15c0*/  SHFL.IDX PT, R3, R9, 0x5, 0x181f ;  /* 0x00b81f0009037f89 */ /* 0x01452200000e0000 */
        /* <DEDUP_REMOVED lines=9> */
.L_x_496:
[----:B------:R-:W-:Y:S05]  /*1660*/  BSYNC B0 ;  /* 0x0000000000007941 */ /* 0x000fea0003800000 */
.L_x_495:
        /* <DEDUP_REMOVED lines=11> */
.L_x_498:
[----:B------:R-:W-:Y:S05]  /*1720*/  BSYNC B0 ;  /* 0x0000000000007941 */ /* 0x000fea0003800000 */
.L_x_497:
[----:B-123--:R-:W1:Y:S01]  /*1730*/  SHFL.IDX PT, R10, R10, 0x7, 0x181f ;  /* 0x00f81f000a0a7f89 */ /* 0x00ee6200000e0000 */
[----:B------:R-:W-:Y:S01]  /*1740*/  ULDC UR4, c[0x0][0x2b8] ;  /* 0x0000ae0000047ab9 */ /* 0x000fe20000000800 */
[----:B----4-:R-:W-:Y:S01]  /*1750*/  IMAD.MOV.U32 R3, RZ, RZ, 0x60 ;  /* 0x00000060ff037424 */ /* 0x010fe200078e00ff */
[----:B------:R-:W-:Y:S01]  /*1760*/  UISETP.NE.AND UP3, UPT, UR4, 0x1, UPT ;  /* 0x000000010400788c */ /* 0x000fe2000bf65270 */
[----:B------:R-:W2:Y:S01]  /*1770*/  SHFL.IDX PT, R9, R9, 0x7, 0x181f ;  /* 0x00f81f0009097f89 */ /* 0x000ea200000e0000 */
[----:B------:R-:W-:Y:S01]  /*1780*/  IADD3 R2, R2, 0x70, RZ ;  /* 0x0000007002027810 */ /* 0x000fe20007ffe0ff */
[----:B------:R-:W-:Y:S01]  /*1790*/  IMAD R169, R6, R3, -0x60 ;  /* 0xffffffa006a97424 */ /* 0x000fe200078e0203 */
[----:B------:R-:W-:Y:S01]  /*17a0*/  USHF.R.S32.HI UR6, URZ, 0x1f, UR10 ;  /* 0x0000001f3f067899 */ /* 0x000fe2000801140a */
[----:B------:R-:W-:Y:S01]  /*17b0*/  IMAD.SHL.U32 R229, R229, 0x2, RZ ;  /* 0x00000002e5e57824 */ /* 0x000fe200078e00ff */
[----:B------:R-:W-:Y:S01]  /*17c0*/  PLOP3.LUT P2, PT, PT, PT, UP3, 0x80, 0x0 ;  /* 0x000000000000781c */ /* 0x000fe20003f4f038 */
[C---:B------:R-:W-:Y:S01]  /*17d0*/  IMAD.IADD R232, R233.reuse, 0x1, R169 ;  /* 0x00000001e9e87824 */ /* 0x040fe200078e02a9 */
[----:B------:R-:W-:Y:S01]  /*17e0*/  ISETP.GE.AND P3, PT, R2, UR7, PT ;  /* 0x0000000702007c0c */ /* 0x000fe2000bf66270 */
[----:B------:R-:W-:Y:S01]  /*17f0*/  ULDC.64 UR4, c[0x0][0x2b0] ;  /* 0x0000ac0000047ab9 */ /* 0x000fe20000000a00 */
[----:B------:R-:W-:Y:S01]  /*1800*/  PLOP3.LUT P1, PT, PT, PT, UP3, 0x80, 0x0 ;  /* 0x000000000000781c */ /* 0x000fe20003f2f038 */
[----:B------:R-:W-:Y:S01]  /*1810*/  UIMAD UR6, UR6, UR4, URZ ;  /* 0x00000004060672a4 */ /* 0x000fe2000f8e023f */
[C---:B------:R-:W-:Y:S01]  /*1820*/  ISETP.GE.AND P4, PT, R232.reuse, UR8, PT ;  /* 0x00000008e8007c0c */ /* 0x040fe2000bf86270 */
[----:B-----5:R-:W-:Y:S01]  /*1830*/  IMAD.IADD R232, R232, 0x1, R234 ;  /* 0x00000001e8e87824 */ /* 0x020fe200078e02ea */
[----:B------:R-:W-:Y:S01]  /*1840*/  UIMAD.WIDE.U32 UR14, UR10, UR4, URZ ;  /* 0x000000040a0e72a5 */ /* 0x000fe2000f8e003f */
[----:B------:R-:W-:Y:S01]  /*1850*/  IMAD.MOV.U32 R231, RZ, RZ, RZ ;  /* 0x000000ffffe77224 */ /* 0x000fe200078e00ff */
[----:B------:R-:W-:Y:S01]  /*1860*/  ISETP.GT.OR P4, PT, R233, 0x5f, P4 ;  /* 0x0000005fe900780c */ /* 0x000fe20002784670 */
[----:B------:R-:W-:Y:S01]  /*1870*/  UIMAD UR5, UR10, UR5, UR6 ;  /* 0x000000050a0572a4 */ /* 0x000fe2000f8e0206 */
[----:B------:R-:W-:-:S02]  /*1880*/  IMAD.MOV.U32 R2, RZ, RZ, R232 ;  /* 0x000000ffff027224 */ /* 0x000fc400078e00e8 */
[----:B------:R-:W-:Y:S01]  /*1890*/  @P2 IMAD.HI.U32 R5, R232, c[0x0][0x2bc], RZ ;  /* 0x0000af00e8052a27 */ /* 0x000fe200078e00ff */
[----:B-1----:R-:W-:Y:S01]  /*18a0*/  @!P3 LEA R10, P2, R236, R10, 0x1 ;  /* 0x0000000aec0ab211 */ /* 0x002fe200078408ff */
[----:B------:R-:W-:-:S03]  /*18b0*/  UIADD3 UR7, UR15, UR5, URZ ;  /* 0x000000050f077290 */ /* 0x000fc6000fffe03f */
[----:B--2---:R-:W-:Y:S01]  /*18c0*/  @!P3 LEA.HI.X R11, R236, R9, R235, 0x1, P2 ;  /* 0x00000009ec0bb211 */ /* 0x004fe200010f0ceb */
[----:B------:R-:W-:Y:S01]  /*18d0*/  USHF.R.S32.HI UR12, URZ, 0x1f, UR9 ;  /* 0x0000001f3f0c7899 */ /* 0x000fe20008011409 */
[----:B------:R-:W-:Y:S01]  /*18e0*/  @P1 SHF.R.U32.HI R2, RZ, c[0x0][0x2c0], R5 ;  /* 0x0000b000ff021a19 */ /* 0x000fe20000011605 */
[----:B------:R-:W-:Y:S02]  /*18f0*/  ULDC.64 UR4, c[0x0][0x1e8] ;  /* 0x00007a0000047ab9 */ /* 0x000fe40000000a00 */
[----:B------:R-:W-:Y:S01]  /*1900*/  @!PT LDS RZ, [RZ] ;  /* 0x00000000fffff984 */ /* 0x000fe20000000800 */
[----:B------:R1:W-:Y:S01]  /*1910*/  @!P3 LDGSTS.E.BYPASS.LTC128B.128 [R229+0x9900], [R10.64], !P0 ;  /* 0x099000000ae5bfae */ /* 0x0003e2000c101d50 */
[----:B------:R-:W-:-:S03]  /*1920*/  @!P4 IADD3 R7, P1, R2, UR14, RZ ;  /* 0x0000000e0207cc10 */ /* 0x000fc6000ff3e0ff */
[----:B------:R-:W0:Y:S01]  /*1930*/  LDGDEPBAR ;  /* 0x00000000000079af */ /* 0x000e220000000000 */
[----:B------:R-:W-:Y:S02]  /*1940*/  @!P4 LEA.HI.X.SX32 R5, R2, UR7, 0x1, P1 ;  /* 0x000000070205cc11 */ /* 0x000fe400088f0eff */
[----:B------:R-:W-:-:S04]  /*1950*/  @!P4 LEA R8, P1, R7, c[0x0][0x2a0], 0x2 ;  /* 0x0000a8000708ca11 */ /* 0x000fc800078210ff */
[----:B------:R-:W-:Y:S01]  /*1960*/  @!P4 LEA.HI.X R9, R7, c[0x0][0x2a4], R5, 0x2, P1 ;  /* 0x0000a9000709ca11 */ /* 0x000fe200008f1405 */
[----:B------:R-:W-:Y:S06]  /*1970*/  BAR.SYNC.DEFER_BLOCKING 0x0 ;  /* 0x0000000000007b1d */ /* 0x000fec0000010000 */
[----:B------:R2:W3:Y:S01]  /*1980*/  @!P4 LDG.E R231, [R8.64] ;  /* 0x0000001008e7c981 */ /* 0x0004e2000c1e1900 */
[----:B------:R-:W-:Y:S01]  /*1990*/  IMAD.MOV R2, RZ, RZ, -R2 ;  /* 0x000000ffff027224 */ /* 0x000fe200078e0a02 */
[----:B------:R-:W-:Y:S01]  /*19a0*/  UIMAD UR6, UR12, UR4, URZ ;  /* 0x000000040c0672a4 */ /* 0x000fe2000f8e023f */
[----:B------:R-:W-:Y:S01]  /*19b0*/  IMAD R3, R6, -0x60, R3 ;  /* 0xffffffa006037824 */ /* 0x000fe200078e0203 */
[----:B------:R-:W-:Y:S01]  /*19c0*/  UIMAD.WIDE.U32 UR10, UR9, UR4, URZ ;  /* 0x00000004090a72a5 */ /* 0x000fe2000f8e003f */
[----:B------:R-:W-:Y:S01]  /*19d0*/  IMAD R232, R2, c[0x0][0x2b8], R232 ;  /* 0x0000ae0002e87a24 */ /* 0x000fe200078e02e8 */
[----:B------:R-:W-:Y:S01]  /*19e0*/  UIMAD UR6, UR9, UR5, UR6 ;  /* 0x00000005090672a4 */ /* 0x000fe2000f8e0206 */
[----:B------:R-:W-:Y:S01]  /*19f0*/  ISETP.GE.AND P4, PT, R236, c[0x0][0x1d4], PT ;  /* 0x00007500ec007a0c */ /* 0x000fe20003f86270 */
[----:B------:R-:W-:Y:S01]  /*1a00*/  IMAD.SHL.U32 R19, R19, 0x40, RZ ;  /* 0x0000004013137824 */ /* 0x000fe200078e00ff */
[----:B------:R-:W-:Y:S01]  /*1a10*/  IADD3 R5, R3, UR8, RZ ;  /* 0x0000000803057c10 */ /* 0x000fe2000fffe0ff */
[----:B------:R-:W-:Y:S01]  /*1a20*/  IMAD.WIDE.U32 R12, R232, c[0x0][0x1e0], RZ ;  /* 0x00007800e80c7a25 */ /* 0x000fe200078e00ff */
[----:B------:R-:W-:Y:S01]  /*1a30*/  UIADD3 UR6, UR11, UR6, URZ ;  /* 0x000000060b067290 */ /* 0x000fe2000fffe03f */
[----:B------:R-:W-:Y:S01]  /*1a40*/  LEA.HI R172, R173, R171, RZ, 0x5 ;  /* 0x000000abadac7211 */ /* 0x000fe200078f28ff */
[----:B------:R-:W-:Y:S01]  /*1a50*/  ULDC.64 UR4, c[0x0][0x210] ;  /* 0x0000840000047ab9 */ /* 0x000fe20000000a00 */
[----:B------:R-:W-:Y:S01]  /*1a60*/  IMAD.SHL.U32 R168, R20, 0x40, RZ ;  /* 0x0000004014a87824 */ /* 0x000fe200078e00ff */
[----:B------:R-:W-:Y:S01]  /*1a70*/  LOP3.LUT R19, R19, 0x1c0, RZ, 0xc0, !PT ;  /* 0x000001c013137812 */ /* 0x000fe200078ec0ff */
[----:B------:R-:W-:Y:S01]  /*1a80*/  IMAD.WIDE.U32 R38, R232, c[0x0][0x208], RZ ;  /* 0x00008200e8267a25 */ /* 0x000fe200078e00ff */
[----:B------:R-:W-:Y:S01]  /*1a90*/  SHF.R.S32.HI R170, RZ, 0x5, R172 ;  /* 0x00000005ffaa7819 */ /* 0x000fe200000114ac */
[----:B------:R-:W-:Y:S01]  /*1aa0*/  UIMAD UR12, UR12, UR4, URZ ;  /* 0x000000040c0c72a4 */ /* 0x000fe2000f8e023f */
[----:B------:R-:W-:Y:S01]  /*1ab0*/  LOP3.LUT R168, R168, 0xfffffe00, RZ, 0xc0, !PT ;  /* 0xfffffe00a8a87812 */ /* 0x000fe200078ec0ff */
[----:B------:R-:W-:Y:S01]  /*1ac0*/  UIMAD.WIDE.U32 UR20, UR9, UR4, URZ ;  /* 0x00000004091472a5 */ /* 0x000fe2000f8e003f */
[----:B------:R-:W-:Y:S01]  /*1ad0*/  IADD3 R239, R229, 0x100, RZ ;  /* 0x00000100e5ef7810 */ /* 0x000fe20007ffe0ff */
[----:B------:R-:W-:-:S02]  /*1ae0*/  UIMAD UR12, UR9, UR5, UR12 ;  /* 0x00000005090c72a4 */ /* 0x000fc4000f8e020c */
[----:B------:R-:W-:Y:S01]  /*1af0*/  IMAD R228, R170, 0x400, R168 ;  /* 0x00000400aae47824 */ /* 0x000fe200078e02a8 */
[----:B--2---:R-:W-:Y:S01]  /*1b00*/  SHF.R.S32.HI R8, RZ, 0x1f, R232 ;  /* 0x0000001fff087819 */ /* 0x004fe200000114e8 */
[----:B------:R-:W-:-:S04]  /*1b10*/  UIADD3 UR12, UR21, UR12, URZ ;  /* 0x0000000c150c7290 */ /* 0x000fc8000fffe03f */
[C---:B-1----:R-:W-:Y:S02]  /*1b20*/  IMAD R10, R8.reuse, c[0x0][0x1e0], RZ ;  /* 0x00007800080a7a24 */ /* 0x042fe400078e02ff */
[----:B------:R-:W-:Y:S02]  /*1b30*/  IMAD R8, R8, c[0x0][0x208], RZ ;  /* 0x0000820008087a24 */ /* 0x000fe400078e02ff */
[C---:B------:R-:W-:Y:S02]  /*1b40*/  IMAD R10, R232.reuse, c[0x0][0x1e4], R10 ;  /* 0x00007900e80a7a24 */ /* 0x040fe400078e020a */
[----:B------:R-:W-:Y:S02]  /*1b50*/  IMAD R8, R232, c[0x0][0x20c], R8 ;  /* 0x00008300e8087a24 */ /* 0x000fe400078e0208 */
[----:B------:R-:W-:Y:S02]  /*1b60*/  IMAD.IADD R11, R13, 0x1, R10 ;  /* 0x000000010d0b7824 */ /* 0x000fe400078e020a */
[----:B------:R-:W-:-:S02]  /*1b70*/  IMAD.MOV.U32 R10, RZ, RZ, R12 ;  /* 0x000000ffff0a7224 */ /* 0x000fc400078e000c */
[----:B------:R-:W-:Y:S01]  /*1b80*/  IMAD.IADD R39, R39, 0x1, R8 ;  /* 0x0000000127277824 */ /* 0x000fe200078e0208 */
[----:B---3--:R-:W-:Y:S01]  /*1b90*/  SHF.R.S32.HI R36, RZ, 0x1f, R231 ;  /* 0x0000001fff247819 */ /* 0x008fe200000114e7 */
[----:B------:R-:W-:-:S04]  /*1ba0*/  IMAD.WIDE.U32 R10, R231, c[0x0][0x1f0], R10 ;  /* 0x00007c00e70a7a25 */ /* 0x000fc800078e000a */
[----:B------:R-:W-:Y:S01]  /*1bb0*/  IMAD R9, R36, c[0x0][0x1f0], RZ ;  /* 0x00007c0024097a24 */ /* 0x000fe200078e02ff */
[----:B------:R-:W-:Y:S01]  /*1bc0*/  IADD3 R2, P0, R10, UR10, RZ ;  /* 0x0000000a0a027c10 */ /* 0x000fe2000ff1e0ff */
[----:B------:R-:W-:Y:S02]  /*1bd0*/  IMAD R36, R36, c[0x0][0x218], RZ ;  /* 0x0000860024247a24 */ /* 0x000fe400078e02ff */
[C---:B------:R-:W-:Y:S02]  /*1be0*/  IMAD R9, R231.reuse, c[0x0][0x1f4], R9 ;  /* 0x00007d00e7097a24 */ /* 0x040fe400078e0209 */
[----:B------:R-:W-:-:S03]  /*1bf0*/  IMAD.WIDE.U32 R38, R231, c[0x0][0x218], R38 ;  /* 0x00008600e7267a25 */ /* 0x000fc600078e0026 */
[----:B------:R-:W-:Y:S01]  /*1c00*/  IADD3.X R9, R11, UR6, R9, P0, !PT ;  /* 0x000000060b097c10 */ /* 0x000fe200087fe409 */
[----:B------:R-:W-:Y:S01]  /*1c10*/  IMAD R36, R231, c[0x0][0x21c], R36 ;  /* 0x00008700e7247a24 */ /* 0x000fe200078e0224 */
[----:B------:R-:W-:-:S04]  /*1c20*/  LEA R11, P0, R2, c[0x0][0x1c8], 0x1 ;  /* 0x00007200020b7a11 */ /* 0x000fc800078008ff */
[----:B------:R-:W-:Y:S01]  /*1c30*/  LEA.HI.X R9, R2, c[0x0][0x1cc], R9, 0x1, P0 ;  /* 0x0000730002097a11 */ /* 0x000fe200000f0c09 */
[----:B------:R-:W1:Y:S01]  /*1c40*/  SHFL.IDX PT, R22, R11, RZ, 0x181f ;  /* 0x00181fff0b167589 */ /* 0x000e6200000e0000 */
[----:B------:R-:W-:Y:S02]  /*1c50*/  IMAD.IADD R2, R5, 0x1, -R18 ;  /* 0x0000000105027824 */ /* 0x000fe400078e0a12 */
[----:B------:R-:W-:Y:S01]  /*1c60*/  IMAD.SHL.U32 R18, R18, 0x8, RZ ;  /* 0x0000000812127824 */ /* 0x000fe200078e00ff */
[----:B------:R-:W2:Y:S02]  /*1c70*/  SHFL.IDX PT, R7, R9, RZ, 0x181f ;  /* 0x00181fff09077589 */ /* 0x000ea400000e0000 */
[C---:B------:R-:W-:Y:S02]  /*1c80*/  ISETP.GE.AND P1, PT, R2.reuse, 0x1, PT ;  /* 0x000000010200780c */ /* 0x040fe40003f26270 */
[----:B------:R-:W3:Y:S01]  /*1c90*/  SHFL.IDX PT, R16, R11, 0x1, 0x181f ;  /* 0x00381f000b107f89 */ /* 0x000ee200000e0000 */
[----:B------:R-:W-:-:S02]  /*1ca0*/  ISETP.GE.AND P0, PT, R2, 0x11, PT ;  /* 0x000000110200780c */ /* 0x000fc40003f06270 */
[C---:B------:R-:W-:Y:S01]  /*1cb0*/  ISETP.GE.AND P6, PT, R2.reuse, 0x21, PT ;  /* 0x000000210200780c */ /* 0x040fe20003fc6270 */
[----:B------:R-:W4:Y:S01]  /*1cc0*/  SHFL.IDX PT, R17, R9, 0x1, 0x181f ;  /* 0x00381f0009117f89 */ /* 0x000f2200000e0000 */
[C---:B------:R-:W-:Y:S02]  /*1cd0*/  ISETP.GE.AND P5, PT, R2.reuse, 0x31, PT ;  /* 0x000000310200780c */ /* 0x040fe40003fa6270 */
[----:B------:R-:W-:Y:S01]  /*1ce0*/  ISETP.GE.AND P3, PT, R2, 0x41, PT ;  /* 0x000000410200780c */ /* 0x000fe20003f66270 */
[----:B------:R-:W3:Y:S04]  /*1cf0*/  SHFL.IDX PT, R14, R11, 0x2, 0x181f ;  /* 0x00581f000b0e7f89 */ /* 0x000ee800000e0000 */
[----:B------:R-:W3:Y:S01]  /*1d00*/  SHFL.IDX PT, R12, R11, 0x3, 0x181f ;  /* 0x00781f000b0c7f89 */ /* 0x000ee200000e0000 */
[----:B-1----:R-:W-:-:S03]  /*1d10*/  @P1 LEA R22, P2, R236, R22, 0x1 ;  /* 0x00000016ec161211 */ /* 0x002fc600078408ff */
[----:B------:R-:W1:Y:S01]  /*1d20*/  SHFL.IDX PT, R15, R9, 0x2, 0x181f ;  /* 0x00581f00090f7f89 */ /* 0x000e6200000e0000 */
[----:B--2---:R-:W-:-:S03]  /*1d30*/  @P1 LEA.HI.X R23, R236, R7, R235, 0x1, P2 ;  /* 0x00000007ec171211 */ /* 0x004fc600010f0ceb */
[----:B------:R-:W2:Y:S01]  /*1d40*/  SHFL.IDX PT, R10, R11, 0x4, 0x181f ;  /* 0x00981f000b0a7f89 */ /* 0x000ea200000e0000 */
[----:B------:R-:W-:-:S03]  /*1d50*/  ISETP.GE.AND P2, PT, R2, 0x51, PT ;  /* 0x000000510200780c */ /* 0x000fc60003f46270 */
[----:B------:R-:W1:Y:S04]  /*1d60*/  SHFL.IDX PT, R13, R9, 0x3, 0x181f ;  /* 0x00781f00090d7f89 */ /* 0x000e6800000e0000 */
[----:B------:R-:W-:Y:S04]  /*1d70*/  SHFL.IDX PT, R7, R11, 0x5, 0x181f ;  /* 0x00b81f000b077f89 */ /* 0x000fe800000e0000 */
[----:B------:R-:W1:Y:S04]  /*1d80*/  SHFL.IDX PT, R11, R9, 0x4, 0x181f ;  /* 0x00981f00090b7f89 */ /* 0x000e6800000e0000 */
[----:B------:R-:W1:Y:S04]  /*1d90*/  SHFL.IDX PT, R9, R9, 0x5, 0x181f ;  /* 0x00b81f0009097f89 */ /* 0x000e6800000e0000 */
[----:B------:R3:W-:Y:S02]  /*1da0*/  @P1 LDGSTS.E.BYPASS.LTC128B.128 [R229+0x3100], [R22.64], !P4 ;  /* 0x0310000016e51fae */ /* 0x0007e4000e101d50 */
[----:B---3--:R-:W-:-:S02]  /*1db0*/  @P0 LEA R22, P1, R236, R16, 0x1 ;  /* 0x00000010ec160211 */ /* 0x008fc400078208ff */
[----:B------:R-:W-:Y:S02]  /*1dc0*/  SHF.R.S32.HI R16, RZ, 0x4, R21 ;  /* 0x00000004ff107819 */ /* 0x000fe40000011415 */
[C-C-:B----4-:R-:W-:Y:S02]  /*1dd0*/  @P0 LEA.HI.X R23, R236.reuse, R17, R235.reuse, 0x1, P1 ;  /* 0x00000011ec170211 */ /* 0x150fe400008f0ceb */
[C---:B------:R-:W-:Y:S02]  /*1de0*/  @P6 LEA R14, P1, R236.reuse, R14, 0x1 ;  /* 0x0000000eec0e6211 */ /* 0x040fe400078208ff */
[----:B------:R-:W-:Y:S01]  /*1df0*/  LEA.HI R21, R21, R16, RZ, 0x1 ;  /* 0x0000001015157211 */ /* 0x000fe200078f08ff */
[----:B------:R3:W-:Y:S01]  /*1e00*/  @P0 LDGSTS.E.BYPASS.LTC128B.128 [R229+0x3900], [R22.64], !P4 ;  /* 0x0390000016e50fae */ /* 0x0007e2000e101d50 */
[C---:B------:R-:W-:Y:S02]  /*1e10*/  @P5 LEA R12, P0, R236.reuse, R12, 0x1 ;  /* 0x0000000cec0c5211 */ /* 0x040fe400078008ff */
[----:B-1----:R-:W-:-:S02]  /*1e20*/  @P6 LEA.HI.X R15, R236, R15, R235, 0x1, P1 ;  /* 0x0000000fec0f6211 */ /* 0x002fc400008f0ceb */
[C---:B--2---:R-:W-:Y:S02]  /*1e30*/  @P3 LEA R10, P1, R236.reuse, R10, 0x1 ;  /* 0x0000000aec0a3211 */ /* 0x044fe400078208ff */
[C-C-:B------:R-:W-:Y:S01]  /*1e40*/  @P5 LEA.HI.X R13, R236.reuse, R13, R235.reuse, 0x1, P0 ;  /* 0x0000000dec0d5211 */ /* 0x140fe200000f0ceb */
[----:B------:R1:W-:Y:S01]  /*1e50*/  @P6 LDGSTS.E.BYPASS.LTC128B.128 [R229+0x4100], [R14.64], !P4 ;  /* 0x041000000ee56fae */ /* 0x0003e2000e101d50 */
[----:B------:R-:W-:Y:S02]  /*1e60*/  @P3 LEA.HI.X R11, R236, R11, R235, 0x1, P1 ;  /* 0x0000000bec0b3211 */ /* 0x000fe400008f0ceb */
[----:B------:R-:W-:Y:S01]  /*1e70*/  LOP3.LUT R21, R21, 0xfffffffe, RZ, 0xc0, !PT ;  /* 0xfffffffe15157812 */ /* 0x000fe200078ec0ff */
[----:B------:R1:W-:Y:S01]  /*1e80*/  @P5 LDGSTS.E.BYPASS.LTC128B.128 [R229+0x4900], [R12.64], !P4 ;  /* 0x049000000ce55fae */ /* 0x0003e2000e101d50 */
[----:B------:R-:W-:-:S03]  /*1e90*/  LOP3.LUT P1, RZ, R88, 0x2, RZ, 0xc0, !PT ;  /* 0x0000000258ff7812 */ /* 0x000fc6000782c0ff */
[----:B------:R2:W-:Y:S01]  /*1ea0*/  @P3 LDGSTS.E.BYPASS.LTC128B.128 [R229+0x5100], [R10.64], !P4 ;  /* 0x051000000ae53fae */ /* 0x0005e2000e101d50 */
[----:B------:R-:W-:Y:S01]  /*1eb0*/  IMAD.IADD R16, R16, 0x1, -R21 ;  /* 0x0000000110107824 */ /* 0x000fe200078e0a15 */
[----:B---3--:R-:W-:Y:S01]  /*1ec0*/  @P2 LEA R22, P0, R236, R7, 0x1 ;  /* 0x00000007ec162211 */ /* 0x008fe200078008ff */
[----:B------:R-:W-:-:S03]  /*1ed0*/  IMAD.SHL.U32 R7, R88, 0x40, RZ ;  /* 0x0000004058077824 */ /* 0x000fc600078e00ff */
[----:B------:R-:W-:Y:S01]  /*1ee0*/  @P2 LEA.HI.X R23, R236, R9, R235, 0x1, P0 ;  /* 0x00000009ec172211 */ /* 0x000fe200000f0ceb */
[----:B------:R-:W-:Y:S01]  /*1ef0*/  IMAD.SHL.U32 R9, R16, 0x8, RZ ;  /* 0x0000000810097824 */ /* 0x000fe200078e00ff */
[----:B------:R-:W-:Y:S02]  /*1f00*/  LOP3.LUT R7, R7, 0x1c0, RZ, 0xc0, !PT ;  /* 0x000001c007077812 */ /* 0x000fe400078ec0ff */
[----:B------:R-:W-:Y:S01]  /*1f10*/  IADD3 R94, P0, R38, UR20, RZ ;  /* 0x00000014265e7c10 */ /* 0x000fe2000ff1e0ff */
[----:B------:R3:W-:Y:S01]  /*1f20*/  @P2 LDGSTS.E.BYPASS.LTC128B.128 [R229+0x5900], [R22.64], !P4 ;  /* 0x0590000016e52fae */ /* 0x0007e2000e101d50 */
[----:B------:R-:W-:Y:S02]  /*1f30*/  LOP3.LUT R18, R7, 0x8, R18, 0xf8, !PT ;  /* 0x0000000807127812 */ /* 0x000fe400078ef812 */
[----:B------:R-:W-:Y:S01]  /*1f40*/  SHF.R.U32.HI R7, RZ, 0x3, R7 ;  /* 0x00000003ff077819 */ /* 0x000fe20000011607 */
[----:B------:R-:W0:Y:S01]  /*1f50*/  LDGDEPBAR ;  /* 0x00000000000079af */ /* 0x000e220000000000 */
[----:B------:R-:W-:-:S02]  /*1f60*/  LOP3.LUT R9, R19, 0x8, R9, 0xf8, !PT ;  /* 0x0000000813097812 */ /* 0x000fc400078ef809 */
[----:B------:R-:W-:Y:S02]  /*1f70*/  SHF.R.U32.HI R19, RZ, 0x3, R19 ;  /* 0x00000003ff137819 */ /* 0x000fe40000011613 */
[----:B------:R-:W-:Y:S02]  /*1f80*/  LOP3.LUT R18, R18, R7, RZ, 0x3c, !PT ;  /* 0x0000000712127212 */ /* 0x000fe400078e3cff */
[----:B------:R-:W-:Y:S02]  /*1f90*/  LOP3.LUT R7, R9, R19, RZ, 0x3c, !PT ;  /* 0x0000001309077212 */ /* 0x000fe400078e3cff */
[----:B------:R-:W-:Y:S01]  /*1fa0*/  IADD3.X R36, R39, UR12, R36, P0, !PT ;  /* 0x0000000c27247c10 */ /* 0x000fe200087fe424 */
[----:B------:R-:W-:Y:S01]  /*1fb0*/  IMAD R227, R16, 0x200, R18 ;  /* 0x0000020010e37824 */ /* 0x000fe200078e0212 */
[----:B------:R-:W-:Y:S01]  /*1fc0*/  LEA R93, P0, R94, c[0x0][0x1f8], 0x1 ;  /* 0x00007e005e5d7a11 */ /* 0x000fe200078008ff */
[----:B------:R-:W-:Y:S01]  /*1fd0*/  IMAD.IADD R228, R7, 0x1, R228 ;  /* 0x0000000107e47824 */ /* 0x000fe200078e02e4 */
[----:B------:R-:W-:Y:S01]  /*1fe0*/  SHF.L.U64.HI R235, R236, 0x1, R235 ;  /* 0x00000001eceb7819 */ /* 0x000fe200000102eb */
[----:B------:R-:W-:Y:S01]  /*1ff0*/  IMAD.SHL.U32 R227, R227, 0x2, RZ ;  /* 0x00000002e3e37824 */ /* 0x000fe200078e00ff */
[----:B------:R-:W-:Y:S01]  /*2000*/  LEA.HI.X R94, R94, c[0x0][0x1fc], R36, 0x1, P0 ;  /* 0x00007f005e5e7a11 */ /* 0x000fe200000f0c24 */
[----:B------:R-:W-:Y:S01]  /*2010*/  IMAD.SHL.U32 R228, R228, 0x2, RZ ;  /* 0x00000002e4e47824 */ /* 0x000fe200078e00ff */
[----:B------:R-:W4:Y:S01]  /*2020*/  SHFL.IDX PT, R92, R93, 0x1, 0x181f ;  /* 0x00381f005d5c7f89 */ /* 0x000f2200000e0000 */
[C---:B------:R-:W-:Y:S01]  /*2030*/  ISETP.GE.AND P2, PT, R236.reuse, c[0x0][0x1d4], PT ;  /* 0x00007500ec007a0c */ /* 0x040fe20003f46270 */
[----:B------:R-:W-:Y:S01]  /*2040*/  IMAD.SHL.U32 R236, R236, 0x2, RZ ;  /* 0x00000002ecec7824 */ /* 0x000fe200078e00ff */
[C---:B------:R-:W-:Y:S01]  /*2050*/  IADD3 R37, R227.reuse, 0x3100, RZ ;  /* 0x00003100e3257810 */ /* 0x040fe20007ffe0ff */
[----:B------:R-:W-:Y:S01]  /*2060*/  SHFL.IDX PT, R95, R94, 0x1, 0x181f ;  /* 0x00381f005e5f7f89 */ /* 0x000fe200000e0000 */
[----:B------:R-:W-:Y:S01]  /*2070*/  IADD3 R226, R227, 0x3120, RZ ;  /* 0x00003120e3e27810 */ /* 0x000fe20007ffe0ff */
[----:B------:R-:W-:Y:S01]  /*2080*/  IMAD R224, R0, 0x2, R228 ;  /* 0x0000000200e07824 */ /* 0x000fe200078e02e4 */
[----:B------:R-:W-:-:S04]  /*2090*/  DEPBAR.LE SB0, 0x1 ;  /* 0x000080400000791a */ /* 0x000fc80000000000 */
[----:B------:R-:W-:-:S04]  /*20a0*/  DEPBAR.LE SB0, 0x0 ;  /* 0x000080000000791a */ /* 0x000fc80000000000 */
[----:B------:R-:W-:Y:S01]  /*20b0*/  BAR.SYNC.DEFER_BLOCKING 0x0 ;  /* 0x0000000000007b1d */ /* 0x000fe20000010000 */
[----:B------:R-:W-:Y:S01]  /*20c0*/  @P1 IADD3 R226, R37, -0x20, RZ ;  /* 0xffffffe025e21810 */ /* 0x000fe20007ffe0ff */
[----:B------:R-:W-:Y:S01]  /*20d0*/  IMAD R223, R4, 0x2, R228 ;  /* 0x0000000204df7824 */ /* 0x000fe200078e02e4 */
[----:B------:R-:W-:Y:S02]  /*20e0*/  LOP3.LUT P1, RZ, R88, 0x4, RZ, 0xc0, !PT ;  /* 0x0000000458ff7812 */ /* 0x000fe4000782c0ff */
[C---:B------:R-:W-:Y:S01]  /*20f0*/  ISETP.LT.OR P5, PT, R2.reuse, 0x1, P2 ;  /* 0x000000010200780c */ /* 0x040fe200017a1670 */
[----:B------:R-:W1:Y:S01]  /*2100*/  SHFL.IDX PT, R98, R93, RZ, 0x181f ;  /* 0x00181fff5d627589 */ /* 0x000e6200000e0000 */
[----:B------:R-:W-:Y:S01]  /*2110*/  ISETP.LT.OR P0, PT, R2, 0x11, P2 ;  /* 0x000000110200780c */ /* 0x000fe20001701670 */
[----:B------:R-:W-:Y:S01]  /*2120*/  IMAD R221, R0, 0x2, R223 ;  /* 0x0000000200dd7824 */ /* 0x000fe200078e02df */
[----:B----4-:R-:W-:Y:S01]  /*2130*/  IADD3 R92, P3, R92, R236, RZ ;  /* 0x000000ec5c5c7210 */ /* 0x010fe20007f7e0ff */
[----:B------:R-:W4:Y:S01]  /*2140*/  SHFL.IDX PT, R96, R94, RZ, 0x181f ;  /* 0x00181fff5e607589 */ /* 0x000f2200000e0000 */
[----:B------:R-:W-:-:S02]  /*2150*/  IADD3 R217, R226, 0x800, RZ ;  /* 0x00000800e2d97810 */ /* 0x000fc40007ffe0ff */
[C---:B------:R-:W-:Y:S01]  /*2160*/  IADD3 R216, R226.reuse, 0x1000, RZ ;  /* 0x00001000e2d87810 */ /* 0x040fe20007ffe0ff */
[----:B------:R-:W-:Y:S01]  /*2170*/  SHFL.IDX PT, R89, R94, 0x2, 0x181f ;  /* 0x00581f005e597f89 */ /* 0x000fe200000e0000 */
[C---:B------:R-:W-:Y:S02]  /*2180*/  IADD3 R215, R226.reuse, 0x1800, RZ ;  /* 0x00001800e2d77810 */ /* 0x040fe40007ffe0ff */
[C---:B------:R-:W-:Y:S01]  /*2190*/  IADD3 R214, R226.reuse, 0x2000, RZ ;  /* 0x00002000e2d67810 */ /* 0x040fe20007ffe0ff */
[----:B------:R-:W-:Y:S01]  /*21a0*/  SHFL.IDX PT, R91, R93, 0x3, 0x181f ;  /* 0x00781f005d5b7f89 */ /* 0x000fe200000e0000 */
[----:B------:R-:W-:-:S03]  /*21b0*/  IADD3 R213, R226, 0x2800, RZ ;  /* 0x00002800e2d57810 */ /* 0x000fc60007ffe0ff */
[----:B------:R-:W-:Y:S04]  /*21c0*/  SHFL.IDX PT, R90, R94, 0x3, 0x181f ;  /* 0x00781f005e5a7f89 */ /* 0x000fe800000e0000 */
[----:B------:R-:W-:Y:S04]  /*21d0*/  LDSM.16.M88.4 R28, [R228+0x6100] ;  /* 0x00610000e41c783b */ /* 0x000fe80000000200 */
[----:B------:R-:W-:Y:S01]  /*21e0*/  LDSM.16.M88.4 R32, [R228+0x8100] ;  /* 0x00810000e420783b */ /* 0x000fe20000000200 */
[----:B-1----:R-:W-:-:S03]  /*21f0*/  IADD3 R98, P6, R98, R236, RZ ;  /* 0x000000ec62627210 */ /* 0x002fc60007fde0ff */
[----:B------:R-:W1:Y:S02]  /*2200*/  LDSM.16.M88.4 R84, [R227+0x5900] ;  /* 0x00590000e354783b */ /* 0x000e640000000200 */
[----:B----4-:R-:W-:Y:S01]  /*2210*/  IMAD.X R99, R96, 0x1, R235, P6 ;  /* 0x0000000160637824 */ /* 0x010fe200030e06eb */
[C---:B------:R-:W-:Y:S01]  /*2220*/  ISETP.LT.OR P6, PT, R2.reuse, 0x21, P2 ;  /* 0x000000210200780c */ /* 0x040fe200017c1670 */
[----:B------:R-:W4:Y:S04]  /*2230*/  LDSM.16.M88.4 R76, [R227+0x3100] ;  /* 0x00310000e34c783b */ /* 0x000f280000000200 */
[----:B------:R-:W2:Y:S04]  /*2240*/  LDSM.16.M88.4 R68, [R227+0x3900] ;  /* 0x00390000e344783b */ /* 0x000ea80000000200 */
[----:B------:R-:W2:Y:S04]  /*2250*/  LDSM.16.M88.4 R60, [R227+0x4100] ;  /* 0x00410000e33c783b */ /* 0x000ea80000000200 */
[----:B------:R-:W2:Y:S04]  /*2260*/  LDSM.16.M88.4 R52, [R227+0x4900] ;  /* 0x00490000e334783b */ /* 0x000ea80000000200 */
[----:B------:R-:W2:Y:S04]  /*2270*/  LDSM.16.M88.4 R40, [R227+0x5100] ;  /* 0x00510000e328783b */ /* 0x000ea80000000200 */
[----:B------:R-:W-:Y:S04]  /*2280*/  LDSM.16.M88.4 R156, [R226] ;  /* 0x00000000e29c783b */ /* 0x000fe80000000200 */
[----:B------:R-:W-:Y:S04]  /*2290*/  LDSM.16.M88.4 R152, [R226+0x800] ;  /* 0x00080000e298783b */ /* 0x000fe80000000200 */
[----:B------:R-:W-:Y:S04]  /*22a0*/  LDSM.16.M88.4 R148, [R226+0x1000] ;  /* 0x00100000e294783b */ /* 0x000fe80000000200 */
[----:B------:R-:W-:Y:S01]  /*22b0*/  LDSM.16.M88.4 R144, [R226+0x1800] ;  /* 0x00180000e290783b */ /* 0x000fe20000000200 */
[-C--:B-1----:R-:W-:Y:S03]  /*22c0*/  HMMA.16816.F32.BF16 R36, R28, R84.reuse, RZ ;  /* 0x000000541c24723c */ /* 0x082fe600000418ff */
[----:B------:R-:W-:Y:S04]  /*22d0*/  LDSM.16.M88.4 R140, [R226+0x2000] ;  /* 0x00200000e28c783b */ /* 0x000fe80000000200 */
[----:B------:R-:W-:Y:S01]  /*22e0*/  LDSM.16.M88.4 R136, [R226+0x2800] ;  /* 0x00280000e288783b */ /* 0x000fe20000000200 */
[----:B------:R-:W-:Y:S03]  /*22f0*/  HMMA.16816.F32.BF16 R116, R32, R84, RZ ;  /* 0x000000542074723c */ /* 0x000fe600000418ff */
[----:B------:R-:W-:Y:S04]  /*2300*/  SHFL.IDX PT, R84, R93, 0x2, 0x181f ;  /* 0x00581f005d547f89 */ /* 0x000fe800000e0000 */
[----:B------:R-:W1:Y:S01]  /*2310*/  LDSM.16.M88.4 R112, [R224+0x6100] ;  /* 0x00610000e070783b */ /* 0x000e620000000200 */
[-C--:B----4-:R-:W-:Y:S03]  /*2320*/  HMMA.16816.F32.BF16 R80, R28, R76.reuse, RZ ;  /* 0x0000004c1c50723c */ /* 0x090fe600000418ff */
[----:B------:R-:W-:Y:S04]  /*2330*/  SHFL.IDX PT, R85, R93, 0x5, 0x181f ;  /* 0x00b81f005d557f89 */ /* 0x000fe800000e0000 */
[----:B------:R-:W-:Y:S01]  /*2340*/  LDSM.16.M88.4 R160, [R224+0x8100] ;  /* 0x00810000e0a0783b */ /* 0x000fe20000000200 */
[----:B------:R-:W-:Y:S03]  /*2350*/  HMMA.16816.F32.BF16 R24, R32, R76, RZ ;  /* 0x0000004c2018723c */ /* 0x000fe600000418ff */
[----:B------:R-:W-:Y:S01]  /*2360*/  @!PT LDS RZ, [RZ] ;  /* 0x00000000fffff984 */ /* 0x000fe20000000800 */
[----:B------:R-:W-:Y:S01]  /*2370*/  @!PT LDS RZ, [RZ] ;  /* 0x00000000fffff984 */ /* 0x000fe20000000800 */
[----:B------:R-:W-:Y:S01]  /*2380*/  @!PT LDS RZ, [RZ] ;  /* 0x00000000fffff984 */ /* 0x000fe20000000800 */
[----:B------:R4:W-:Y:S01]  /*2390*/  LDGSTS.E.BYPASS.LTC128B.128 [R229+0x100], [R98.64], !P5 ;  /* 0x0010000062e57fae */ /* 0x0009e2000e901d50 */
[----:B------:R-:W-:-:S04]  /*23a0*/  ISETP.LT.OR P5, PT, R2, 0x31, P2 ;  /* 0x000000310200780c */ /* 0x000fc800017a1670 */
[----:B------:R-:W-:Y:S08]  /*23b0*/  HMMA.16816.F32.BF16 R132, R32, R78, RZ ;  /* 0x0000004e2084723c */ /* 0x000ff000000418ff */
[-C--:B--2---:R-:W-:Y:S08]  /*23c0*/  HMMA.16816.F32.BF16 R72, R28, R68.reuse, RZ ;  /* 0x000000441c48723c */ /* 0x084ff000000418ff */
[C---:B---3--:R-:W-:Y:S08]  /*23d0*/  HMMA.16816.F32.BF16 R20, R32.reuse, R68, RZ ;  /* 0x000000442014723c */ /* 0x048ff000000418ff */
[----:B------:R-:W-:Y:S08]  /*23e0*/  HMMA.16816.F32.BF16 R128, R32, R70, RZ ;  /* 0x000000462080723c */ /* 0x000ff000000418ff */
[-C--:B------:R-:W-:Y:S08]  /*23f0*/  HMMA.16816.F32.BF16 R64, R28, R60.reuse, RZ ;  /* 0x0000003c1c40723c */ /* 0x080ff000000418ff */
[C---:B------:R-:W-:Y:S08]  /*2400*/  HMMA.16816.F32.BF16 R16, R32.reuse, R60, RZ ;  /* 0x0000003c2010723c */ /* 0x040ff000000418ff */
[----:B------:R-:W-:Y:S08]  /*2410*/  HMMA.16816.F32.BF16 R124, R32, R62, RZ ;  /* 0x0000003e207c723c */ /* 0x000ff000000418ff */
[-C--:B------:R-:W-:Y:S08]  /*2420*/  HMMA.16816.F32.BF16 R56, R28, R52.reuse, RZ ;  /* 0x000000341c38723c */ /* 0x080ff000000418ff */
[C---:B------:R-:W-:Y:S08]  /*2430*/  HMMA.16816.F32.BF16 R12, R32.reuse, R52, RZ ;  /* 0x00000034200c723c */ /* 0x040ff000000418ff */
[----:B------:R-:W-:Y:S08]  /*2440*/  HMMA.16816.F32.BF16 R120, R32, R54, RZ ;  /* 0x000000362078723c */ /* 0x000ff000000418ff */
[-C--:B------:R-:W-:Y:S08]  /*2450*/  HMMA.16816.F32.BF16 R48, R28, R40.reuse, RZ ;  /* 0x000000281c30723c */ /* 0x080ff000000418ff */
[C---:B------:R-:W-:Y:S08]  /*2460*/  HMMA.16816.F32.BF16 R8, R32.reuse, R40, RZ ;  /* 0x000000282008723c */ /* 0x040ff000000418ff */
[----:B------:R-:W-:Y:S08]  /*2470*/  HMMA.16816.F32.BF16 R44, R32, R42, RZ ;  /* 0x0000002a202c723c */ /* 0x000ff000000418ff */
[C---:B------:R-:W-:Y:S08]  /*2480*/  HMMA.16816.F32.BF16 R76, R28.reuse, R78, RZ ;  /* 0x0000004e1c4c723c */ /* 0x040ff000000418ff */
[C---:B------:R-:W-:Y:S08]  /*2490*/  HMMA.16816.F32.BF16 R68, R28.reuse, R70, RZ ;  /* 0x000000461c44723c */ /* 0x040ff000000418ff */
[C---:B------:R-:W-:Y:S08]  /*24a0*/  HMMA.16816.F32.BF16 R60, R28.reuse, R62, RZ ;  /* 0x0000003e1c3c723c */ /* 0x040ff000000418ff */
[C---:B------:R-:W-:Y:S08]  /*24b0*/  HMMA.16816.F32.BF16 R52, R28.reuse, R54, RZ ;  /* 0x000000361c34723c */ /* 0x040ff000000418ff */
[----:B------:R-:W-:Y:S08]  /*24c0*/  HMMA.16816.F32.BF16 R40, R28, R42, RZ ;  /* 0x0000002a1c28723c */ /* 0x000ff000000418ff */
[-C--:B------:R-:W-:Y:S08]  /*24d0*/  HMMA.16816.F32.BF16 R32, R32, R86.reuse, RZ ;  /* 0x000000562020723c */ /* 0x080ff000000418ff */
[----:B------:R-:W-:Y:S01]  /*24e0*/  HMMA.16816.F32.BF16 R28, R28, R86, RZ ;  /* 0x000000561c1c723c */ /* 0x000fe200000418ff */
[----:B------:R2:W3:Y:S04]  /*24f0*/  SHFL.IDX PT, R87, R93, 0x4, 0x181f ;  /* 0x00981f005d577f89 */ /* 0x0004e800000e0000 */
[----:B------:R-:W3:Y:S03]  /*2500*/  SHFL.IDX PT, R86, R94, 0x4, 0x181f ;  /* 0x00981f005e567f89 */ /* 0x000ee600000e0000 */
[C---:B-1----:R-:W-:Y:S08]  /*2510*/  HMMA.16816.F32.BF16 R80, R112.reuse, R156, R80 ;  /* 0x0000009c7050723c */ /* 0x042ff00000041850 */
[----:B------:R-:W-:Y:S01]  /*2520*/  HMMA.16816.F32.BF16 R72, R112, R152, R72 ;  /* 0x000000987048723c */ /* 0x000fe20000041848 */
[----:B--2---:R-:W-:Y:S01]  /*2530*/  IMAD.X R93, R95, 0x1, R235, P3 ;  /* 0x000000015f5d7824 */ /* 0x004fe200018e06eb */
[----:B------:R-:W-:-:S06]  /*2540*/  IADD3 R88, P3, R84, R236, RZ ;  /* 0x000000ec54587210 */ /* 0x000fcc0007f7e0ff */
[----:B------:R-:W-:Y:S01]  /*2550*/  HMMA.16816.F32.BF16 R64, R112, R148, R64 ;  /* 0x000000947040723c */ /* 0x000fe20000041840 */
[----:B------:R1:W2:Y:S01]  /*2560*/  SHFL.IDX PT, R84, R94, 0x5, 0x181f ;  /* 0x00b81f005e547f89 */ /* 0x0002a200000e0000 */
[----:B------:R-:W-:-:S03]  /*2570*/  IMAD.X R89, R89, 0x1, R235, P3 ;  /* 0x0000000159597824 */ /* 0x000fc600018e06eb */
[----:B------:R2:W-:Y:S03]  /*2580*/  LDGSTS.E.BYPASS.LTC128B.128 [R229+0x900], [R92.64], !P0 ;  /* 0x009000005ce57fae */ /* 0x0005e6000c101d50 */
[C---:B------:R-:W-:Y:S01]  /*2590*/  HMMA.16816.F32.BF16 R56, R112.reuse, R144, R56 ;  /* 0x000000907038723c */ /* 0x040fe20000041838 */
[----:B------:R2:W-:Y:S07]  /*25a0*/  LDGSTS.E.BYPASS.LTC128B.128 [R229+0x1100], [R88.64], !P6 ;  /* 0x0110000058e57fae */ /* 0x0005ee000f101d50 */
[----:B------:R-:W-:Y:S01]  /*25b0*/  HMMA.16816.F32.BF16 R48, R112, R140, R48 ;  /* 0x0000008c7030723c */ /* 0x000fe20000041830 */
[----:B-1----:R-:W-:-:S07]  /*25c0*/  IADD3 R94, P3, R91, R236, RZ ;  /* 0x000000ec5b5e7210 */ /* 0x002fce0007f7e0ff */
[----:B------:R-:W-:Y:S01]  /*25d0*/  HMMA.16816.F32.BF16 R36, R112, R136, R36 ;  /* 0x000000887024723c */ /* 0x000fe20000041824 */
[----:B------:R-:W-:Y:S01]  /*25e0*/  IMAD.X R95, R90, 0x1, R235, P3 ;  /* 0x000000015a5f7824 */ /* 0x000fe200018e06eb */
[----:B------:R-:W-:Y:S02]  /*25f0*/  ISETP.LT.OR P3, PT, R2, 0x41, P2 ;  /* 0x000000410200780c */ /* 0x000fe40001761670 */
[----:B---3--:R-:W-:-:S04]  /*2600*/  IADD3 R90, P0, R87, R236, RZ ;  /* 0x000000ec575a7210 */ /* 0x008fc80007f1e0ff */
[C---:B------:R-:W-:Y:S01]  /*2610*/  HMMA.16816.F32.BF16 R76, R112.reuse, R158, R76 ;  /* 0x0000009e704c723c */ /* 0x040fe2000004184c */
[----:B------:R-:W-:Y:S01]  /*2620*/  ISETP.LT.OR P2, PT, R2, 0x51, P2 ;  /* 0x000000510200780c */ /* 0x000fe20001741670 */
[----:B------:R-:W-:Y:S01]  /*2630*/  IMAD.MOV.U32 R2, RZ, RZ, 0x40 ;  /* 0x00000040ff027424 */ /* 0x000fe200078e00ff */
[----:B------:R1:W-:Y:S01]  /*2640*/  LDGSTS.E.BYPASS.LTC128B.128 [R229+0x1900], [R94.64], !P5 ;  /* 0x019000005ee57fae */ /* 0x0003e2000e901d50 */
[--C-:B------:R-:W-:Y:S01]  /*2650*/  IMAD.X R91, R86, 0x1, R235.reuse, P0 ;  /* 0x00000001565b7824 */ /* 0x100fe200000e06eb */
[----:B------:R-:W-:Y:S02]  /*2660*/  IADD3 R86, P0, R85, R236, RZ ;  /* 0x000000ec55567210 */ /* 0x000fe40007f1e0ff */
[----:B------:R-:W-:Y:S01]  /*2670*/  SEL R2, R2, 0xffffffc0, !P1 ;  /* 0xffffffc002027807 */ /* 0x000fe20004800000 */
[C---:B------:R-:W-:Y:S02]  /*2680*/  HMMA.16816.F32.BF16 R68, R112.reuse, R154, R68 ;  /* 0x0000009a7044723c */ /* 0x040fe40000041844 */
[----:B--2---:R-:W-:Y:S01]  /*2690*/  IMAD.X R87, R84, 0x1, R235, P0 ;  /* 0x0000000154577824 */ /* 0x004fe200000e06eb */
[----:B------:R2:W-:Y:S01]  /*26a0*/  LDGSTS.E.BYPASS.LTC128B.128 [R229+0x2100], [R90.64], !P3 ;  /* 0x021000005ae57fae */ /* 0x0005e2000d901d50 */
[----:B------:R-:W-:Y:S01]  /*26b0*/  IMAD.IADD R222, R227, 0x1, R2 ;  /* 0x00000001e3de7824 */ /* 0x000fe200078e0202 */
[----:B------:R-:W-:Y:S01]  /*26c0*/  ISETP.GT.AND P3, PT, R233, 0x5f, PT ;  /* 0x0000005fe900780c */ /* 0x000fe20003f64270 */
[----:B------:R-:W-:Y:S01]  /*26d0*/  IMAD.IADD R212, R2, 0x1, R226 ;  /* 0x0000000102d47824 */ /* 0x000fe200078e02e2 */
[----:B------:R3:W-:Y:S01]  /*26e0*/  LDGSTS.E.BYPASS.LTC128B.128 [R229+0x2900], [R86.64], !P2 ;  /* 0x0290000056e57fae */ /* 0x0007e2000d101d50 */
[----:B------:R-:W-:Y:S01]  /*26f0*/  HMMA.16816.F32.BF16 R60, R112, R150, R60 ;  /* 0x00000096703c723c */ /* 0x000fe2000004183c */
[----:B------:R-:W-:-:S02]  /*2700*/  IADD3 R2, R6, -0x1, RZ ;  /* 0xffffffff06027810 */ /* 0x000fc40007ffe0ff */
[----:B------:R-:W-:Y:S02]  /*2710*/  LDSM.16.M88.4 R108, [R223+0x8100] ;  /* 0x00810000df6c783b */ /* 0x000fe40000000200 */
[----:B------:R-:W-:Y:S02]  /*2720*/  ISETP.GT.AND P0, PT, R2, R230, PT ;  /* 0x000000e60200720c */ /* 0x000fe40003f04270 */
[----:B------:R-:W3:Y:S01]  /*2730*/  LDSM.16.M88.4 R104, [R222+0x3100] ;  /* 0x00310000de68783b */ /* 0x000ee20000000200 */
[C---:B------:R-:W-:Y:S03]  /*2740*/  HMMA.16816.F32.BF16 R52, R112.reuse, R146, R52 ;  /* 0x000000927034723c */ /* 0x040fe60000041834 */
[----:B------:R-:W3:Y:S04]  /*2750*/  LDSM.16.M88.4 R100, [R222+0x3900] ;  /* 0x00390000de64783b */ /* 0x000ee80000000200 */
[----:B----4-:R-:W4:Y:S01]  /*2760*/  LDSM.16.M88.4 R96, [R222+0x4100] ;  /* 0x00410000de60783b */ /* 0x010f220000000200 */
[C---:B------:R-:W-:Y:S03]  /*2770*/  HMMA.16816.F32.BF16 R40, R112.reuse, R142, R40 ;  /* 0x0000008e7028723c */ /* 0x040fe60000041828 */
[----:B-1----:R-:W1:Y:S04]  /*2780*/  LDSM.16.M88.4 R92, [R222+0x4900] ;  /* 0x00490000de5c783b */ /* 0x002e680000000200 */
[----:B--2---:R-:W2:Y:S01]  /*2790*/  LDSM.16.M88.4 R88, [R222+0x5100] ;  /* 0x00510000de58783b */ /* 0x004ea20000000200 */
[----:B------:R-:W-:Y:S03]  /*27a0*/  HMMA.16816.F32.BF16 R28, R112, R138, R28 ;  /* 0x0000008a701c723c */ /* 0x000fe6000004181c */
[----:B---3--:R-:W3:Y:S04]  /*27b0*/  LDSM.16.M88.4 R84, [R222+0x5900] ;  /* 0x00590000de54783b */ /* 0x008ee80000000200 */
[----:B------:R-:W1:Y:S01]  /*27c0*/  LDSM.16.M88.4 R112, [R223+0x6100] ;  /* 0x00610000df70783b */ /* 0x000e620000000200 */
[C---:B------:R-:W-:Y:S03]  /*27d0*/  HMMA.16816.F32.BF16 R24, R160.reuse, R156, R24 ;  /* 0x0000009ca018723c */ /* 0x040fe60000041818 */
[----:B------:R-:W-:Y:S04]  /*27e0*/  LDSM.16.M88.4 R164, [R221+0x6100] ;  /* 0x00610000dda4783b */ /* 0x000fe80000000200 */
[----:B------:R-:W0:Y:S01]  /*27f0*/  LDGDEPBAR ;  /* 0x00000000000079af */ /* 0x000e220000000000 */
        /* <DEDUP_REMOVED lines=9> */
[C---:B------:R-:W-:Y:S01]  /*2890*/  HMMA.16816.F32.BF16 R124, R160.reuse, R150, R124 ;  /* 0x00000096a07c723c */ /* 0x040fe2000004187c */
[----:B------:R-:W-:Y:S07]  /*28a0*/  LDSM.16.M88.4 R148, [R212+0x1000] ;  /* 0x00100000d494783b */ /* 0x000fee0000000200 */
[C---:B------:R-:W-:Y:S01]  /*28b0*/  HMMA.16816.F32.BF16 R120, R160.reuse, R146, R120 ;  /* 0x00000092a078723c */ /* 0x040fe20000041878 */
[----:B------:R-:W-:Y:S07]  /*28c0*/  LDSM.16.M88.4 R144, [R212+0x1800] ;  /* 0x00180000d490783b */ /* 0x000fee0000000200 */
[C---:B------:R-:W-:Y:S01]  /*28d0*/  HMMA.16816.F32.BF16 R44, R160.reuse, R142, R44 ;  /* 0x0000008ea02c723c */ /* 0x040fe2000004182c */
[----:B------:R-:W-:Y:S07]  /*28e0*/  LDSM.16.M88.4 R140, [R212+0x2000] ;  /* 0x00200000d48c783b */ /* 0x000fee0000000200 */
[----:B------:R-:W-:Y:S01]  /*28f0*/  HMMA.16816.F32.BF16 R32, R160, R138, R32 ;  /* 0x0000008aa020723c */ /* 0x000fe20000041820 */
[----:B------:R-:W2:Y:S04]  /*2900*/  LDSM.16.M88.4 R160, [R221+0x8100] ;  /* 0x00810000dda0783b */ /* 0x000ea80000000200 */
[----:B------:R-:W3:Y:S01]  /*2910*/  LDSM.16.M88.4 R136, [R212+0x2800] ;  /* 0x00280000d488783b */ /* 0x000ee20000000200 */
[----:B------:R-:W-:-:S04]  /*2920*/  DEPBAR.LE SB0, 0x0 ;  /* 0x000080000000791a */ /* 0x000fc80000000000 */
[C---:B------:R-:W-:Y:S08]  /*2930*/  HMMA.16816.F32.BF16 R24, R108.reuse, R104, R24 ;  /* 0x000000686c18723c */ /* 0x040ff00000041818 */
[C---:B------:R-:W-:Y:S08]  /*2940*/  HMMA.16816.F32.BF16 R20, R108.reuse, R100, R20 ;  /* 0x000000646c14723c */ /* 0x040ff00000041814 */
[C---:B----4-:R-:W-:Y:S08]  /*2950*/  HMMA.16816.F32.BF16 R16, R108.reuse, R96, R16 ;  /* 0x000000606c10723c */ /* 0x050ff00000041810 */
[C---:B-1----:R-:W-:Y:S08]  /*2960*/  HMMA.16816.F32.BF16 R12, R108.reuse, R92, R12 ;  /* 0x0000005c6c0c723c */ /* 0x042ff0000004180c */
[C---:B--2---:R-:W-:Y:S08]  /*2970*/  HMMA.16816.F32.BF16 R8, R108.reuse, R88, R8 ;  /* 0x000000586c08723c */ /* 0x044ff00000041808 */
[C---:B---3--:R-:W-:Y:S08]  /*2980*/  HMMA.16816.F32.BF16 R116, R108.reuse, R84, R116 ;  /* 0x000000546c74723c */ /* 0x048ff00000041874 */
        /* <DEDUP_REMOVED lines=44> */
[----:B------:R-:W-:Y:S01]  /*2c50*/  PLOP3.LUT P1, PT, PT, PT, UP3, 0x80, 0x0 ;  /* 0x000000000000781c */ /* 0x000fe20003f2f038 */
[----:B------:R-:W-:Y:S01]  /*2c60*/  IMAD.MOV.U32 R231, RZ, RZ, RZ ;  /* 0x000000ffffe77224 */ /* 0x000fe200078e00ff */
[----:B------:R-:W-:-:S02]  /*2c70*/  IADD3 R232, R233, R169, R234 ;  /* 0x000000a9e9e87210 */ /* 0x000fc40007ffe0ea */
[----:B------:R-:W-:Y:S02]  /*2c80*/  PLOP3.LUT P0, PT, PT, PT, UP3, 0x80, 0x0 ;  /* 0x000000000000781c */ /* 0x000fe40003f0f038 */
[----:B------:R-:W-:-:S05]  /*2c90*/  IADD3 R232, R232, -0x60, RZ ;  /* 0xffffffa0e8e87810 */ /* 0x000fca0007ffe0ff */
[----:B------:R-:W-:Y:S02]  /*2ca0*/  IMAD.MOV.U32 R2, RZ, RZ, R232 ;  /* 0x000000ffff027224 */ /* 0x000fe400078e00e8 */
[----:B------:R-:W-:-:S05]  /*2cb0*/  @P1 IMAD.HI.U32 R84, R232, c[0x0][0x2bc], RZ ;  /* 0x0000af00e8541a27 */ /* 0x000fca00078e00ff */
[----:B------:R-:W-:-:S04]  /*2cc0*/  @P0 SHF.R.U32.HI R2, RZ, c[0x0][0x2c0], R84 ;  /* 0x0000b000ff020a19 */ /* 0x000fc80000011654 */
[----:B------:R-:W-:-:S04]  /*2cd0*/  @!P3 IADD3 R86, P0, R2, UR14, RZ ;  /* 0x0000000e0256bc10 */ /* 0x000fc8000ff1e0ff */
[----:B------:R-:W-:Y:S02]  /*2ce0*/  @!P3 LEA.HI.X.SX32 R85, R2, UR7, 0x1, P0 ;  /* 0x000000070255bc11 */ /* 0x000fe400080f0eff */
        /* <DEDUP_REMOVED lines=13> */
[----:B------:R-:W-:-:S03]  /*2dc0*/  IADD3 R2, P0, R86, UR10, RZ ;  /* 0x0000000a56027c10 */ /* 0x000fc6000ff1e0ff */
[----:B------:R-:W-:-:S05]  /*2dd0*/  IMAD R84, R231, c[0x0][0x1f4], R84 ;  /* 0x00007d00e7547a24 */ /* 0x000fca00078e0254 */
[----:B------:R-:W-:Y:S02]  /*2de0*/  IADD3.X R84, R87, UR6, R84, P0, !PT ;  /* 0x0000000657547c10 */ /* 0x000fe400087fe454 */
[----:B------:R-:W-:-:S04]  /*2df0*/  LEA R98, P0, R2, c[0x0][0x1c8], 0x1 ;  /* 0x0000720002627a11 */ /* 0x000fc800078008ff */
[----:B------:R-:W-:Y:S01]  /*2e00*/  LEA.HI.X R2, R2, c[0x0][0x1cc], R84, 0x1, P0 ;  /* 0x0000730002027a11 */ /* 0x000fe200000f0c54 */
[----:B------:R-:W1:Y:S04]  /*2e10*/  SHFL.IDX PT, R93, R98, RZ, 0x181f ;  /* 0x00181fff625d7589 */ /* 0x000e6800000e0000 */
[----:B------:R-:W2:Y:S04]  /*2e20*/  SHFL.IDX PT, R94, R2, RZ, 0x181f ;  /* 0x00181fff025e7589 */ /* 0x000ea800000e0000 */
[----:B------:R-:W3:Y:S04]  /*2e30*/  SHFL.IDX PT, R91, R98, 0x1, 0x181f ;  /* 0x00381f00625b7f89 */ /* 0x000ee800000e0000 */
[----:B------:R-:W-:Y:S04]  /*2e40*/  SHFL.IDX PT, R89, R98, 0x2, 0x181f ;  /* 0x00581f0062597f89 */ /* 0x000fe800000e0000 */
[----:B------:R-:W4:Y:S04]  /*2e50*/  SHFL.IDX PT, R92, R2, 0x1, 0x181f ;  /* 0x00381f00025c7f89 */ /* 0x000f2800000e0000 */
[----:B------:R-:W5:Y:S04]  /*2e60*/  SHFL.IDX PT, R87, R98, 0x3, 0x181f ;  /* 0x00781f0062577f89 */ /* 0x000f6800000e0000 */
[----:B------:R-:W5:Y:S01]  /*2e70*/  SHFL.IDX PT, R85, R98, 0x4, 0x181f ;  /* 0x00981f0062557f89 */ /* 0x000f6200000e0000 */
[----:B-1----:R-:W-:-:S03]  /*2e80*/  IADD3 R96, P0, R93, R236, RZ ;  /* 0x000000ec5d607210 */ /* 0x002fc60007f1e0ff */
[----:B------:R1:W1:Y:S02]  /*2e90*/  SHFL.IDX PT, R84, R98, 0x5, 0x181f ;  /* 0x00b81f0062547f89 */ /* 0x00026400000e0000 */
[----:B--2---:R-:W-:Y:S02]  /*2ea0*/  IMAD.X R97, R94, 0x1, R235, P0 ;  /* 0x000000015e617824 */ /* 0x004fe400000e06eb */
[----:B------:R-:W-:Y:S01]  /*2eb0*/  SHFL.IDX PT, R90, R2, 0x2, 0x181f ;  /* 0x00581f00025a7f89 */ /* 0x000fe200000e0000 */
[----:B---3--:R-:W-:-:S03]  /*2ec0*/  IADD3 R94, P0, R91, R236, RZ ;  /* 0x000000ec5b5e7210 */ /* 0x008fc60007f1e0ff */
[----:B------:R-:W2:Y:S04]  /*2ed0*/  SHFL.IDX PT, R88, R2, 0x3, 0x181f ;  /* 0x00781f0002587f89 */ /* 0x000ea800000e0000 */
[----:B------:R-:W3:Y:S01]  /*2ee0*/  SHFL.IDX PT, R86, R2, 0x4, 0x181f ;  /* 0x00981f0002567f89 */ /* 0x000ee200000e0000 */
[----:B----4-:R-:W-:-:S03]  /*2ef0*/  IMAD.X R95, R92, 0x1, R235, P0 ;  /* 0x000000015c5f7824 */ /* 0x010fc600000e06eb */
[----:B------:R-:W4:Y:S01]  /*2f00*/  SHFL.IDX PT, R2, R2, 0x5, 0x181f ;  /* 0x00b81f0002027f89 */ /* 0x000f2200000e0000 */
[----:B-----5:R-:W-:-:S03]  /*2f10*/  IADD3 R92, P2, R87, R236, RZ ;  /* 0x000000ec575c7210 */ /* 0x020fc60007f5e0ff */
[----:B------:R5:W-:Y:S01]  /*2f20*/  LDGSTS.E.BYPASS.LTC128B.128 [R229+0x3100], [R96.64], !P4 ;  /* 0x0310000060e57fae */ /* 0x000be2000e101d50 */
[----:B-1----:R-:W-:-:S03]  /*2f30*/  IADD3 R98, P1, R85, R236, RZ ;  /* 0x000000ec55627210 */ /* 0x002fc60007f3e0ff */
[----:B------:R1:W-:Y:S01]  /*2f40*/  LDGSTS.E.BYPASS.LTC128B.128 [R229+0x3900], [R94.64], !P4 ;  /* 0x039000005ee57fae */ /* 0x0003e2000e101d50 */
[-C--:B------:R-:W-:Y:S01]  /*2f50*/  IADD3 R84, P0, R84, R236.reuse, RZ ;  /* 0x000000ec54547210 */ /* 0x080fe20007f1e0ff */
[--C-:B--2---:R-:W-:Y:S02]  /*2f60*/  IMAD.X R93, R88, 0x1, R235.reuse, P2 ;  /* 0x00000001585d7824 */ /* 0x104fe400010e06eb */
[--C-:B---3--:R-:W-:Y:S02]  /*2f70*/  IMAD.X R99, R86, 0x1, R235.reuse, P1 ;  /* 0x0000000156637824 */ /* 0x108fe400008e06eb */
[----:B----4-:R-:W-:Y:S01]  /*2f80*/  IMAD.X R85, R2, 0x1, R235, P0 ;  /* 0x0000000102557824 */ /* 0x010fe200000e06eb */
[----:B-----5:R-:W-:-:S05]  /*2f90*/  IADD3 R96, P5, R89, R236, RZ ;  /* 0x000000ec59607210 */ /* 0x020fca0007fbe0ff */
[----:B------:R-:W-:-:S05]  /*2fa0*/  IMAD.X R97, R90, 0x1, R235, P5 ;  /* 0x000000015a617824 */ /* 0x000fca00028e06eb */
[----:B------:R1:W-:Y:S04]  /*2fb0*/  LDGSTS.E.BYPASS.LTC128B.128 [R229+0x4100], [R96.64], !P4 ;  /* 0x0410000060e57fae */ /* 0x0003e8000e101d50 */
[----:B------:R1:W-:Y:S04]  /*2fc0*/  LDGSTS.E.BYPASS.LTC128B.128 [R229+0x4900], [R92.64], !P4 ;  /* 0x049000005ce57fae */ /* 0x0003e8000e101d50 */
[----:B------:R1:W-:Y:S04]  /*2fd0*/  LDGSTS.E.BYPASS.LTC128B.128 [R229+0x5100], [R98.64], !P4 ;  /* 0x0510000062e57fae */ /* 0x0003e8000e101d50 */
[----:B------:R1:W-:Y:S02]  /*2fe0*/  LDGSTS.E.BYPASS.LTC128B.128 [R229+0x5900], [R84.64], !P4 ;  /* 0x0590000054e57fae */ /* 0x0003e4000e101d50 */
.L_x_499:
[----:B-1----:R-:W-:Y:S01]  /*2ff0*/  LEA.HI R85, R173, R171, RZ, 0x2 ;  /* 0x000000abad557211 */ /* 0x002fe200078f10ff */
[----:B------:R-:W-:Y:S01]  /*3000*/  ULDC UR13, c[0x0][0x324] ;  /* 0x0000c900000d7ab9 */ /* 0x000fe20000000800 */
[----:B------:R-:W-:Y:S01]  /*3010*/  LOP3.LUT R84, R172, 0xffffffe0, RZ, 0xc0, !PT ;  /* 0xffffffe0ac547812 */ /* 0x000fe200078ec0ff */
[----:B------:R-:W-:Y:S01]  /*3020*/  ULOP3.LUT UR13, URZ, UR13, URZ, 0x33, !UPT ;  /* 0x0000000d3f0d7292 */ /* 0x000fe2000f8e333f */
[----:B------:R-:W-:Y:S01]  /*3030*/  LOP3.LUT R85, R85, 0xfffffffc, RZ, 0xc0, !PT ;  /* 0xfffffffc55557812 */ /* 0x000fe200078ec0ff */
[----:B------:R-:W0:Y:S01]  /*3040*/  LDGDEPBAR ;  /* 0x00000000000079af */ /* 0x000e220000000000 */
[----:B------:R-:W-:Y:S01]  /*3050*/  SHF.R.S32.HI R86, RZ, 0x1f, R170 ;  /* 0x0000001fff567819 */ /* 0x000fe200000114aa */
[C---:B------:R-:W-:Y:S01]  /*3060*/  IMAD.IADD R84, R171.reuse, 0x1, -R84 ;  /* 0x00000001ab547824 */ /* 0x040fe200078e0a54 */
[----:B------:R-:W-:Y:S01]  /*3070*/  PLOP3.LUT P1, PT, PT, PT, UP2, 0x80, 0x0 ;  /* 0x000000000000781c */ /* 0x000fe20003f2f028 */
[----:B------:R-:W-:Y:S01]  /*3080*/  IMAD.IADD R171, R171, 0x1, -R85 ;  /* 0x00000001abab7824 */ /* 0x000fe200078e0a55 */
[----:B------:R-:W-:-:S02]  /*3090*/  LEA.HI R86, R86, R170, RZ, 0x2 ;  /* 0x000000aa56567211 */ /* 0x000fc400078f10ff */
[----:B------:R-:W-:Y:S02]  /*30a0*/  SHF.R.S32.HI R2, RZ, 0x1f, R84 ;  /* 0x0000001fff027819 */ /* 0x000fe40000011454 */
[----:B------:R-:W-:Y:S02]  /*30b0*/  LOP3.LUT R86, R86, 0xffffffc, RZ, 0xc0, !PT ;  /* 0x0ffffffc56567812 */ /* 0x000fe400078ec0ff */
[----:B------:R-:W-:Y:S02]  /*30c0*/  LEA.HI R85, R171, R171, RZ, 0x1 ;  /* 0x000000abab557211 */ /* 0x000fe400078f08ff */
[----:B------:R-:W-:Y:S01]  /*30d0*/  LEA.HI R2, R2, R84, RZ, 0x2 ;  /* 0x0000005402027211 */ /* 0x000fe200078f10ff */
[----:B------:R-:W-:Y:S01]  /*30e0*/  IMAD.IADD R170, R170, 0x1, -R86 ;  /* 0x00000001aaaa7824 */ /* 0x000fe200078e0a56 */
[----:B------:R-:W-:Y:S01]  /*30f0*/  PLOP3.LUT P0, PT, PT, PT, UP2, 0x80, 0x0 ;  /* 0x000000000000781c */ /* 0x000fe20003f0f028 */
[----:B------:R-:W-:Y:S01]  /*3100*/  IMAD.SHL.U32 R87, R85, 0x20, RZ ;  /* 0x0000002055577824 */ /* 0x000fe200078e00ff */
[----:B------:R-:W-:-:S02]  /*3110*/  LEA.HI.SX32 R86, R2, UR19, 0x1e ;  /* 0x0000001302567c11 */ /* 0x000fc4000f8ff2ff */
[----:B------:R-:W-:Y:S02]  /*3120*/  LOP3.LUT R85, R85, 0x1ffffffe, RZ, 0xc0, !PT ;  /* 0x1ffffffe55557812 */ /* 0x000fe400078ec0ff */
[----:B------:R-:W-:Y:S01]  /*3130*/  LOP3.LUT R87, R87, 0xffffffc0, RZ, 0xc0, !PT ;  /* 0xffffffc057577812 */ /* 0x000fe200078ec0ff */
[----:B------:R-:W-:Y:S02]  /*3140*/  IMAD R86, R170, 0x10, R86 ;  /* 0x00000010aa567824 */ /* 0x000fe400078e0256 */
[----:B------:R-:W-:Y:S02]  /*3150*/  IMAD.IADD R85, R171, 0x1, -R85 ;  /* 0x00000001ab557824 */ /* 0x000fe400078e0a55 */
[----:B------:R-:W-:-:S04]  /*3160*/  IMAD.IADD R86, R87, 0x1, R86 ;  /* 0x0000000157567824 */ /* 0x000fc800078e0256 */
[----:B------:R-:W-:-:S04]  /*3170*/  IMAD R237, R85, 0x8, R86 ;  /* 0x0000000855ed7824 */ /* 0x000fc800078e0256 */
[----:B------:R-:W-:-:S04]  /*3180*/  @P1 IMAD.HI.U32 R85, R237, c[0x0][0x2c8], RZ ;  /* 0x0000b200ed551a27 */ /* 0x000fc800078e00ff */
[----:B------:R-:W-:Y:S01]  /*3190*/  IMAD.MOV.U32 R96, RZ, RZ, R237 ;  /* 0x000000ffff607224 */ /* 0x000fe200078e00ed */
[----:B------:R-:W-:Y:S02]  /*31a0*/  @P0 SHF.R.U32.HI R96, RZ, c[0x0][0x2cc], R85 ;  /* 0x0000b300ff600a19 */ /* 0x000fe40000011655 */
[----:B------:R-:W-:Y:S02]  /*31b0*/  LOP3.LUT R85, R2, 0x7ffffffc, RZ, 0xc0, !PT ;  /* 0x7ffffffc02557812 */ /* 0x000fe400078ec0ff */
[----:B------:R-:W-:Y:S01]  /*31c0*/  PLOP3.LUT P0, PT, PT, PT, UP1, 0x40, 0x0 ;  /* 0x000000000000781c */ /* 0x000fe20003f0e818 */
[----:B------:R-:W1:Y:S02]  /*31d0*/  SHFL.IDX PT, R2, R96, RZ, 0x1c1f ;  /* 0x001c1fff60027589 */ /* 0x000e6400000e0000 */
[----:B------:R-:W-:Y:S02]  /*31e0*/  IMAD.IADD R85, R84, 0x1, -R85 ;  /* 0x0000000154557824 */ /* 0x000fe400078e0a55 */
[----:B------:R-:W-:-:S02]  /*31f0*/  IMAD.MOV.U32 R84, RZ, RZ, c[0x0][0x2ac] ;  /* 0x0000ab00ff547624 */ /* 0x000fc400078e00ff */
[----:B------:R-:W-:Y:S02]  /*3200*/  IMAD.SHL.U32 R238, R85, 0x2, RZ ;  /* 0x0000000255ee7824 */ /* 0x000fe400078e00ff */
[----:B------:R-:W-:Y:S02]  /*3210*/  IMAD R84, R84, c[0x0][0x1d0], R3 ;  /* 0x0000740054547a24 */ /* 0x000fe400078e0203 */
[--C-:B------:R-:W-:Y:S01]  /*3220*/  IMAD.IADD R100, R3, 0x1, -R238.reuse ;  /* 0x0000000103647824 */ /* 0x100fe200078e0aee */
[----:B------:R-:W-:Y:S01]  /*3230*/  IADD3 R98, -R238, 0x1, R5 ;  /* 0x00000001ee627810 */ /* 0x000fe20007ffe105 */
[----:B------:R-:W-:Y:S02]  /*3240*/  IMAD.IADD R97, R84, 0x1, -R238 ;  /* 0x0000000154617824 */ /* 0x000fe400078e0aee */
[----:B------:R-:W-:Y:S01]  /*3250*/  IMAD.IADD R5, R168, 0x1, R7 ;  /* 0x00000001a8057824 */ /* 0x000fe200078e0207 */
[----:B------:R-:W-:-:S04]  /*3260*/  IADD3 R98, R98, -c[0x0][0x168], RZ ;  /* 0x80005a0062627a10 */ /* 0x000fc80007ffe0ff */
[C---:B------:R-:W-:Y:S02]  /*3270*/  IADD3 R99, R98.reuse, c[0x0][0x328], RZ ;  /* 0x0000ca0062637a10 */ /* 0x040fe40007ffe0ff */
[----:B------:R-:W-:-:S03]  /*3280*/  IADD3 R98, R98, UR13, RZ ;  /* 0x0000000d62627c10 */ /* 0x000fc6000fffe0ff */
[--C-:B-1----:R-:W-:Y:S02]  /*3290*/  IMAD.IADD R87, R99, 0x1, R2.reuse ;  /* 0x0000000163577824 */ /* 0x102fe400078e0202 */
[----:B------:R-:W-:-:S03]  /*32a0*/  IMAD.IADD R84, R98, 0x1, R2 ;  /* 0x0000000162547824 */ /* 0x000fc600078e0202 */
[----:B------:R-:W-:Y:S01]  /*32b0*/  IMNMX R87, R87, R97, PT ;  /* 0x0000006157577217 */ /* 0x000fe20003800200 */
[----:B------:R-:W-:Y:S05]  /*32c0*/  @P0 BRA `(.L_x_500) ;  /* 0x0000015000000947 */ /* 0x000fea0003800000 */
[----:B------:R-:W-:Y:S01]  /*32d0*/  IMAD.U32 R7, RZ, RZ, UR8 ;  /* 0x00000008ff077e24 */ /* 0x000fe2000f8e00ff */
[----:B------:R-:W-:Y:S04]  /*32e0*/  BSSY B0, `(.L_x_501) ;  /* 0x000000f000007945 */ /* 0x000fe80003800000 */
[----:B------:R-:W-:-:S04]  /*32f0*/  IADD3 R7, R7, -c[0x0][0x168], R2 ;  /* 0x80005a0007077a10 */ /* 0x000fc80007ffe002 */
        /* <DEDUP_REMOVED lines=9> */
.L_x_502:
[----:B------:R-:W-:-:S04]  /*3390*/  MOV R2, c[0x0][0x32c] ;  /* 0x0000cb0000027a02 */ /* 0x000fc80000000f00 */
[----:B------:R-:W-:-:S13]  /*33a0*/  ISETP.NE.AND P0, PT, R2, 0x1, PT ;  /* 0x000000010200780c */ /* 0x000fda0003f05270 */
[----:B------:R-:W-:-:S05]  /*33b0*/  @P0 IMAD.HI.U32 R2, R7, c[0x0][0x330], RZ ;  /* 0x0000cc0007020a27 */ /* 0x000fca00078e00ff */
[----:B------:R-:W-:Y:S02]  /*33c0*/  @P0 SHF.R.U32.HI R7, RZ, c[0x0][0x334], R2 ;  /* 0x0000cd00ff070a19 */ /* 0x000fe40000011602 */
.L_x_503:
[----:B------:R-:W-:Y:S05]  /*33d0*/  BSYNC B0 ;  /* 0x0000000000007941 */ /* 0x000fea0003800000 */
.L_x_501:
[----:B------:R-:W-:-:S05]  /*33e0*/  IMAD R7, R7, c[0x0][0x32c], R100 ;  /* 0x0000cb0007077a24 */ /* 0x000fca00078e0264 */
[----:B------:R-:W-:Y:S02]  /*33f0*/  IADD3 R2, R7, c[0x0][0x32c], RZ ;  /* 0x0000cb0007027a10 */ /* 0x000fe40007ffe0ff */
[----:B------:R-:W-:Y:S02]  /*3400*/  IMNMX R84, R84, R7, !PT ;  /* 0x0000000754547217 */ /* 0x000fe40007800200 */
[----:B------:R-:W-:Y:S02]  /*3410*/  IMNMX R87, R87, R2, PT ;  /* 0x0000000257577217 */ /* 0x000fe40003800200 */
.L_x_500:
[----:B------:R-:W1:Y:S01]  /*3420*/  SHFL.IDX PT, R2, R96, 0x1, 0x1c1f ;  /* 0x003c1f0060027f89 */ /* 0x000e6200000e0000 */
[----:B------:R-:W-:Y:S01]  /*3430*/  PLOP3.LUT P0, PT, PT, PT, UP1, 0x40, 0x0 ;  /* 0x000000000000781c */ /* 0x000fe20003f0e818 */
[--C-:B-1----:R-:W-:Y:S02]  /*3440*/  IMAD.IADD R142, R99, 0x1, R2.reuse ;  /* 0x00000001638e7824 */ /* 0x102fe400078e0202 */
[----:B------:R-:W-:-:S03]  /*3450*/  IMAD.IADD R139, R98, 0x1, R2 ;  /* 0x00000001628b7824 */ /* 0x000fc600078e0202 */
[----:B------:R-:W-:-:S07]  /*3460*/  IMNMX R142, R142, R97, PT ;  /* 0x000000618e8e7217 */ /* 0x000fce0003800200 */
        /* <DEDUP_REMOVED lines=13> */
.L_x_506:
[----:B------:R-:W-:-:S04]  /*3540*/  MOV R2, c[0x0][0x32c] ;  /* 0x0000cb0000027a02 */ /* 0x000fc80000000f00 */
[----:B------:R-:W-:-:S13]  /*3550*/  ISETP.NE.AND P0, PT, R2, 0x1, PT ;  /* 0x000000010200780c */ /* 0x000fda0003f05270 */
[----:B------:R-:W-:-:S05]  /*3560*/  @P0 IMAD.HI.U32 R2, R7, c[0x0][0x330], RZ ;  /* 0x0000cc0007020a27 */ /* 0x000fca00078e00ff */
[----:B------:R-:W-:Y:S02]  /*3570*/  @P0 SHF.R.U32.HI R7, RZ, c[0x0][0x334], R2 ;  /* 0x0000cd00ff070a19 */ /* 0x000fe40000011602 */
.L_x_507:
[----:B------:R-:W-:Y:S05]  /*3580*/  BSYNC B0 ;  /* 0x0000000000007941 */ /* 0x000fea0003800000 */
.L_x_505:
[----:B------:R-:W-:-:S05]  /*3590*/  IMAD R7, R7, c[0x0][0x32c], R100 ;  /* 0x0000cb0007077a24 */ /* 0x000fca00078e0264 */
[----:B------:R-:W-:Y:S02]  /*35a0*/  IADD3 R2, R7, c[0x0][0x32c], RZ ;  /* 0x0000cb0007027a10 */ /* 0x000fe40007ffe0ff */
[----:B------:R-:W-:Y:S02]  /*35b0*/  IMNMX R139, R139, R7, !PT ;  /* 0x000000078b8b7217 */ /* 0x000fe40007800200 */
[----:B------:R-:W-:Y:S02]  /*35c0*/  IMNMX R142, R142, R2, PT ;  /* 0x000000028e8e7217 */ /* 0x000fe40003800200 */
.L_x_504:
[C---:B------:R-:W-:Y:S02]  /*35d0*/  ISETP.GE.AND P0, PT, R3.reuse, 0x2, PT ;  /* 0x000000020300780c */ /* 0x040fe40003f06270 */
[----:B------:R-:W-:Y:S02]  /*35e0*/  ISETP.GE.AND P2, PT, R3, 0xa, PT ;  /* 0x0000000a0300780c */ /* 0x000fe40003f46270 */
[----:B------:R-:W-:Y:S02]  /*35f0*/  P2R R2, PR, RZ, 0x1 ;  /* 0x00000001ff027803 */ /* 0x000fe40000000000 */
[----:B------:R-:W-:-:S02]  /*3600*/  ISETP.GT.AND P0, PT, R84, 0x1, !P0 ;  /* 0x000000015400780c */ /* 0x000fc40004704270 */
[----:B------:R-:W-:Y:S02]  /*3610*/  ISETP.GE.AND P1, PT, R3, 0x9, PT ;  /* 0x000000090300780c */ /* 0x000fe40003f26270 */
[----:B------:R-:W-:Y:S02]  /*3620*/  ISETP.LT.OR P0, PT, R87, 0x2, P0 ;  /* 0x000000025700780c */ /* 0x000fe40000701670 */
[----:B------:R-:W-:Y:S02]  /*3630*/  P2R R102, PR, RZ, 0x2 ;  /* 0x00000002ff667803 */ /* 0x000fe40000000000 */
[----:B------:R-:W-:Y:S02]  /*3640*/  FSEL R95, R81, -INF , !P0 ;  /* 0xff800000515f7808 */ /* 0x000fe40004000000 */
[----:B------:R-:W-:Y:S02]  /*3650*/  ISETP.GT.AND P0, PT, R84, 0x9, !P2 ;  /* 0x000000095400780c */ /* 0x000fe40005704270 */
[----:B------:R-:W-:-:S02]  /*3660*/  P2R R101, PR, RZ, 0x4 ;  /* 0x00000004ff657803 */ /* 0x000fc40000000000 */
[----:B------:R-:W-:Y:S02]  /*3670*/  ISETP.LT.OR P0, PT, R87, 0xa, P0 ;  /* 0x0000000a5700780c */ /* 0x000fe40000701670 */
[C---:B------:R-:W-:Y:S02]  /*3680*/  ISETP.GT.AND P1, PT, R84.reuse, 0x8, !P1 ;  /* 0x000000085400780c */ /* 0x040fe40004f24270 */
[----:B------:R-:W-:Y:S02]  /*3690*/  ISETP.GE.AND P2, PT, R3, 0x11, PT ;  /* 0x000000110300780c */ /* 0x000fe40003f46270 */
[----:B------:R-:W-:Y:S02]  /*36a0*/  FSEL R93, R77, -INF , !P0 ;  /* 0xff8000004d5d7808 */ /* 0x000fe40004000000 */
[----:B------:R-:W-:Y:S02]  /*36b0*/  ISETP.LT.OR P1, PT, R87, 0x9, P1 ;  /* 0x000000095700780c */ /* 0x000fe40000f21670 */
[----:B------:R-:W-:-:S02]  /*36c0*/  ISETP.GT.AND P0, PT, R84, 0x10, !P2 ;  /* 0x000000105400780c */ /* 0x000fc40005704270 */
[----:B------:R-:W-:Y:S02]  /*36d0*/  FSEL R94, R76, -INF , !P1 ;  /* 0xff8000004c5e7808 */ /* 0x000fe40004800000 */
[----:B------:R-:W-:Y:S02]  /*36e0*/  ISETP.LT.OR P0, PT, R87, 0x11, P0 ;  /* 0x000000115700780c */ /* 0x000fe40000701670 */
[----:B------:R-:W-:Y:S02]  /*36f0*/  ISETP.GE.AND P1, PT, R3, 0x12, PT ;  /* 0x000000120300780c */ /* 0x000fe40003f26270 */
[----:B------:R-:W-:Y:S02]  /*3700*/  FSEL R92, R72, -INF , !P0 ;  /* 0xff800000485c7808 */ /* 0x000fe40004000000 */
[----:B------:R-:W-:Y:S02]  /*3710*/  ISETP.GT.AND P0, PT, R84, 0x11, !P1 ;  /* 0x000000115400780c */ /* 0x000fe40004f04270 */
[----:B------:R-:W-:-:S02]  /*3720*/  P2R R144, PR, RZ, 0x2 ;  /* 0x00000002ff907803 */ /* 0x000fc40000000000 */
[----:B------:R-:W-:Y:S02]  /*3730*/  ISETP.LT.OR P0, PT, R87, 0x12, P0 ;  /* 0x000000125700780c */ /* 0x000fe40000701670 */
[----:B------:R-:W-:Y:S02]  /*3740*/  ISETP.GE.AND P1, PT, R3, 0x19, PT ;  /* 0x000000190300780c */ /* 0x000fe40003f26270 */
[----:B------:R-:W-:Y:S02]  /*3750*/  FSEL R91, R73, -INF , !P0 ;  /* 0xff800000495b7808 */ /* 0x000fe40004000000 */
[----:B------:R-:W-:Y:S02]  /*3760*/  ISETP.GT.AND P0, PT, R84, 0x18, !P1 ;  /* 0x000000185400780c */ /* 0x000fe40004f04270 */
[----:B------:R-:W-:Y:S02]  /*3770*/  P2R R141, PR, RZ, 0x2 ;  /* 0x00000002ff8d7803 */ /* 0x000fe40000000000 */
[----:B------:R-:W-:-:S02]  /*3780*/  ISETP.LT.OR P0, PT, R87, 0x19, P0 ;  /* 0x000000195700780c */ /* 0x000fc40000701670 */
[----:B------:R-:W-:Y:S02]  /*3790*/  ISETP.GE.AND P1, PT, R3, 0x1a, PT ;  /* 0x0000001a0300780c */ /* 0x000fe40003f26270 */
[----:B------:R-:W-:Y:S02]  /*37a0*/  FSEL R90, R68, -INF , !P0 ;  /* 0xff800000445a7808 */ /* 0x000fe40004000000 */
[----:B------:R-:W-:Y:S02]  /*37b0*/  ISETP.GT.AND P0, PT, R84, 0x19, !P1 ;  /* 0x000000195400780c */ /* 0x000fe40004f04270 */
[----:B------:R-:W-:Y:S02]  /*37c0*/  P2R R140, PR, RZ, 0x2 ;  /* 0x00000002ff8c7803 */ /* 0x000fe40000000000 */
[----:B------:R-:W-:Y:S02]  /*37d0*/  ISETP.LT.OR P0, PT, R87, 0x1a, P0 ;  /* 0x0000001a5700780c */ /* 0x000fe40000701670 */
[----:B------:R-:W-:-:S02]  /*37e0*/  ISETP.GE.AND P1, PT, R3, 0x21, PT ;  /* 0x000000210300780c */ /* 0x000fc40003f26270 */
[----:B------:R-:W-:Y:S02]  /*37f0*/  FSEL R88, R69, -INF , !P0 ;  /* 0xff80000045587808 */ /* 0x000fe40004000000 */
[----:B------:R-:W-:Y:S02]  /*3800*/  ISETP.GT.AND P0, PT, R84, 0x20, !P1 ;  /* 0x000000205400780c */ /* 0x000fe40004f04270 */
[----:B------:R-:W-:Y:S02]  /*3810*/  P2R R115, PR, RZ, 0x2 ;  /* 0x00000002ff737803 */ /* 0x000fe40000000000 */
[----:B------:R-:W-:Y:S02]  /*3820*/  ISETP.LT.OR P0, PT, R87, 0x21, P0 ;  /* 0x000000215700780c */ /* 0x000fe40000701670 */
[----:B------:R-:W-:Y:S02]  /*3830*/  ISETP.GE.AND P1, PT, R3, 0x22, PT ;  /* 0x000000220300780c */ /* 0x000fe40003f26270 */
[----:B------:R-:W-:-:S02]  /*3840*/  FSEL R86, R64, -INF , !P0 ;  /* 0xff80000040567808 */ /* 0x000fc40004000000 */
[C---:B------:R-:W-:Y:S02]  /*3850*/  ISETP.GT.AND P0, PT, R84.reuse, 0x21, !P1 ;  /* 0x000000215400780c */ /* 0x040fe40004f04270 */
[----:B------:R-:W-:Y:S02]  /*3860*/  P2R R114, PR, RZ, 0x2 ;  /* 0x00000002ff727803 */ /* 0x000fe40000000000 */
[----:B------:R-:W-:Y:S02]  /*3870*/  ISETP.LT.OR P0, PT, R87, 0x22, P0 ;  /* 0x000000225700780c */ /* 0x000fe40000701670 */
[----:B------:R-:W-:Y:S02]  /*3880*/  ISETP.GE.AND P1, PT, R3, 0x29, PT ;  /* 0x000000290300780c */ /* 0x000fe40003f26270 */
[----:B------:R-:W-:Y:S02]  /*3890*/  FSEL R85, R65, -INF , !P0 ;  /* 0xff80000041557808 */ /* 0x000fe40004000000 */
[----:B------:R-:W-:-:S02]  /*38a0*/  ISETP.GT.AND P0, PT, R84, 0x28, !P1 ;  /* 0x000000285400780c */ /* 0x000fc40004f04270 */
[----:B------:R-:W-:Y:S02]  /*38b0*/  P2R R113, PR, RZ, 0x2 ;  /* 0x00000002ff717803 */ /* 0x000fe40000000000 */
        /* <DEDUP_REMOVED lines=41> */
[C---:B------:R-:W-:Y:S02]  /*3b50*/  ISETP.GE.AND P1, PT, R3.reuse, 0x4a, PT ;  /* 0x0000004a0300780c */ /* 0x040fe40003f26270 */
[----:B------:R-:W-:Y:S02]  /*3b60*/  FSEL R210, R40, -INF , !P0 ;  /* 0xff80000028d27808 */ /* 0x000fe40004000000 */
[----:B------:R-:W-:Y:S02]  /*3b70*/  ISETP.GT.AND P0, PT, R84, 0x49, !P1 ;  /* 0x000000495400780c */ /* 0x000fe40004f04270 */
[----:B------:R-:W-:Y:S02]  /*3b80*/  ISETP.GE.AND P6, PT, R3, 0x51, PT ;  /* 0x000000510300780c */ /* 0x000fe40003fc6270 */
        /* <DEDUP_REMOVED lines=15> */
[----:B------:R-:W-:-:S04]  /*3c80*/  ISETP.LT.OR P0, PT, R87, 0x59, P0 ;  /* 0x000000595700780c */ /* 0x000fc80000701670 */
[----:B------:R-:W-:Y:S02]  /*3c90*/  FSEL R110, R28, -INF , !P0 ;  /* 0xff8000001c6e7808 */ /* 0x000fe40004000000 */
[----:B------:R-:W-:Y:S01]  /*3ca0*/  ISETP.GT.AND P0, PT, R84, RZ, !P1 ;  /* 0x000000ff5400720c */ /* 0x000fe20004f04270 */
[----:B------:R-:W1:Y:S01]  /*3cb0*/  SHFL.IDX PT, R28, R96, 0x2, 0x1c1f ;  /* 0x005c1f00601c7f89 */ /* 0x000e6200000e0000 */
[----:B------:R-:W-:Y:S02]  /*3cc0*/  ISETP.GE.AND P1, PT, R3, 0x5a, PT ;  /* 0x0000005a0300780c */ /* 0x000fe40003f26270 */
[----:B------:R-:W-:-:S04]  /*3cd0*/  ISETP.LT.OR P0, PT, R87, 0x1, P0 ;  /* 0x000000015700780c */ /* 0x000fc80000701670 */
[----:B------:R-:W-:Y:S02]  /*3ce0*/  FSEL R41, R80, -INF , !P0 ;  /* 0xff80000050297808 */ /* 0x000fe40004000000 */
[----:B------:R-:W-:-:S04]  /*3cf0*/  ISETP.GT.AND P0, PT, R84, 0x59, !P1 ;  /* 0x000000595400780c */ /* 0x000fc80004f04270 */
[----:B------:R-:W-:-:S04]  /*3d00*/  ISETP.LT.OR P0, PT, R87, 0x5a, P0 ;  /* 0x0000005a5700780c */ /* 0x000fc80000701670 */
[----:B------:R-:W-:Y:S02]  /*3d10*/  FSEL R111, R29, -INF , !P0 ;  /* 0xff8000001d6f7808 */ /* 0x000fe40004000000 */
        /* <DEDUP_REMOVED lines=17> */
.L_x_510:
[----:B------:R-:W-:-:S04]  /*3e30*/  MOV R28, c[0x0][0x32c] ;  /* 0x0000cb00001c7a02 */ /* 0x000fc80000000f00 */
[----:B------:R-:W-:-:S13]  /*3e40*/  ISETP.NE.AND P0, PT, R28, 0x1, PT ;  /* 0x000000011c00780c */ /* 0x000fda0003f05270 */
[----:B------:R-:W-:-:S05]  /*3e50*/  @P0 IMAD.HI.U32 R28, R29, c[0x0][0x330], RZ ;  /* 0x0000cc001d1c0a27 */ /* 0x000fca00078e00ff */
[----:B------:R-:W-:Y:S02]  /*3e60*/  @P0 SHF.R.U32.HI R29, RZ, c[0x0][0x334], R28 ;  /* 0x0000cd00ff1d0a19 */ /* 0x000fe4000001161c */
.L_x_511:
[----:B------:R-:W-:Y:S05]  /*3e70*/  BSYNC B0 ;  /* 0x0000000000007941 */ /* 0x000fea0003800000 */
.L_x_509:
[----:B------:R-:W-:-:S05]  /*3e80*/  IMAD R29, R29, c[0x0][0x32c], R100 ;  /* 0x0000cb001d1d7a24 */ /* 0x000fca00078e0264 */
[----:B------:R-:W-:Y:S02]  /*3e90*/  IADD3 R28, R29, c[0x0][0x32c], RZ ;  /* 0x0000cb001d1c7a10 */ /* 0x000fe40007ffe0ff */
[----:B------:R-:W-:Y:S02]  /*3ea0*/  IMNMX R3, R3, R29, !PT ;  /* 0x0000001d03037217 */ /* 0x000fe40007800200 */
[----:B------:R-:W-:Y:S02]  /*3eb0*/  IMNMX R48, R48, R28, PT ;  /* 0x0000001c30307217 */ /* 0x000fe40003800200 */
.L_x_508:
[----:B------:R-:W-:Y:S02]  /*3ec0*/  ISETP.NE.AND P0, PT, R102, RZ, PT ;  /* 0x000000ff6600720c */ /* 0x000fe40003f05270 */
[----:B------:R-:W-:Y:S02]  /*3ed0*/  P2R R147, PR, RZ, 0x10 ;  /* 0x00000010ff937803 */ /* 0x000fe40000000000 */
[----:B------:R-:W-:Y:S02]  /*3ee0*/  ISETP.GT.AND P0, PT, R139, 0x8, !P0 ;  /* 0x000000088b00780c */ /* 0x000fe40004704270 */
[----:B------:R-:W-:-:S02]  /*3ef0*/  ISETP.NE.AND P4, PT, R52, RZ, PT ;  /* 0x000000ff3400720c */ /* 0x000fc40003f85270 */
[----:B------:R-:W-:Y:S02]  /*3f00*/  ISETP.LT.OR P0, PT, R142, 0x9, P0 ;  /* 0x000000098e00780c */ /* 0x000fe40000701670 */
[----:B------:R-:W-:Y:S02]  /*3f10*/  P2R R57, PR, RZ, 0x8 ;  /* 0x00000008ff397803 */ /* 0x000fe40000000000 */
[----:B------:R-:W-:Y:S02]  /*3f20*/  FSEL R29, R78, -INF , !P0 ;  /* 0xff8000004e1d7808 */ /* 0x000fe40004000000 */
[----:B------:R-:W-:Y:S02]  /*3f30*/  ISETP.NE.AND P0, PT, R101, RZ, PT ;  /* 0x000000ff6500720c */ /* 0x000fe40003f05270 */
[----:B------:R-:W-:Y:S02]  /*3f40*/  ISETP.NE.AND P3, PT, R40, RZ, PT ;  /* 0x000000ff2800720c */ /* 0x000fe40003f65270 */
[----:B------:R-:W-:-:S02]  /*3f50*/  ISETP.GT.AND P0, PT, R139, 0x9, !P0 ;  /* 0x000000098b00780c */ /* 0x000fc40004704270 */
[----:B------:R-:W-:Y:S02]  /*3f60*/  P2R R36, PR, RZ, 0x10 ;  /* 0x00000010ff247803 */ /* 0x000fe40000000000 */
[----:B------:R-:W-:-:S04]  /*3f70*/  ISETP.LT.OR P0, PT, R142, 0xa, P0 ;  /* 0x0000000a8e00780c */ /* 0x000fc80000701670 */
[----:B------:R-:W-:Y:S02]  /*3f80*/  FSEL R28, R79, -INF , !P0 ;  /* 0xff8000004f1c7808 */ /* 0x000fe40004000000 */
[----:B------:R-:W-:-:S04]  /*3f90*/  ISETP.NE.AND P0, PT, R145, RZ, PT ;  /* 0x000000ff9100720c */ /* 0x000fc80003f05270 */
[----:B------:R-:W-:-:S04]  /*3fa0*/  ISETP.GT.AND P0, PT, R139, 0x10, !P0 ;  /* 0x000000108b00780c */ /* 0x000fc80004704270 */
        /* <DEDUP_REMOVED lines=54> */
[----:B------:R-:W-:Y:S02]  /*4310*/  ISETP.GT.AND P0, PT, R139, 0x48, !P4 ;  /* 0x000000488b00780c */ /* 0x000fe40006704270 */
[----:B------:R-:W-:Y:S02]  /*4320*/  ISETP.NE.AND P4, PT, R146, RZ, PT ;  /* 0x000000ff9200720c */ /* 0x000fe40003f85270 */
[----:B------:R-:W-:-:S04]  /*4330*/  ISETP.LT.OR P0, PT, R142, 0x49, P0 ;  /* 0x000000498e00780c */ /* 0x000fc80000701670 */
[----:B------:R-:W-:Y:S02]  /*4340*/  FSEL R242, R42, -INF , !P0 ;  /* 0xff8000002af27808 */ /* 0x000fe40004000000 */
[----:B------:R-:W-:-:S04]  /*4350*/  ISETP.GT.AND P0, PT, R139, 0x49, !P3 ;  /* 0x000000498b00780c */ /* 0x000fc80005f04270 */
        /* <DEDUP_REMOVED lines=8> */
[----:B------:R-:W-:-:S04]  /*43e0*/  ISETP.NE.AND P0, PT, R2, RZ, PT ;  /* 0x000000ff0200720c */ /* 0x000fc80003f05270 */
[----:B------:R-:W-:-:S04]  /*43f0*/  ISETP.GT.AND P0, PT, R139, 0x1, !P0 ;  /* 0x000000018b00780c */ /* 0x000fc80004704270 */
[----:B------:R-:W-:-:S04]  /*4400*/  ISETP.LT.OR P0, PT, R142, 0x2, P0 ;  /* 0x000000028e00780c */ /* 0x000fc80000701670 */
[----:B------:R-:W-:Y:S02]  /*4410*/  FSEL R83, R83, -INF , !P0 ;  /* 0xff80000053537808 */ /* 0x000fe40004000000 */
[----:B------:R-:W-:-:S04]  /*4420*/  ISETP.GT.AND P0, PT, R139, RZ, !P4 ;  /* 0x000000ff8b00720c */ /* 0x000fc80006704270 */
        /* <DEDUP_REMOVED lines=8> */
[----:B------:R-:W-:Y:S02]  /*44b0*/  ISETP.GT.AND P0, PT, R3, RZ, !P4 ;  /* 0x000000ff0300720c */ /* 0x000fe40006704270 */
[----:B------:R-:W-:Y:S02]  /*44c0*/  ISETP.NE.AND P4, PT, R36, RZ, PT ;  /* 0x000000ff2400720c */ /* 0x000fe40003f85270 */
        /* <DEDUP_REMOVED lines=87> */
[----:B------:R-:W-:Y:S02]  /*4a40*/  ISETP.GT.AND P0, PT, R3, 0x59, !P1 ;  /* 0x000000590300780c */ /* 0x000fe40004f04270 */
[----:B------:R-:W1:Y:S02]  /*4a50*/  SHFL.IDX PT, R3, R96, 0x3, 0x1c1f ;  /* 0x007c1f0060037f89 */ /* 0x000e6400000e0000 */
        /* <DEDUP_REMOVED lines=19> */
.L_x_514:
[----:B------:R-:W-:-:S04]  /*4b90*/  MOV R3, c[0x0][0x32c] ;  /* 0x0000cb0000037a02 */ /* 0x000fc80000000f00 */
[----:B------:R-:W-:-:S13]  /*4ba0*/  ISETP.NE.AND P0, PT, R3, 0x1, PT ;  /* 0x000000010300780c */ /* 0x000fda0003f05270 */
[----:B------:R-:W-:-:S05]  /*4bb0*/  @P0 IMAD.HI.U32 R3, R8, c[0x0][0x330], RZ ;  /* 0x0000cc0008030a27 */ /* 0x000fca00078e00ff */
[----:B------:R-:W-:Y:S02]  /*4bc0*/  @P0 SHF.R.U32.HI R8, RZ, c[0x0][0x334], R3 ;  /* 0x0000cd00ff080a19 */ /* 0x000fe40000011603 */
.L_x_515:
[----:B------:R-:W-:Y:S05]  /*4bd0*/  BSYNC B0 ;  /* 0x0000000000007941 */ /* 0x000fea0003800000 */
.L_x_513:
[----:B------:R-:W-:-:S05]  /*4be0*/  IMAD R8, R8, c[0x0][0x32c], R100 ;  /* 0x0000cb0008087a24 */ /* 0x000fca00078e0264 */
[----:B------:R-:W-:Y:S02]  /*4bf0*/  IADD3 R3, R8, c[0x0][0x32c], RZ ;  /* 0x0000cb0008037a10 */ /* 0x000fe40007ffe0ff */
[----:B------:R-:W-:Y:S02]  /*4c00*/  IMNMX R98, R98, R8, !PT ;  /* 0x0000000862627217 */ /* 0x000fe40007800200 */
[----:B------:R-:W-:Y:S02]  /*4c10*/  IMNMX R97, R97, R3, PT ;  /* 0x0000000361617217 */ /* 0x000fe40003800200 */
.L_x_512:
[----:B------:R-:W-:Y:S01]  /*4c20*/  ISETP.NE.AND P0, PT, R102, RZ, PT ;  /* 0x000000ff6600720c */ /* 0x000fe20003f05270 */
[----:B------:R-:W-:Y:S01]  /*4c30*/  IMAD.SHL.U32 R225, R5, 0x2, RZ ;  /* 0x0000000205e17824 */ /* 0x000fe200078e00ff */
[----:B------:R-:W-:Y:S01]  /*4c40*/  FMNMX.FTZ R3, R41, R95, !PT ;  /* 0x0000005f29037209 */ /* 0x000fe20007810000 */
[----:B------:R-:W-:Y:S01]  /*4c50*/  ULDC.64 UR4, c[0x0][0x2c8] ;  /* 0x0000b20000047ab9 */ /* 0x000fe20000000a00 */
[----:B------:R-:W-:Y:S01]  /*4c60*/  ISETP.GT.AND P0, PT, R98, 0x8, !P0 ;  /* 0x000000086200780c */ /* 0x000fe20004704270 */
[--C-:B------:R-:W-:Y:S01]  /*4c70*/  IMAD R219, R4, 0x2, R225.reuse ;  /* 0x0000000204db7824 */ /* 0x100fe200078e02e1 */
[----:B------:R-:W-:Y:S01]  /*4c80*/  FMNMX.FTZ R3, R94, R3, !PT ;  /* 0x000000035e037209 */ /* 0x000fe20007810000 */
[C---:B------:R-:W-:Y:S01]  /*4c90*/  IMAD R220, R0.reuse, 0x2, R225 ;  /* 0x0000000200dc7824 */ /* 0x040fe200078e02e1 */
[----:B------:R-:W-:Y:S01]  /*4ca0*/  ISETP.LT.OR P0, PT, R97, 0x9, P0 ;  /* 0x000000096100780c */ /* 0x000fe20000701670 */
[----:B------:R-:W-:Y:S01]  /*4cb0*/  IMAD R218, R0, 0x2, R219 ;  /* 0x0000000200da7824 */ /* 0x000fe200078e02db */
[----:B------:R-:W-:Y:S01]  /*4cc0*/  FMNMX.FTZ R3, R93, R3, !PT ;  /* 0x000000035d037209 */ /* 0x000fe20007810000 */
[----:B------:R-:W-:Y:S01]  /*4cd0*/  UIMAD.WIDE.U32 UR22, UR19, UR4, URZ ;  /* 0x00000004131672a5 */ /* 0x000fe2000f8e003f */
[----:B------:R-:W-:-:S02]  /*4ce0*/  FSEL R57, R134, -INF , !P0 ;  /* 0xff80000086397808 */ /* 0x000fc40004000000 */
[----:B------:R-:W-:Y:S01]  /*4cf0*/  ISETP.NE.AND P0, PT, R101, RZ, PT ;  /* 0x000000ff6500720c */ /* 0x000fe20003f05270 */
[----:B------:R-:W-:Y:S01]  /*4d00*/  @UP2 USHF.R.U32.HI UR19, URZ, UR5, UR23 ;  /* 0x000000053f132299 */ /* 0x000fe20008011617 */
[----:B------:R-:W-:Y:S02]  /*4d10*/  FMNMX.FTZ R3, R92, R3, !PT ;  /* 0x000000035c037209 */ /* 0x000fe40007810000 */
[----:B------:R-:W-:Y:S01]  /*4d20*/  ISETP.GT.AND P0, PT, R98, 0x9, !P0 ;  /* 0x000000096200780c */ /* 0x000fe20004704270 */
[----:B------:R-:W-:Y:S01]  /*4d30*/  UIADD3 UR4, UR18, UR19, URZ ;  /* 0x0000001312047290 */ /* 0x000fe2000fffe03f */
[----:B------:R-:W-:Y:S02]  /*4d40*/  FMNMX.FTZ R3, R91, R3, !PT ;  /* 0x000000035b037209 */ /* 0x000fe40007810000 */
[----:B------:R-:W-:Y:S01]  /*4d50*/  ISETP.LT.OR P0, PT, R97, 0xa, P0 ;  /* 0x0000000a6100780c */ /* 0x000fe20000701670 */
[----:B------:R-:W-:Y:S01]  /*4d60*/  ULDC UR18, c[0x0][0x328] ;  /* 0x0000ca0000127ab9 */ /* 0x000fe20000000800 */
[----:B------:R-:W-:Y:S01]  /*4d70*/  FMNMX.FTZ R3, R90, R3, !PT ;  /* 0x000000035a037209 */ /* 0x000fe20007810000 */
[----:B------:R-:W-:Y:S01]  /*4d80*/  UIADD3 UR18, UR4, UR18, URZ ;  /* 0x0000001204127290 */ /* 0x000fe2000fffe03f */
[----:B------:R-:W-:-:S02]  /*4d90*/  FSEL R51, R135, -INF , !P0 ;  /* 0xff80000087337808 */ /* 0x000fc40004000000 */
[----:B------:R-:W-:Y:S02]  /*4da0*/  ISETP.NE.AND P0, PT, R145, RZ, PT ;  /* 0x000000ff9100720c */ /* 0x000fe40003f05270 */
[----:B------:R-:W-:Y:S02]  /*4db0*/  FMNMX.FTZ R3, R88, R3, !PT ;  /* 0x0000000358037209 */ /* 0x000fe40007810000 */
[----:B------:R-:W-:Y:S02]  /*4dc0*/  ISETP.GT.AND P0, PT, R98, 0x10, !P0 ;  /* 0x000000106200780c */ /* 0x000fe40004704270 */
[----:B------:R-:W-:Y:S02]  /*4dd0*/  FMNMX.FTZ R3, R86, R3, !PT ;  /* 0x0000000356037209 */ /* 0x000fe40007810000 */
[----:B------:R-:W-:Y:S02]  /*4de0*/  ISETP.LT.OR P0, PT, R97, 0x11, P0 ;  /* 0x000000116100780c */ /* 0x000fe40000701670 */
[----:B------:R-:W-:-:S02]  /*4df0*/  FMNMX.FTZ R3, R85, R3, !PT ;  /* 0x0000000355037209 */ /* 0x000fc40007810000 */
[----:B------:R-:W-:Y:S02]  /*4e00*/  FSEL R48, R22, -INF , !P0 ;  /* 0xff80000016307808 */ /* 0x000fe40004000000 */
[----:B------:R-:W-:Y:S02]  /*4e10*/  ISETP.NE.AND P0, PT, R144, RZ, PT ;  /* 0x000000ff9000720c */ /* 0x000fe40003f05270 */
[----:B------:R-:W-:Y:S02]  /*4e20*/  FMNMX.FTZ R3, R81, R3, !PT ;  /* 0x0000000351037209 */ /* 0x000fe40007810000 */
[----:B------:R-:W-:Y:S02]  /*4e30*/  ISETP.GT.AND P0, PT, R98, 0x11, !P0 ;  /* 0x000000116200780c */ /* 0x000fe40004704270 */
[----:B------:R-:W-:Y:S02]  /*4e40*/  FMNMX.FTZ R3, R7, R3, !PT ;  /* 0x0000000307037209 */ /* 0x000fe40007810000 */
[----:B------:R-:W-:-:S02]  /*4e50*/  ISETP.LT.OR P0, PT, R97, 0x12, P0 ;  /* 0x000000126100780c */ /* 0x000fc40000701670 */
[----:B------:R-:W-:Y:S02]  /*4e60*/  FMNMX.FTZ R3, R73, R3, !PT ;  /* 0x0000000349037209 */ /* 0x000fe40007810000 */
[----:B------:R-:W-:Y:S02]  /*4e70*/  FSEL R38, R23, -INF , !P0 ;  /* 0xff80000017267808 */ /* 0x000fe40004000000 */
[----:B------:R-:W-:Y:S01]  /*4e80*/  ISETP.NE.AND P0, PT, R141, RZ, PT ;  /* 0x000000ff8d00720c */ /* 0x000fe20003f05270 */
[----:B------:R-:W-:Y:S01]  /*4e90*/  LDSM.16.MT88.4 R20, [R220+0x900] ;  /* 0x00090000dc14783b */ /* 0x000fe20000004200 */
[----:B------:R-:W-:Y:S02]  /*4ea0*/  FMNMX.FTZ R3, R72, R3, !PT ;  /* 0x0000000348037209 */ /* 0x000fe40007810000 */
[----:B------:R-:W-:Y:S02]  /*4eb0*/  ISETP.GT.AND P0, PT, R98, 0x18, !P0 ;  /* 0x000000186200780c */ /* 0x000fe40004704270 */
[----:B------:R-:W-:-:S02]  /*4ec0*/  FMNMX.FTZ R3, R69, R3, !PT ;  /* 0x0000000345037209 */ /* 0x000fc40007810000 */
[----:B------:R-:W-:Y:S02]  /*4ed0*/  ISETP.LT.OR P0, PT, R97, 0x19, P0 ;  /* 0x000000196100780c */ /* 0x000fe40000701670 */
[----:B------:R-:W-:Y:S02]  /*4ee0*/  FMNMX.FTZ R8, R82, R83, !PT ;  /* 0x0000005352087209 */ /* 0x000fe40007810000 */
[----:B------:R-:W-:Y:S02]  /*4ef0*/  FSEL R33, R130, -INF , !P0 ;  /* 0xff80000082217808 */ /* 0x000fe40004000000 */
[----:B------:R-:W-:Y:S02]  /*4f00*/  ISETP.NE.AND P0, PT, R140, RZ, PT ;  /* 0x000000ff8c00720c */ /* 0x000fe40003f05270 */
[----:B------:R-:W-:Y:S02]  /*4f10*/  FMNMX.FTZ R3, R68, R3, !PT ;  /* 0x0000000344037209 */ /* 0x000fe40007810000 */
[----:B------:R-:W-:-:S02]  /*4f20*/  ISETP.GT.AND P0, PT, R98, 0x19, !P0 ;  /* 0x000000196200780c */ /* 0x000fc40004704270 */
[----:B------:R-:W-:Y:S02]  /*4f30*/  FMNMX.FTZ R8, R29, R8, !PT ;  /* 0x000000081d087209 */ /* 0x000fe40007810000 */
[----:B------:R-:W-:Y:S02]  /*4f40*/  ISETP.LT.OR P0, PT, R97, 0x1a, P0 ;  /* 0x0000001a6100780c */ /* 0x000fe40000701670 */
[----:B------:R-:W-:Y:S02]  /*4f50*/  FMNMX.FTZ R3, R65, R3, !PT ;  /* 0x0000000341037209 */ /* 0x000fe40007810000 */
[----:B------:R-:W-:Y:S02]  /*4f60*/  FSEL R32, R131, -INF , !P0 ;  /* 0xff80000083207808 */ /* 0x000fe40004000000 */
[----:B------:R-:W-:Y:S02]  /*4f70*/  ISETP.NE.AND P0, PT, R115, RZ, PT ;  /* 0x000000ff7300720c */ /* 0x000fe40003f05270 */
[----:B------:R-:W-:-:S02]  /*4f80*/  FMNMX.FTZ R8, R28, R8, !PT ;  /* 0x000000081c087209 */ /* 0x000fc40007810000 */
[----:B------:R-:W-:Y:S02]  /*4f90*/  ISETP.GT.AND P0, PT, R98, 0x20, !P0 ;  /* 0x000000206200780c */ /* 0x000fe40004704270 */
[----:B------:R-:W-:Y:S02]  /*4fa0*/  FMNMX.FTZ R3, R208, R3, !PT ;  /* 0x00000003d0037209 */ /* 0x000fe40007810000 */
[----:B------:R-:W-:Y:S02]  /*4fb0*/  ISETP.LT.OR P0, PT, R97, 0x21, P0 ;  /* 0x000000216100780c */ /* 0x000fe40000701670 */
[----:B------:R-:W-:Y:S02]  /*4fc0*/  FMNMX.FTZ R8, R61, R8, !PT ;  /* 0x000000083d087209 */ /* 0x000fe40007810000 */
[----:B------:R-:W-:Y:S02]  /*4fd0*/  FSEL R247, R18, -INF , !P0 ;  /* 0xff80000012f77808 */ /* 0x000fe40004000000 */
[----:B------:R-:W-:-:S02]  /*4fe0*/  ISETP.NE.AND P0, PT, R114, RZ, PT ;  /* 0x000000ff7200720c */ /* 0x000fc40003f05270 */
[----:B------:R-:W-:Y:S02]  /*4ff0*/  FMNMX.FTZ R3, R210, R3, !PT ;  /* 0x00000003d2037209 */ /* 0x000fe40007810000 */
[----:B------:R-:W-:Y:S02]  /*5000*/  ISETP.GT.AND P0, PT, R98, 0x21, !P0 ;  /* 0x000000216200780c */ /* 0x000fe40004704270 */
[----:B------:R-:W-:Y:S02]  /*5010*/  FMNMX.FTZ R8, R60, R8, !PT ;  /* 0x000000083c087209 */ /* 0x000fe40007810000 */
[----:B------:R-:W-:Y:S02]  /*5020*/  ISETP.LT.OR P0, PT, R97, 0x22, P0 ;  /* 0x000000226100780c */ /* 0x000fe40000701670 */
[----:B------:R-:W-:Y:S02]  /*5030*/  FMNMX.FTZ R3, R77, R3, !PT ;  /* 0x000000034d037209 */ /* 0x000fe40007810000 */
[----:B------:R-:W-:-:S02]  /*5040*/  FSEL R78, R19, -INF , !P0 ;  /* 0xff800000134e7808 */ /* 0x000fc40004000000 */
[----:B------:R-:W-:Y:S01]  /*5050*/  ISETP.NE.AND P0, PT, R113, RZ, PT ;  /* 0x000000ff7100720c */ /* 0x000fe20003f05270 */
[----:B------:R-:W-:Y:S01]  /*5060*/  LDSM.16.MT88.4 R16, [R219+0x900] ;  /* 0x00090000db10783b */ /* 0x000fe20000004200 */
        /* <DEDUP_REMOVED lines=13> */
[----:B------:R-:W-:Y:S02]  /*5140*/  ISETP.NE.AND P0, PT, R107, RZ, PT ;  /* 0x000000ff6b00720c */ /* 0x000fe40003f05270 */
        /* <DEDUP_REMOVED lines=13> */
[----:B------:R-:W-:Y:S01]  /*5220*/  ISETP.NE.AND P0, PT, R105, RZ, PT ;  /* 0x000000ff6900720c */ /* 0x000fe20003f05270 */
[----:B------:R-:W-:Y:S01]  /*5230*/  LDSM.16.MT88.4 R12, [R218+0x900] ;  /* 0x00090000da0c783b */ /* 0x000fe20000004200 */
        /* <DEDUP_REMOVED lines=22> */
[C---:B------:R-:W-:Y:S02]  /*53a0*/  ISETP.GT.AND P0, PT, R98.reuse, 0x41, !P0 ;  /* 0x000000416200780c */ /* 0x040fe40004704270 */
[----:B------:R-:W-:Y:S02]  /*53b0*/  ISETP.GT.AND P6, PT, R98, 0x50, !P6 ;  /* 0x000000506200780c */ /* 0x000fe400077c4270 */
[----:B------:R-:W-:-:S02]  /*53c0*/  ISETP.LT.OR P0, PT, R97, 0x42, P0 ;  /* 0x000000426100780c */ /* 0x000fc40000701670 */
[----:B------:R-:W-:Y:S02]  /*53d0*/  ISETP.GT.AND P5, PT, R98, 0x51, !P5 ;  /* 0x000000516200780c */ /* 0x000fe40006fa4270 */
[----:B------:R-:W-:Y:S02]  /*53e0*/  FSEL R179, R11, -INF , !P0 ;  /* 0xff8000000bb37808 */ /* 0x000fe40004000000 */
[----:B------:R-:W-:Y:S02]  /*53f0*/  ISETP.NE.AND P0, PT, R2, RZ, PT ;  /* 0x000000ff0200720c */ /* 0x000fe40003f05270 */
[----:B------:R-:W1:Y:S01]  /*5400*/  SHFL.BFLY PT, R2, R3, 0x2, 0x1f ;  /* 0x0c401f0003027f89 */ /* 0x000e6200000e0000 */
[----:B------:R-:W-:Y:S02]  /*5410*/  ISETP.LT.OR P6, PT, R97, 0x51, P6 ;  /* 0x000000516100780c */ /* 0x000fe400037c1670 */
[C---:B------:R-:W-:Y:S02]  /*5420*/  ISETP.GT.AND P0, PT, R98.reuse, 0x1, !P0 ;  /* 0x000000016200780c */ /* 0x040fe40004704270 */
[----:B------:R-:W-:-:S02]  /*5430*/  ISETP.GT.AND P2, PT, R98, 0x58, !P2 ;  /* 0x000000586200780c */ /* 0x000fc40005744270 */
[C---:B------:R-:W-:Y:S02]  /*5440*/  ISETP.LT.OR P0, PT, R97.reuse, 0x2, P0 ;  /* 0x000000026100780c */ /* 0x040fe40000701670 */
[----:B------:R-:W-:Y:S02]  /*5450*/  ISETP.LT.OR P5, PT, R97, 0x52, P5 ;  /* 0x000000526100780c */ /* 0x000fe40002fa1670 */
[----:B------:R-:W-:Y:S02]  /*5460*/  FSEL R75, R27, -INF , !P0 ;  /* 0xff8000001b4b7808 */ /* 0x000fe40004000000 */
[----:B------:R-:W-:Y:S02]  /*5470*/  ISETP.NE.AND P0, PT, R146, RZ, PT ;  /* 0x000000ff9200720c */ /* 0x000fe40003f05270 */
[----:B------:R-:W-:Y:S02]  /*5480*/  FSEL R178, R118, -INF , !P6 ;  /* 0xff80000076b27808 */ /* 0x000fe40007000000 */
[----:B------:R-:W-:-:S02]  /*5490*/  ISETP.GT.AND P0, PT, R98, RZ, !P0 ;  /* 0x000000ff6200720c */ /* 0x000fc40004704270 */
[----:B------:R-:W-:Y:S02]  /*54a0*/  ISETP.GT.AND P1, PT, R98, 0x59, !P1 ;  /* 0x000000596200780c */ /* 0x000fe40004f24270 */
[C---:B------:R-:W-:Y:S02]  /*54b0*/  ISETP.LT.OR P0, PT, R97.reuse, 0x1, P0 ;  /* 0x000000016100780c */ /* 0x040fe40000701670 */
[----:B------:R-:W-:Y:S02]  /*54c0*/  ISETP.LT.OR P2, PT, R97, 0x59, P2 ;  /* 0x000000596100780c */ /* 0x000fe40001741670 */
[----:B-1----:R-:W-:Y:S02]  /*54d0*/  FMNMX.FTZ R3, R3, R2, !PT ;  /* 0x0000000203037209 */ /* 0x002fe40007810000 */
[----:B------:R-:W-:Y:S02]  /*54e0*/  FSEL R181, R26, -INF , !P0 ;  /* 0xff8000001ab57808 */ /* 0x000fe40004000000 */
[----:B------:R-:W-:Y:S01]  /*54f0*/  ISETP.NE.AND P0, PT, R52, RZ, PT ;  /* 0x000000ff3400720c */ /* 0x000fe20003f05270 */
[----:B------:R-:W1:Y:S01]  /*5500*/  SHFL.BFLY PT, R2, R3, 0x1, 0x1f ;  /* 0x0c201f0003027f89 */ /* 0x000e6200000e0000 */
[----:B------:R-:W-:-:S02]  /*5510*/  FMNMX.FTZ R44, R181, R75, !PT ;  /* 0x0000004bb52c7209 */ /* 0x000fc40007810000 */
[----:B------:R-:W-:Y:S01]  /*5520*/  ISETP.GT.AND P0, PT, R98, 0x48, !P0 ;  /* 0x000000486200780c */ /* 0x000fe20004704270 */
[----:B------:R-:W-:Y:S01]  /*5530*/  LDSM.16.MT88.4 R52, [R225+0x100] ;  /* 0x00010000e134783b */ /* 0x000fe20000004200 */
[----:B------:R-:W-:Y:S02]  /*5540*/  FMNMX.FTZ R44, R57, R44, !PT ;  /* 0x0000002c392c7209 */ /* 0x000fe40007810000 */
[----:B------:R-:W-:Y:S01]  /*5550*/  ISETP.LT.OR P0, PT, R97, 0x49, P0 ;  /* 0x000000496100780c */ /* 0x000fe20000701670 */
[----:B------:R-:W-:Y:S01]  /*5560*/  LDSM.16.MT88.4 R24, [R218+0x100] ;  /* 0x00010000da18783b */ /* 0x000fe20000004200 */
[----:B------:R-:W-:Y:S02]  /*5570*/  FMNMX.FTZ R44, R51, R44, !PT ;  /* 0x0000002c332c7209 */ /* 0x000fe40007810000 */
[----:B------:R-:W-:Y:S02]  /*5580*/  FSEL R180, R46, -INF , !P0 ;  /* 0xff8000002eb47808 */ /* 0x000fe40004000000 */
[----:B------:R-:W-:-:S02]  /*5590*/  FMNMX.FTZ R44, R48, R44, !PT ;  /* 0x0000002c302c7209 */ /* 0x000fc40007810000 */
[----:B------:R-:W-:Y:S02]  /*55a0*/  FSEL R176, R119, -INF , !P5 ;  /* 0xff80000077b07808 */ /* 0x000fe40006800000 */
[----:B------:R-:W-:Y:S02]  /*55b0*/  FMNMX.FTZ R44, R38, R44, !PT ;  /* 0x0000002c262c7209 */ /* 0x000fe40007810000 */
[----:B------:R-:W-:Y:S02]  /*55c0*/  ISETP.LT.OR P1, PT, R97, 0x5a, P1 ;  /* 0x0000005a6100780c */ /* 0x000fe40000f21670 */
[----:B------:R-:W-:Y:S02]  /*55d0*/  FMNMX.FTZ R44, R33, R44, !PT ;  /* 0x0000002c212c7209 */ /* 0x000fe40007810000 */
[----:B------:R-:W-:Y:S02]  /*55e0*/  FSEL R174, R34, -INF , !P2 ;  /* 0xff80000022ae7808 */ /* 0x000fe40005000000 */
[----:B-1----:R-:W-:-:S02]  /*55f0*/  FMNMX.FTZ R3, R3, R2, !PT ;  /* 0x0000000203037209 */ /* 0x002fc40007810000 */
[----:B------:R-:W1:Y:S01]  /*5600*/  SHFL.BFLY PT, R2, R8, 0x2, 0x1f ;  /* 0x0c401f0008027f89 */ /* 0x000e6200000e0000 */
[----:B------:R-:W-:Y:S02]  /*5610*/  FMNMX.FTZ R44, R32, R44, !PT ;  /* 0x0000002c202c7209 */ /* 0x000fe40007810000 */
[C---:B------:R-:W-:Y:S01]  /*5620*/  FMUL.FTZ R123, R3.reuse, c[0x0][0x2d0] ;  /* 0x0000b400037b7a20 */ /* 0x040fe20000410000 */
[----:B------:R-:W-:Y:S02]  /*5630*/  FSETP.NEU.FTZ.AND P0, PT, R3, -INF , PT ;  /* 0xff8000000300780b */ /* 0x000fe40003f1d000 */
[----:B------:R-:W-:Y:S02]  /*5640*/  FMNMX.FTZ R44, R247, R44, !PT ;  /* 0x0000002cf72c7209 */ /* 0x000fe40007810000 */
[----:B------:R-:W-:Y:S02]  /*5650*/  FSEL R123, R123, RZ, P0 ;  /* 0x000000ff7b7b7208 */ /* 0x000fe40000000000 */
[----:B------:R-:W-:-:S02]  /*5660*/  FMNMX.FTZ R44, R78, R44, !PT ;  /* 0x0000002c4e2c7209 */ /* 0x000fc40007810000 */
[----:B------:R-:W-:Y:S01]  /*5670*/  FSEL R175, R35, -INF , !P1 ;  /* 0xff80000023af7808 */ /* 0x000fe20004800000 */
[--C-:B------:R-:W-:Y:S01]  /*5680*/  FFMA.FTZ R141, R41, c[0x0][0x2d0], -R123.reuse ;  /* 0x0000b400298d7a23 */ /* 0x100fe2000001087b */
[----:B------:R-:W-:Y:S01]  /*5690*/  FMNMX.FTZ R44, R155, R44, !PT ;  /* 0x0000002c9b2c7209 */ /* 0x000fe20007810000 */
[--C-:B------:R-:W-:Y:S02]  /*56a0*/  FFMA.FTZ R140, R95, c[0x0][0x2d0], -R123.reuse ;  /* 0x0000b4005f8c7a23 */ /* 0x100fe4000001087b */
[--C-:B------:R-:W-:Y:S01]  /*56b0*/  FFMA.FTZ R164, R94, c[0x0][0x2d0], -R123.reuse ;  /* 0x0000b4005ea47a23 */ /* 0x100fe2000001087b */
[----:B------:R-:W-:Y:S01]  /*56c0*/  FMNMX.FTZ R44, R154, R44, !PT ;  /* 0x0000002c9a2c7209 */ /* 0x000fe20007810000 */
[--C-:B------:R-:W-:Y:S01]  /*56d0*/  FFMA.FTZ R107, R93, c[0x0][0x2d0], -R123.reuse ;  /* 0x0000b4005d6b7a23 */ /* 0x100fe2000001087b */
[----:B------:R-:W-:Y:S01]  /*56e0*/  MUFU.EX2 R141, R141 ;  /* 0x0000008d008d7308 */ /* 0x000fe20000000800 */
[--C-:B------:R-:W-:Y:S01]  /*56f0*/  FFMA.FTZ R105, R92, c[0x0][0x2d0], -R123.reuse ;  /* 0x0000b4005c697a23 */ /* 0x100fe2000001087b */
[----:B------:R-:W-:Y:S01]  /*5700*/  FMNMX.FTZ R44, R209, R44, !PT ;  /* 0x0000002cd12c7209 */ /* 0x000fe20007810000 */
[--C-:B------:R-:W-:Y:S01]  /*5710*/  FFMA.FTZ R99, R91, c[0x0][0x2d0], -R123.reuse ;  /* 0x0000b4005b637a23 */ /* 0x100fe2000001087b */
[----:B-1----:R-:W-:Y:S01]  /*5720*/  FMNMX.FTZ R8, R8, R2, !PT ;  /* 0x0000000208087209 */ /* 0x002fe20007810000 */
[--C-:B------:R-:W-:Y:S01]  /*5730*/  FFMA.FTZ R46, R88, c[0x0][0x2d0], -R123.reuse ;  /* 0x0000b400582e7a23 */ /* 0x100fe2000001087b */
[----:B------:R-:W-:Y:S01]  /*5740*/  FMNMX.FTZ R44, R205, R44, !PT ;  /* 0x0000002ccd2c7209 */ /* 0x000fe20007810000 */
[--C-:B------:R-:W-:Y:S01]  /*5750*/  FFMA.FTZ R118, R86, c[0x0][0x2d0], -R123.reuse ;  /* 0x0000b40056767a23 */ /* 0x100fe2000001087b */
[----:B------:R-:W1:Y:S01]  /*5760*/  MUFU.EX2 R140, R140 ;  /* 0x0000008c008c7308 */ /* 0x000e620000000800 */
[----:B------:R-:W2:Y:S01]  /*5770*/  SHFL.BFLY PT, R2, R8, 0x1, 0x1f ;  /* 0x0c201f0008027f89 */ /* 0x000ea200000e0000 */
[----:B------:R-:W-:Y:S01]  /*5780*/  FMNMX.FTZ R44, R203, R44, !PT ;  /* 0x0000002ccb2c7209 */ /* 0x000fe20007810000 */
[----:B------:R-:W-:-:S02]  /*5790*/  FFMA.FTZ R45, R81, c[0x0][0x2d0], -R123 ;  /* 0x0000b400512d7a23 */ /* 0x000fc4000001087b */
[----:B------:R-:W-:Y:S01]  /*57a0*/  LDSM.16.MT88.4 R92, [R225+0x1100] ;  /* 0x00110000e15c783b */ /* 0x000fe20000004200 */
[----:B------:R-:W-:Y:S01]  /*57b0*/  FMNMX.FTZ R44, R202, R44, !PT ;  /* 0x0000002cca2c7209 */ /* 0x000fe20007810000 */
[--C-:B------:R-:W-:Y:S01]  /*57c0*/  FFMA.FTZ R7, R7, c[0x0][0x2d0], -R123.reuse ;  /* 0x0000b40007077a23 */ /* 0x100fe2000001087b */
[----:B------:R-:W-:Y:S01]  /*57d0*/  MUFU.EX2 R164, R164 ;  /* 0x000000a400a47308 */ /* 0x000fe20000000800 */
[--C-:B------:R-:W-:Y:S01]  /*57e0*/  FFMA.FTZ R195, R73, c[0x0][0x2d0], -R123.reuse ;  /* 0x0000b40049c37a23 */ /* 0x100fe2000001087b */
[----:B------:R-:W-:Y:S01]  /*57f0*/  FMNMX.FTZ R44, R177, R44, !PT ;  /* 0x0000002cb12c7209 */ /* 0x000fe20007810000 */
[--C-:B------:R-:W-:Y:S02]  /*5800*/  FFMA.FTZ R194, R72, c[0x0][0x2d0], -R123.reuse ;  /* 0x0000b40048c27a23 */ /* 0x100fe4000001087b */
[--C-:B------:R-:W-:Y:S01]  /*5810*/  FFMA.FTZ R197, R69, c[0x0][0x2d0], -R123.reuse ;  /* 0x0000b40045c57a23 */ /* 0x100fe2000001087b */
[----:B------:R-:W-:Y:S01]  /*5820*/  FMNMX.FTZ R44, R179, R44, !PT ;  /* 0x0000002cb32c7209 */ /* 0x000fe20007810000 */
[--C-:B------:R-:W-:Y:S01]  /*5830*/  FFMA.FTZ R199, R68, c[0x0][0x2d0], -R123.reuse ;  /* 0x0000b40044c77a23 */ /* 0x100fe2000001087b */
[----:B------:R-:W3:Y:S01]  /*5840*/  MUFU.EX2 R107, R107 ;  /* 0x0000006b006b7308 */ /* 0x000ee20000000800 */
[----:B-1----:R-:W-:Y:S01]  /*5850*/  F2FP.BF16.PACK_AB R124, R140, R141 ;  /* 0x0000008d8c7c723e */ /* 0x002fe200000010ff */
[--C-:B------:R-:W-:Y:S01]  /*5860*/  FFMA.FTZ R200, R65, c[0x0][0x2d0], -R123.reuse ;  /* 0x0000b40041c87a23 */ /* 0x100fe2000001087b */
[----:B------:R-:W-:Y:S01]  /*5870*/  FMNMX.FTZ R44, R180, R44, !PT ;  /* 0x0000002cb42c7209 */ /* 0x000fe20007810000 */
[----:B------:R-:W-:-:S02]  /*5880*/  FFMA.FTZ R208, R208, c[0x0][0x2d0], -R123 ;  /* 0x0000b400d0d07a23 */ /* 0x000fc4000001087b */
[--C-:B------:R-:W-:Y:S02]  /*5890*/  FFMA.FTZ R210, R210, c[0x0][0x2d0], -R123.reuse ;  /* 0x0000b400d2d27a23 */ /* 0x100fe4000001087b */
[----:B------:R-:W-:Y:S01]  /*58a0*/  MUFU.EX2 R105, R105 ;  /* 0x0000006900697308 */ /* 0x000fe20000000800 */
[----:B--2---:R-:W-:Y:S01]  /*58b0*/  FMNMX.FTZ R2, R8, R2, !PT ;  /* 0x0000000208027209 */ /* 0x004fe20007810000 */
[--C-:B------:R-:W-:Y:S01]  /*58c0*/  FFMA.FTZ R211, R77, c[0x0][0x2d0], -R123.reuse ;  /* 0x0000b4004dd37a23 */ /* 0x100fe2000001087b */
[----:B------:R-:W-:Y:S01]  /*58d0*/  FMNMX.FTZ R8, R59, R58, !PT ;  /* 0x0000003a3b087209 */ /* 0x000fe20007810000 */
[----:B------:R-:W-:Y:S01]  /*58e0*/  FFMA.FTZ R111, R111, c[0x0][0x2d0], -R123 ;  /* 0x0000b4006f6f7a23 */ /* 0x000fe2000001087b */
[C---:B------:R-:W-:Y:S01]  /*58f0*/  FSETP.NEU.FTZ.AND P0, PT, R2.reuse, -INF , PT ;  /* 0xff8000000200780b */ /* 0x040fe20003f1d000 */
[----:B------:R-:W-:Y:S01]  /*5900*/  FMUL.FTZ R122, R2, c[0x0][0x2d0] ;  /* 0x0000b400027a7a20 */ /* 0x000fe20000410000 */
[----:B------:R-:W-:Y:S01]  /*5910*/  FMNMX.FTZ R8, R56, R8, !PT ;  /* 0x0000000838087209 */ /* 0x000fe20007810000 */
[----:B------:R-:W-:Y:S01]  /*5920*/  MUFU.EX2 R99, R99 ;  /* 0x0000006300637308 */ /* 0x000fe20000000800 */
[----:B---3--:R-:W-:-:S02]  /*5930*/  F2FP.BF16.PACK_AB R126, R107, R164 ;  /* 0x000000a46b7e723e */ /* 0x008fc400000010ff */
[----:B------:R-:W-:Y:S02]  /*5940*/  FMNMX.FTZ R8, R50, R8, !PT ;  /* 0x0000000832087209 */ /* 0x000fe40007810000 */
[----:B------:R-:W-:Y:S02]  /*5950*/  FSEL R122, R122, RZ, P0 ;  /* 0x000000ff7a7a7208 */ /* 0x000fe40000000000 */
[----:B------:R-:W-:Y:S01]  /*5960*/  FMNMX.FTZ R8, R49, R8, !PT ;  /* 0x0000000831087209 */ /* 0x000fe20007810000 */
[----:B------:R-:W-:Y:S01]  /*5970*/  MUFU.EX2 R46, R46 ;  /* 0x0000002e002e7308 */ /* 0x000fe20000000800 */
[----:B------:R-:W-:Y:S01]  /*5980*/  ISETP.NE.AND P0, PT, R40, RZ, PT ;  /* 0x000000ff2800720c */ /* 0x000fe20003f05270 */
[--C-:B------:R-:W-:Y:S01]  /*5990*/  FFMA.FTZ R167, R29, c[0x0][0x2d0], -R122.reuse ;  /* 0x0000b4001da77a23 */ /* 0x100fe2000001087a */
[----:B------:R-:W-:Y:S01]  /*59a0*/  FMNMX.FTZ R8, R39, R8, !PT ;  /* 0x0000000827087209 */ /* 0x000fe20007810000 */
[--C-:B------:R-:W-:Y:S01]  /*59b0*/  FFMA.FTZ R104, R28, c[0x0][0x2d0], -R122.reuse ;  /* 0x0000b4001c687a23 */ /* 0x100fe2000001087a */
[----:B------:R-:W-:Y:S01]  /*59c0*/  ISETP.GT.AND P0, PT, R98, 0x49, !P0 ;  /* 0x000000496200780c */ /* 0x000fe20004704270 */
[----:B------:R-:W-:Y:S01]  /*59d0*/  LDSM.16.MT88.4 R40, [R220+0x100] ;  /* 0x00010000dc28783b */ /* 0x000fe20000004200 */
[----:B------:R-:W-:Y:S01]  /*59e0*/  FMNMX.FTZ R5, R37, R8, !PT ;  /* 0x0000000825057209 */ /* 0x000fe20007810000 */
[--C-:B------:R-:W-:Y:S01]  /*59f0*/  FFMA.FTZ R166, R82, c[0x0][0x2d0], -R122.reuse ;  /* 0x0000b40052a67a23 */ /* 0x100fe2000001087a */
[----:B------:R-:W-:Y:S01]  /*5a00*/  ISETP.LT.OR P0, PT, R97, 0x4a, P0 ;  /* 0x0000004a6100780c */ /* 0x000fe20000701670 */
[----:B------:R-:W-:Y:S01]  /*5a10*/  LDSM.16.MT88.4 R28, [R219+0x100] ;  /* 0x00010000db1c783b */ /* 0x000fe20000004200 */
[----:B------:R-:W-:Y:S01]  /*5a20*/  FMNMX.FTZ R5, R36, R5, !PT ;  /* 0x0000000524057209 */ /* 0x000fe20007810000 */
[--C-:B------:R-:W-:Y:S01]  /*5a30*/  FFMA.FTZ R165, R83, c[0x0][0x2d0], -R122.reuse ;  /* 0x0000b40053a57a23 */ /* 0x100fe2000001087a */
[----:B------:R-:W-:Y:S01]  /*5a40*/  FSEL R182, R47, -INF , !P0 ;  /* 0xff8000002fb67808 */ /* 0x000fe20004000000 */
[----:B------:R-:W-:Y:S01]  /*5a50*/  MUFU.EX2 R166, R166 ;  /* 0x000000a600a67308 */ /* 0x000fe20000000800 */
[----:B------:R-:W-:Y:S01]  /*5a60*/  FMNMX.FTZ R5, R244, R5, !PT ;  /* 0x00000005f4057209 */ /* 0x000fe20007810000 */
[--C-:B------:R-:W-:Y:S01]  /*5a70*/  FFMA.FTZ R106, R61, c[0x0][0x2d0], -R122.reuse ;  /* 0x0000b4003d6a7a23 */ /* 0x100fe2000001087a */
[----:B------:R-:W-:Y:S01]  /*5a80*/  FMNMX.FTZ R44, R182, R44, !PT ;  /* 0x0000002cb62c7209 */ /* 0x000fe20007810000 */
[--C-:B------:R-:W-:Y:S01]  /*5a90*/  FFMA.FTZ R117, R60, c[0x0][0x2d0], -R122.reuse ;  /* 0x0000b4003c757a23 */ /* 0x100fe2000001087a */
[----:B------:R-:W-:Y:S01]  /*5aa0*/  FMNMX.FTZ R5, R245, R5, !PT ;  /* 0x00000005f5057209 */ /* 0x000fe20007810000 */
[----:B------:R-:W-:Y:S01]  /*5ab0*/  LDSM.16.MT88.4 R60, [R225+0x900] ;  /* 0x00090000e13c783b */ /* 0x000fe20000004200 */
[----:B------:R-:W-:Y:S01]  /*5ac0*/  FMNMX.FTZ R44, R178, R44, !PT ;  /* 0x0000002cb22c7209 */ /* 0x000fe20007810000 */
[----:B------:R-:W1:Y:S01]  /*5ad0*/  MUFU.EX2 R165, R165 ;  /* 0x000000a500a57308 */ /* 0x000e620000000800 */
[----:B------:R-:W-:Y:S01]  /*5ae0*/  FMNMX.FTZ R4, R246, R5, !PT ;  /* 0x00000005f6047209 */ /* 0x000fe20007810000 */
[--C-:B------:R-:W-:Y:S01]  /*5af0*/  FFMA.FTZ R98, R90, c[0x0][0x2d0], -R123.reuse ;  /* 0x0000b4005a627a23 */ /* 0x100fe2000001087b */
[----:B------:R-:W-:Y:S01]  /*5b00*/  FMNMX.FTZ R44, R176, R44, !PT ;  /* 0x0000002cb02c7209 */ /* 0x000fe20007810000 */
[--C-:B------:R-:W-:Y:S01]  /*5b10*/  FFMA.FTZ R116, R87, c[0x0][0x2d0], -R122.reuse ;  /* 0x0000b40057747a23 */ /* 0x100fe2000001087a */
[----:B------:R-:W-:Y:S01]  /*5b20*/  FMNMX.FTZ R4, R76, R4, !PT ;  /* 0x000000044c047209 */ /* 0x000fe20007810000 */
[--C-:B------:R-:W-:Y:S01]  /*5b30*/  FFMA.FTZ R89, R89, c[0x0][0x2d0], -R122.reuse ;  /* 0x0000b40059597a23 */ /* 0x100fe2000001087a */
[----:B------:R-:W-:Y:S01]  /*5b40*/  FMNMX.FTZ R44, R174, R44, !PT ;  /* 0x0000002cae2c7209 */ /* 0x000fe20007810000 */
[----:B------:R-:W-:Y:S01]  /*5b50*/  MUFU.EX2 R167, R167 ;  /* 0x000000a700a77308 */ /* 0x000fe20000000800 */
[----:B------:R-:W-:Y:S01]  /*5b60*/  FMNMX.FTZ R0, R152, R4, !PT ;  /* 0x0000000498007209 */ /* 0x000fe20007810000 */
[----:B------:R-:W-:Y:S01]  /*5b70*/  FFMA.FTZ R97, R85, c[0x0][0x2d0], -R123 ;  /* 0x0000b40055617a23 */ /* 0x000fe2000001087b */
[----:B------:R-:W-:Y:S01]  /*5b80*/  FMNMX.FTZ R44, R175, R44, !PT ;  /* 0x0000002caf2c7209 */ /* 0x000fe20007810000 */
[--C-:B------:R-:W-:Y:S01]  /*5b90*/  FFMA.FTZ R96, R84, c[0x0][0x2d0], -R122.reuse ;  /* 0x0000b40054607a23 */ /* 0x100fe2000001087a */
[----:B------:R-:W-:Y:S01]  /*5ba0*/  FMNMX.FTZ R0, R153, R0, !PT ;  /* 0x0000000099007209 */ /* 0x000fe20007810000 */
[--C-:B------:R-:W-:Y:S01]  /*5bb0*/  FFMA.FTZ R47, R80, c[0x0][0x2d0], -R122.reuse ;  /* 0x0000b400502f7a23 */ /* 0x100fe2000001087a */
[----:B------:R-:W-:Y:S01]  /*5bc0*/  LDSM.16.MT88.4 R84, [R219+0x1100] ;  /* 0x00110000db54783b */ /* 0x000fe20000004200 */
[----:B------:R-:W2:Y:S01]  /*5bd0*/  MUFU.EX2 R104, R104 ;  /* 0x0000006800687308 */ /* 0x000ea20000000800 */
[----:B------:R-:W-:Y:S01]  /*5be0*/  FMNMX.FTZ R0, R120, R0, !PT ;  /* 0x0000000078007209 */ /* 0x000fe20007810000 */
[--C-:B------:R-:W-:Y:S01]  /*5bf0*/  FFMA.FTZ R201, R70, c[0x0][0x2d0], -R122.reuse ;  /* 0x0000b40046c97a23 */ /* 0x100fe2000001087a */
[----:B------:R-:W3:Y:S01]  /*5c00*/  SHFL.BFLY PT, R5, R44, 0x2, 0x1f ;  /* 0x0c401f002c057f89 */ /* 0x000ee200000e0000 */
[----:B-1----:R-:W-:Y:S01]  /*5c10*/  F2FP.BF16.PACK_AB R125, R165, R166 ;  /* 0x000000a6a57d723e */ /* 0x002fe200000010ff */
[--C-:B------:R-:W-:Y:S01]  /*5c20*/  FFMA.FTZ R204, R67, c[0x0][0x2d0], -R122.reuse ;  /* 0x0000b40043cc7a23 */ /* 0x100fe2000001087a */
[----:B------:R-:W-:Y:S01]  /*5c30*/  FMNMX.FTZ R0, R121, R0, !PT ;  /* 0x0000000079007209 */ /* 0x000fe20007810000 */
[----:B------:R-:W-:Y:S01]  /*5c40*/  LDSM.16.MT88.4 R80, [R218+0x1100] ;  /* 0x00110000da50783b */ /* 0x000fe20000004200 */
[----:B------:R-:W1:Y:S01]  /*5c50*/  MUFU.EX2 R98, R98 ;  /* 0x0000006200627308 */ /* 0x000e620000000800 */
[----:B------:R-:W-:Y:S01]  /*5c60*/  F2FP.BF16.PACK_AB R8, R99, R105 ;  /* 0x000000696308723e */ /* 0x000fe200000010ff */
[--C-:B------:R-:W-:Y:S01]  /*5c70*/  FFMA.FTZ R207, R66, c[0x0][0x2d0], -R122.reuse ;  /* 0x0000b40042cf7a23 */ /* 0x100fe2000001087a */
[----:B------:R-:W-:Y:S01]  /*5c80*/  FMNMX.FTZ R0, R142, R0, !PT ;  /* 0x000000008e007209 */ /* 0x000fe20007810000 */
[----:B------:R-:W-:-:S02]  /*5c90*/  FFMA.FTZ R206, R64, c[0x0][0x2d0], -R122 ;  /* 0x0000b40040ce7a23 */ /* 0x000fc4000001087a */
[----:B------:R-:W-:Y:S01]  /*5ca0*/  LDSM.16.MT88.4 R64, [R219+0x1900] ;  /* 0x00190000db40783b */ /* 0x000fe20000004200 */
[----:B------:R-:W-:Y:S01]  /*5cb0*/  FMNMX.FTZ R0, R143, R0, !PT ;  /* 0x000000008f007209 */ /* 0x000fe20007810000 */
[----:B------:R-:W-:Y:S01]  /*5cc0*/  MUFU.EX2 R106, R106 ;  /* 0x0000006a006a7308 */ /* 0x000fe20000000800 */
[----:B--2---:R-:W-:Y:S01]  /*5cd0*/  F2FP.BF16.PACK_AB R127, R104, R167 ;  /* 0x000000a7687f723e */ /* 0x004fe200000010ff */
[--C-:B------:R-:W-:Y:S01]  /*5ce0*/  FFMA.FTZ R240, R240, c[0x0][0x2d0], -R122.reuse ;  /* 0x0000b400f0f07a23 */ /* 0x100fe2000001087a */
[----:B------:R-:W-:Y:S01]  /*5cf0*/  FMNMX.FTZ R0, R156, R0, !PT ;  /* 0x000000009c007209 */ /* 0x000fe20007810000 */
[--C-:B------:R-:W-:Y:S02]  /*5d00*/  FFMA.FTZ R241, R241, c[0x0][0x2d0], -R122.reuse ;  /* 0x0000b400f1f17a23 */ /* 0x100fe4000001087a */
[--C-:B------:R-:W-:Y:S01]  /*5d10*/  FFMA.FTZ R242, R242, c[0x0][0x2d0], -R122.reuse ;  /* 0x0000b400f2f27a23 */ /* 0x100fe2000001087a */
[----:B------:R-:W-:Y:S01]  /*5d20*/  FMNMX.FTZ R0, R157, R0, !PT ;  /* 0x000000009d007209 */ /* 0x000fe20007810000 */
[C---:B------:R-:W-:Y:S01]  /*5d30*/  HMMA.16816.F32.BF16 R160, R124.reuse, R52, RZ ;  /* 0x000000347ca0723c */ /* 0x040fe200000418ff */
[----:B------:R-:W2:Y:S01]  /*5d40*/  MUFU.EX2 R117, R117 ;  /* 0x0000007500757308 */ /* 0x000ea20000000800 */
[----:B-1----:R-:W-:Y:S01]  /*5d50*/  F2FP.BF16.PACK_AB R10, R46, R98 ;  /* 0x000000622e0a723e */ /* 0x002fe200000010ff */
[--C-:B------:R-:W-:Y:S01]  /*5d60*/  FFMA.FTZ R243, R79, c[0x0][0x2d0], -R122.reuse ;  /* 0x0000b4004ff37a23 */ /* 0x100fe2000001087a */
[----:B------:R-:W-:Y:S01]  /*5d70*/  FMNMX.FTZ R0, R158, R0, !PT ;  /* 0x000000009e007209 */ /* 0x000fe20007810000 */
[----:B------:R-:W-:Y:S01]  /*5d80*/  FADD.FTZ R165, R166, R165 ;  /* 0x000000a5a6a57221 */ /* 0x000fe20000010000 */
[----:B---3--:R-:W-:Y:S01]  /*5d90*/  FMNMX.FTZ R44, R44, R5, !PT ;  /* 0x000000052c2c7209 */ /* 0x008fe20007810000 */
[----:B------:R-:W-:Y:S01]  /*5da0*/  FFMA.FTZ R5, R74, c[0x0][0x2d0], -R122 ;  /* 0x0000b4004a057a23 */ /* 0x000fe2000001087a */
[----:B------:R-:W-:Y:S01]  /*5db0*/  FMNMX.FTZ R0, R159, R0, !PT ;  /* 0x000000009f007209 */ /* 0x000fe20007810000 */
[----:B------:R-:W-:Y:S01]  /*5dc0*/  HMMA.16816.F32.BF16 R144, R124, R40, RZ ;  /* 0x000000287c90723c */ /* 0x000fe200000418ff */
[----:B------:R1:W3:Y:S01]  /*5dd0*/  MUFU.EX2 R119, R89 ;  /* 0x0000005900777308 */ /* 0x0002e20000000800 */
[----:B------:R-:W4:Y:S01]  /*5de0*/  SHFL.BFLY PT, R34, R44, 0x1, 0x1f ;  /* 0x0c201f002c227f89 */ /* 0x000f2200000e0000 */
[----:B------:R-:W-:Y:S01]  /*5df0*/  FMNMX.FTZ R0, R171, R0, !PT ;  /* 0x00000000ab007209 */ /* 0x000fe20007810000 */
[----:B------:R-:W-:-:S03]  /*5e00*/  FADD.FTZ R165, R167, R165 ;  /* 0x000000a5a7a57221 */ /* 0x000fc60000010000 */
[----:B------:R-:W-:Y:S01]  /*5e10*/  FMNMX.FTZ R0, R173, R0, !PT ;  /* 0x00000000ad007209 */ /* 0x000fe20007810000 */
[C---:B------:R-:W-:Y:S01]  /*5e20*/  HMMA.16816.F32.BF16 R132, R124.reuse, R28, RZ ;  /* 0x0000001c7c84723c */ /* 0x040fe200000418ff */
[----:B------:R-:W5:Y:S01]  /*5e30*/  MUFU.EX2 R116, R116 ;  /* 0x0000007400747308 */ /* 0x000f620000000800 */
[C---:B--2---:R-:W-:Y:S01]  /*5e40*/  F2FP.BF16.PACK_AB R9, R117.reuse, R106 ;  /* 0x0000006a7509723e */ /* 0x044fe200000010ff */
[----:B------:R-:W-:Y:S01]  /*5e50*/  FADD.FTZ R165, R104, R165 ;  /* 0x000000a568a57221 */ /* 0x000fe20000010000 */
[----:B------:R-:W2:Y:S03]  /*5e60*/  SHFL.BFLY PT, R4, R0, 0x2, 0x1f ;  /* 0x0c401f0000047f89 */ /* 0x000ea600000e0000 */
[----:B------:R-:W-:Y:S01]  /*5e70*/  FADD.FTZ R165, R106, R165 ;  /* 0x000000a56aa57221 */ /* 0x000fe20000010000 */
[----:B------:R-:W-:Y:S01]  /*5e80*/  HMMA.16816.F32.BF16 R128, R124, R24, RZ ;  /* 0x000000187c80723c */ /* 0x000fe200000418ff */
[----:B-1----:R-:W-:Y:S01]  /*5e90*/  LDSM.16.MT88.4 R88, [R220+0x1100] ;  /* 0x00110000dc58783b */ /* 0x002fe20000004200 */
[----:B------:R-:W-:Y:S01]  /*5ea0*/  MUFU.EX2 R118, R118 ;  /* 0x0000007600767308 */ /* 0x000fe20000000800 */
[----:B------:R-:W-:-:S04]  /*5eb0*/  FADD.FTZ R165, R117, R165 ;  /* 0x000000a575a57221 */ /* 0x000fc80000010000 */
[----:B---3--:R-:W-:Y:S01]  /*5ec0*/  FADD.FTZ R165, R119, R165 ;  /* 0x000000a577a57221 */ /* 0x008fe20000010000 */
[----:B------:R-:W-:Y:S01]  /*5ed0*/  HMMA.16816.F32.BF16 R148, R124, R54, RZ ;  /* 0x000000367c94723c */ /* 0x000fe200000418ff */
[----:B-----5:R-:W-:Y:S01]  /*5ee0*/  F2FP.BF16.PACK_AB R11, R116, R119 ;  /* 0x00000077740b723e */ /* 0x020fe200000010ff */
[----:B------:R-:W-:Y:S01]  /*5ef0*/  MUFU.EX2 R97, R97 ;  /* 0x0000006100617308 */ /* 0x000fe20000000800 */
[----:B----4-:R-:W-:Y:S01]  /*5f00*/  FMNMX.FTZ R44, R34, R44, !PT ;  /* 0x0000002c222c7209 */ /* 0x010fe20007810000 */
[----:B------:R-:W-:-:S04]  /*5f10*/  FADD.FTZ R165, R116, R165 ;  /* 0x000000a574a57221 */ /* 0x000fc80000010000 */
[----:B------:R-:W-:Y:S01]  /*5f20*/  HMMA.16816.F32.BF16 R100, R124, R42, RZ ;  /* 0x0000002a7c64723c */ /* 0x000fe200000418ff */
[----:B------:R-:W-:Y:S01]  /*5f30*/  FMUL.FTZ R198, R44, c[0x0][0x2d0] ;  /* 0x0000b4002cc67a20 */ /* 0x000fe20000410000 */
[----:B------:R-:W-:Y:S01]  /*5f40*/  MUFU.EX2 R45, R45 ;  /* 0x0000002d002d7308 */ /* 0x000fe20000000800 */
[----:B--2---:R-:W-:-:S05]  /*5f50*/  FMNMX.FTZ R0, R0, R4, !PT ;  /* 0x0000000400007209 */ /* 0x004fca0007810000 */
[C---:B------:R-:W-:Y:S01]  /*5f60*/  HMMA.16816.F32.BF16 R112, R124.reuse, R30, RZ ;  /* 0x0000001e7c70723c */ /* 0x040fe200000418ff */
[----:B------:R-:W1:Y:S01]  /*5f70*/  SHFL.BFLY PT, R4, R0, 0x1, 0x1f ;  /* 0x0c201f0000047f89 */ /* 0x000e6200000e0000 */
[----:B------:R-:W-:Y:S06]  /*5f80*/  MUFU.EX2 R7, R7 ;  /* 0x0000000700077308 */ /* 0x000fec0000000800 */
[----:B------:R-:W-:Y:S02]  /*5f90*/  HMMA.16816.F32.BF16 R124, R124, R26, RZ ;  /* 0x0000001a7c7c723c */ /* 0x000fe400000418ff */
[----:B------:R-:W2:Y:S06]  /*5fa0*/  MUFU.EX2 R96, R96 ;  /* 0x0000006000607308 */ /* 0x000eac0000000800 */
[C---:B------:R-:W-:Y:S02]  /*5fb0*/  HMMA.16816.F32.BF16 R160, R8.reuse, R60, R160 ;  /* 0x0000003c08a0723c */ /* 0x040fe400000418a0 */
[----:B------:R-:W3:Y:S06]  /*5fc0*/  MUFU.EX2 R47, R47 ;  /* 0x0000002f002f7308 */ /* 0x000eec0000000800 */
[----:B------:R-:W-:Y:S01]  /*5fd0*/  HMMA.16816.F32.BF16 R144, R8, R20, R144 ;  /* 0x000000140890723c */ /* 0x000fe20000041890 */
[----:B-1----:R-:W-:Y:S01]  /*5fe0*/  FMNMX.FTZ R0, R0, R4, !PT ;  /* 0x0000000400007209 */ /* 0x002fe20007810000 */
[----:B------:R-:W-:Y:S01]  /*5ff0*/  FFMA.FTZ R4, R71, c[0x0][0x2d0], -R122 ;  /* 0x0000b40047047a23 */ /* 0x000fe2000001087a */
[----:B------:R-:W-:Y:S01]  /*6000*/  MUFU.EX2 R5, R5 ;  /* 0x0000000500057308 */ /* 0x000fe20000000800 */
[----:B------:R-:W-:Y:S01]  /*6010*/  LDSM.16.MT88.4 R68, [R220+0x1900] ;  /* 0x00190000dc44783b */ /* 0x000fe20000004200 */
[C---:B------:R-:W-:Y:S01]  /*6020*/  FSETP.NEU.FTZ.AND P0, PT, R0.reuse, -INF , PT ;  /* 0xff8000000000780b */ /* 0x040fe20003f1d000 */
[----:B------:R-:W-:-:S02]  /*6030*/  FMUL.FTZ R196, R0, c[0x0][0x2d0] ;  /* 0x0000b40000c47a20 */ /* 0x000fc40000410000 */
[C---:B------:R-:W-:Y:S01]  /*6040*/  HMMA.16816.F32.BF16 R132, R8.reuse, R16, R132 ;  /* 0x000000100884723c */ /* 0x040fe20000041884 */
[----:B--2---:R-:W-:Y:S02]  /*6050*/  FADD.FTZ R165, R96, R165 ;  /* 0x000000a560a57221 */ /* 0x004fe40000010000 */
[----:B------:R-:W-:Y:S01]  /*6060*/  FSEL R196, R196, RZ, P0 ;  /* 0x000000ffc4c47208 */ /* 0x000fe20000000000 */
[----:B------:R-:W1:Y:S01]  /*6070*/  MUFU.EX2 R4, R4 ;  /* 0x0000000400047308 */ /* 0x000e620000000800 */
[----:B------:R-:W-:Y:S01]  /*6080*/  FSETP.NEU.FTZ.AND P0, PT, R44, -INF , PT ;  /* 0xff8000002c00780b */ /* 0x000fe20003f1d000 */
[----:B---3--:R-:W-:Y:S02]  /*6090*/  FADD.FTZ R165, R47, R165 ;  /* 0x000000a52fa57221 */ /* 0x008fe40000010000 */
[----:B------:R-:W-:Y:S01]  /*60a0*/  HMMA.16816.F32.BF16 R128, R8, R12, R128 ;  /* 0x0000000c0880723c */ /* 0x000fe20000041880 */
[----:B------:R-:W-:Y:S01]  /*60b0*/  FSEL R198, R198, RZ, P0 ;  /* 0x000000ffc6c67208 */ /* 0x000fe20000000000 */
[--C-:B------:R-:W-:Y:S01]  /*60c0*/  FFMA.FTZ R168, R59, c[0x0][0x2d0], -R196.reuse ;  /* 0x0000b4003ba87a23 */ /* 0x100fe200000108c4 */
[----:B------:R-:W-:Y:S01]  /*60d0*/  PLOP3.LUT P0, PT, PT, PT, UP1, 0x40, 0x0 ;  /* 0x000000000000781c */ /* 0x000fe20003f0e818 */
[--C-:B------:R-:W-:Y:S01]  /*60e0*/  FFMA.FTZ R170, R58, c[0x0][0x2d0], -R196.reuse ;  /* 0x0000b4003aaa7a23 */ /* 0x100fe200000108c4 */
[----:B------:R-:W-:Y:S01]  /*60f0*/  MUFU.EX2 R195, R195 ;  /* 0x000000c300c37308 */ /* 0x000fe20000000800 */
[----:B------:R-:W-:-:S02]  /*6100*/  FFMA.FTZ R169, R56, c[0x0][0x2d0], -R196 ;  /* 0x0000b40038a97a23 */ /* 0x000fc400000108c4 */
[C---:B------:R-:W-:Y:S01]  /*6110*/  HMMA.16816.F32.BF16 R148, R8.reuse, R62, R148 ;  /* 0x0000003e0894723c */ /* 0x040fe20000041894 */
[----:B------:R-:W-:Y:S02]  /*6120*/  FFMA.FTZ R172, R50, c[0x0][0x2d0], -R196 ;  /* 0x0000b40032ac7a23 */ /* 0x000fe400000108c4 */
[--C-:B------:R-:W-:Y:S02]  /*6130*/  FFMA.FTZ R181, R181, c[0x0][0x2d0], -R198.reuse ;  /* 0x0000b400b5b57a23 */ /* 0x100fe400000108c6 */
[--C-:B------:R-:W-:Y:S01]  /*6140*/  FFMA.FTZ R184, R75, c[0x0][0x2d0], -R198.reuse ;  /* 0x0000b4004bb87a23 */ /* 0x100fe200000108c6 */
[----:B------:R-:W-:Y:S01]  /*6150*/  MUFU.EX2 R168, R168 ;  /* 0x000000a800a87308 */ /* 0x000fe20000000800 */
[--C-:B------:R-:W-:Y:S01]  /*6160*/  FFMA.FTZ R183, R57, c[0x0][0x2d0], -R198.reuse ;  /* 0x0000b40039b77a23 */ /* 0x100fe200000108c6 */
[----:B------:R-:W-:Y:S01]  /*6170*/  HMMA.16816.F32.BF16 R100, R8, R22, R100 ;  /* 0x000000160864723c */ /* 0x000fe20000041864 */
[----:B------:R-:W-:Y:S01]  /*6180*/  FFMA.FTZ R185, R51, c[0x0][0x2d0], -R198 ;  /* 0x0000b40033b97a23 */ /* 0x000fe200000108c6 */
[----:B------:R-:W2:Y:S01]  /*6190*/  LDSM.16.MT88.4 R72, [R225+0x1900] ;  /* 0x00190000e148783b */ /* 0x000ea20000004200 */
[----:B------:R-:W-:-:S02]  /*61a0*/  FFMA.FTZ R186, R49, c[0x0][0x2d0], -R196 ;  /* 0x0000b40031ba7a23 */ /* 0x000fc400000108c4 */
[--C-:B------:R-:W-:Y:S01]  /*61b0*/  FFMA.FTZ R189, R39, c[0x0][0x2d0], -R196.reuse ;  /* 0x0000b40027bd7a23 */ /* 0x100fe200000108c4 */
[----:B------:R-:W3:Y:S01]  /*61c0*/  MUFU.EX2 R170, R170 ;  /* 0x000000aa00aa7308 */ /* 0x000ee20000000800 */
[--C-:B------:R-:W-:Y:S01]  /*61d0*/  FFMA.FTZ R187, R37, c[0x0][0x2d0], -R196.reuse ;  /* 0x0000b40025bb7a23 */ /* 0x100fe200000108c4 */
[C---:B------:R-:W-:Y:S01]  /*61e0*/  HMMA.16816.F32.BF16 R112, R8.reuse, R18, R112 ;  /* 0x000000120870723c */ /* 0x040fe20000041870 */
[----:B------:R-:W-:Y:S02]  /*61f0*/  FFMA.FTZ R188, R36, c[0x0][0x2d0], -R196 ;  /* 0x0000b40024bc7a23 */ /* 0x000fe400000108c4 */
[--C-:B------:R-:W-:Y:S02]  /*6200*/  FFMA.FTZ R191, R48, c[0x0][0x2d0], -R198.reuse ;  /* 0x0000b40030bf7a23 */ /* 0x100fe400000108c6 */
[--C-:B------:R-:W-:Y:S01]  /*6210*/  FFMA.FTZ R193, R38, c[0x0][0x2d0], -R198.reuse ;  /* 0x0000b40026c17a23 */ /* 0x100fe200000108c6 */
[----:B------:R-:W-:Y:S01]  /*6220*/  MUFU.EX2 R169, R169 ;  /* 0x000000a900a97308 */ /* 0x000fe20000000800 */
[--C-:B------:R-:W-:Y:S01]  /*6230*/  FFMA.FTZ R190, R33, c[0x0][0x2d0], -R198.reuse ;  /* 0x0000b40021be7a23 */ /* 0x100fe200000108c6 */
[----:B------:R-:W-:Y:S01]  /*6240*/  HMMA.16816.F32.BF16 R124, R8, R14, R124 ;  /* 0x0000000e087c723c */ /* 0x000fe2000004187c */
[----:B------:R-:W-:-:S02]  /*6250*/  FFMA.FTZ R192, R32, c[0x0][0x2d0], -R198 ;  /* 0x0000b40020c07a23 */ /* 0x000fc400000108c6 */
[--C-:B------:R-:W-:Y:S02]  /*6260*/  FFMA.FTZ R249, R246, c[0x0][0x2d0], -R196.reuse ;  /* 0x0000b400f6f97a23 */ /* 0x100fe400000108c4 */
[--C-:B------:R-:W-:Y:S01]  /*6270*/  FFMA.FTZ R244, R244, c[0x0][0x2d0], -R196.reuse ;  /* 0x0000b400f4f47a23 */ /* 0x100fe200000108c4 */
[----:B------:R-:W4:Y:S01]  /*6280*/  MUFU.EX2 R172, R172 ;  /* 0x000000ac00ac7308 */ /* 0x000f220000000800 */
[----:B------:R-:W-:Y:S01]  /*6290*/  F2FP.BF16.PACK_AB R8, R97, R118 ;  /* 0x000000766108723e */ /* 0x000fe200000010ff */
[--C-:B------:R-:W-:Y:S01]  /*62a0*/  FFMA.FTZ R245, R245, c[0x0][0x2d0], -R196.reuse ;  /* 0x0000b400f5f57a23 */ /* 0x100fe200000108c4 */
[----:B------:R-:W-:Y:S01]  /*62b0*/  F2FP.BF16.PACK_AB R9, R47, R96 ;  /* 0x000000602f09723e */ /* 0x000fe200000010ff */
[----:B------:R-:W-:Y:S01]  /*62c0*/  FFMA.FTZ R248, R76, c[0x0][0x2d0], -R196 ;  /* 0x0000b4004cf87a23 */ /* 0x000fe200000108c4 */
[----:B------:R-:W-:Y:S01]  /*62d0*/  F2FP.BF16.PACK_AB R10, R7, R45 ;  /* 0x0000002d070a723e */ /* 0x000fe200000010ff */
[--C-:B------:R-:W-:Y:S01]  /*62e0*/  FFMA.FTZ R247, R247, c[0x0][0x2d0], -R198.reuse ;  /* 0x0000b400f7f77a23 */ /* 0x100fe200000108c6 */
[----:B-1----:R-:W-:Y:S01]  /*62f0*/  F2FP.BF16.PACK_AB R11, R4, R5 ;  /* 0x00000005040b723e */ /* 0x002fe200000010ff */
[----:B------:R-:W-:Y:S01]  /*6300*/  MUFU.EX2 R181, R181 ;  /* 0x000000b500b57308 */ /* 0x000fe20000000800 */
[----:B------:R-:W-:-:S02]  /*6310*/  FFMA.FTZ R246, R78, c[0x0][0x2d0], -R198 ;  /* 0x0000b4004ef67a23 */ /* 0x000fc400000108c6 */
[--C-:B------:R-:W-:Y:S02]  /*6320*/  FFMA.FTZ R250, R155, c[0x0][0x2d0], -R198.reuse ;  /* 0x0000b4009bfa7a23 */ /* 0x100fe400000108c6 */
[----:B------:R-:W-:Y:S01]  /*6330*/  FFMA.FTZ R251, R154, c[0x0][0x2d0], -R198 ;  /* 0x0000b4009afb7a23 */ /* 0x000fe200000108c6 */
[C---:B------:R-:W-:Y:S01]  /*6340*/  HMMA.16816.F32.BF16 R160, R8.reuse, R92, R160 ;  /* 0x0000005c08a0723c */ /* 0x040fe200000418a0 */
[----:B------:R-:W-:Y:S01]  /*6350*/  FFMA.FTZ R120, R120, c[0x0][0x2d0], -R196 ;  /* 0x0000b40078787a23 */ /* 0x000fe200000108c4 */
[----:B------:R-:W1:Y:S01]  /*6360*/  MUFU.EX2 R184, R184 ;  /* 0x000000b800b87308 */ /* 0x000e620000000800 */
[----:B------:R-:W-:Y:S02]  /*6370*/  FADD.FTZ R165, R5, R165 ;  /* 0x000000a505a57221 */ /* 0x000fe40000010000 */
[----:B------:R-:W-:Y:S02]  /*6380*/  FFMA.FTZ R175, R175, c[0x0][0x2d0], -R198 ;  /* 0x0000b400afaf7a23 */ /* 0x000fe400000108c6 */
[----:B------:R-:W-:Y:S01]  /*6390*/  FADD.FTZ R165, R4, R165 ;  /* 0x000000a504a57221 */ /* 0x000fe20000010000 */
[C---:B------:R-:W-:Y:S02]  /*63a0*/  HMMA.16816.F32.BF16 R144, R8.reuse, R88, R144 ;  /* 0x000000580890723c */ /* 0x040fe40000041890 */
[----:B------:R-:W-:Y:S06]  /*63b0*/  MUFU.EX2 R183, R183 ;  /* 0x000000b700b77308 */ /* 0x000fec0000000800 */
[C---:B------:R-:W-:Y:S02]  /*63c0*/  HMMA.16816.F32.BF16 R132, R8.reuse, R84, R132 ;  /* 0x000000540884723c */ /* 0x040fe40000041884 */
[----:B------:R-:W5:Y:S06]  /*63d0*/  MUFU.EX2 R185, R185 ;  /* 0x000000b900b97308 */ /* 0x000f6c0000000800 */
[C---:B------:R-:W-:Y:S02]  /*63e0*/  HMMA.16816.F32.BF16 R128, R8.reuse, R80, R128 ;  /* 0x000000500880723c */ /* 0x040fe40000041880 */
[----:B------:R-:W1:Y:S06]  /*63f0*/  MUFU.EX2 R186, R186 ;  /* 0x000000ba00ba7308 */ /* 0x000e6c0000000800 */
[C---:B------:R-:W-:Y:S02]  /*6400*/  HMMA.16816.F32.BF16 R148, R8.reuse, R94, R148 ;  /* 0x0000005e0894723c */ /* 0x040fe40000041894 */
[----:B------:R-:W-:Y:S06]  /*6410*/  MUFU.EX2 R189, R189 ;  /* 0x000000bd00bd7308 */ /* 0x000fec0000000800 */
[C---:B------:R-:W-:Y:S02]  /*6420*/  HMMA.16816.F32.BF16 R100, R8.reuse, R90, R100 ;  /* 0x0000005a0864723c */ /* 0x040fe40000041864 */
[----:B------:R-:W-:Y:S06]  /*6430*/  MUFU.EX2 R187, R187 ;  /* 0x000000bb00bb7308 */ /* 0x000fec0000000800 */
[C---:B------:R-:W-:Y:S02]  /*6440*/  HMMA.16816.F32.BF16 R112, R8.reuse, R86, R112 ;  /* 0x000000560870723c */ /* 0x040fe40000041870 */
[----:B------:R-:W-:Y:S06]  /*6450*/  MUFU.EX2 R188, R188 ;  /* 0x000000bc00bc7308 */ /* 0x000fec0000000800 */
[----:B------:R-:W-:Y:S02]  /*6460*/  HMMA.16816.F32.BF16 R124, R8, R82, R124 ;  /* 0x00000052087c723c */ /* 0x000fe4000004187c */
[----:B------:R-:W2:Y:S05]  /*6470*/  MUFU.EX2 R191, R191 ;  /* 0x000000bf00bf7308 */ /* 0x000eaa0000000800 */
[----:B---3--:R-:W-:Y:S01]  /*6480*/  F2FP.BF16.PACK_AB R8, R170, R168 ;  /* 0x000000a8aa08723e */ /* 0x008fe200000010ff */
[----:B------:R-:W-:Y:S01]  /*6490*/  FADD.FTZ R168, R168, R170 ;  /* 0x000000aaa8a87221 */ /* 0x000fe20000010000 */
[----:B----4-:R-:W-:Y:S01]  /*64a0*/  F2FP.BF16.PACK_AB R10, R172, R169 ;  /* 0x000000a9ac0a723e */ /* 0x010fe200000010ff */
[----:B------:R-:W3:Y:S01]  /*64b0*/  MUFU.EX2 R193, R193 ;  /* 0x000000c100c17308 */ /* 0x000ee20000000800 */
[----:B-1----:R-:W-:Y:S01]  /*64c0*/  F2FP.BF16.PACK_AB R9, R184, R181 ;  /* 0x000000b5b809723e */ /* 0x002fe200000010ff */
[----:B------:R-:W-:Y:S01]  /*64d0*/  FADD.FTZ R181, R181, R184 ;  /* 0x000000b8b5b57221 */ /* 0x000fe20000010000 */
[----:B-----5:R-:W-:Y:S01]  /*64e0*/  F2FP.BF16.PACK_AB R11, R185, R183 ;  /* 0x000000b7b90b723e */ /* 0x020fe200000010ff */
[----:B------:R-:W-:-:S02]  /*64f0*/  FADD.FTZ R168, R169, R168 ;  /* 0x000000a8a9a87221 */ /* 0x000fc40000010000 */
[----:B------:R-:W-:Y:S02]  /*6500*/  FADD.FTZ R181, R183, R181 ;  /* 0x000000b5b7b57221 */ /* 0x000fe40000010000 */
[----:B------:R-:W1:Y:S01]  /*6510*/  MUFU.EX2 R190, R190 ;  /* 0x000000be00be7308 */ /* 0x000e620000000800 */
[----:B------:R-:W-:Y:S01]  /*6520*/  FADD.FTZ R168, R172, R168 ;  /* 0x000000a8aca87221 */ /* 0x000fe20000010000 */
[C---:B------:R-:W-:Y:S01]  /*6530*/  HMMA.16816.F32.BF16 R56, R8.reuse, R52, RZ ;  /* 0x000000340838723c */ /* 0x040fe200000418ff */
[----:B------:R-:W-:Y:S02]  /*6540*/  FADD.FTZ R181, R185, R181 ;  /* 0x000000b5b9b57221 */ /* 0x000fe40000010000 */
[----:B------:R-:W-:Y:S02]  /*6550*/  FADD.FTZ R168, R186, R168 ;  /* 0x000000a8baa87221 */ /* 0x000fe40000010000 */
[----:B--2---:R-:W-:Y:S01]  /*6560*/  FADD.FTZ R181, R191, R181 ;  /* 0x000000b5bfb57221 */ /* 0x004fe20000010000 */
[----:B------:R-:W2:Y:S01]  /*6570*/  MUFU.EX2 R192, R192 ;  /* 0x000000c000c07308 */ /* 0x000ea20000000800 */
[----:B------:R-:W-:Y:S01]  /*6580*/  FADD.FTZ R168, R189, R168 ;  /* 0x000000a8bda87221 */ /* 0x000fe20000010000 */
[----:B------:R-:W-:Y:S01]  /*6590*/  HMMA.16816.F32.BF16 R52, R8, R54, RZ ;  /* 0x000000360834723c */ /* 0x000fe200000418ff */
[----:B---3--:R-:W-:-:S02]  /*65a0*/  FADD.FTZ R181, R193, R181 ;  /* 0x000000b5c1b57221 */ /* 0x008fc40000010000 */
[----:B------:R-:W-:-:S03]  /*65b0*/  FADD.FTZ R168, R187, R168 ;  /* 0x000000a8bba87221 */ /* 0x000fc60000010000 */
[----:B------:R-:W-:Y:S01]  /*65c0*/  MUFU.EX2 R194, R194 ;  /* 0x000000c200c27308 */ /* 0x000fe20000000800 */
[----:B-1----:R-:W-:Y:S01]  /*65d0*/  FADD.FTZ R181, R190, R181 ;  /* 0x000000b5beb57221 */ /* 0x002fe20000010000 */
[----:B------:R-:W-:Y:S01]  /*65e0*/  HMMA.16816.F32.BF16 R36, R8, R28, RZ ;  /* 0x0000001c0824723c */ /* 0x000fe200000418ff */
[----:B------:R-:W-:-:S05]  /*65f0*/  FADD.FTZ R168, R188, R168 ;  /* 0x000000a8bca87221 */ /* 0x000fca0000010000 */
[----:B------:R-:W-:Y:S01]  /*6600*/  MUFU.EX2 R197, R197 ;  /* 0x000000c500c57308 */ /* 0x000fe20000000800 */
[----:B--2---:R-:W-:Y:S01]  /*6610*/  FADD.FTZ R181, R192, R181 ;  /* 0x000000b5c0b57221 */ /* 0x004fe20000010000 */
[C---:B------:R-:W-:Y:S06]  /*6620*/  HMMA.16816.F32.BF16 R32, R8.reuse, R30, RZ ;  /* 0x0000001e0820723c */ /* 0x040fec00000418ff */
[----:B------:R-:W-:Y:S02]  /*6630*/  MUFU.EX2 R199, R199 ;  /* 0x000000c700c77308 */ /* 0x000fe40000000800 */
[C---:B------:R-:W-:Y:S06]  /*6640*/  HMMA.16816.F32.BF16 R48, R8.reuse, R40, RZ ;  /* 0x000000280830723c */ /* 0x040fec00000418ff */
[----:B------:R-:W1:Y:S02]  /*6650*/  MUFU.EX2 R201, R201 ;  /* 0x000000c900c97308 */ /* 0x000e640000000800 */
[C---:B------:R-:W-:Y:S06]  /*6660*/  HMMA.16816.F32.BF16 R28, R8.reuse, R24, RZ ;  /* 0x00000018081c723c */ /* 0x040fec00000418ff */
[----:B------:R-:W2:Y:S02]  /*6670*/  MUFU.EX2 R204, R204 ;  /* 0x000000cc00cc7308 */ /* 0x000ea40000000800 */
[C---:B------:R-:W-:Y:S06]  /*6680*/  HMMA.16816.F32.BF16 R40, R8.reuse, R42, RZ ;  /* 0x0000002a0828723c */ /* 0x040fec00000418ff */
[----:B------:R-:W3:Y:S01]  /*6690*/  MUFU.EX2 R207, R207 ;  /* 0x000000cf00cf7308 */ /* 0x000ee20000000800 */
[----:B-1----:R-:W-:Y:S01]  /*66a0*/  FADD.FTZ R165, R201, R165 ;  /* 0x000000a5c9a57221 */ /* 0x002fe20000010000 */
[----:B------:R-:W-:Y:S06]  /*66b0*/  HMMA.16816.F32.BF16 R24, R8, R26, RZ ;  /* 0x0000001a0818723c */ /* 0x000fec00000418ff */
[----:B------:R-:W1:Y:S01]  /*66c0*/  MUFU.EX2 R206, R206 ;  /* 0x000000ce00ce7308 */ /* 0x000e620000000800 */
[----:B------:R-:W-:Y:S01]  /*66d0*/  F2FP.BF16.PACK_AB R8, R189, R186 ;  /* 0x000000babd08723e */ /* 0x000fe200000010ff */
[----:B--2---:R-:W-:Y:S01]  /*66e0*/  FADD.FTZ R165, R204, R165 ;  /* 0x000000a5cca57221 */ /* 0x004fe20000010000 */
[----:B------:R-:W-:-:S02]  /*66f0*/  F2FP.BF16.PACK_AB R10, R188, R187 ;  /* 0x000000bbbc0a723e */ /* 0x000fc400000010ff */
[----:B------:R-:W-:Y:S02]  /*6700*/  F2FP.BF16.PACK_AB R9, R193, R191 ;  /* 0x000000bfc109723e */ /* 0x000fe400000010ff */
[----:B------:R-:W-:Y:S01]  /*6710*/  F2FP.BF16.PACK_AB R11, R192, R190 ;  /* 0x000000bec00b723e */ /* 0x000fe200000010ff */
[----:B------:R-:W-:Y:S01]  /*6720*/  MUFU.EX2 R200, R200 ;  /* 0x000000c800c87308 */ /* 0x000fe20000000800 */
[----:B---3--:R-:W-:-:S05]  /*6730*/  FADD.FTZ R165, R207, R165 ;  /* 0x000000a5cfa57221 */ /* 0x008fca0000010000 */
[----:B------:R-:W-:Y:S02]  /*6740*/  HMMA.16816.F32.BF16 R56, R8, R60, R56 ;  /* 0x0000003c0838723c */ /* 0x000fe40000041838 */
[----:B------:R-:W2:Y:S01]  /*6750*/  MUFU.EX2 R208, R208 ;  /* 0x000000d000d07308 */ /* 0x000ea20000000800 */
[----:B-1----:R-:W-:-:S05]  /*6760*/  FADD.FTZ R165, R206, R165 ;  /* 0x000000a5cea57221 */ /* 0x002fca0000010000 */
[C---:B------:R-:W-:Y:S01]  /*6770*/  HMMA.16816.F32.BF16 R52, R8.reuse, R62, R52 ;  /* 0x0000003e0834723c */ /* 0x040fe20000041834 */
[----:B------:R-:W1:Y:S01]  /*6780*/  LDSM.16.MT88.4 R60, [R218+0x1900] ;  /* 0x00190000da3c783b */ /* 0x000e620000004200 */
[----:B------:R-:W-:Y:S06]  /*6790*/  MUFU.EX2 R210, R210 ;  /* 0x000000d200d27308 */ /* 0x000fec0000000800 */
[----:B------:R-:W-:Y:S02]  /*67a0*/  HMMA.16816.F32.BF16 R48, R8, R20, R48 ;  /* 0x000000140830723c */ /* 0x000fe40000041830 */
[----:B------:R-:W3:Y:S01]  /*67b0*/  MUFU.EX2 R211, R211 ;  /* 0x000000d300d37308 */ /* 0x000ee20000000800 */
[----:B--2---:R-:W-:-:S05]  /*67c0*/  F2FP.BF16.PACK_AB R76, R208, R200 ;  /* 0x000000c8d04c723e */ /* 0x004fca00000010ff */
[C---:B------:R-:W-:Y:S02]  /*67d0*/  HMMA.16816.F32.BF16 R36, R8.reuse, R16, R36 ;  /* 0x000000100824723c */ /* 0x040fe40000041824 */
[----:B------:R-:W2:Y:S06]  /*67e0*/  MUFU.EX2 R240, R240 ;  /* 0x000000f000f07308 */ /* 0x000eac0000000800 */
[----:B------:R-:W-:Y:S02]  /*67f0*/  HMMA.16816.F32.BF16 R28, R8, R12, R28 ;  /* 0x0000000c081c723c */ /* 0x000fe4000004181c */
[----:B------:R-:W4:Y:S01]  /*6800*/  MUFU.EX2 R241, R241 ;  /* 0x000000f100f17308 */ /* 0x000f220000000800 */
[----:B---3--:R-:W-:-:S05]  /*6810*/  F2FP.BF16.PACK_AB R78, R211, R210 ;  /* 0x000000d2d34e723e */ /* 0x008fca00000010ff */
[----:B------:R-:W-:Y:S01]  /*6820*/  HMMA.16816.F32.BF16 R40, R8, R22, R40 ;  /* 0x000000160828723c */ /* 0x000fe20000041828 */
[----:B------:R-:W3:Y:S01]  /*6830*/  LDSM.16.MT88.4 R20, [R225+0x2100] ;  /* 0x00210000e114783b */ /* 0x000ee20000004200 */
[----:B------:R-:W5:Y:S01]  /*6840*/  MUFU.EX2 R242, R242 ;  /* 0x000000f200f27308 */ /* 0x000f620000000800 */
[----:B--2---:R-:W-:-:S05]  /*6850*/  FADD.FTZ R165, R240, R165 ;  /* 0x000000a5f0a57221 */ /* 0x004fca0000010000 */
[----:B------:R-:W-:Y:S01]  /*6860*/  HMMA.16816.F32.BF16 R32, R8, R18, R32 ;  /* 0x000000120820723c */ /* 0x000fe20000041820 */
[----:B------:R-:W2:Y:S01]  /*6870*/  LDSM.16.MT88.4 R16, [R220+0x2100] ;  /* 0x00210000dc10783b */ /* 0x000ea20000004200 */
[----:B------:R-:W1:Y:S01]  /*6880*/  MUFU.EX2 R243, R243 ;  /* 0x000000f300f37308 */ /* 0x000e620000000800 */
[C---:B----4-:R-:W-:Y:S01]  /*6890*/  F2FP.BF16.PACK_AB R77, R241.reuse, R240 ;  /* 0x000000f0f14d723e */ /* 0x050fe200000010ff */
[----:B------:R-:W-:-:S04]  /*68a0*/  FADD.FTZ R165, R241, R165 ;  /* 0x000000a5f1a57221 */ /* 0x000fc80000010000 */
[----:B------:R-:W-:Y:S01]  /*68b0*/  HMMA.16816.F32.BF16 R24, R8, R14, R24 ;  /* 0x0000000e0818723c */ /* 0x000fe20000041818 */
[----:B------:R-:W4:Y:S01]  /*68c0*/  LDSM.16.MT88.4 R12, [R219+0x2100] ;  /* 0x00210000db0c783b */ /* 0x000f220000004200 */
[----:B------:R-:W1:Y:S01]  /*68d0*/  MUFU.EX2 R244, R244 ;  /* 0x000000f400f47308 */ /* 0x000e620000000800 */
[----:B-----5:R-:W-:-:S04]  /*68e0*/  FADD.FTZ R165, R242, R165 ;  /* 0x000000a5f2a57221 */ /* 0x020fc80000010000 */
[----:B------:R-:W-:Y:S02]  /*68f0*/  F2FP.BF16.PACK_AB R8, R194, R195 ;  /* 0x000000c3c208723e */ /* 0x000fe400000010ff */
[----:B------:R-:W-:Y:S01]  /*6900*/  F2FP.BF16.PACK_AB R9, R204, R201 ;  /* 0x000000c9cc09723e */ /* 0x000fe200000010ff */
[----:B------:R-:W5:Y:S01]  /*6910*/  MUFU.EX2 R245, R245 ;  /* 0x000000f500f57308 */ /* 0x000f620000000800 */
[----:B------:R-:W-:Y:S01]  /*6920*/  F2FP.BF16.PACK_AB R10, R199, R197 ;  /* 0x000000c5c70a723e */ /* 0x000fe200000010ff */
[C---:B-1----:R-:W-:Y:S01]  /*6930*/  FADD.FTZ R165, R243.reuse, R165 ;  /* 0x000000a5f3a57221 */ /* 0x042fe20000010000 */
[----:B------:R-:W-:Y:S02]  /*6940*/  F2FP.BF16.PACK_AB R11, R206, R207 ;  /* 0x000000cfce0b723e */ /* 0x000fe400000010ff */
[----:B------:R-:W-:-:S03]  /*6950*/  F2FP.BF16.PACK_AB R79, R243, R242 ;  /* 0x000000f2f34f723e */ /* 0x000fc600000010ff */
[----:B------:R-:W1:Y:S01]  /*6960*/  MUFU.EX2 R249, R249 ;  /* 0x000000f900f97308 */ /* 0x000e620000000800 */
[----:B------:R-:W-:Y:S01]  /*6970*/  FADD.FTZ R168, R244, R168 ;  /* 0x000000a8f4a87221 */ /* 0x000fe20000010000 */
[C---:B------:R-:W-:Y:S06]  /*6980*/  HMMA.16816.F32.BF16 R160, R8.reuse, R72, R160 ;  /* 0x0000004808a0723c */ /* 0x040fec00000418a0 */
[----:B------:R-:W2:Y:S01]  /*6990*/  MUFU.EX2 R248, R248 ;  /* 0x000000f800f87308 */ /* 0x000ea20000000800 */
[----:B-----5:R-:W-:Y:S01]  /*69a0*/  FADD.FTZ R168, R245, R168 ;  /* 0x000000a8f5a87221 */ /* 0x020fe20000010000 */
[C---:B------:R-:W-:Y:S06]  /*69b0*/  HMMA.16816.F32.BF16 R148, R8.reuse, R74, R148 ;  /* 0x0000004a0894723c */ /* 0x040fec0000041894 */
[----:B------:R-:W5:Y:S01]  /*69c0*/  MUFU.EX2 R247, R247 ;  /* 0x000000f700f77308 */ /* 0x000f620000000800 */
[----:B-1----:R-:W-:Y:S01]  /*69d0*/  FADD.FTZ R168, R249, R168 ;  /* 0x000000a8f9a87221 */ /* 0x002fe20000010000 */
[C---:B------:R-:W-:Y:S06]  /*69e0*/  HMMA.16816.F32.BF16 R144, R8.reuse, R68, R144 ;  /* 0x000000440890723c */ /* 0x040fec0000041890 */
[----:B------:R-:W1:Y:S01]  /*69f0*/  MUFU.EX2 R246, R246 ;  /* 0x000000f600f67308 */ /* 0x000e620000000800 */
[----:B--2---:R-:W-:Y:S01]  /*6a00*/  FADD.FTZ R168, R248, R168 ;  /* 0x000000a8f8a87221 */ /* 0x004fe20000010000 */
[C---:B------:R-:W-:Y:S06]  /*6a10*/  HMMA.16816.F32.BF16 R100, R8.reuse, R70, R100 ;  /* 0x000000460864723c */ /* 0x040fec0000041864 */
[----:B------:R-:W2:Y:S01]  /*6a20*/  MUFU.EX2 R250, R250 ;  /* 0x000000fa00fa7308 */ /* 0x000ea20000000800 */
[----:B-----5:R-:W-:Y:S01]  /*6a30*/  FADD.FTZ R181, R247, R181 ;  /* 0x000000b5f7b57221 */ /* 0x020fe20000010000 */
[C---:B------:R-:W-:Y:S06]  /*6a40*/  HMMA.16816.F32.BF16 R132, R8.reuse, R64, R132 ;  /* 0x000000400884723c */ /* 0x040fec0000041884 */
[----:B------:R-:W5:Y:S01]  /*6a50*/  MUFU.EX2 R251, R251 ;  /* 0x000000fb00fb7308 */ /* 0x000f620000000800 */
[----:B-1----:R-:W-:Y:S01]  /*6a60*/  FADD.FTZ R181, R246, R181 ;  /* 0x000000b5f6b57221 */ /* 0x002fe20000010000 */
[----:B------:R-:W-:Y:S03]  /*6a70*/  HMMA.16816.F32.BF16 R112, R8, R66, R112 ;  /* 0x000000420870723c */ /* 0x000fe60000041870 */
[----:B--2---:R-:W-:-:S05]  /*6a80*/  FADD.FTZ R181, R250, R181 ;  /* 0x000000b5fab57221 */ /* 0x004fca0000010000 */
[----:B------:R-:W-:Y:S01]  /*6a90*/  HMMA.16816.F32.BF16 R128, R8, R60, R128 ;  /* 0x0000003c0880723c */ /* 0x000fe20000041880 */
[----:B-----5:R-:W-:-:S07]  /*6aa0*/  FADD.FTZ R181, R251, R181 ;  /* 0x000000b5fbb57221 */ /* 0x020fce0000010000 */
[----:B------:R-:W-:Y:S01]  /*6ab0*/  HMMA.16816.F32.BF16 R124, R8, R62, R124 ;  /* 0x0000003e087c723c */ /* 0x000fe2000004187c */
[----:B------:R-:W1:Y:S07]  /*6ac0*/  LDSM.16.MT88.4 R8, [R218+0x2100] ;  /* 0x00210000da08783b */ /* 0x000e6e0000004200 */
[C---:B---3--:R-:W-:Y:S08]  /*6ad0*/  HMMA.16816.F32.BF16 R160, R76.reuse, R20, R160 ;  /* 0x000000144ca0723c */ /* 0x048ff000000418a0 */
[C---:B------:R-:W-:Y:S08]  /*6ae0*/  HMMA.16816.F32.BF16 R148, R76.reuse, R22, R148 ;  /* 0x000000164c94723c */ /* 0x040ff00000041894 */
[C---:B------:R-:W-:Y:S08]  /*6af0*/  HMMA.16816.F32.BF16 R144, R76.reuse, R16, R144 ;  /* 0x000000104c90723c */ /* 0x040ff00000041890 */
[C---:B------:R-:W-:Y:S08]  /*6b00*/  HMMA.16816.F32.BF16 R100, R76.reuse, R18, R100 ;  /* 0x000000124c64723c */ /* 0x040ff00000041864 */
[C---:B----4-:R-:W-:Y:S08]  /*6b10*/  HMMA.16816.F32.BF16 R132, R76.reuse, R12, R132 ;  /* 0x0000000c4c84723c */ /* 0x050ff00000041884 */
[C---:B------:R-:W-:Y:S08]  /*6b20*/  HMMA.16816.F32.BF16 R112, R76.reuse, R14, R112 ;  /* 0x0000000e4c70723c */ /* 0x040ff00000041870 */
[C---:B-1----:R-:W-:Y:S08]  /*6b30*/  HMMA.16816.F32.BF16 R128, R76.reuse, R8, R128 ;  /* 0x000000084c80723c */ /* 0x042ff00000041880 */
[----:B------:R-:W-:Y:S07]  /*6b40*/  HMMA.16816.F32.BF16 R124, R76, R10, R124 ;  /* 0x0000000a4c7c723c */ /* 0x000fee000004187c */
[----:B------:R-:W-:-:S02]  /*6b50*/  F2FP.BF16.PACK_AB R76, R245, R244 ;  /* 0x000000f4f54c723e */ /* 0x000fc400000010ff */
[----:B------:R-:W-:Y:S02]  /*6b60*/  F2FP.BF16.PACK_AB R78, R248, R249 ;  /* 0x000000f9f84e723e */ /* 0x000fe400000010ff */
[----:B------:R-:W-:Y:S02]  /*6b70*/  F2FP.BF16.PACK_AB R77, R246, R247 ;  /* 0x000000f7f64d723e */ /* 0x000fe400000010ff */
[----:B------:R-:W-:Y:S02]  /*6b80*/  F2FP.BF16.PACK_AB R79, R251, R250 ;  /* 0x000000fafb4f723e */ /* 0x000fe400000010ff */
[----:B------:R-:W-:-:S05]  /*6b90*/  IADD3 R244, R6, -0x2, RZ ;  /* 0xfffffffe06f47810 */ /* 0x000fca0007ffe0ff */
[C---:B------:R-:W-:Y:S07]  /*6ba0*/  HMMA.16816.F32.BF16 R48, R76.reuse, R88, R48 ;  /* 0x000000584c30723c */ /* 0x040fee0000041830 */
[----:B------:R-:W-:Y:S01]  /*6bb0*/  FFMA.FTZ R89, R137, c[0x0][0x2d0], -R122 ;  /* 0x0000b40089597a23 */ /* 0x000fe2000001087a */
[----:B------:R-:W-:Y:S01]  /*6bc0*/  HMMA.16816.F32.BF16 R40, R76, R90, R40 ;  /* 0x0000005a4c28723c */ /* 0x000fe20000041828 */
[----:B------:R-:W-:-:S04]  /*6bd0*/  FFMA.FTZ R88, R110, c[0x0][0x2d0], -R123 ;  /* 0x0000b4006e587a23 */ /* 0x000fc8000001087b */
[----:B------:R-:W-:Y:S02]  /*6be0*/  MUFU.EX2 R89, R89 ;  /* 0x0000005900597308 */ /* 0x000fe40000000800 */
[----:B------:R-:W-:Y:S01]  /*6bf0*/  FFMA.FTZ R90, R138, c[0x0][0x2d0], -R122 ;  /* 0x0000b4008a5a7a23 */ /* 0x000fe2000001087a */
[----:B------:R-:W-:Y:S01]  /*6c00*/  HMMA.16816.F32.BF16 R32, R76, R86, R32 ;  /* 0x000000564c20723c */ /* 0x000fe20000041820 */
[----:B------:R-:W-:-:S04]  /*6c10*/  FFMA.FTZ R91, R153, c[0x0][0x2d0], -R196 ;  /* 0x0000b400995b7a23 */ /* 0x000fc800000108c4 */
[----:B------:R1:W-:Y:S02]  /*6c20*/  MUFU.EX2 R86, R111 ;  /* 0x0000006f00567308 */ /* 0x0003e40000000800 */
[--C-:B------:R-:W-:Y:S01]  /*6c30*/  FFMA.FTZ R87, R136, c[0x0][0x2d0], -R122.reuse ;  /* 0x0000b40088577a23 */ /* 0x100fe2000001087a */
[C---:B------:R-:W-:Y:S01]  /*6c40*/  HMMA.16816.F32.BF16 R36, R76.reuse, R84, R36 ;  /* 0x000000544c24723c */ /* 0x040fe20000041824 */
[----:B------:R-:W-:Y:S02]  /*6c50*/  FFMA.FTZ R122, R139, c[0x0][0x2d0], -R122 ;  /* 0x0000b4008b7a7a23 */ /* 0x000fe4000001087a */
[----:B------:R-:W-:Y:S02]  /*6c60*/  LDSM.16.MT88.4 R136, [R220+0x2900] ;  /* 0x00290000dc88783b */ /* 0x000fe40000004200 */
[----:B------:R-:W2:Y:S02]  /*6c70*/  MUFU.EX2 R88, R88 ;  /* 0x0000005800587308 */ /* 0x000ea40000000800 */
[--C-:B------:R-:W-:Y:S01]  /*6c80*/  FFMA.FTZ R84, R108, c[0x0][0x2d0], -R123.reuse ;  /* 0x0000b4006c547a23 */ /* 0x100fe2000001087b */
[----:B------:R-:W-:Y:S01]  /*6c90*/  HMMA.16816.F32.BF16 R28, R76, R80, R28 ;  /* 0x000000504c1c723c */ /* 0x000fe2000004181c */
[----:B------:R-:W-:-:S04]  /*6ca0*/  FFMA.FTZ R85, R109, c[0x0][0x2d0], -R123 ;  /* 0x0000b4006d557a23 */ /* 0x000fc8000001087b */
[----:B------:R-:W-:Y:S01]  /*6cb0*/  MUFU.EX2 R80, R122 ;  /* 0x0000007a00507308 */ /* 0x000fe20000000800 */
[----:B-1----:R-:W-:Y:S01]  /*6cc0*/  LDSM.16.MT88.4 R108, [R219+0x2900] ;  /* 0x00290000db6c783b */ /* 0x002fe20000004200 */
[--C-:B------:R-:W-:Y:S01]  /*6cd0*/  FFMA.FTZ R81, R152, c[0x0][0x2d0], -R196.reuse ;  /* 0x0000b40098517a23 */ /* 0x100fe200000108c4 */
[C---:B------:R-:W-:Y:S02]  /*6ce0*/  HMMA.16816.F32.BF16 R24, R76.reuse, R82, R24 ;  /* 0x000000524c18723c */ /* 0x040fe40000041818 */
[----:B------:R-:W1:Y:S03]  /*6cf0*/  LDSM.16.MT88.4 R152, [R225+0x2900] ;  /* 0x00290000e198783b */ /* 0x000e660000004200 */
[----:B------:R3:W-:Y:S02]  /*6d00*/  MUFU.EX2 R82, R120 ;  /* 0x0000007800527308 */ /* 0x0007e40000000800 */
[----:B------:R-:W-:Y:S01]  /*6d10*/  FFMA.FTZ R83, R121, c[0x0][0x2d0], -R196 ;  /* 0x0000b40079537a23 */ /* 0x000fe200000108c4 */
[C---:B------:R-:W-:Y:S05]  /*6d20*/  HMMA.16816.F32.BF16 R56, R76.reuse, R92, R56 ;  /* 0x0000005c4c38723c */ /* 0x040fea0000041838 */
[----:B------:R-:W-:Y:S02]  /*6d30*/  MUFU.EX2 R84, R84 ;  /* 0x0000005400547308 */ /* 0x000fe40000000800 */
[--C-:B------:R-:W-:Y:S01]  /*6d40*/  FFMA.FTZ R92, R209, c[0x0][0x2d0], -R198.reuse ;  /* 0x0000b400d15c7a23 */ /* 0x100fe200000108c6 */
[----:B------:R-:W-:Y:S01]  /*6d50*/  HMMA.16816.F32.BF16 R52, R76, R94, R52 ;  /* 0x0000005e4c34723c */ /* 0x000fe20000041834 */
[--C-:B------:R-:W-:Y:S01]  /*6d60*/  FFMA.FTZ R93, R205, c[0x0][0x2d0], -R198.reuse ;  /* 0x0000b400cd5d7a23 */ /* 0x100fe200000108c6 */
[----:B---3--:R-:W3:Y:S03]  /*6d70*/  LDSM.16.MT88.4 R120, [R218+0x2900] ;  /* 0x00290000da78783b */ /* 0x008ee60000004200 */
[----:B------:R-:W4:Y:S02]  /*6d80*/  MUFU.EX2 R85, R85 ;  /* 0x0000005500557308 */ /* 0x000f240000000800 */
[--C-:B------:R-:W-:Y:S01]  /*6d90*/  FFMA.FTZ R94, R203, c[0x0][0x2d0], -R198.reuse ;  /* 0x0000b400cb5e7a23 */ /* 0x100fe200000108c6 */
[----:B--2---:R-:W-:Y:S01]  /*6da0*/  F2FP.BF16.PACK_AB R78, R86, R88 ;  /* 0x00000058564e723e */ /* 0x004fe200000010ff */
[----:B------:R-:W-:-:S04]  /*6db0*/  FFMA.FTZ R95, R202, c[0x0][0x2d0], -R198 ;  /* 0x0000b400ca5f7a23 */ /* 0x000fc800000108c6 */
[----:B------:R-:W2:Y:S08]  /*6dc0*/  MUFU.EX2 R87, R87 ;  /* 0x0000005700577308 */ /* 0x000eb00000000800 */
[----:B------:R-:W5:Y:S01]  /*6dd0*/  MUFU.EX2 R90, R90 ;  /* 0x0000005a005a7308 */ /* 0x000f620000000800 */
[----:B----4-:R-:W-:-:S07]  /*6de0*/  F2FP.BF16.PACK_AB R76, R85, R84 ;  /* 0x00000054554c723e */ /* 0x010fce00000010ff */
[----:B------:R-:W4:Y:S01]  /*6df0*/  MUFU.EX2 R81, R81 ;  /* 0x0000005100517308 */ /* 0x000f220000000800 */
[----:B--2---:R-:W-:Y:S01]  /*6e00*/  F2FP.BF16.PACK_AB R77, R89, R87 ;  /* 0x00000057594d723e */ /* 0x004fe200000010ff */
[----:B------:R-:W-:-:S04]  /*6e10*/  FADD.FTZ R165, R87, R165 ;  /* 0x000000a557a57221 */ /* 0x000fc80000010000 */
[----:B------:R-:W-:Y:S02]  /*6e20*/  FADD.FTZ R165, R89, R165 ;  /* 0x000000a559a57221 */ /* 0x000fe40000010000 */
[----:B------:R-:W2:Y:S01]  /*6e30*/  MUFU.EX2 R91, R91 ;  /* 0x0000005b005b7308 */ /* 0x000ea20000000800 */
[----:B-----5:R-:W-:Y:S01]  /*6e40*/  F2FP.BF16.PACK_AB R79, R80, R90 ;  /* 0x0000005a504f723e */ /* 0x020fe200000010ff */
[----:B------:R-:W-:-:S04]  /*6e50*/  FADD.FTZ R165, R90, R165 ;  /* 0x000000a55aa57221 */ /* 0x000fc80000010000 */
[----:B------:R-:W-:Y:S02]  /*6e60*/  FADD.FTZ R242, R80, R165 ;  /* 0x000000a550f27221 */ /* 0x000fe40000010000 */
[----:B------:R-:W5:Y:S01]  /*6e70*/  MUFU.EX2 R83, R83 ;  /* 0x0000005300537308 */ /* 0x000f620000000800 */
[----:B-1----:R-:W-:Y:S01]  /*6e80*/  HMMA.16816.F32.BF16 R160, R76, R152, R160 ;  /* 0x000000984ca0723c */ /* 0x002fe200000418a0 */
[----:B----4-:R-:W-:-:S06]  /*6e90*/  FADD.FTZ R168, R81, R168 ;  /* 0x000000a851a87221 */ /* 0x010fcc0000010000 */
[----:B------:R-:W1:Y:S01]  /*6ea0*/  MUFU.EX2 R92, R92 ;  /* 0x0000005c005c7308 */ /* 0x000e620000000800 */
[----:B------:R-:W-:Y:S01]  /*6eb0*/  HMMA.16816.F32.BF16 R148, R76, R154, R148 ;  /* 0x0000009a4c94723c */ /* 0x000fe20000041894 */
[----:B--2---:R-:W-:-:S04]  /*6ec0*/  FADD.FTZ R168, R91, R168 ;  /* 0x000000a85ba87221 */ /* 0x004fc80000010000 */
[----:B------:R-:W-:Y:S02]  /*6ed0*/  FADD.FTZ R168, R82, R168 ;  /* 0x000000a852a87221 */ /* 0x000fe40000010000 */
[----:B------:R-:W2:Y:S01]  /*6ee0*/  MUFU.EX2 R93, R93 ;  /* 0x0000005d005d7308 */ /* 0x000ea20000000800 */
[----:B------:R-:W-:Y:S01]  /*6ef0*/  HMMA.16816.F32.BF16 R144, R76, R136, R144 ;  /* 0x000000884c90723c */ /* 0x000fe20000041890 */
[----:B-----5:R-:W-:-:S06]  /*6f00*/  FADD.FTZ R168, R83, R168 ;  /* 0x000000a853a87221 */ /* 0x020fcc0000010000 */
[----:B------:R-:W4:Y:S01]  /*6f10*/  MUFU.EX2 R94, R94 ;  /* 0x0000005e005e7308 */ /* 0x000f220000000800 */
[----:B------:R-:W-:Y:S01]  /*6f20*/  HMMA.16816.F32.BF16 R100, R76, R138, R100 ;  /* 0x0000008a4c64723c */ /* 0x000fe20000041864 */
[----:B-1----:R-:W-:-:S06]  /*6f30*/  FADD.FTZ R181, R92, R181 ;  /* 0x000000b55cb57221 */ /* 0x002fcc0000010000 */
[----:B------:R-:W1:Y:S01]  /*6f40*/  MUFU.EX2 R95, R95 ;  /* 0x0000005f005f7308 */ /* 0x000e620000000800 */
[----:B------:R-:W-:Y:S01]  /*6f50*/  HMMA.16816.F32.BF16 R132, R76, R108, R132 ;  /* 0x0000006c4c84723c */ /* 0x000fe20000041884 */
[----:B--2---:R-:W-:-:S04]  /*6f60*/  FADD.FTZ R181, R93, R181 ;  /* 0x000000b55db57221 */ /* 0x004fc80000010000 */
[----:B----4-:R-:W-:-:S03]  /*6f70*/  FADD.FTZ R181, R94, R181 ;  /* 0x000000b55eb57221 */ /* 0x010fc60000010000 */
[----:B------:R-:W-:Y:S01]  /*6f80*/  HMMA.16816.F32.BF16 R112, R76, R110, R112 ;  /* 0x0000006e4c70723c */ /* 0x000fe20000041870 */
[----:B-1----:R-:W-:-:S07]  /*6f90*/  FADD.FTZ R181, R95, R181 ;  /* 0x000000b55fb57221 */ /* 0x002fce0000010000 */
[C---:B---3--:R-:W-:Y:S08]  /*6fa0*/  HMMA.16816.F32.BF16 R128, R76.reuse, R120, R128 ;  /* 0x000000784c80723c */ /* 0x048ff00000041880 */
[----:B------:R-:W-:Y:S07]  /*6fb0*/  HMMA.16816.F32.BF16 R124, R76, R122, R124 ;  /* 0x0000007a4c7c723c */ /* 0x000fee000004187c */
[----:B------:R-:W-:-:S02]  /*6fc0*/  F2FP.BF16.PACK_AB R76, R91, R81 ;  /* 0x000000515b4c723e */ /* 0x000fc400000010ff */
[----:B------:R-:W-:Y:S02]  /*6fd0*/  F2FP.BF16.PACK_AB R78, R83, R82 ;  /* 0x00000052534e723e */ /* 0x000fe400000010ff */
[----:B------:R-:W-:Y:S02]  /*6fe0*/  F2FP.BF16.PACK_AB R77, R93, R92 ;  /* 0x0000005c5d4d723e */ /* 0x000fe400000010ff */
[----:B------:R-:W-:-:S07]  /*6ff0*/  F2FP.BF16.PACK_AB R79, R95, R94 ;  /* 0x0000005e5f4f723e */ /* 0x000fce00000010ff */
[C---:B------:R-:W-:Y:S07]  /*7000*/  HMMA.16816.F32.BF16 R56, R76.reuse, R72, R56 ;  /* 0x000000484c38723c */ /* 0x040fee0000041838 */
[--C-:B------:R-:W-:Y:S01]  /*7010*/  FFMA.FTZ R72, R180, c[0x0][0x2d0], -R198.reuse ;  /* 0x0000b400b4487a23 */ /* 0x100fe200000108c6 */
[----:B------:R-:W-:Y:S01]  /*7020*/  HMMA.16816.F32.BF16 R40, R76, R70, R40 ;  /* 0x000000464c28723c */ /* 0x000fe20000041828 */
[----:B------:R-:W-:-:S04]  /*7030*/  FFMA.FTZ R73, R182, c[0x0][0x2d0], -R198 ;  /* 0x0000b400b6497a23 */ /* 0x000fc800000108c6 */
[----:B------:R-:W-:Y:S02]  /*7040*/  MUFU.EX2 R72, R72 ;  /* 0x0000004800487308 */ /* 0x000fe40000000800 */
[--C-:B------:R-:W-:Y:S01]  /*7050*/  FFMA.FTZ R70, R177, c[0x0][0x2d0], -R198.reuse ;  /* 0x0000b400b1467a23 */ /* 0x100fe200000108c6 */
[----:B------:R-:W-:Y:S01]  /*7060*/  HMMA.16816.F32.BF16 R36, R76, R64, R36 ;  /* 0x000000404c24723c */ /* 0x000fe20000041824 */
[----:B------:R-:W-:-:S04]  /*7070*/  FFMA.FTZ R71, R179, c[0x0][0x2d0], -R198 ;  /* 0x0000b400b3477a23 */ /* 0x000fc800000108c6 */
[----:B------:R-:W1:Y:S02]  /*7080*/  MUFU.EX2 R70, R70 ;  /* 0x0000004600467308 */ /* 0x000e640000000800 */
[--C-:B------:R-:W-:Y:S01]  /*7090*/  FFMA.FTZ R64, R142, c[0x0][0x2d0], -R196.reuse ;  /* 0x0000b4008e407a23 */ /* 0x100fe200000108c4 */
[----:B------:R-:W-:Y:S01]  /*70a0*/  HMMA.16816.F32.BF16 R32, R76, R66, R32 ;  /* 0x000000424c20723c */ /* 0x000fe20000041820 */
[----:B------:R-:W-:-:S04]  /*70b0*/  FFMA.FTZ R65, R143, c[0x0][0x2d0], -R196 ;  /* 0x0000b4008f417a23 */ /* 0x000fc800000108c4 */
[----:B------:R-:W2:Y:S02]  /*70c0*/  MUFU.EX2 R64, R64 ;  /* 0x0000004000407308 */ /* 0x000ea40000000800 */
[--C-:B------:R-:W-:Y:S01]  /*70d0*/  FFMA.FTZ R66, R156, c[0x0][0x2d0], -R196.reuse ;  /* 0x0000b4009c427a23 */ /* 0x100fe200000108c4 */
[----:B------:R-:W-:Y:S01]  /*70e0*/  HMMA.16816.F32.BF16 R28, R76, R60, R28 ;  /* 0x0000003c4c1c723c */ /* 0x000fe2000004181c */
[----:B------:R-:W-:-:S04]  /*70f0*/  FFMA.FTZ R67, R157, c[0x0][0x2d0], -R196 ;  /* 0x0000b4009d437a23 */ /* 0x000fc800000108c4 */
[----:B------:R-:W3:Y:S01]  /*7100*/  MUFU.EX2 R65, R65 ;  /* 0x0000004100417308 */ /* 0x000ee20000000800 */
[----:B-1----:R-:W-:Y:S02]  /*7110*/  FADD.FTZ R181, R70, R181 ;  /* 0x000000b546b57221 */ /* 0x002fe40000010000 */
[C---:B------:R-:W-:Y:S05]  /*7120*/  HMMA.16816.F32.BF16 R24, R76.reuse, R62, R24 ;  /* 0x0000003e4c18723c */ /* 0x040fea0000041818 */
[----:B------:R-:W-:Y:S01]  /*7130*/  MUFU.EX2 R66, R66 ;  /* 0x0000004200427308 */ /* 0x000fe20000000800 */
[----:B--2---:R-:W-:Y:S02]  /*7140*/  FADD.FTZ R168, R64, R168 ;  /* 0x000000a840a87221 */ /* 0x004fe40000010000 */
[C---:B------:R-:W-:Y:S05]  /*7150*/  HMMA.16816.F32.BF16 R48, R76.reuse, R68, R48 ;  /* 0x000000444c30723c */ /* 0x040fea0000041830 */
[----:B------:R-:W1:Y:S01]  /*7160*/  MUFU.EX2 R67, R67 ;  /* 0x0000004300437308 */ /* 0x000e620000000800 */
[----:B---3--:R-:W-:Y:S01]  /*7170*/  F2FP.BF16.PACK_AB R60, R65, R64 ;  /* 0x00000040413c723e */ /* 0x008fe200000010ff */
[--C-:B------:R-:W-:Y:S01]  /*7180*/  FFMA.FTZ R68, R158, c[0x0][0x2d0], -R196.reuse ;  /* 0x0000b4009e447a23 */ /* 0x100fe200000108c4 */
[----:B------:R-:W-:Y:S01]  /*7190*/  HMMA.16816.F32.BF16 R52, R76, R74, R52 ;  /* 0x0000004a4c34723c */ /* 0x000fe20000041834 */
[----:B------:R-:W-:-:S02]  /*71a0*/  FFMA.FTZ R69, R159, c[0x0][0x2d0], -R196 ;  /* 0x0000b4009f457a23 */ /* 0x000fc400000108c4 */
[----:B------:R-:W-:Y:S02]  /*71b0*/  FADD.FTZ R168, R65, R168 ;  /* 0x000000a841a87221 */ /* 0x000fe40000010000 */
[----:B------:R-:W2:Y:S02]  /*71c0*/  MUFU.EX2 R71, R71 ;  /* 0x0000004700477308 */ /* 0x000ea40000000800 */
[----:B------:R-:W-:Y:S02]  /*71d0*/  FFMA.FTZ R76, R178, c[0x0][0x2d0], -R198 ;  /* 0x0000b400b24c7a23 */ /* 0x000fe400000108c6 */
[--C-:B------:R-:W-:Y:S02]  /*71e0*/  FFMA.FTZ R74, R171, c[0x0][0x2d0], -R196.reuse ;  /* 0x0000b400ab4a7a23 */ /* 0x100fe400000108c4 */
[----:B------:R-:W-:Y:S02]  /*71f0*/  FFMA.FTZ R75, R173, c[0x0][0x2d0], -R196 ;  /* 0x0000b400ad4b7a23 */ /* 0x000fe400000108c4 */
[----:B------:R-:W3:Y:S01]  /*7200*/  MUFU.EX2 R73, R73 ;  /* 0x0000004900497308 */ /* 0x000ee20000000800 */
[----:B-1----:R-:W-:Y:S01]  /*7210*/  F2FP.BF16.PACK_AB R62, R67, R66 ;  /* 0x00000042433e723e */ /* 0x002fe200000010ff */
[----:B------:R-:W-:-:S04]  /*7220*/  FADD.FTZ R168, R66, R168 ;  /* 0x000000a842a87221 */ /* 0x000fc80000010000 */
[----:B------:R-:W-:Y:S01]  /*7230*/  FADD.FTZ R168, R67, R168 ;  /* 0x000000a843a87221 */ /* 0x000fe20000010000 */
[C---:B--2---:R-:W-:Y:S01]  /*7240*/  F2FP.BF16.PACK_AB R61, R71.reuse, R70 ;  /* 0x00000046473d723e */ /* 0x044fe200000010ff */
[----:B------:R-:W1:Y:S01]  /*7250*/  MUFU.EX2 R68, R68 ;  /* 0x0000004400447308 */ /* 0x000e620000000800 */
[----:B------:R-:W-:-:S04]  /*7260*/  FADD.FTZ R181, R71, R181 ;  /* 0x000000b547b57221 */ /* 0x000fc80000010000 */
[----:B------:R-:W-:Y:S01]  /*7270*/  FADD.FTZ R181, R72, R181 ;  /* 0x000000b548b57221 */ /* 0x000fe20000010000 */
[C---:B---3--:R-:W-:Y:S02]  /*7280*/  F2FP.BF16.PACK_AB R63, R73.reuse, R72 ;  /* 0x00000048493f723e */ /* 0x048fe400000010ff */
[----:B------:R-:W2:Y:S01]  /*7290*/  MUFU.EX2 R76, R76 ;  /* 0x0000004c004c7308 */ /* 0x000ea20000000800 */
[----:B------:R-:W-:-:S04]  /*72a0*/  FADD.FTZ R181, R73, R181 ;  /* 0x000000b549b57221 */ /* 0x000fc80000010000 */
[----:B------:R-:W-:Y:S03]  /*72b0*/  HMMA.16816.F32.BF16 R36, R60, R12, R36 ;  /* 0x0000000c3c24723c */ /* 0x000fe60000041824 */
[----:B------:R-:W3:Y:S01]  /*72c0*/  MUFU.EX2 R69, R69 ;  /* 0x0000004500457308 */ /* 0x000ee20000000800 */
[----:B-1----:R-:W-:-:S03]  /*72d0*/  FADD.FTZ R168, R68, R168 ;  /* 0x000000a844a87221 */ /* 0x002fc60000010000 */
[----:B------:R-:W-:Y:S01]  /*72e0*/  FADD.FTZ R12, R141, R140 ;  /* 0x0000008c8d0c7221 */ /* 0x000fe20000010000 */
[C---:B------:R-:W-:Y:S03]  /*72f0*/  HMMA.16816.F32.BF16 R56, R60.reuse, R20, R56 ;  /* 0x000000143c38723c */ /* 0x040fe60000041838 */
[----:B------:R-:W1:Y:S01]  /*7300*/  MUFU.EX2 R74, R74 ;  /* 0x0000004a004a7308 */ /* 0x000e620000000800 */
[----:B------:R-:W-:Y:S02]  /*7310*/  FADD.FTZ R12, R164, R12 ;  /* 0x0000000ca40c7221 */ /* 0x000fe40000010000 */
[----:B--2---:R-:W-:Y:S02]  /*7320*/  FADD.FTZ R181, R76, R181 ;  /* 0x000000b54cb57221 */ /* 0x004fe40000010000 */
[----:B------:R-:W-:Y:S01]  /*7330*/  FADD.FTZ R12, R107, R12 ;  /* 0x0000000c6b0c7221 */ /* 0x000fe20000010000 */
[----:B------:R-:W-:Y:S01]  /*7340*/  HMMA.16816.F32.BF16 R48, R60, R16, R48 ;  /* 0x000000103c30723c */ /* 0x000fe20000041830 */
[----:B------:R-:W-:Y:S01]  /*7350*/  FFMA.FTZ R20, R176, c[0x0][0x2d0], -R198 ;  /* 0x0000b400b0147a23 */ /* 0x000fe200000108c6 */
[----:B------:R-:W2:Y:S01]  /*7360*/  MUFU.EX2 R75, R75 ;  /* 0x0000004b004b7308 */ /* 0x000ea20000000800 */
[----:B------:R-:W-:-:S02]  /*7370*/  FADD.FTZ R12, R105, R12 ;  /* 0x0000000c690c7221 */ /* 0x000fc40000010000 */
[----:B------:R-:W-:Y:S02]  /*7380*/  FFMA.FTZ R21, R174, c[0x0][0x2d0], -R198 ;  /* 0x0000b400ae157a23 */ /* 0x000fe400000108c6 */
[----:B------:R-:W-:Y:S01]  /*7390*/  FADD.FTZ R12, R99, R12 ;  /* 0x0000000c630c7221 */ /* 0x000fe20000010000 */
[C---:B------:R-:W-:Y:S01]  /*73a0*/  HMMA.16816.F32.BF16 R28, R60.reuse, R8, R28 ;  /* 0x000000083c1c723c */ /* 0x040fe2000004181c */
[C---:B---3--:R-:W-:Y:S01]  /*73b0*/  FADD.FTZ R168, R69.reuse, R168 ;  /* 0x000000a845a87221 */ /* 0x048fe20000010000 */
[----:B------:R-:W3:Y:S01]  /*73c0*/  MUFU.EX2 R20, R20 ;  /* 0x0000001400147308 */ /* 0x000ee20000000800 */
[----:B------:R-:W-:Y:S02]  /*73d0*/  FADD.FTZ R12, R98, R12 ;  /* 0x0000000c620c7221 */ /* 0x000fe40000010000 */
[----:B-1----:R-:W-:Y:S02]  /*73e0*/  FADD.FTZ R168, R74, R168 ;  /* 0x000000a84aa87221 */ /* 0x002fe40000010000 */
[----:B------:R-:W-:Y:S01]  /*73f0*/  FADD.FTZ R12, R46, R12 ;  /* 0x0000000c2e0c7221 */ /* 0x000fe20000010000 */
[----:B------:R-:W-:Y:S01]  /*7400*/  HMMA.16816.F32.BF16 R52, R60, R22, R52 ;  /* 0x000000163c34723c */ /* 0x000fe20000041834 */
[----:B------:R-:W-:Y:S01]  /*7410*/  F2FP.BF16.PACK_AB R8, R69, R68 ;  /* 0x000000444508723e */ /* 0x000fe200000010ff */
[----:B------:R-:W1:Y:S01]  /*7420*/  MUFU.EX2 R21, R21 ;  /* 0x0000001500157308 */ /* 0x000e620000000800 */
[----:B------:R-:W-:-:S02]  /*7430*/  FADD.FTZ R12, R118, R12 ;  /* 0x0000000c760c7221 */ /* 0x000fc40000010000 */
[----:B--2---:R-:W-:Y:S02]  /*7440*/  FADD.FTZ R241, R75, R168 ;  /* 0x000000a84bf17221 */ /* 0x004fe40000010000 */
[----:B------:R-:W-:Y:S01]  /*7450*/  FADD.FTZ R12, R97, R12 ;  /* 0x0000000c610c7221 */ /* 0x000fe20000010000 */
[C---:B------:R-:W-:Y:S02]  /*7460*/  HMMA.16816.F32.BF16 R40, R60.reuse, R18, R40 ;  /* 0x000000123c28723c */ /* 0x040fe40000041828 */
[----:B------:R-:W2:Y:S01]  /*7470*/  MUFU.EX2 R16, R175 ;  /* 0x000000af00107308 */ /* 0x000ea20000000800 */
[----:B------:R-:W-:Y:S01]  /*7480*/  FADD.FTZ R12, R45, R12 ;  /* 0x0000000c2d0c7221 */ /* 0x000fe20000010000 */
[C---:B---3--:R-:W-:Y:S01]  /*7490*/  F2FP.BF16.PACK_AB R9, R20.reuse, R76 ;  /* 0x0000004c1409723e */ /* 0x048fe200000010ff */
[----:B------:R-:W-:Y:S02]  /*74a0*/  FADD.FTZ R181, R20, R181 ;  /* 0x000000b514b57221 */ /* 0x000fe40000010000 */
[----:B------:R-:W-:Y:S01]  /*74b0*/  FADD.FTZ R12, R7, R12 ;  /* 0x0000000c070c7221 */ /* 0x000fe20000010000 */
[----:B------:R-:W-:Y:S01]  /*74c0*/  HMMA.16816.F32.BF16 R32, R60, R14, R32 ;  /* 0x0000000e3c20723c */ /* 0x000fe20000041820 */
[----:B-1----:R-:W-:-:S02]  /*74d0*/  FADD.FTZ R181, R21, R181 ;  /* 0x000000b515b57221 */ /* 0x002fc40000010000 */
[----:B------:R-:W-:-:S04]  /*74e0*/  FADD.FTZ R12, R195, R12 ;  /* 0x0000000cc30c7221 */ /* 0x000fc80000010000 */
[----:B------:R-:W-:Y:S01]  /*74f0*/  FADD.FTZ R12, R194, R12 ;  /* 0x0000000cc20c7221 */ /* 0x000fe20000010000 */
[----:B------:R-:W-:Y:S01]  /*7500*/  HMMA.16816.F32.BF16 R24, R60, R10, R24 ;  /* 0x0000000a3c18723c */ /* 0x000fe20000041818 */
[----:B--2---:R-:W-:Y:S02]  /*7510*/  FADD.FTZ R240, R16, R181 ;  /* 0x000000b510f07221 */ /* 0x004fe40000010000 */
[----:B------:R-:W-:-:S04]  /*7520*/  FADD.FTZ R12, R197, R12 ;  /* 0x0000000cc50c7221 */ /* 0x000fc80000010000 */
[----:B------:R-:W-:Y:S01]  /*7530*/  FADD.FTZ R12, R199, R12 ;  /* 0x0000000cc70c7221 */ /* 0x000fe20000010000 */
[----:B------:R-:W-:Y:S02]  /*7540*/  F2FP.BF16.PACK_AB R10, R75, R74 ;  /* 0x0000004a4b0a723e */ /* 0x000fe400000010ff */
[----:B------:R-:W-:Y:S01]  /*7550*/  F2FP.BF16.PACK_AB R11, R16, R21 ;  /* 0x00000015100b723e */ /* 0x000fe200000010ff */
[----:B------:R-:W-:-:S04]  /*7560*/  FADD.FTZ R12, R200, R12 ;  /* 0x0000000cc80c7221 */ /* 0x000fc80000010000 */
[----:B------:R-:W-:Y:S02]  /*7570*/  FADD.FTZ R12, R208, R12 ;  /* 0x0000000cd00c7221 */ /* 0x000fe40000010000 */
[----:B------:R-:W-:Y:S02]  /*7580*/  HMMA.16816.F32.BF16 R156, R8, R152, R56 ;  /* 0x00000098089c723c */ /* 0x000fe40000041838 */
        /* <DEDUP_REMOVED lines=8> */
[C---:B------:R-:W-:Y:S08]  /*7610*/  HMMA.16816.F32.BF16 R116, R8.reuse, R120, R28 ;  /* 0x000000780874723c */ /* 0x040ff0000004181c */
[C---:B------:R-:W-:Y:S08]  /*7620*/  HMMA.16816.F32.BF16 R152, R8.reuse, R154, R52 ;  /* 0x0000009a0898723c */ /* 0x040ff00000041834 */
[C---:B------:R-:W-:Y:S08]  /*7630*/  HMMA.16816.F32.BF16 R136, R8.reuse, R138, R40 ;  /* 0x0000008a0888723c */ /* 0x040ff00000041828 */
[C---:B------:R-:W-:Y:S08]  /*7640*/  HMMA.16816.F32.BF16 R108, R8.reuse, R110, R32 ;  /* 0x0000006e086c723c */ /* 0x040ff00000041820 */
[----:B------:R-:W-:Y:S01]  /*7650*/  HMMA.16816.F32.BF16 R120, R8, R122, R24 ;  /* 0x0000007a0878723c */ /* 0x000fe20000041818 */
[----:B------:R-:W-:Y:S07]  /*7660*/  @P0 BRA `(.L_x_516) ;  /* 0x0000016000000947 */ /* 0x000fee0003800000 */
[----:B------:R-:W-:Y:S01]  /*7670*/  ISETP.LT.AND P0, PT, RZ, UR4, PT ;  /* 0x00000004ff007c0c */ /* 0x000fe2000bf01270 */
[----:B------:R-:W-:-:S12]  /*7680*/  UIADD3 UR19, UR4, -0x1, URZ ;  /* 0xffffffff04137890 */ /* 0x000fd8000fffe03f */
[----:B------:R-:W-:Y:S05]  /*7690*/  @P0 BRA `(.L_x_517) ;  /* 0x0000009000000947 */ /* 0x000fea0003800000 */
[----:B------:R-:W-:Y:S02]  /*76a0*/  UMOV UR19, 0x1 ;  /* 0x0000000100137882 */ /* 0x000fe40000000000 */
[----:B------:R-:W-:Y:S02]  /*76b0*/  ULDC UR5, c[0x0][0x32c] ;  /* 0x0000cb0000057ab9 */ /* 0x000fe40000000800 */
[----:B------:R-:W-:Y:S02]  /*76c0*/  UISETP.NE.AND UP0, UPT, UR19, UR5, UPT ;  /* 0x000000051300728c */ /* 0x000fe4000bf05270 */
[----:B------:R-:W-:-:S03]  /*76d0*/  UIADD3 UR19, -UR4, URZ, URZ ;  /* 0x0000003f04137290 */ /* 0x000fc6000fffe13f */
[----:B------:R-:W-:Y:S02]  /*76e0*/  ULDC.64 UR4, c[0x0][0x330] ;  /* 0x0000cc0000047ab9 */ /* 0x000fe40000000a00 */
[----:B------:R-:W-:-:S04]  /*76f0*/  UIMAD.WIDE.U32 UR22, UR19, UR4, URZ ;  /* 0x00000004131672a5 */ /* 0x000fc8000f8e003f */
[----:B------:R-:W-:-:S04]  /*7700*/  @UP0 USHF.R.U32.HI UR19, URZ, UR5, UR23 ;  /* 0x000000053f130299 */ /* 0x000fc80008011617 */
[----:B------:R-:W-:Y:S01]  /*7710*/  ULOP3.LUT UR19, URZ, UR19, URZ, 0x33, !UPT ;  /* 0x000000133f137292 */ /* 0x000fe2000f8e333f */
[----:B------:R-:W-:Y:S05]  /*7720*/  BRA `(.L_x_518) ;  /* 0x0000006000007947 */ /* 0x000fea0003800000 */
.L_x_517:
[----:B------:R-:W-:Y:S02]  /*7730*/  UMOV UR5, 0x1 ;  /* 0x0000000100057882 */ /* 0x000fe40000000000 */
[----:B------:R-:W-:Y:S02]  /*7740*/  ULDC UR4, c[0x0][0x32c] ;  /* 0x0000cb0000047ab9 */ /* 0x000fe40000000800 */
[----:B------:R-:W-:-:S03]  /*7750*/  UISETP.NE.AND UP0, UPT, UR5, UR4, UPT ;  /* 0x000000040500728c */ /* 0x000fc6000bf05270 */
[----:B------:R-:W-:Y:S02]  /*7760*/  ULDC.64 UR4, c[0x0][0x330] ;  /* 0x0000cc0000047ab9 */ /* 0x000fe40000000a00 */
[----:B------:R-:W-:-:S06]  /*7770*/  UIMAD.WIDE.U32 UR22, UR19, UR4, URZ ;  /* 0x00000004131672a5 */ /* 0x000fcc000f8e003f */
[----:B------:R-:W-:Y:S02]  /*7780*/  @UP0 USHF.R.U32.HI UR19, URZ, UR5, UR23 ;  /* 0x000000053f130299 */ /* 0x000fe40008011617 */
.L_x_518:
[----:B------:R-:W-:Y:S02]  /*7790*/  ULDC UR4, c[0x0][0x32c] ;  /* 0x0000cb0000047ab9 */ /* 0x000fe40000000800 */
[----:B------:R-:W-:-:S04]  /*77a0*/  UIMAD UR4, UR19, UR4, UR4 ;  /* 0x00000004130472a4 */ /* 0x000fc8000f8e0204 */
[----:B------:R-:W-:-:S04]  /*77b0*/  UISETP.LT.AND UP0, UPT, UR18, UR4, UPT ;  /* 0x000000041200728c */ /* 0x000fc8000bf01270 */
[----:B------:R-:W-:-:S03]  /*77c0*/  USEL UR18, UR18, UR4, UP0 ;  /* 0x0000000412127287 */ /* 0x000fc60008000000 */
.L_x_516:
[----:B------:R-:W1:Y:S01]  /*77d0*/  R2UR UR4, R230 ;  /* 0x00000000e60473c2 */ /* 0x000e6200000e0000 */
[----:B------:R-:W-:-:S04]  /*77e0*/  UIMAD.WIDE UR18, UR18, 0x2aaaaaab, URZ ;  /* 0x2aaaaaab121278a5 */ /* 0x000fc8000f8e023f */
[----:B------:R-:W-:-:S04]  /*77f0*/  USHF.R.U32.HI UR5, URZ, 0x1f, UR19 ;  /* 0x0000001f3f057899 */ /* 0x000fc80008011613 */
[----:B------:R-:W-:-:S04]  /*7800*/  ULEA.HI.SX32 UR5, UR19, UR5, 0x1c ;  /* 0x0000000513057291 */ /* 0x000fc8000f8fe23f */
[----:B-1----:R-:W-:-:S04]  /*7810*/  UISETP.LT.AND UP0, UPT, UR4, UR5, UPT ;  /* 0x000000050400728c */ /* 0x002fc8000bf01270 */
[----:B------:R-:W-:-:S06]  /*7820*/  USEL UR4, UR4, UR5, !UP0 ;  /* 0x0000000504047287 */ /* 0x000fcc000c000000 */
[----:B------:R-:W-:-:S13]  /*7830*/  ISETP.GE.AND P0, PT, R244, UR4, PT ;  /* 0x00000004f4007c0c */ /* 0x000fda000bf06270 */
[----:B------:R-:W-:Y:S05]  /*7840*/  @!P0 BRA `(.L_x_519) ;  /* 0x00005db000008947 */ /* 0x000fea0003800000 */
[----:B------:R-:W-:Y:S01]  /*7850*/  IMAD.MOV.U32 R166, RZ, RZ, R2 ;  /* 0x000000ffffa67224 */ /* 0x000fe200078e0002 */
[----:B------:R-:W-:Y:S01]  /*7860*/  MOV R164, R44 ;  /* 0x0000002c00a47202 */ /* 0x000fe20000000f00 */
[----:B------:R-:W-:Y:S01]  /*7870*/  IMAD.MOV.U32 R167, RZ, RZ, R3 ;  /* 0x000000ffffa77224 */ /* 0x000fe200078e0003 */
[----:B------:R-:W-:Y:S02]  /*7880*/  MOV R165, R0 ;  /* 0x0000000000a57202 */ /* 0x000fe40000000f00 */
.L_x_538:
[----:B------:R-:W-:Y:S04]  /*7890*/  DEPBAR.LE SB0, 0x0 ;  /* 0x000080000000791a */ /* 0x000fe80000000000 */
[----:B------:R-:W-:Y:S01]  /*78a0*/  BAR.SYNC.DEFER_BLOCKING 0x0 ;  /* 0x0000000000007b1d */ /* 0x000fe20000010000 */
[----:B------:R-:W-:Y:S05]  /*78b0*/  ISETP.GT.AND P0, PT, R230, R244, PT ;  /* 0x000000f4e600720c */ /* 0x000fea0003f04270 */
[----:B------:R1:W2:Y:S04]  /*78c0*/  LDSM.16.M88.4 R96, [R228+0x6100] ;  /* 0x00610000e460783b */ /* 0x0002a80000000200 */
[----:B------:R1:W3:Y:S04]  /*78d0*/  LDSM.16.M88.4 R92, [R228+0x8100] ;  /* 0x00810000e45c783b */ /* 0x0002e80000000200 */
[----:B------:R1:W4:Y:S04]  /*78e0*/  LDSM.16.M88.4 R16, [R227+0x3100] ;  /* 0x00310000e310783b */ /* 0x0003280000000200 */
[----:B------:R1:W1:Y:S04]  /*78f0*/  LDSM.16.M88.4 R32, [R227+0x3900] ;  /* 0x00390000e320783b */ /* 0x0002680000000200 */
[----:B------:R1:W1:Y:S04]  /*7900*/  LDSM.16.M88.4 R48, [R227+0x4100] ;  /* 0x00410000e330783b */ /* 0x0002680000000200 */
[----:B------:R1:W1:Y:S04]  /*7910*/  LDSM.16.M88.4 R64, [R227+0x4900] ;  /* 0x00490000e340783b */ /* 0x0002680000000200 */
[----:B------:R1:W1:Y:S04]  /*7920*/  LDSM.16.M88.4 R80, [R227+0x5100] ;  /* 0x00510000e350783b */ /* 0x0002680000000200 */
[----:B------:R1:W1:Y:S04]  /*7930*/  LDSM.16.M88.4 R168, [R227+0x5900] ;  /* 0x00590000e3a8783b */ /* 0x0002680000000200 */
[----:B------:R1:W1:Y:S04]  /*7940*/  LDSM.16.M88.4 R172, [R224+0x6100] ;  /* 0x00610000e0ac783b */ /* 0x0002680000000200 */
[----:B------:R1:W1:Y:S04]  /*7950*/  LDSM.16.M88.4 R180, [R224+0x8100] ;  /* 0x00810000e0b4783b */ /* 0x0002680000000200 */
[----:B------:R1:W1:Y:S04]  /*7960*/  LDSM.16.M88.4 R176, [R226] ;  /* 0x00000000e2b0783b */ /* 0x0002680000000200 */
[----:B------:R1:W1:Y:S04]  /*7970*/  LDSM.16.M88.4 R184, [R217] ;  /* 0x00000000d9b8783b */ /* 0x0002680000000200 */
[----:B------:R1:W1:Y:S04]  /*7980*/  LDSM.16.M88.4 R188, [R216] ;  /* 0x00000000d8bc783b */ /* 0x0002680000000200 */
[----:B------:R1:W1:Y:S04]  /*7990*/  LDSM.16.M88.4 R192, [R215] ;  /* 0x00000000d7c0783b */ /* 0x0002680000000200 */
[----:B------:R1:W1:Y:S04]  /*79a0*/  LDSM.16.M88.4 R196, [R214] ;  /* 0x00000000d6c4783b */ /* 0x0002680000000200 */
[----:B------:R1:W1:Y:S01]  /*79b0*/  LDSM.16.M88.4 R200, [R213] ;  /* 0x00000000d5c8783b */ /* 0x0002620000000200 */
[----:B------:R-:W-:-:S05]  /*79c0*/  @P0 BRA `(.L_x_520) ;  /* 0x000002b000000947 */ /* 0x000fca0003800000 */
[----:B--234-:R-:W-:Y:S01]  /*79d0*/  SHF.R.S32.HI R0, RZ, 0x1f, R232 ;  /* 0x0000001fff007819 */ /* 0x01cfe200000114e8 */
[----:B------:R-:W-:Y:S01]  /*79e0*/  IMAD.WIDE.U32 R4, R232, c[0x0][0x208], RZ ;  /* 0x00008200e8047a25 */ /* 0x000fe200078e00ff */
[----:B------:R-:W-:Y:S03]  /*79f0*/  SHF.R.S32.HI R2, RZ, 0x1f, R231 ;  /* 0x0000001fff027819 */ /* 0x000fe600000114e7 */
[----:B------:R-:W-:Y:S02]  /*7a00*/  IMAD R0, R0, c[0x0][0x208], RZ ;  /* 0x0000820000007a24 */ /* 0x000fe400078e02ff */
[----:B------:R-:W-:Y:S02]  /*7a10*/  IMAD R2, R2, c[0x0][0x218], RZ ;  /* 0x0000860002027a24 */ /* 0x000fe400078e02ff */
[----:B------:R-:W-:Y:S02]  /*7a20*/  IMAD R0, R232, c[0x0][0x20c], R0 ;  /* 0x00008300e8007a24 */ /* 0x000fe400078e0200 */
[----:B------:R-:W-:Y:S02]  /*7a30*/  IMAD R2, R231, c[0x0][0x21c], R2 ;  /* 0x00008700e7027a24 */ /* 0x000fe400078e0202 */
[----:B------:R-:W-:Y:S04]  /*7a40*/  IMAD.IADD R5, R5, 0x1, R0 ;  /* 0x0000000105057824 */ /* 0x000fe800078e0200 */
[----:B------:R-:W-:Y:S05]  /*7a50*/  IMAD.WIDE.U32 R4, R231, c[0x0][0x218], R4 ;  /* 0x00008600e7047a25 */ /* 0x000fea00078e0004 */
[----:B------:R-:W-:Y:S04]  /*7a60*/  IADD3 R0, P0, R4, UR20, RZ ;  /* 0x0000001404007c10 */ /* 0x000fe8000ff1e0ff */
[----:B------:R-:W-:Y:S02]  /*7a70*/  IADD3.X R2, R5, UR12, R2, P0, !PT ;  /* 0x0000000c05027c10 */ /* 0x000fe400087fe402 */
[C---:B------:R-:W-:Y:S04]  /*7a80*/  LEA R20, P0, R0.reuse, c[0x0][0x1f8], 0x1 ;  /* 0x00007e0000147a11 */ /* 0x040fe800078008ff */
[----:B------:R-:W-:Y:S01]  /*7a90*/  LEA.HI.X R0, R0, c[0x0][0x1fc], R2, 0x1, P0 ;  /* 0x00007f0000007a11 */ /* 0x000fe200000f0c02 */
[----:B------:R-:W2:Y:S04]  /*7aa0*/  SHFL.IDX PT, R11, R20, RZ, 0x181f ;  /* 0x00181fff140b7589 */ /* 0x000ea800000e0000 */
[----:B------:R-:W3:Y:S04]  /*7ab0*/  SHFL.IDX PT, R12, R0, RZ, 0x181f ;  /* 0x00181fff000c7589 */ /* 0x000ee800000e0000 */
[----:B------:R-:W4:Y:S04]  /*7ac0*/  SHFL.IDX PT, R9, R20, 0x1, 0x181f ;  /* 0x00381f0014097f89 */ /* 0x000f2800000e0000 */
[----:B------:R-:W-:Y:S04]  /*7ad0*/  SHFL.IDX PT, R7, R20, 0x2, 0x181f ;  /* 0x00581f0014077f89 */ /* 0x000fe800000e0000 */
[----:B------:R-:W5:Y:S04]  /*7ae0*/  SHFL.IDX PT, R10, R0, 0x1, 0x181f ;  /* 0x00381f00000a7f89 */ /* 0x000f6800000e0000 */
[----:B------:R-:W1:Y:S04]  /*7af0*/  SHFL.IDX PT, R5, R20, 0x3, 0x181f ;  /* 0x00781f0014057f89 */ /* 0x000e6800000e0000 */
[----:B------:R-:W-:Y:S04]  /*7b00*/  SHFL.IDX PT, R8, R0, 0x2, 0x181f ;  /* 0x00581f0000087f89 */ /* 0x000fe800000e0000 */
[----:B------:R-:W1:Y:S04]  /*7b10*/  SHFL.IDX PT, R3, R20, 0x4, 0x181f ;  /* 0x00981f0014037f89 */ /* 0x000e6800000e0000 */
[----:B------:R1:W-:Y:S04]  /*7b20*/  SHFL.IDX PT, R2, R20, 0x5, 0x181f ;  /* 0x00b81f0014027f89 */ /* 0x0003e800000e0000 */
[----:B------:R-:W1:Y:S04]  /*7b30*/  SHFL.IDX PT, R6, R0, 0x3, 0x181f ;  /* 0x00781f0000067f89 */ /* 0x000e6800000e0000 */
[----:B------:R-:W1:Y:S04]  /*7b40*/  SHFL.IDX PT, R4, R0, 0x4, 0x181f ;  /* 0x00981f0000047f89 */ /* 0x000e6800000e0000 */
[----:B------:R-:W1:Y:S01]  /*7b50*/  SHFL.IDX PT, R0, R0, 0x5, 0x181f ;  /* 0x00b81f0000007f89 */ /* 0x000e6200000e0000 */
[-C--:B--2---:R-:W-:Y:S05]  /*7b60*/  IADD3 R14, P0, R11, R236.reuse, RZ ;  /* 0x000000ec0b0e7210 */ /* 0x084fea0007f1e0ff */
[--C-:B---3--:R-:W-:Y:S01]  /*7b70*/  IMAD.X R15, R12, 0x1, R235.reuse, P0 ;  /* 0x000000010c0f7824 */ /* 0x108fe200000e06eb */
[-C--:B----4-:R-:W-:Y:S04]  /*7b80*/  IADD3 R12, P0, R9, R236.reuse, RZ ;  /* 0x000000ec090c7210 */ /* 0x090fe80007f1e0ff */
[----:B------:R2:W-:Y:S01]  /*7b90*/  LDGSTS.E.BYPASS.LTC128B.128 [R239], [R14.64], !P4 ;  /* 0x000000000eef7fae */ /* 0x0005e2000e101d50 */
[--C-:B-----5:R-:W-:Y:S01]  /*7ba0*/  IMAD.X R13, R10, 0x1, R235.reuse, P0 ;  /* 0x000000010a0d7824 */ /* 0x120fe200000e06eb */
[-C--:B-1----:R-:W-:Y:S02]  /*7bb0*/  IADD3 R10, P2, R5, R236.reuse, RZ ;  /* 0x000000ec050a7210 */ /* 0x082fe40007f5e0ff */
[-C--:B------:R-:W-:Y:S02]  /*7bc0*/  IADD3 R20, P1, R3, R236.reuse, RZ ;  /* 0x000000ec03147210 */ /* 0x080fe40007f3e0ff */
[----:B------:R1:W-:Y:S01]  /*7bd0*/  LDGSTS.E.BYPASS.LTC128B.128 [R239+0x800], [R12.64], !P4 ;  /* 0x008000000cef7fae */ /* 0x0003e2000e101d50 */
[--C-:B------:R-:W-:Y:S01]  /*7be0*/  IMAD.X R11, R6, 0x1, R235.reuse, P2 ;  /* 0x00000001060b7824 */ /* 0x100fe200010e06eb */
[-C--:B------:R-:W-:Y:S01]  /*7bf0*/  IADD3 R2, P0, R2, R236.reuse, RZ ;  /* 0x000000ec02027210 */ /* 0x080fe20007f1e0ff */
[----:B------:R-:W-:Y:S03]  /*7c00*/  IMAD.X R21, R4, 0x1, R235, P1 ;  /* 0x0000000104157824 */ /* 0x000fe600008e06eb */
[-C--:B------:R-:W-:Y:S02]  /*7c10*/  IADD3.X R3, R0, R235.reuse, RZ, P0, !PT ;  /* 0x000000eb00037210 */ /* 0x080fe400007fe4ff */
[----:B--2---:R-:W-:Y:S04]  /*7c20*/  IADD3 R14, P5, R7, R236, RZ ;  /* 0x000000ec070e7210 */ /* 0x004fe80007fbe0ff */
[----:B------:R-:W-:Y:S05]  /*7c30*/  IADD3.X R15, R8, R235, RZ, P5, !PT ;  /* 0x000000eb080f7210 */ /* 0x000fea0002ffe4ff */
[----:B------:R1:W-:Y:S04]  /*7c40*/  LDGSTS.E.BYPASS.LTC128B.128 [R239+0x1000], [R14.64], !P4 ;  /* 0x010000000eef7fae */ /* 0x0003e8000e101d50 */
[----:B------:R1:W-:Y:S04]  /*7c50*/  LDGSTS.E.BYPASS.LTC128B.128 [R239+0x1800], [R10.64], !P4 ;  /* 0x018000000aef7fae */ /* 0x0003e8000e101d50 */
[----:B------:R1:W-:Y:S04]  /*7c60*/  LDGSTS.E.BYPASS.LTC128B.128 [R239+0x2000], [R20.64], !P4 ;  /* 0x0200000014ef7fae */ /* 0x0003e8000e101d50 */
[----:B------:R1:W-:Y:S02]  /*7c70*/  LDGSTS.E.BYPASS.LTC128B.128 [R239+0x2800], [R2.64], !P4 ;  /* 0x0280000002ef7fae */ /* 0x0003e4000e101d50 */
.L_x_520:
[-C--:B--234-:R-:W-:Y:S01]  /*7c80*/  HMMA.16816.F32.BF16 R4, R96, R16.reuse, RZ ;  /* 0x000000106004723c */ /* 0x09cfe200000418ff */
[----:B------:R-:W-:Y:S02]  /*7c90*/  LDSM.16.M88.4 R204, [R222+0x4100] ;  /* 0x00410000decc783b */ /* 0x000fe40000000200 */
[----:B------:R-:W-:Y:S05]  /*7ca0*/  ISETP.GT.AND P0, PT, R244, R230, PT ;  /* 0x000000e6f400720c */ /* 0x000fea0003f04270 */
[C---:B-1----:R-:W-:Y:S01]  /*7cb0*/  HMMA.16816.F32.BF16 R8, R92.reuse, R16, RZ ;  /* 0x000000105c08723c */ /* 0x042fe200000418ff */
[----:B------:R-:W0:Y:S07]  /*7cc0*/  LDGDEPBAR ;  /* 0x00000000000079af */ /* 0x000e2e0000000000 */
[-C--:B------:R-:W-:Y:S01]  /*7cd0*/  HMMA.16816.F32.BF16 R12, R92, R18.reuse, RZ ;  /* 0x000000125c0c723c */ /* 0x080fe200000418ff */
[----:B------:R-:W-:Y:S07]  /*7ce0*/  LDSM.16.M88.4 R208, [R222+0x4900] ;  /* 0x00490000ded0783b */ /* 0x000fee0000000200 */
[C---:B------:R-:W-:Y:S08]  /*7cf0*/  HMMA.16816.F32.BF16 R16, R96.reuse, R18, RZ ;  /* 0x000000126010723c */ /* 0x040ff000000418ff */
[-C--:B------:R-:W-:Y:S08]  /*7d00*/  HMMA.16816.F32.BF16 R20, R96, R32.reuse, RZ ;  /* 0x000000206014723c */ /* 0x080ff000000418ff */
        /* <DEDUP_REMOVED lines=18> */
[----:B------:R-:W-:Y:S01]  /*7e30*/  HMMA.16816.F32.BF16 R96, R96, R170, RZ ;  /* 0x000000aa6060723c */ /* 0x000fe200000418ff */
        /* <DEDUP_REMOVED lines=29> */
[----:B------:R-:W-:Y:S07]  /*8010*/  LDSM.16.M88.4 R180, [R221+0x6100] ;  /* 0x00610000ddb4783b */ /* 0x000fee0000000200 */
[----:B------:R-:W-:Y:S01]  /*8020*/  HMMA.16816.F32.BF16 R96, R172, R202, R96 ;  /* 0x000000caac60723c */ /* 0x000fe20000041860 */
[----:B------:R-:W4:Y:S07]  /*8030*/  LDSM.16.M88.4 R172, [R222+0x5100] ;  /* 0x00510000deac783b */ /* 0x000f2e0000000200 */
[-C--:B-1----:R-:W-:Y:S01]  /*8040*/  HMMA.16816.F32.BF16 R4, R168, R176.reuse, R4 ;  /* 0x000000b0a804723c */ /* 0x082fe20000041804 */
[----:B------:R-:W-:Y:S07]  /*8050*/  LDSM.16.M88.4 R200, [R212+0x1000] ;  /* 0x00100000d4c8783b */ /* 0x000fee0000000200 */
[C---:B--2---:R-:W-:Y:S08]  /*8060*/  HMMA.16816.F32.BF16 R8, R184.reuse, R176, R8 ;  /* 0x000000b0b808723c */ /* 0x044ff00000041808 */
[-C--:B------:R-:W-:Y:S08]  /*8070*/  HMMA.16816.F32.BF16 R12, R184, R178.reuse, R12 ;  /* 0x000000b2b80c723c */ /* 0x080ff0000004180c */
[C---:B------:R-:W-:Y:S01]  /*8080*/  HMMA.16816.F32.BF16 R16, R168.reuse, R178, R16 ;  /* 0x000000b2a810723c */ /* 0x040fe20000041810 */
[----:B------:R-:W1:Y:S07]  /*8090*/  LDSM.16.M88.4 R176, [R222+0x5900] ;  /* 0x00590000deb0783b */ /* 0x000e6e0000000200 */
[-C--:B---3--:R-:W-:Y:S08]  /*80a0*/  HMMA.16816.F32.BF16 R20, R168, R188.reuse, R20 ;  /* 0x000000bca814723c */ /* 0x088ff00000041814 */
        /* <DEDUP_REMOVED lines=13> */
[----:B------:R-:W5:Y:S07]  /*8180*/  LDSM.16.M88.4 R208, [R212+0x2000] ;  /* 0x00200000d4d0783b */ /* 0x000f6e0000000200 */
[-C--:B----4-:R-:W-:Y:S08]  /*8190*/  HMMA.16816.F32.BF16 R68, R168, R172.reuse, R68 ;  /* 0x000000aca844723c */ /* 0x090ff00000041844 */
[C---:B------:R-:W-:Y:S08]  /*81a0*/  HMMA.16816.F32.BF16 R72, R184.reuse, R172, R72 ;  /* 0x000000acb848723c */ /* 0x040ff00000041848 */
[-C--:B------:R-:W-:Y:S08]  /*81b0*/  HMMA.16816.F32.BF16 R76, R184, R174.reuse, R76 ;  /* 0x000000aeb84c723c */ /* 0x080ff0000004184c */
[C---:B------:R-:W-:Y:S01]  /*81c0*/  HMMA.16816.F32.BF16 R80, R168.reuse, R174, R80 ;  /* 0x000000aea850723c */ /* 0x040fe20000041850 */
[----:B------:R-:W4:Y:S01]  /*81d0*/  LDSM.16.M88.4 R172, [R212+0x2800] ;  /* 0x00280000d4ac783b */ /* 0x000f220000000200 */
[----:B------:R-:W-:Y:S06]  /*81e0*/  DEPBAR.LE SB0, 0x0 ;  /* 0x000080000000791a */ /* 0x000fec0000000000 */
[-C--:B-1----:R-:W-:Y:S01]  /*81f0*/  HMMA.16816.F32.BF16 R84, R168, R176.reuse, R84 ;  /* 0x000000b0a854723c */ /* 0x082fe20000041854 */
[----:B------:R-:W-:Y:S07]  /*8200*/  BAR.SYNC.DEFER_BLOCKING 0x0 ;  /* 0x0000000000007b1d */ /* 0x000fee0000010000 */
[C---:B------:R-:W-:Y:S08]  /*8210*/  HMMA.16816.F32.BF16 R88, R184.reuse, R176, R88 ;  /* 0x000000b0b858723c */ /* 0x040ff00000041858 */
[-C--:B------:R-:W-:Y:S08]  /*8220*/  HMMA.16816.F32.BF16 R92, R184, R178.reuse, R92 ;  /* 0x000000b2b85c723c */ /* 0x080ff0000004185c */
[----:B------:R-:W-:Y:S08]  /*8230*/  HMMA.16816.F32.BF16 R96, R168, R178, R96 ;  /* 0x000000b2a860723c */ /* 0x000ff00000041860 */
[-C--:B--2---:R-:W-:Y:S08]  /*8240*/  HMMA.16816.F32.BF16 R4, R180, R188.reuse, R4 ;  /* 0x000000bcb404723c */ /* 0x084ff00000041804 */
        /* <DEDUP_REMOVED lines=15> */
[-C--:B-----5:R-:W-:Y:S08]  /*8340*/  HMMA.16816.F32.BF16 R68, R180, R208.reuse, R68 ;  /* 0x000000d0b444723c */ /* 0x0a0ff00000041844 */
[C---:B------:R-:W-:Y:S08]  /*8350*/  HMMA.16816.F32.BF16 R72, R192.reuse, R208, R72 ;  /* 0x000000d0c048723c */ /* 0x040ff00000041848 */
[-C--:B------:R-:W-:Y:S08]  /*8360*/  HMMA.16816.F32.BF16 R76, R192, R210.reuse, R76 ;  /* 0x000000d2c04c723c */ /* 0x080ff0000004184c */
[C---:B------:R-:W-:Y:S08]  /*8370*/  HMMA.16816.F32.BF16 R80, R180.reuse, R210, R80 ;  /* 0x000000d2b450723c */ /* 0x040ff00000041850 */
[-C--:B----4-:R-:W-:Y:S08]  /*8380*/  HMMA.16816.F32.BF16 R84, R180, R172.reuse, R84 ;  /* 0x000000acb454723c */ /* 0x090ff00000041854 */
[C---:B------:R-:W-:Y:S08]  /*8390*/  HMMA.16816.F32.BF16 R88, R192.reuse, R172, R88 ;  /* 0x000000acc058723c */ /* 0x040ff00000041858 */
[-C--:B------:R-:W-:Y:S08]  /*83a0*/  HMMA.16816.F32.BF16 R92, R192, R174.reuse, R92 ;  /* 0x000000aec05c723c */ /* 0x080ff0000004185c */
[----:B------:R-:W-:Y:S01]  /*83b0*/  HMMA.16816.F32.BF16 R96, R180, R174, R96 ;  /* 0x000000aeb460723c */ /* 0x000fe20000041860 */
[----:B------:R-:W-:-:S07]  /*83c0*/  @!P0 BRA `(.L_x_521) ;  /* 0x000003a000008947 */ /* 0x000fce0003800000 */
[----:B------:R-:W-:Y:S01]  /*83d0*/  PLOP3.LUT P1, PT, PT, PT, UP3, 0x80, 0x0 ;  /* 0x000000000000781c */ /* 0x000fe20003f2f038 */
[----:B------:R-:W-:Y:S01]  /*83e0*/  IMAD R232, R244, 0x60, R234 ;  /* 0x00000060f4e87824 */ /* 0x000fe200078e02ea */
[----:B------:R-:W-:Y:S01]  /*83f0*/  PLOP3.LUT P0, PT, PT, PT, UP3, 0x80, 0x0 ;  /* 0x000000000000781c */ /* 0x000fe20003f0f038 */
[----:B------:R-:W-:Y:S03]  /*8400*/  IMAD.MOV.U32 R231, RZ, RZ, RZ ;  /* 0x000000ffffe77224 */ /* 0x000fe600078e00ff */
[----:B------:R-:W-:Y:S05]  /*8410*/  IADD3 R232, R232, -0x60, R233 ;  /* 0xffffffa0e8e87810 */ /* 0x000fea0007ffe0e9 */
[----:B------:R-:W-:Y:S02]  /*8420*/  IMAD.MOV.U32 R0, RZ, RZ, R232 ;  /* 0x000000ffff007224 */ /* 0x000fe400078e00e8 */
[----:B------:R-:W-:Y:S05]  /*8430*/  @P1 IMAD.HI.U32 R2, R232, c[0x0][0x2bc], RZ ;  /* 0x0000af00e8021a27 */ /* 0x000fea00078e00ff */
[----:B------:R-:W-:Y:S04]  /*8440*/  @P0 SHF.R.U32.HI R0, RZ, c[0x0][0x2c0], R2 ;  /* 0x0000b000ff000a19 */ /* 0x000fe80000011602 */
[C---:B------:R-:W-:Y:S04]  /*8450*/  @!P3 IADD3 R168, P0, R0.reuse, UR14, RZ ;  /* 0x0000000e00a8bc10 */ /* 0x040fe8000ff1e0ff */
[----:B------:R-:W-:Y:S01]  /*8460*/  @!P3 LEA.HI.X.SX32 R3, R0, UR7, 0x1, P0 ;  /* 0x000000070003bc11 */ /* 0x000fe200080f0eff */
[----:B------:R-:W-:Y:S01]  /*8470*/  IMAD.MOV R0, RZ, RZ, -R0 ;  /* 0x000000ffff007224 */ /* 0x000fe200078e0a00 */
[----:B------:R-:W-:Y:S03]  /*8480*/  @!P3 LEA R2, P0, R168, c[0x0][0x2a0], 0x2 ;  /* 0x0000a800a802ba11 */ /* 0x000fe600078010ff */
        /* <DEDUP_REMOVED lines=12> */
[----:B------:R-:W-:Y:S05]  /*8550*/  IMAD R0, R231, c[0x0][0x1f4], R0 ;  /* 0x00007d00e7007a24 */ /* 0x000fea00078e0200 */
[----:B------:R-:W-:Y:S02]  /*8560*/  IADD3.X R0, R3, UR6, R0, P0, !PT ;  /* 0x0000000603007c10 */ /* 0x000fe400087fe400 */
[C---:B------:R-:W-:Y:S04]  /*8570*/  LEA R180, P0, R2.reuse, c[0x0][0x1c8], 0x1 ;  /* 0x0000720002b47a11 */ /* 0x040fe800078008ff */
[----:B------:R-:W-:Y:S01]  /*8580*/  LEA.HI.X R0, R2, c[0x0][0x1cc], R0, 0x1, P0 ;  /* 0x0000730002007a11 */ /* 0x000fe200000f0c00 */
[----:B------:R-:W1:Y:S04]  /*8590*/  SHFL.IDX PT, R175, R180, RZ, 0x181f ;  /* 0x00181fffb4af7589 */ /* 0x000e6800000e0000 */
[----:B------:R-:W2:Y:S04]  /*85a0*/  SHFL.IDX PT, R176, R0, RZ, 0x181f ;  /* 0x00181fff00b07589 */ /* 0x000ea800000e0000 */
[----:B------:R-:W3:Y:S04]  /*85b0*/  SHFL.IDX PT, R173, R180, 0x1, 0x181f ;  /* 0x00381f00b4ad7f89 */ /* 0x000ee800000e0000 */
[----:B------:R-:W-:Y:S04]  /*85c0*/  SHFL.IDX PT, R171, R180, 0x2, 0x181f ;  /* 0x00581f00b4ab7f89 */ /* 0x000fe800000e0000 */
[----:B------:R-:W4:Y:S04]  /*85d0*/  SHFL.IDX PT, R174, R0, 0x1, 0x181f ;  /* 0x00381f0000ae7f89 */ /* 0x000f2800000e0000 */
[----:B------:R-:W5:Y:S04]  /*85e0*/  SHFL.IDX PT, R169, R180, 0x3, 0x181f ;  /* 0x00781f00b4a97f89 */ /* 0x000f6800000e0000 */
[----:B------:R-:W-:Y:S01]  /*85f0*/  SHFL.IDX PT, R172, R0, 0x2, 0x181f ;  /* 0x00581f0000ac7f89 */ /* 0x000fe200000e0000 */
[-C--:B-1----:R-:W-:Y:S03]  /*8600*/  IADD3 R178, P0, R175, R236.reuse, RZ ;  /* 0x000000ecafb27210 */ /* 0x082fe60007f1e0ff */
[----:B------:R-:W1:Y:S02]  /*8610*/  SHFL.IDX PT, R3, R180, 0x4, 0x181f ;  /* 0x00981f00b4037f89 */ /* 0x000e6400000e0000 */
[--C-:B--2---:R-:W-:Y:S02]  /*8620*/  IMAD.X R179, R176, 0x1, R235.reuse, P0 ;  /* 0x00000001b0b37824 */ /* 0x104fe400000e06eb */
[----:B------:R1:W2:Y:S01]  /*8630*/  SHFL.IDX PT, R2, R180, 0x5, 0x181f ;  /* 0x00b81f00b4027f89 */ /* 0x0002a200000e0000 */
[-C--:B---3--:R-:W-:Y:S03]  /*8640*/  IADD3 R176, P0, R173, R236.reuse, RZ ;  /* 0x000000ecadb07210 */ /* 0x088fe60007f1e0ff */
[----:B------:R3:W-:Y:S04]  /*8650*/  LDGSTS.E.BYPASS.LTC128B.128 [R229+0x3100], [R178.64], !P4 ;  /* 0x03100000b2e57fae */ /* 0x0007e8000e101d50 */
[----:B------:R-:W3:Y:S01]  /*8660*/  SHFL.IDX PT, R170, R0, 0x3, 0x181f ;  /* 0x00781f0000aa7f89 */ /* 0x000ee200000e0000 */
[--C-:B----4-:R-:W-:Y:S03]  /*8670*/  IMAD.X R177, R174, 0x1, R235.reuse, P0 ;  /* 0x00000001aeb17824 */ /* 0x110fe600000e06eb */
[----:B------:R-:W4:Y:S01]  /*8680*/  SHFL.IDX PT, R168, R0, 0x4, 0x181f ;  /* 0x00981f0000a87f89 */ /* 0x000f2200000e0000 */
[-C--:B-----5:R-:W-:Y:S03]  /*8690*/  IADD3 R174, P2, R169, R236.reuse, RZ ;  /* 0x000000eca9ae7210 */ /* 0x0a0fe60007f5e0ff */
[----:B------:R-:W5:Y:S04]  /*86a0*/  SHFL.IDX PT, R0, R0, 0x5, 0x181f ;  /* 0x00b81f0000007f89 */ /* 0x000f6800000e0000 */
[----:B------:R5:W-:Y:S01]  /*86b0*/  LDGSTS.E.BYPASS.LTC128B.128 [R229+0x3900], [R176.64], !P4 ;  /* 0x03900000b0e57fae */ /* 0x000be2000e101d50 */
[-C--:B-1----:R-:W-:Y:S02]  /*86c0*/  IADD3 R180, P1, R3, R236.reuse, RZ ;  /* 0x000000ec03b47210 */ /* 0x082fe40007f3e0ff */
[-C--:B--2---:R-:W-:Y:S02]  /*86d0*/  IADD3 R2, P0, R2, R236.reuse, RZ ;  /* 0x000000ec02027210 */ /* 0x084fe40007f1e0ff */
[----:B---3--:R-:W-:Y:S01]  /*86e0*/  IADD3 R178, P5, R171, R236, RZ ;  /* 0x000000ecabb27210 */ /* 0x008fe20007fbe0ff */
[--C-:B------:R-:W-:Y:S04]  /*86f0*/  IMAD.X R175, R170, 0x1, R235.reuse, P2 ;  /* 0x00000001aaaf7824 */ /* 0x100fe800010e06eb */
[--C-:B------:R-:W-:Y:S02]  /*8700*/  IMAD.X R179, R172, 0x1, R235.reuse, P5 ;  /* 0x00000001acb37824 */ /* 0x100fe400028e06eb */
[--C-:B----4-:R-:W-:Y:S02]  /*8710*/  IMAD.X R181, R168, 0x1, R235.reuse, P1 ;  /* 0x00000001a8b57824 */ /* 0x110fe400008e06eb */
[----:B-----5:R-:W-:Y:S01]  /*8720*/  IMAD.X R3, R0, 0x1, R235, P0 ;  /* 0x0000000100037824 */ /* 0x020fe200000e06eb */
[----:B------:R1:W-:Y:S04]  /*8730*/  LDGSTS.E.BYPASS.LTC128B.128 [R229+0x4100], [R178.64], !P4 ;  /* 0x04100000b2e57fae */ /* 0x0003e8000e101d50 */
[----:B------:R1:W-:Y:S04]  /*8740*/  LDGSTS.E.BYPASS.LTC128B.128 [R229+0x4900], [R174.64], !P4 ;  /* 0x04900000aee57fae */ /* 0x0003e8000e101d50 */
[----:B------:R1:W-:Y:S04]  /*8750*/  LDGSTS.E.BYPASS.LTC128B.128 [R229+0x5100], [R180.64], !P4 ;  /* 0x05100000b4e57fae */ /* 0x0003e8000e101d50 */
[----:B------:R1:W-:Y:S02]  /*8760*/  LDGSTS.E.BYPASS.LTC128B.128 [R229+0x5900], [R2.64], !P4 ;  /* 0x0590000002e57fae */ /* 0x0003e4000e101d50 */
.L_x_521:
[----:B------:R-:W-:Y:S01]  /*8770*/  IMAD.MOV.U32 R171, RZ, RZ, R237 ;  /* 0x000000ffffab7224 */ /* 0x000fe200078e00ed */
[----:B------:R-:W-:Y:S01]  /*8780*/  PLOP3.LUT P1, PT, PT, PT, UP2, 0x80, 0x0 ;  /* 0x000000000000781c */ /* 0x000fe20003f2f028 */
[----:B------:R-:W0:Y:S01]  /*8790*/  LDGDEPBAR ;  /* 0x00000000000079af */ /* 0x000e220000000000 */
[----:B------:R-:W-:Y:S01]  /*87a0*/  PLOP3.LUT P0, PT, PT, PT, UP2, 0x80, 0x0 ;  /* 0x000000000000781c */ /* 0x000fe20003f0f028 */
[----:B------:R-:W-:Y:S05]  /*87b0*/  IMAD R170, R244, -0x60, RZ ;  /* 0xffffffa0f4aa7824 */ /* 0x000fea00078e02ff */
[----:B-1----:R-:W-:Y:S05]  /*87c0*/  IADD3 R2, -R238, 0x1, R170 ;  /* 0x00000001ee027810 */ /* 0x002fea0007ffe1aa */
[----:B------:R-:W-:Y:S05]  /*87d0*/  @P1 IMAD.HI.U32 R0, R237, c[0x0][0x2c8], RZ ;  /* 0x0000b200ed001a27 */ /* 0x000fea00078e00ff */
[----:B------:R-:W-:Y:S01]  /*87e0*/  @P0 SHF.R.U32.HI R171, RZ, c[0x0][0x2cc], R0 ;  /* 0x0000b300ffab0a19 */ /* 0x000fe20000011600 */
[----:B------:R-:W-:Y:S01]  /*87f0*/  IMAD.MOV.U32 R0, RZ, RZ, c[0x0][0x2ac] ;  /* 0x0000ab00ff007624 */ /* 0x000fe200078e00ff */
[----:B------:R-:W-:Y:S03]  /*8800*/  PLOP3.LUT P0, PT, PT, PT, UP1, 0x40, 0x0 ;  /* 0x000000000000781c */ /* 0x000fe60003f0e818 */
[----:B------:R-:W1:Y:S01]  /*8810*/  SHFL.IDX PT, R168, R171, RZ, 0x1c1f ;  /* 0x001c1fffaba87589 */ /* 0x000e6200000e0000 */
[----:B------:R-:W-:Y:S05]  /*8820*/  IMAD R2, R0, c[0x0][0x1d0], R2 ;  /* 0x0000740000027a24 */ /* 0x000fea00078e0202 */
[----:B------:R-:W-:Y:S04]  /*8830*/  IADD3 R2, R2, -c[0x0][0x168], RZ ;  /* 0x80005a0002027a10 */ /* 0x000fe80007ffe0ff */
[C---:B------:R-:W-:Y:S02]  /*8840*/  IADD3 R3, R2.reuse, c[0x0][0x328], RZ ;  /* 0x0000ca0002037a10 */ /* 0x040fe40007ffe0ff */
[----:B------:R-:W-:Y:S03]  /*8850*/  IADD3 R2, R2, UR13, RZ ;  /* 0x0000000d02027c10 */ /* 0x000fe6000fffe0ff */
[--C-:B-1----:R-:W-:Y:S02]  /*8860*/  IMAD.IADD R183, R3, 0x1, R168.reuse ;  /* 0x0000000103b77824 */ /* 0x102fe400078e02a8 */
[----:B------:R-:W-:Y:S01]  /*8870*/  IMAD.IADD R180, R2, 0x1, R168 ;  /* 0x0000000102b47824 */ /* 0x000fe200078e02a8 */
[----:B------:R-:W-:-:S05]  /*8880*/  @P0 BRA `(.L_x_522) ;  /* 0x000001a000000947 */ /* 0x000fca0003800000 */
[----:B------:R-:W-:Y:S01]  /*8890*/  MOV R0, c[0x0][0x2ac] ;  /* 0x0000ab0000007a02 */ /* 0x000fe20000000f00 */
[----:B------:R-:W-:Y:S04]  /*88a0*/  BSSY B0, `(.L_x_523) ;  /* 0x0000013000007945 */ /* 0x000fe80003800000 */
[----:B------:R-:W-:Y:S05]  /*88b0*/  IMAD R168, R0, c[0x0][0x1d0], R168 ;  /* 0x0000740000a87a24 */ /* 0x000fea00078e02a8 */
[----:B------:R-:W-:Y:S04]  /*88c0*/  IADD3 R168, R168, -c[0x0][0x168], RZ ;  /* 0x80005a00a8a87a10 */ /* 0x000fe80007ffe0ff */
[----:B------:R-:W-:Y:S11]  /*88d0*/  ISETP.GT.AND P0, PT, R168, -0x1, PT ;  /* 0xffffffffa800780c */ /* 0x000ff60003f04270 */
[----:B------:R-:W-:Y:S02]  /*88e0*/  @!UPT UIADD3 URZ, URZ, URZ, URZ ;  /* 0x0000003f3f3ff290 */ /* 0x000fe4000fffe03f */
[----:B------:R-:W-:-:S05]  /*88f0*/  @P0 BRA `(.L_x_524) ;  /* 0x0000008000000947 */ /* 0x000fca0003800000 */
[----:B------:R-:W-:Y:S01]  /*8900*/  LOP3.LUT R168, RZ, R168, RZ, 0x33, !PT ;  /* 0x000000a8ffa87212 */ /* 0x000fe200078e33ff */
[----:B------:R-:W-:Y:S05]  /*8910*/  IMAD.MOV.U32 R0, RZ, RZ, c[0x0][0x32c] ;  /* 0x0000cb00ff007624 */ /* 0x000fea00078e00ff */
[----:B------:R-:W-:Y:S11]  /*8920*/  ISETP.NE.AND P0, PT, R0, 0x1, PT ;  /* 0x000000010000780c */ /* 0x000ff60003f05270 */
[----:B------:R-:W-:Y:S02]  /*8930*/  @!UPT UIADD3 URZ, URZ, URZ, URZ ;  /* 0x0000003f3f3ff290 */ /* 0x000fe4000fffe03f */
[----:B------:R-:W-:Y:S05]  /*8940*/  @P0 IMAD.HI.U32 R0, R168, c[0x0][0x330], RZ ;  /* 0x0000cc00a8000a27 */ /* 0x000fea00078e00ff */
[----:B------:R-:W-:Y:S04]  /*8950*/  @P0 SHF.R.U32.HI R168, RZ, c[0x0][0x334], R0 ;  /* 0x0000cd00ffa80a19 */ /* 0x000fe80000011600 */
[----:B------:R-:W-:Y:S01]  /*8960*/  LOP3.LUT R168, RZ, R168, RZ, 0x33, !PT ;  /* 0x000000a8ffa87212 */ /* 0x000fe200078e33ff */
[----:B------:R-:W-:-:S05]  /*8970*/  BRA `(.L_x_525) ;  /* 0x0000005000007947 */ /* 0x000fca0003800000 */
.L_x_524:
[----:B------:R-:W-:Y:S04]  /*8980*/  MOV R0, c[0x0][0x32c] ;  /* 0x0000cb0000007a02 */ /* 0x000fe80000000f00 */
[----:B------:R-:W-:Y:S11]  /*8990*/  ISETP.NE.AND P0, PT, R0, 0x1, PT ;  /* 0x000000010000780c */ /* 0x000ff60003f05270 */
[----:B------:R-:W-:Y:S02]  /*89a0*/  @!UPT UIADD3 URZ, URZ, URZ, URZ ;  /* 0x0000003f3f3ff290 */ /* 0x000fe4000fffe03f */
[----:B------:R-:W-:Y:S05]  /*89b0*/  @P0 IMAD.HI.U32 R0, R168, c[0x0][0x330], RZ ;  /* 0x0000cc00a8000a27 */ /* 0x000fea00078e00ff */
[----:B------:R-:W-:Y:S02]  /*89c0*/  @P0 SHF.R.U32.HI R168, RZ, c[0x0][0x334], R0 ;  /* 0x0000cd00ffa80a19 */ /* 0x000fe40000011600 */
.L_x_525:
[----:B------:R-:W-:Y:S05]  /*89d0*/  BSYNC B0 ;  /* 0x0000000000007941 */ /* 0x000fea0003800000 */
.L_x_523:
[----:B------:R-:W-:Y:S04]  /*89e0*/  IMAD.IADD R0, R170, 0x1, -R238 ;  /* 0x00000001aa007824 */ /* 0x000fe800078e0aee */
[----:B------:R-:W-:Y:S05]  /*89f0*/  IMAD R168, R168, c[0x0][0x32c], R0 ;  /* 0x0000cb00a8a87a24 */ /* 0x000fea00078e0200 */
[----:B------:R-:W-:Y:S02]  /*8a00*/  IADD3 R0, R168, c[0x0][0x32c], RZ ;  /* 0x0000cb00a8007a10 */ /* 0x000fe40007ffe0ff */
[----:B------:R-:W-:Y:S02]  /*8a10*/  IMNMX R180, R180, R168, !PT ;  /* 0x000000a8b4b47217 */ /* 0x000fe40007800200 */
[----:B------:R-:W-:Y:S02]  /*8a20*/  IMNMX R183, R183, R0, PT ;  /* 0x00000000b7b77217 */ /* 0x000fe40003800200 */
.L_x_522:
[----:B------:R-:W-:Y:S01]  /*8a30*/  PLOP3.LUT P0, PT, PT, PT, UP1, 0x40, 0x0 ;  /* 0x000000000000781c */ /* 0x000fe20003f0e818 */
[----:B------:R-:W1:Y:S02]  /*8a40*/  SHFL.IDX PT, R168, R171, 0x1, 0x1c1f ;  /* 0x003c1f00aba87f89 */ /* 0x000e6400000e0000 */
[----:B-1----:R-:W-:Y:S01]  /*8a50*/  IADD3 R177, R2, R168, RZ ;  /* 0x000000a802b17210 */ /* 0x002fe20007ffe0ff */
[----:B------:R-:W-:Y:S09]  /*8a60*/  IMAD.IADD R181, R3, 0x1, R168 ;  /* 0x0000000103b57824 */ /* 0x000ff200078e02a8 */
        /* <DEDUP_REMOVED lines=9> */
[----:B------:R-:W-:Y:S05]  /*8b00*/  IMAD.MOV.U32 R0, RZ, RZ, 0x1 ;  /* 0x00000001ff007424 */ /* 0x000fea00078e00ff */
[----:B------:R-:W-:Y:S11]  /*8b10*/  ISETP.NE.AND P0, PT, R0, c[0x0][0x32c], PT ;  /* 0x0000cb0000007a0c */ /* 0x000ff60003f05270 */
[----:B------:R-:W-:Y:S02]  /*8b20*/  @!UPT UIADD3 URZ, URZ, URZ, URZ ;  /* 0x0000003f3f3ff290 */ /* 0x000fe4000fffe03f */
[----:B------:R-:W-:Y:S05]  /*8b30*/  @P0 IMAD.HI.U32 R0, R168, c[0x0][0x330], RZ ;  /* 0x0000cc00a8000a27 */ /* 0x000fea00078e00ff */
[----:B------:R-:W-:Y:S04]  /*8b40*/  @P0 SHF.R.U32.HI R168, RZ, c[0x0][0x334], R0 ;  /* 0x0000cd00ffa80a19 */ /* 0x000fe80000011600 */
[----:B------:R-:W-:Y:S01]  /*8b50*/  LOP3.LUT R168, RZ, R168, RZ, 0x33, !PT ;  /* 0x000000a8ffa87212 */ /* 0x000fe200078e33ff */
[----:B------:R-:W-:-:S05]  /*8b60*/  BRA `(.L_x_529) ;  /* 0x0000005000007947 */ /* 0x000fca0003800000 */
.L_x_528:
[----:B------:R-:W-:Y:S04]  /*8b70*/  MOV R0, 0x1 ;  /* 0x0000000100007802 */ /* 0x000fe80000000f00 */
[----:B------:R-:W-:Y:S11]  /*8b80*/  ISETP.NE.AND P0, PT, R0, c[0x0][0x32c], PT ;  /* 0x0000cb0000007a0c */ /* 0x000ff60003f05270 */
[----:B------:R-:W-:Y:S02]  /*8b90*/  @!UPT UIADD3 URZ, URZ, URZ, URZ ;  /* 0x0000003f3f3ff290 */ /* 0x000fe4000fffe03f */
[----:B------:R-:W-:Y:S05]  /*8ba0*/  @P0 IMAD.HI.U32 R0, R168, c[0x0][0x330], RZ ;  /* 0x0000cc00a8000a27 */ /* 0x000fea00078e00ff */
[----:B------:R-:W-:Y:S02]  /*8bb0*/  @P0 SHF.R.U32.HI R168, RZ, c[0x0][0x334], R0 ;  /* 0x0000cd00ffa80a19 */ /* 0x000fe40000011600 */
.L_x_529:
[----:B------:R-:W-:Y:S05]  /*8bc0*/  BSYNC B0 ;  /* 0x0000000000007941 */ /* 0x000fea0003800000 */
.L_x_527:
[----:B------:R-:W-:Y:S04]  /*8bd0*/  IMAD.IADD R0, R170, 0x1, -R238 ;  /* 0x00000001aa007824 */ /* 0x000fe800078e0aee */
[----:B------:R-:W-:Y:S05]  /*8be0*/  IMAD R0, R168, c[0x0][0x32c], R0 ;  /* 0x0000cb00a8007a24 */ /* 0x000fea00078e0200 */
[----:B------:R-:W-:Y:S02]  /*8bf0*/  IADD3 R168, R0, c[0x0][0x32c], RZ ;  /* 0x0000cb0000a87a10 */ /* 0x000fe40007ffe0ff */
[----:B------:R-:W-:Y:S02]  /*8c00*/  IMNMX R177, R177, R0, !PT ;  /* 0x00000000b1b17217 */ /* 0x000fe40007800200 */
[----:B------:R-:W-:Y:S02]  /*8c10*/  IMNMX R181, R181, R168, PT ;  /* 0x000000a8b5b57217 */ /* 0x000fe40003800200 */
.L_x_526:
        /* <DEDUP_REMOVED lines=20> */
.L_x_532:
[----:B------:R-:W-:Y:S04]  /*8d60*/  MOV R0, c[0x0][0x32c] ;  /* 0x0000cb0000007a02 */ /* 0x000fe80000000f00 */
[----:B------:R-:W-:Y:S11]  /*8d70*/  ISETP.NE.AND P0, PT, R0, 0x1, PT ;  /* 0x000000010000780c */ /* 0x000ff60003f05270 */
[----:B------:R-:W-:Y:S02]  /*8d80*/  @!UPT UIADD3 URZ, URZ, URZ, URZ ;  /* 0x0000003f3f3ff290 */ /* 0x000fe4000fffe03f */
[----:B------:R-:W-:Y:S05]  /*8d90*/  @P0 IMAD.HI.U32 R0, R168, c[0x0][0x330], RZ ;  /* 0x0000cc00a8000a27 */ /* 0x000fea00078e00ff */
[----:B------:R-:W-:Y:S02]  /*8da0*/  @P0 SHF.R.U32.HI R168, RZ, c[0x0][0x334], R0 ;  /* 0x0000cd00ffa80a19 */ /* 0x000fe40000011600 */
.L_x_533:
[----:B------:R-:W-:Y:S05]  /*8db0*/  BSYNC B0 ;  /* 0x0000000000007941 */ /* 0x000fea0003800000 */
.L_x_531:
[----:B------:R-:W-:Y:S04]  /*8dc0*/  IMAD.IADD R0, R170, 0x1, -R238 ;  /* 0x00000001aa007824 */ /* 0x000fe800078e0aee */
[----:B------:R-:W-:Y:S05]  /*8dd0*/  IMAD R0, R168, c[0x0][0x32c], R0 ;  /* 0x0000cb00a8007a24 */ /* 0x000fea00078e0200 */
[----:B------:R-:W-:Y:S02]  /*8de0*/  IADD3 R168, R0, c[0x0][0x32c], RZ ;  /* 0x0000cb0000a87a10 */ /* 0x000fe40007ffe0ff */
[----:B------:R-:W-:Y:S02]  /*8df0*/  IMNMX R174, R174, R0, !PT ;  /* 0x00000000aeae7217 */ /* 0x000fe40007800200 */
[----:B------:R-:W-:Y:S02]  /*8e00*/  IMNMX R175, R175, R168, PT ;  /* 0x000000a8afaf7217 */ /* 0x000fe40003800200 */
.L_x_530:
[C---:B------:R-:W-:Y:S02]  /*8e10*/  ISETP.GE.AND P1, PT, R170.reuse, 0x9, PT ;  /* 0x00000009aa00780c */ /* 0x040fe40003f26270 */
[----:B------:R-:W-:Y:S02]  /*8e20*/  ISETP.GE.AND P5, PT, R170, 0xa, PT ;  /* 0x0000000aaa00780c */ /* 0x000fe40003fa6270 */
[----:B------:R-:W-:Y:S02]  /*8e30*/  ISETP.GT.AND P0, PT, R180, 0x8, !P1 ;  /* 0x00000008b400780c */ /* 0x000fe40004f04270 */
[----:B------:R-:W-:Y:S02]  /*8e40*/  P2R R173, PR, RZ, 0x2 ;  /* 0x00000002ffad7803 */ /* 0x000fe40000000000 */
[----:B------:R-:W-:Y:S02]  /*8e50*/  ISETP.LT.OR P0, PT, R183, 0x9, P0 ;  /* 0x00000009b700780c */ /* 0x000fe40000701670 */
[C---:B------:R-:W-:Y:S02]  /*8e60*/  ISETP.GT.AND P1, PT, R177.reuse, 0x8, !P1 ;  /* 0x00000008b100780c */ /* 0x040fe40004f24270 */
[----:B------:R-:W-:Y:S02]  /*8e70*/  P2R R179, PR, RZ, 0x10 ;  /* 0x00000010ffb37803 */ /* 0x000fe40000000000 */
[----:B------:R-:W-:Y:S02]  /*8e80*/  FSEL R169, R16, -INF , !P0 ;  /* 0xff80000010a97808 */ /* 0x000fe40004000000 */
[----:B------:R-:W-:Y:S02]  /*8e90*/  ISETP.GT.AND P0, PT, R177, 0x9, !P5 ;  /* 0x00000009b100780c */ /* 0x000fe40006f04270 */
[C---:B------:R-:W-:Y:S02]  /*8ea0*/  ISETP.LT.OR P1, PT, R181.reuse, 0x9, P1 ;  /* 0x00000009b500780c */ /* 0x040fe40000f21670 */
[----:B------:R-:W-:Y:S02]  /*8eb0*/  ISETP.GE.AND P4, PT, R170, 0x11, PT ;  /* 0x00000011aa00780c */ /* 0x000fe40003f86270 */
[----:B------:R-:W-:Y:S02]  /*8ec0*/  ISETP.LT.OR P0, PT, R181, 0xa, P0 ;  /* 0x0000000ab500780c */ /* 0x000fe40000701670 */
[----:B------:R-:W-:Y:S02]  /*8ed0*/  FSEL R0, R18, -INF , !P1 ;  /* 0xff80000012007808 */ /* 0x000fe40004800000 */
[----:B------:R-:W-:Y:S02]  /*8ee0*/  ISETP.GT.AND P1, PT, R180, 0x10, !P4 ;  /* 0x00000010b400780c */ /* 0x000fe40006724270 */
[----:B------:R-:W-:Y:S02]  /*8ef0*/  P2R R176, PR, RZ, 0x8 ;  /* 0x00000008ffb07803 */ /* 0x000fe40000000000 */
[----:B------:R-:W-:Y:S02]  /*8f00*/  FSEL R19, R19, -INF , !P0 ;  /* 0xff80000013137808 */ /* 0x000fe40004000000 */
[C---:B------:R-:W-:Y:S02]  /*8f10*/  ISETP.LT.OR P0, PT, R183.reuse, 0x11, P1 ;  /* 0x00000011b700780c */ /* 0x040fe40000f01670 */
[----:B------:R-:W-:Y:S02]  /*8f20*/  ISETP.GE.AND P3, PT, R170, 0x12, PT ;  /* 0x00000012aa00780c */ /* 0x000fe40003f66270 */
[----:B------:R-:W-:Y:S02]  /*8f30*/  ISETP.GT.AND P2, PT, R180, 0x9, !P5 ;  /* 0x00000009b400780c */ /* 0x000fe40006f44270 */
[----:B------:R-:W-:Y:S02]  /*8f40*/  FSEL R20, R20, -INF , !P0 ;  /* 0xff80000014147808 */ /* 0x000fe40004000000 */
[----:B------:R-:W-:Y:S02]  /*8f50*/  ISETP.GT.AND P0, PT, R180, 0x11, !P3 ;  /* 0x00000011b400780c */ /* 0x000fe40005f04270 */
[C---:B------:R-:W-:Y:S02]  /*8f60*/  ISETP.LT.OR P2, PT, R183.reuse, 0xa, P2 ;  /* 0x0000000ab700780c */ /* 0x040fe40001741670 */
[----:B------:R-:W-:Y:S02]  /*8f70*/  ISETP.LT.OR P0, PT, R183, 0x12, P0 ;  /* 0x00000012b700780c */ /* 0x000fe40000701670 */
[----:B------:R-:W-:Y:S02]  /*8f80*/  FSEL R168, R17, -INF , !P2 ;  /* 0xff80000011a87808 */ /* 0x000fe40005000000 */
[----:B------:R-:W-:Y:S02]  /*8f90*/  FSEL R17, R21, -INF , !P0 ;  /* 0xff80000015117808 */ /* 0x000fe40004000000 */
[----:B------:R-:W-:Y:S02]  /*8fa0*/  ISETP.GT.AND P0, PT, R177, 0x10, !P4 ;  /* 0x00000010b100780c */ /* 0x000fe40006704270 */
[C---:B------:R-:W-:Y:S02]  /*8fb0*/  ISETP.GE.AND P2, PT, R170.reuse, 0x19, PT ;  /* 0x00000019aa00780c */ /* 0x040fe40003f46270 */
[----:B------:R-:W-:Y:S02]  /*8fc0*/  ISETP.LT.OR P0, PT, R181, 0x11, P0 ;  /* 0x00000011b500780c */ /* 0x000fe40000701670 */
[----:B------:R-:W-:Y:S02]  /*8fd0*/  ISETP.GE.AND P1, PT, R170, 0x1a, PT ;  /* 0x0000001aaa00780c */ /* 0x000fe40003f26270 */
[----:B------:R-:W-:Y:S02]  /*8fe0*/  FSEL R18, R22, -INF , !P0 ;  /* 0xff80000016127808 */ /* 0x000fe40004000000 */
[----:B------:R-:W-:Y:S02]  /*8ff0*/  ISETP.GT.AND P0, PT, R177, 0x11, !P3 ;  /* 0x00000011b100780c */ /* 0x000fe40005f04270 */
[----:B------:R-:W-:Y:S02]  /*9000*/  P2R R22, PR, RZ, 0x4 ;  /* 0x00000004ff167803 */ /* 0x000fe40000000000 */
[----:B------:R-:W-:Y:S02]  /*9010*/  ISETP.LT.OR P0, PT, R181, 0x12, P0 ;  /* 0x00000012b500780c */ /* 0x000fe40000701670 */
[----:B------:R-:W-:Y:S02]  /*9020*/  P2R R21, PR, RZ, 0x2 ;  /* 0x00000002ff157803 */ /* 0x000fe40000000000 */
[----:B------:R-:W-:Y:S02]  /*9030*/  FSEL R16, R23, -INF , !P0 ;  /* 0xff80000017107808 */ /* 0x000fe40004000000 */
[----:B------:R-:W-:Y:S02]  /*9040*/  ISETP.GT.AND P0, PT, R180, 0x18, !P2 ;  /* 0x00000018b400780c */ /* 0x000fe40005704270 */
[----:B------:R-:W-:Y:S02]  /*9050*/  P2R R178, PR, RZ, 0x10 ;  /* 0x00000010ffb27803 */ /* 0x000fe40000000000 */
[C---:B------:R-:W-:Y:S02]  /*9060*/  ISETP.LT.OR P0, PT, R183.reuse, 0x19, P0 ;  /* 0x00000019b700780c */ /* 0x040fe40000701670 */
[----:B------:R-:W-:Y:S02]  /*9070*/  ISETP.GE.AND P4, PT, R170, 0x4a, PT ;  /* 0x0000004aaa00780c */ /* 0x000fe40003f86270 */
[----:B------:R-:W-:Y:S02]  /*9080*/  FSEL R32, R32, -INF , !P0 ;  /* 0xff80000020207808 */ /* 0x000fe40004000000 */
[----:B------:R-:W-:Y:S02]  /*9090*/  ISETP.GT.AND P0, PT, R180, 0x19, !P1 ;  /* 0x00000019b400780c */ /* 0x000fe40004f04270 */
[C---:B------:R-:W-:Y:S02]  /*90a0*/  ISETP.GE.AND P6, PT, R170.reuse, 0x52, PT ;  /* 0x00000052aa00780c */ /* 0x040fe40003fc6270 */
[----:B------:R-:W-:Y:S02]  /*90b0*/  ISETP.LT.OR P0, PT, R183, 0x1a, P0 ;  /* 0x0000001ab700780c */ /* 0x000fe40000701670 */
[----:B------:R-:W-:Y:S02]  /*90c0*/  P2R R182, PR, RZ, 0x8 ;  /* 0x00000008ffb67803 */ /* 0x000fe40000000000 */
[----:B------:R-:W-:Y:S02]  /*90d0*/  FSEL R33, R33, -INF , !P0 ;  /* 0xff80000021217808 */ /* 0x000fe40004000000 */
[----:B------:R-:W-:Y:S02]  /*90e0*/  ISETP.GT.AND P0, PT, R177, 0x18, !P2 ;  /* 0x00000018b100780c */ /* 0x000fe40005704270 */
[----:B------:R-:W-:Y:S02]  /*90f0*/  ISETP.GE.AND P2, PT, R170, 0x21, PT ;  /* 0x00000021aa00780c */ /* 0x000fe40003f46270 */
        /* <DEDUP_REMOVED lines=10> */
[C---:B------:R-:W-:Y:S02]  /*91a0*/  ISETP.LT.OR P0, PT, R183.reuse, 0x21, P0 ;  /* 0x00000021b700780c */ /* 0x040fe40000701670 */
[----:B------:R-:W-:Y:S02]  /*91b0*/  P2R R172, PR, RZ, 0x20 ;  /* 0x00000020ffac7803 */ /* 0x000fe40000000000 */
[----:B------:R-:W-:Y:S02]  /*91c0*/  FSEL R190, R36, -INF , !P0 ;  /* 0xff80000024be7808 */ /* 0x000fe40004000000 */
[----:B------:R-:W-:Y:S02]  /*91d0*/  ISETP.GT.AND P0, PT, R180, 0x21, !P1 ;  /* 0x00000021b400780c */ /* 0x000fe40004f04270 */
[C---:B------:R-:W-:Y:S02]  /*91e0*/  ISETP.GE.AND P5, PT, R170.reuse, 0x59, PT ;  /* 0x00000059aa00780c */ /* 0x040fe40003fa6270 */
[----:B------:R-:W-:Y:S04]  /*91f0*/  ISETP.LT.OR P0, PT, R183, 0x22, P0 ;  /* 0x00000022b700780c */ /* 0x000fe80000701670 */
[----:B------:R-:W-:Y:S02]  /*9200*/  FSEL R36, R37, -INF , !P0 ;  /* 0xff80000025247808 */ /* 0x000fe40004000000 */
[----:B------:R-:W-:Y:S02]  /*9210*/  ISETP.GT.AND P0, PT, R177, 0x20, !P2 ;  /* 0x00000020b100780c */ /* 0x000fe40005704270 */
[----:B------:R-:W-:Y:S01]  /*9220*/  ISETP.GE.AND P2, PT, R170, 0x29, PT ;  /* 0x00000029aa00780c */ /* 0x000fe20003f46270 */
[----:B------:R1:W-:Y:S01]  /*9230*/  STL [R1+0x10], R36 ;  /* 0x0000102401007387 */ /* 0x0003e20000100800 */
[----:B------:R-:W-:Y:S02]  /*9240*/  ISETP.LT.OR P0, PT, R181, 0x21, P0 ;  /* 0x00000021b500780c */ /* 0x000fe40000701670 */
[----:B------:R-:W-:Y:S02]  /*9250*/  P2R R37, PR, RZ, 0x4 ;  /* 0x00000004ff257803 */ /* 0x000fe40000000000 */
[----:B-1----:R-:W-:Y:S02]  /*9260*/  FSEL R36, R38, -INF , !P0 ;  /* 0xff80000026247808 */ /* 0x002fe40004000000 */
[----:B------:R-:W-:Y:S02]  /*9270*/  ISETP.GT.AND P0, PT, R177, 0x21, !P1 ;  /* 0x00000021b100780c */ /* 0x000fe40004f04270 */
[----:B------:R-:W-:Y:S01]  /*9280*/  ISETP.GE.AND P1, PT, R170, 0x2a, PT ;  /* 0x0000002aaa00780c */ /* 0x000fe20003f26270 */
[----:B------:R1:W-:Y:S01]  /*9290*/  STL [R1+0xc], R36 ;  /* 0x00000c2401007387 */ /* 0x0003e20000100800 */
[----:B------:R-:W-:Y:S04]  /*92a0*/  ISETP.LT.OR P0, PT, R181, 0x22, P0 ;  /* 0x00000022b500780c */ /* 0x000fe80000701670 */
[----:B------:R-:W-:Y:S02]  /*92b0*/  FSEL R211, R39, -INF , !P0 ;  /* 0xff80000027d37808 */ /* 0x000fe40004000000 */
[----:B------:R-:W-:Y:S04]  /*92c0*/  ISETP.GT.AND P0, PT, R180, 0x28, !P2 ;  /* 0x00000028b400780c */ /* 0x000fe80005704270 */
[C---:B------:R-:W-:Y:S04]  /*92d0*/  ISETP.LT.OR P0, PT, R183.reuse, 0x29, P0 ;  /* 0x00000029b700780c */ /* 0x040fe80000701670 */
[----:B------:R-:W-:Y:S02]  /*92e0*/  FSEL R196, R48, -INF , !P0 ;  /* 0xff80000030c47808 */ /* 0x000fe40004000000 */
[----:B------:R-:W-:Y:S02]  /*92f0*/  ISETP.GT.AND P0, PT, R180, 0x29, !P1 ;  /* 0x00000029b400780c */ /* 0x000fe40004f04270 */
[----:B------:R-:W-:Y:S02]  /*9300*/  P2R R48, PR, RZ, 0x10 ;  /* 0x00000010ff307803 */ /* 0x000fe40000000000 */
[----:B------:R-:W-:Y:S04]  /*9310*/  ISETP.LT.OR P0, PT, R183, 0x2a, P0 ;  /* 0x0000002ab700780c */ /* 0x000fe80000701670 */
[----:B------:R-:W-:Y:S02]  /*9320*/  FSEL R188, R49, -INF , !P0 ;  /* 0xff80000031bc7808 */ /* 0x000fe40004000000 */
[----:B------:R-:W-:Y:S02]  /*9330*/  ISETP.GT.AND P0, PT, R177, 0x28, !P2 ;  /* 0x00000028b100780c */ /* 0x000fe40005704270 */
[----:B------:R-:W-:Y:S02]  /*9340*/  ISETP.GE.AND P2, PT, R170, 0x31, PT ;  /* 0x00000031aa00780c */ /* 0x000fe40003f46270 */
[----:B------:R-:W-:Y:S02]  /*9350*/  ISETP.LT.OR P0, PT, R181, 0x29, P0 ;  /* 0x00000029b500780c */ /* 0x000fe40000701670 */
[----:B-1----:R-:W-:Y:S02]  /*9360*/  P2R R36, PR, RZ, 0x2 ;  /* 0x00000002ff247803 */ /* 0x002fe40000000000 */
[----:B------:R-:W-:Y:S02]  /*9370*/  FSEL R205, R50, -INF , !P0 ;  /* 0xff80000032cd7808 */ /* 0x000fe40004000000 */
[----:B------:R-:W-:Y:S02]  /*9380*/  ISETP.GT.AND P0, PT, R177, 0x29, !P1 ;  /* 0x00000029b100780c */ /* 0x000fe40004f04270 */
[----:B------:R-:W-:Y:S02]  /*9390*/  ISETP.GE.AND P1, PT, R170, 0x32, PT ;  /* 0x00000032aa00780c */ /* 0x000fe40003f26270 */
[----:B------:R-:W-:Y:S02]  /*93a0*/  ISETP.LT.OR P0, PT, R181, 0x2a, P0 ;  /* 0x0000002ab500780c */ /* 0x000fe40000701670 */
[----:B------:R-:W-:Y:S02]  /*93b0*/  P2R R39, PR, RZ, 0x4 ;  /* 0x00000004ff277803 */ /* 0x000fe40000000000 */
[----:B------:R-:W-:Y:S02]  /*93c0*/  FSEL R251, R51, -INF , !P0 ;  /* 0xff80000033fb7808 */ /* 0x000fe40004000000 */
[----:B------:R-:W-:Y:S02]  /*93d0*/  ISETP.GT.AND P0, PT, R180, 0x30, !P2 ;  /* 0x00000030b400780c */ /* 0x000fe40005704270 */
[----:B------:R-:W-:Y:S02]  /*93e0*/  P2R R38, PR, RZ, 0x2 ;  /* 0x00000002ff267803 */ /* 0x000fe40000000000 */
[C---:B------:R-:W-:Y:S04]  /*93f0*/  ISETP.LT.OR P0, PT, R183.reuse, 0x31, P0 ;  /* 0x00000031b700780c */ /* 0x040fe80000701670 */
[----:B------:R-:W-:Y:S02]  /*9400*/  FSEL R208, R52, -INF , !P0 ;  /* 0xff80000034d07808 */ /* 0x000fe40004000000 */
[----:B------:R-:W-:Y:S04]  /*9410*/  ISETP.GT.AND P0, PT, R180, 0x31, !P1 ;  /* 0x00000031b400780c */ /* 0x000fe80004f04270 */
[----:B------:R-:W-:Y:S04]  /*9420*/  ISETP.LT.OR P0, PT, R183, 0x32, P0 ;  /* 0x00000032b700780c */ /* 0x000fe80000701670 */
        /* <DEDUP_REMOVED lines=46> */
[----:B------:R-:W-:Y:S04]  /*9710*/  ISETP.GT.AND P0, PT, R180, 0x49, !P4 ;  /* 0x00000049b400780c */ /* 0x000fe80006704270 */
[----:B------:R-:W-:Y:S04]  /*9720*/  ISETP.LT.OR P0, PT, R183, 0x4a, P0 ;  /* 0x0000004ab700780c */ /* 0x000fe80000701670 */
[----:B------:R-:W-:Y:S02]  /*9730*/  FSEL R203, R81, -INF , !P0 ;  /* 0xff80000051cb7808 */ /* 0x000fe40004000000 */
[----:B------:R-:W-:Y:S02]  /*9740*/  ISETP.GT.AND P0, PT, R177, 0x48, !P1 ;  /* 0x00000048b100780c */ /* 0x000fe40004f04270 */
[----:B------:R-:W-:Y:S02]  /*9750*/  ISETP.GE.AND P1, PT, R170, 0x51, PT ;  /* 0x00000051aa00780c */ /* 0x000fe40003f26270 */
        /* <DEDUP_REMOVED lines=16> */
[----:B------:R-:W-:Y:S04]  /*9860*/  ISETP.GT.AND P0, PT, R177, 0x51, !P6 ;  /* 0x00000051b100780c */ /* 0x000fe80007704270 */
[----:B------:R-:W-:Y:S04]  /*9870*/  ISETP.LT.OR P0, PT, R181, 0x52, P0 ;  /* 0x00000052b500780c */ /* 0x000fe80000701670 */
[----:B------:R-:W-:Y:S02]  /*9880*/  FSEL R189, R87, -INF , !P0 ;  /* 0xff80000057bd7808 */ /* 0x000fe40004000000 */
[----:B------:R-:W-:Y:S04]  /*9890*/  ISETP.GT.AND P0, PT, R180, RZ, !P3 ;  /* 0x000000ffb400720c */ /* 0x000fe80005f04270 */
        /* <DEDUP_REMOVED lines=9> */
[----:B------:R-:W-:Y:S04]  /*9930*/  ISETP.LT.OR P0, PT, R181, 0x1, P0 ;  /* 0x00000001b500780c */ /* 0x000fe80000701670 */
[----:B------:R-:W-:Y:S02]  /*9940*/  FSEL R6, R6, -INF , !P0 ;  /* 0xff80000006067808 */ /* 0x000fe40004000000 */
[----:B------:R-:W-:Y:S04]  /*9950*/  ISETP.GT.AND P0, PT, R180, 0x58, !P5 ;  /* 0x00000058b400780c */ /* 0x000fe80006f04270 */
[C---:B------:R-:W-:Y:S04]  /*9960*/  ISETP.LT.OR P0, PT, R183.reuse, 0x59, P0 ;  /* 0x00000059b700780c */ /* 0x040fe80000701670 */
[----:B------:R-:W-:Y:S02]  /*9970*/  FSEL R186, R96, -INF , !P0 ;  /* 0xff80000060ba7808 */ /* 0x000fe40004000000 */
[----:B------:R-:W-:Y:S04]  /*9980*/  ISETP.GE.AND P0, PT, R170, 0x5a, PT ;  /* 0x0000005aaa00780c */ /* 0x000fe80003f06270 */
        /* <DEDUP_REMOVED lines=10> */
[----:B------:R-:W-:Y:S02]  /*9a30*/  ISETP.NE.AND P4, PT, R48, RZ, PT ;  /* 0x000000ff3000720c */ /* 0x000fe40003f85270 */
[----:B------:R-:W-:Y:S04]  /*9a40*/  ISETP.LT.OR P2, PT, R175, 0x2, P2 ;  /* 0x00000002af00780c */ /* 0x000fe80001741670 */
[----:B------:R-:W-:Y:S02]  /*9a50*/  FSEL R9, R9, -INF , !P2 ;  /* 0xff80000009097808 */ /* 0x000fe40005000000 */
[----:B------:R-:W-:Y:S04]  /*9a60*/  ISETP.NE.AND P2, PT, R173, RZ, PT ;  /* 0x000000ffad00720c */ /* 0x000fe80003f45270 */
[----:B------:R-:W-:Y:S04]  /*9a70*/  ISETP.GT.AND P2, PT, R174, 0x8, !P2 ;  /* 0x00000008ae00780c */ /* 0x000fe80005744270 */
[C---:B------:R-:W-:Y:S04]  /*9a80*/  ISETP.LT.OR P2, PT, R175.reuse, 0x9, P2 ;  /* 0x00000009af00780c */ /* 0x040fe80001741670 */
[----:B------:R-:W-:Y:S02]  /*9a90*/  FSEL R12, R12, -INF , !P2 ;  /* 0xff8000000c0c7808 */ /* 0x000fe40005000000 */
[----:B------:R-:W-:Y:S04]  /*9aa0*/  ISETP.NE.AND P2, PT, R172, RZ, PT ;  /* 0x000000ffac00720c */ /* 0x000fe80003f45270 */
[----:B------:R-:W-:Y:S04]  /*9ab0*/  ISETP.GT.AND P2, PT, R174, 0x9, !P2 ;  /* 0x00000009ae00780c */ /* 0x000fe80005744270 */
        /* <DEDUP_REMOVED lines=12> */
[----:B------:R-:W-:Y:S04]  /*9b80*/  ISETP.LT.OR P2, PT, R175, 0x19, P2 ;  /* 0x00000019af00780c */ /* 0x000fe80001741670 */
[----:B------:R-:W-:Y:S02]  /*9b90*/  FSEL R49, R28, -INF , !P2 ;  /* 0xff8000001c317808 */ /* 0x000fe40005000000 */
[----:B------:R-:W-:Y:S01]  /*9ba0*/  ISETP.NE.AND P2, PT, R21, RZ, PT ;  /* 0x000000ff1500720c */ /* 0x000fe20003f45270 */
[----:B------:R-:W1:Y:S03]  /*9bb0*/  SHFL.IDX PT, R28, R171, 0x3, 0x1c1f ;  /* 0x007c1f00ab1c7f89 */ /* 0x000e6600000e0000 */
[----:B------:R-:W-:Y:S04]  /*9bc0*/  ISETP.GT.AND P2, PT, R174, 0x19, !P2 ;  /* 0x00000019ae00780c */ /* 0x000fe80005744270 */
[----:B------:R-:W-:Y:S04]  /*9bd0*/  ISETP.LT.OR P2, PT, R175, 0x1a, P2 ;  /* 0x0000001aaf00780c */ /* 0x000fe80001741670 */
[----:B------:R-:W-:Y:S02]  /*9be0*/  FSEL R48, R29, -INF , !P2 ;  /* 0xff8000001d307808 */ /* 0x000fe40005000000 */
[----:B------:R-:W-:Y:S04]  /*9bf0*/  ISETP.NE.AND P2, PT, R184, RZ, PT ;  /* 0x000000ffb800720c */ /* 0x000fe80003f45270 */
[----:B------:R-:W-:Y:S04]  /*9c00*/  ISETP.GT.AND P2, PT, R174, 0x20, !P2 ;  /* 0x00000020ae00780c */ /* 0x000fe80005744270 */
[----:B------:R-:W-:Y:S01]  /*9c10*/  ISETP.LT.OR P2, PT, R175, 0x21, P2 ;  /* 0x00000021af00780c */ /* 0x000fe20001741670 */
[--C-:B-1----:R-:W-:Y:S03]  /*9c20*/  IMAD.IADD R24, R3, 0x1, R28.reuse ;  /* 0x0000000103187824 */ /* 0x102fe600078e021c */
[----:B------:R-:W-:Y:S01]  /*9c30*/  FSEL R40, R40, -INF , !P2 ;  /* 0xff80000028287808 */ /* 0x000fe20005000000 */
[----:B------:R-:W-:Y:S01]  /*9c40*/  IMAD.IADD R25, R2, 0x1, R28 ;  /* 0x0000000102197824 */ /* 0x000fe200078e021c */
[----:B------:R-:W-:Y:S04]  /*9c50*/  ISETP.NE.AND P2, PT, R23, RZ, PT ;  /* 0x000000ff1700720c */ /* 0x000fe80003f45270 */
[C---:B------:R-:W-:Y:S04]  /*9c60*/  ISETP.GT.AND P2, PT, R174.reuse, 0x21, !P2 ;  /* 0x00000021ae00780c */ /* 0x040fe80005744270 */
[----:B------:R-:W-:Y:S04]  /*9c70*/  ISETP.LT.OR P2, PT, R175, 0x22, P2 ;  /* 0x00000022af00780c */ /* 0x000fe80001741670 */
[----:B------:R-:W-:Y:S02]  /*9c80*/  FSEL R41, R41, -INF , !P2 ;  /* 0xff80000029297808 */ /* 0x000fe40005000000 */
[----:B------:R-:W-:Y:S04]  /*9c90*/  ISETP.NE.AND P2, PT, R37, RZ, PT ;  /* 0x000000ff2500720c */ /* 0x000fe80003f45270 */
[----:B------:R-:W-:Y:S04]  /*9ca0*/  ISETP.GT.AND P2, PT, R174, 0x28, !P2 ;  /* 0x00000028ae00780c */ /* 0x000fe80005744270 */
[C---:B------:R-:W-:Y:S04]  /*9cb0*/  ISETP.LT.OR P2, PT, R175.reuse, 0x29, P2 ;  /* 0x00000029af00780c */ /* 0x040fe80001741670 */
[----:B------:R-:W-:Y:S02]  /*9cc0*/  FSEL R198, R44, -INF , !P2 ;  /* 0xff8000002cc67808 */ /* 0x000fe40005000000 */
        /* <DEDUP_REMOVED lines=30> */
[----:B------:R-:W-:Y:S04]  /*9eb0*/  ISETP.LT.OR P2, PT, R175, 0x49, P2 ;  /* 0x00000049af00780c */ /* 0x000fe80001741670 */
[----:B------:R-:W-:Y:S02]  /*9ec0*/  FSEL R207, R76, -INF , !P2 ;  /* 0xff8000004ccf7808 */ /* 0x000fe40005000000 */
[C---:B------:R-:W-:Y:S02]  /*9ed0*/  ISETP.GT.AND P2, PT, R174.reuse, 0x49, !P4 ;  /* 0x00000049ae00780c */ /* 0x040fe40006744270 */
[----:B------:R-:W-:Y:S02]  /*9ee0*/  ISETP.NE.AND P4, PT, R179, RZ, PT ;  /* 0x000000ffb300720c */ /* 0x000fe40003f85270 */
[----:B------:R-:W-:Y:S04]  /*9ef0*/  ISETP.LT.OR P2, PT, R175, 0x4a, P2 ;  /* 0x0000004aaf00780c */ /* 0x000fe80001741670 */
[----:B------:R-:W-:Y:S02]  /*9f00*/  FSEL R204, R77, -INF , !P2 ;  /* 0xff8000004dcc7808 */ /* 0x000fe40005000000 */
[----:B------:R-:W-:Y:S04]  /*9f10*/  ISETP.GT.AND P2, PT, R174, 0x50, !P1 ;  /* 0x00000050ae00780c */ /* 0x000fe80004f44270 */
[C---:B------:R-:W-:Y:S04]  /*9f20*/  ISETP.LT.OR P2, PT, R175.reuse, 0x51, P2 ;  /* 0x00000051af00780c */ /* 0x040fe80001741670 */
[----:B------:R-:W-:Y:S02]  /*9f30*/  FSEL R185, R88, -INF , !P2 ;  /* 0xff80000058b97808 */ /* 0x000fe40005000000 */
[C---:B------:R-:W-:Y:S04]  /*9f40*/  ISETP.GT.AND P2, PT, R174.reuse, 0x51, !P6 ;  /* 0x00000051ae00780c */ /* 0x040fe80007744270 */
[----:B------:R-:W-:Y:S04]  /*9f50*/  ISETP.LT.OR P2, PT, R175, 0x52, P2 ;  /* 0x00000052af00780c */ /* 0x000fe80001741670 */
[----:B------:R-:W-:Y:S02]  /*9f60*/  FSEL R181, R89, -INF , !P2 ;  /* 0xff80000059b57808 */ /* 0x000fe40005000000 */
[----:B------:R-:W-:Y:S04]  /*9f70*/  ISETP.GT.AND P2, PT, R174, 0x58, !P5 ;  /* 0x00000058ae00780c */ /* 0x000fe80006f44270 */
[C---:B------:R-:W-:Y:S04]  /*9f80*/  ISETP.LT.OR P2, PT, R175.reuse, 0x59, P2 ;  /* 0x00000059af00780c */ /* 0x040fe80001741670 */
[----:B------:R-:W-:Y:S02]  /*9f90*/  FSEL R179, R92, -INF , !P2 ;  /* 0xff8000005cb37808 */ /* 0x000fe40005000000 */
[----:B------:R-:W-:Y:S02]  /*9fa0*/  ISETP.GT.AND P2, PT, R174, RZ, !P3 ;  /* 0x000000ffae00720c */ /* 0x000fe40005f44270 */
[----:B------:R-:W-:Y:S02]  /*9fb0*/  ISETP.NE.AND P3, PT, R176, RZ, PT ;  /* 0x000000ffb000720c */ /* 0x000fe40003f65270 */
[C---:B------:R-:W-:Y:S04]  /*9fc0*/  ISETP.LT.OR P2, PT, R175.reuse, 0x1, P2 ;  /* 0x00000001af00780c */ /* 0x040fe80001741670 */
[----:B------:R-:W-:Y:S02]  /*9fd0*/  FSEL R8, R8, -INF , !P2 ;  /* 0xff80000008087808 */ /* 0x000fe40005000000 */
[----:B------:R-:W-:Y:S04]  /*9fe0*/  ISETP.GT.AND P2, PT, R174, 0x59, !P0 ;  /* 0x00000059ae00780c */ /* 0x000fe80004744270 */
[----:B------:R-:W-:Y:S04]  /*9ff0*/  ISETP.LT.OR P2, PT, R175, 0x5a, P2 ;  /* 0x0000005aaf00780c */ /* 0x000fe80001741670 */
[----:B------:R-:W-:Y:S02]  /*a000*/  FSEL R176, R93, -INF , !P2 ;  /* 0xff8000005db07808 */ /* 0x000fe40005000000 */
[----:B------:R-:W-:Y:S11]  /*a010*/  PLOP3.LUT P2, PT, PT, PT, UP1, 0x40, 0x0 ;  /* 0x000000000000781c */ /* 0x000ff60003f4e818 */
[----:B------:R-:W-:Y:S02]  /*a020*/  @!UPT UIADD3 URZ, URZ, URZ, URZ ;  /* 0x0000003f3f3ff290 */ /* 0x000fe4000fffe03f */
        /* <DEDUP_REMOVED lines=16> */
.L_x_536:
[----:B------:R-:W-:Y:S04]  /*a130*/  MOV R2, c[0x0][0x32c] ;  /* 0x0000cb0000027a02 */ /* 0x000fe80000000f00 */
[----:B------:R-:W-:Y:S11]  /*a140*/  ISETP.NE.AND P2, PT, R2, 0x1, PT ;  /* 0x000000010200780c */ /* 0x000ff60003f45270 */
[----:B------:R-:W-:Y:S02]  /*a150*/  @!UPT UIADD3 URZ, URZ, URZ, URZ ;  /* 0x0000003f3f3ff290 */ /* 0x000fe4000fffe03f */
[----:B------:R-:W-:Y:S05]  /*a160*/  @P2 IMAD.HI.U32 R2, R28, c[0x0][0x330], RZ ;  /* 0x0000cc001c022a27 */ /* 0x000fea00078e00ff */
[----:B------:R-:W-:Y:S02]  /*a170*/  @P2 SHF.R.U32.HI R28, RZ, c[0x0][0x334], R2 ;  /* 0x0000cd00ff1c2a19 */ /* 0x000fe40000011602 */
.L_x_537:
[----:B------:R-:W-:Y:S05]  /*a180*/  BSYNC B0 ;  /* 0x0000000000007941 */ /* 0x000fea0003800000 */
.L_x_535:
[----:B------:R-:W-:Y:S04]  /*a190*/  IMAD.IADD R170, R170, 0x1, -R238 ;  /* 0x00000001aaaa7824 */ /* 0x000fe800078e0aee */
[----:B------:R-:W-:Y:S05]  /*a1a0*/  IMAD R170, R28, c[0x0][0x32c], R170 ;  /* 0x0000cb001caa7a24 */ /* 0x000fea00078e02aa */
[----:B------:R-:W-:Y:S02]  /*a1b0*/  IADD3 R2, R170, c[0x0][0x32c], RZ ;  /* 0x0000cb00aa027a10 */ /* 0x000fe40007ffe0ff */
[----:B------:R-:W-:Y:S02]  /*a1c0*/  IMNMX R25, R25, R170, !PT ;  /* 0x000000aa19197217 */ /* 0x000fe40007800200 */
[----:B------:R-:W-:Y:S02]  /*a1d0*/  IMNMX R24, R24, R2, PT ;  /* 0x0000000218187217 */ /* 0x000fe40003800200 */
.L_x_534:
[----:B------:R-:W2:Y:S01]  /*a1e0*/  LDL.LU R89, [R1+0x10] ;  /* 0x0000100001597983 */ /* 0x000ea20000300800 */
[----:B------:R-:W-:Y:S01]  /*a1f0*/  ISETP.NE.AND P2, PT, R67, RZ, PT ;  /* 0x000000ff4300720c */ /* 0x000fe20003f45270 */
[----:B------:R-:W-:Y:S01]  /*a200*/  IMAD.MOV.U32 R86, RZ, RZ, R208 ;  /* 0x000000ffff567224 */ /* 0x000fe200078e00d0 */
[----:B------:R-:W-:Y:S01]  /*a210*/  FMNMX.FTZ R3, R4, R167, !PT ;  /* 0x000000a704037209 */ /* 0x000fe20007810000 */
[----:B------:R-:W3:Y:S01]  /*a220*/  LDL.LU R44, [R1+0xc] ;  /* 0x00000c00012c7983 */ /* 0x000ee20000300800 */
[----:B------:R-:W-:Y:S01]  /*a230*/  ISETP.GT.AND P2, PT, R25, RZ, !P2 ;  /* 0x000000ff1900720c */ /* 0x000fe20005744270 */
[----:B------:R-:W-:Y:S01]  /*a240*/  IMAD.MOV.U32 R61, RZ, RZ, R246 ;  /* 0x000000ffff3d7224 */ /* 0x000fe200078e00f6 */
[----:B------:R-:W-:Y:S02]  /*a250*/  FMNMX.FTZ R3, R5, R3, !PT ;  /* 0x0000000305037209 */ /* 0x000fe40007810000 */
[----:B------:R-:W-:Y:S02]  /*a260*/  ISETP.LT.OR P2, PT, R24, 0x1, P2 ;  /* 0x000000011800780c */ /* 0x000fe40001741670 */
[----:B------:R-:W-:Y:S02]  /*a270*/  FMNMX.FTZ R3, R169, R3, !PT ;  /* 0x00000003a9037209 */ /* 0x000fe40007810000 */
[----:B------:R-:W-:Y:S02]  /*a280*/  FSEL R10, R10, -INF , !P2 ;  /* 0xff8000000a0a7808 */ /* 0x000fe40005000000 */
[----:B------:R-:W-:Y:S02]  /*a290*/  ISETP.NE.AND P2, PT, R66, RZ, PT ;  /* 0x000000ff4200720c */ /* 0x000fe40003f45270 */
[----:B------:R-:W-:Y:S02]  /*a2a0*/  FMNMX.FTZ R3, R168, R3, !PT ;  /* 0x00000003a8037209 */ /* 0x000fe40007810000 */
[----:B------:R-:W-:Y:S02]  /*a2b0*/  ISETP.GT.AND P2, PT, R25, 0x1, !P2 ;  /* 0x000000011900780c */ /* 0x000fe40005744270 */
        /* <DEDUP_REMOVED lines=12> */
[----:B------:R-:W-:Y:S01]  /*a380*/  MOV R92, R40 ;  /* 0x00000028005c7202 */ /* 0x000fe20000000f00 */
[----:B------:R-:W-:Y:S01]  /*a390*/  IMAD.MOV.U32 R40, RZ, RZ, R191 ;  /* 0x000000ffff287224 */ /* 0x000fe200078e00bf */
[----:B------:R-:W-:Y:S02]  /*a3a0*/  ISETP.GT.AND P2, PT, R25, 0x9, !P2 ;  /* 0x000000091900780c */ /* 0x000fe40005744270 */
[----:B------:R-:W-:Y:S02]  /*a3b0*/  MOV R85, R211 ;  /* 0x000000d300557202 */ /* 0x000fe40000000f00 */
[----:B------:R-:W-:Y:S02]  /*a3c0*/  ISETP.LT.OR P2, PT, R24, 0xa, P2 ;  /* 0x0000000a1800780c */ /* 0x000fe40001741670 */
[----:B------:R-:W-:Y:S02]  /*a3d0*/  MOV R87, R205 ;  /* 0x000000cd00577202 */ /* 0x000fe40000000f00 */
[----:B------:R-:W-:Y:S02]  /*a3e0*/  FSEL R15, R15, -INF , !P2 ;  /* 0xff8000000f0f7808 */ /* 0x000fe40005000000 */
[----:B------:R-:W-:Y:S02]  /*a3f0*/  ISETP.NE.AND P2, PT, R178, RZ, PT ;  /* 0x000000ffb200720c */ /* 0x000fe40003f45270 */
[----:B------:R-:W-:Y:S02]  /*a400*/  MOV R29, R195 ;  /* 0x000000c3001d7202 */ /* 0x000fe40000000f00 */
[C---:B------:R-:W-:Y:S02]  /*a410*/  ISETP.GT.AND P2, PT, R25.reuse, 0x10, !P2 ;  /* 0x000000101900780c */ /* 0x040fe40005744270 */
[C---:B------:R-:W-:Y:S02]  /*a420*/  ISETP.GT.AND P1, PT, R25.reuse, 0x50, !P1 ;  /* 0x000000501900780c */ /* 0x040fe40004f24270 */
[C---:B------:R-:W-:Y:S02]  /*a430*/  ISETP.LT.OR P2, PT, R24.reuse, 0x11, P2 ;  /* 0x000000111800780c */ /* 0x040fe40001741670 */
[----:B------:R-:W-:Y:S02]  /*a440*/  ISETP.LT.OR P1, PT, R24, 0x51, P1 ;  /* 0x000000511800780c */ /* 0x000fe40000f21670 */
[----:B------:R-:W-:Y:S02]  /*a450*/  FSEL R57, R26, -INF , !P2 ;  /* 0xff8000001a397808 */ /* 0x000fe40005000000 */
[----:B------:R-:W-:Y:S02]  /*a460*/  ISETP.NE.AND P2, PT, R182, RZ, PT ;  /* 0x000000ffb600720c */ /* 0x000fe40003f45270 */
[C---:B------:R-:W-:Y:S02]  /*a470*/  ISETP.GT.AND P6, PT, R25.reuse, 0x51, !P6 ;  /* 0x000000511900780c */ /* 0x040fe400077c4270 */
[----:B------:R-:W-:Y:S02]  /*a480*/  ISETP.GT.AND P2, PT, R25, 0x11, !P2 ;  /* 0x000000111900780c */ /* 0x000fe40005744270 */
[----:B------:R-:W-:Y:S02]  /*a490*/  FSEL R191, R90, -INF , !P1 ;  /* 0xff8000005abf7808 */ /* 0x000fe40004800000 */
[C---:B------:R-:W-:Y:S02]  /*a4a0*/  ISETP.LT.OR P2, PT, R24.reuse, 0x12, P2 ;  /* 0x000000121800780c */ /* 0x040fe40001741670 */
[----:B------:R-:W-:Y:S02]  /*a4b0*/  ISETP.LT.OR P6, PT, R24, 0x52, P6 ;  /* 0x000000521800780c */ /* 0x000fe400037c1670 */
[----:B------:R-:W-:Y:S02]  /*a4c0*/  FSEL R56, R27, -INF , !P2 ;  /* 0xff8000001b387808 */ /* 0x000fe40005000000 */
[----:B------:R-:W-:Y:S02]  /*a4d0*/  ISETP.NE.AND P2, PT, R22, RZ, PT ;  /* 0x000000ff1600720c */ /* 0x000fe40003f45270 */
[C---:B------:R-:W-:Y:S02]  /*a4e0*/  ISETP.GT.AND P5, PT, R25.reuse, 0x58, !P5 ;  /* 0x000000581900780c */ /* 0x040fe40006fa4270 */
[----:B------:R-:W-:Y:S02]  /*a4f0*/  ISETP.GT.AND P2, PT, R25, 0x18, !P2 ;  /* 0x000000181900780c */ /* 0x000fe40005744270 */
[----:B------:R-:W-:Y:S02]  /*a500*/  MOV R90, R187 ;  /* 0x000000bb005a7202 */ /* 0x000fe40000000f00 */
[C---:B------:R-:W-:Y:S02]  /*a510*/  ISETP.LT.OR P2, PT, R24.reuse, 0x19, P2 ;  /* 0x000000191800780c */ /* 0x040fe40001741670 */
[----:B------:R-:W-:Y:S02]  /*a520*/  ISETP.LT.OR P5, PT, R24, 0x59, P5 ;  /* 0x000000591800780c */ /* 0x000fe40002fa1670 */
        /* <DEDUP_REMOVED lines=28> */
[----:B------:R-:W-:Y:S01]  /*a6f0*/  FSEL R28, R46, -INF , !P2 ;  /* 0xff8000002e1c7808 */ /* 0x000fe20005000000 */
[----:B------:R-:W-:Y:S01]  /*a700*/  IMAD.MOV.U32 R46, RZ, RZ, R199 ;  /* 0x000000ffff2e7224 */ /* 0x000fe200078e00c7 */
[----:B------:R-:W-:Y:S02]  /*a710*/  ISETP.NE.AND P2, PT, R36, RZ, PT ;  /* 0x000000ff2400720c */ /* 0x000fe40003f45270 */
[----:B------:R-:W-:Y:S02]  /*a720*/  FMNMX.FTZ R23, R14, R23, !PT ;  /* 0x000000170e177209 */ /* 0x000fe40007810000 */
[----:B------:R-:W-:Y:S02]  /*a730*/  ISETP.GT.AND P2, PT, R25, 0x29, !P2 ;  /* 0x000000291900780c */ /* 0x000fe40005744270 */
[----:B------:R-:W-:Y:S02]  /*a740*/  FMNMX.FTZ R23, R15, R23, !PT ;  /* 0x000000170f177209 */ /* 0x000fe40007810000 */
[C---:B------:R-:W-:Y:S02]  /*a750*/  ISETP.LT.OR P2, PT, R24.reuse, 0x2a, P2 ;  /* 0x0000002a1800780c */ /* 0x040fe40001741670 */
[----:B------:R-:W-:Y:S02]  /*a760*/  FMNMX.FTZ R23, R57, R23, !PT ;  /* 0x0000001739177209 */ /* 0x000fe40007810000 */
[----:B------:R-:W-:Y:S02]  /*a770*/  FSEL R2, R47, -INF , !P2 ;  /* 0xff8000002f027808 */ /* 0x000fe40005000000 */
[----:B------:R-:W-:Y:S02]  /*a780*/  ISETP.NE.AND P2, PT, R39, RZ, PT ;  /* 0x000000ff2700720c */ /* 0x000fe40003f45270 */
[----:B------:R-:W-:Y:S02]  /*a790*/  MOV R47, R198 ;  /* 0x000000c6002f7202 */ /* 0x000fe40000000f00 */
[----:B------:R-:W-:Y:S02]  /*a7a0*/  ISETP.GT.AND P2, PT, R25, 0x30, !P2 ;  /* 0x000000301900780c */ /* 0x000fe40005744270 */
[----:B------:R-:W-:Y:S02]  /*a7b0*/  FMNMX.FTZ R21, R47, R21, !PT ;  /* 0x000000152f157209 */ /* 0x000fe40007810000 */
[----:B------:R-:W-:Y:S02]  /*a7c0*/  ISETP.LT.OR P2, PT, R24, 0x31, P2 ;  /* 0x000000311800780c */ /* 0x000fe40001741670 */
[----:B------:R-:W-:Y:S02]  /*a7d0*/  FMNMX.FTZ R21, R81, R21, !PT ;  /* 0x0000001551157209 */ /* 0x000fe40007810000 */
[----:B------:R-:W-:Y:S01]  /*a7e0*/  FSEL R45, R58, -INF , !P2 ;  /* 0xff8000003a2d7808 */ /* 0x000fe20005000000 */
[----:B------:R-:W-:Y:S01]  /*a7f0*/  IMAD.MOV.U32 R58, RZ, RZ, R2 ;  /* 0x000000ffff3a7224 */ /* 0x000fe200078e0002 */
[----:B------:R-:W-:Y:S02]  /*a800*/  FMNMX.FTZ R2, R6, R166, !PT ;  /* 0x000000a606027209 */ /* 0x000fe40007810000 */
[----:B------:R-:W-:Y:S02]  /*a810*/  ISETP.NE.AND P2, PT, R38, RZ, PT ;  /* 0x000000ff2600720c */ /* 0x000fe40003f45270 */
[----:B------:R-:W-:Y:S01]  /*a820*/  FMNMX.FTZ R2, R7, R2, !PT ;  /* 0x0000000207027209 */ /* 0x000fe20007810000 */
[----:B------:R-:W-:Y:S01]  /*a830*/  LDSM.16.MT88.4 R36, [R220+0x100] ;  /* 0x00010000dc24783b */ /* 0x000fe20000004200 */
[----:B------:R-:W-:Y:S02]  /*a840*/  ISETP.GT.AND P2, PT, R25, 0x31, !P2 ;  /* 0x000000311900780c */ /* 0x000fe40005744270 */
[----:B------:R-:W-:Y:S02]  /*a850*/  FMNMX.FTZ R2, R0, R2, !PT ;  /* 0x0000000200027209 */ /* 0x000fe40007810000 */
[----:B------:R-:W-:Y:S02]  /*a860*/  ISETP.LT.OR P2, PT, R24, 0x32, P2 ;  /* 0x000000321800780c */ /* 0x000fe40001741670 */
[----:B------:R-:W-:Y:S02]  /*a870*/  FMNMX.FTZ R2, R19, R2, !PT ;  /* 0x0000000213027209 */ /* 0x000fe40007810000 */
[----:B------:R-:W-:Y:S02]  /*a880*/  FSEL R59, R59, -INF , !P2 ;  /* 0xff8000003b3b7808 */ /* 0x000fe40005000000 */
[----:B------:R-:W-:Y:S02]  /*a890*/  FMNMX.FTZ R2, R18, R2, !PT ;  /* 0x0000000212027209 */ /* 0x000fe40007810000 */
        /* <DEDUP_REMOVED lines=43> */
[----:B------:R-:W-:Y:S02]  /*ab50*/  FMNMX.FTZ R23, R93, R23, !PT ;  /* 0x000000175d177209 */ /* 0x000fe40007810000 */
[----:B------:R-:W-:Y:S02]  /*ab60*/  ISETP.GT.AND P0, PT, R25, 0x59, !P0 ;  /* 0x000000591900780c */ /* 0x000fe40004704270 */
[----:B------:R-:W-:Y:S02]  /*ab70*/  FMNMX.FTZ R23, R84, R23, !PT ;  /* 0x0000001754177209 */ /* 0x000fe40007810000 */
[----:B------:R-:W-:Y:S01]  /*ab80*/  FSEL R184, R94, -INF , !P5 ;  /* 0xff8000005eb87808 */ /* 0x000fe20006800000 */
[----:B------:R-:W-:Y:S01]  /*ab90*/  IMAD.MOV.U32 R94, RZ, RZ, R196 ;  /* 0x000000ffff5e7224 */ /* 0x000fe200078e00c4 */
[----:B------:R-:W-:Y:S02]  /*aba0*/  FMNMX.FTZ R23, R28, R23, !PT ;  /* 0x000000171c177209 */ /* 0x000fe40007810000 */
[----:B------:R-:W-:Y:S04]  /*abb0*/  ISETP.LT.OR P0, PT, R24, 0x5a, P0 ;  /* 0x0000005a1800780c */ /* 0x000fe80000701670 */
[----:B------:R-:W-:Y:S02]  /*abc0*/  FSEL R73, R95, -INF , !P0 ;  /* 0xff8000005f497808 */ /* 0x000fe40004000000 */
[----:B------:R-:W-:Y:S02]  /*abd0*/  MOV R95, R29 ;  /* 0x0000001d005f7202 */ /* 0x000fe40000000f00 */
[----:B---3--:R-:W-:Y:S02]  /*abe0*/  FMNMX.FTZ R2, R44, R2, !PT ;  /* 0x000000022c027209 */ /* 0x008fe40007810000 */
[----:B--2---:R-:W-:Y:S02]  /*abf0*/  FMNMX.FTZ R3, R89, R3, !PT ;  /* 0x0000000359037209 */ /* 0x004fe40007810000 */
        /* <DEDUP_REMOVED lines=29> */
[----:B------:R-:W-:Y:S01]  /*add0*/  FSEL R187, R91, -INF , !P6 ;  /* 0xff8000005bbb7808 */ /* 0x000fe20007000000 */
[----:B------:R-:W1:Y:S01]  /*ade0*/  SHFL.BFLY PT, R22, R3, 0x2, 0x1f ;  /* 0x0c401f0003167f89 */ /* 0x000e6200000e0000 */
[----:B------:R-:W-:Y:S07]  /*adf0*/  IMAD.MOV.U32 R91, RZ, RZ, R192 ;  /* 0x000000ffff5b7224 */ /* 0x000fee00078e00c0 */
[----:B------:R-:W2:Y:S01]  /*ae00*/  SHFL.BFLY PT, R26, R2, 0x2, 0x1f ;  /* 0x0c401f00021a7f89 */ /* 0x000ea200000e0000 */
[----:B-1----:R-:W-:Y:S07]  /*ae10*/  FMNMX.FTZ R3, R3, R22, !PT ;  /* 0x0000001603037209 */ /* 0x002fee0007810000 */
[----:B------:R-:W1:Y:S01]  /*ae20*/  SHFL.BFLY PT, R22, R3, 0x1, 0x1f ;  /* 0x0c201f0003167f89 */ /* 0x000e6200000e0000 */
[----:B--2---:R-:W-:Y:S02]  /*ae30*/  FMNMX.FTZ R2, R2, R26, !PT ;  /* 0x0000001a02027209 */ /* 0x004fe40007810000 */
[----:B-1----:R-:W-:Y:S05]  /*ae40*/  FMNMX.FTZ R3, R3, R22, !PT ;  /* 0x0000001603037209 */ /* 0x002fea0007810000 */
[----:B------:R-:W1:Y:S01]  /*ae50*/  SHFL.BFLY PT, R22, R2, 0x1, 0x1f ;  /* 0x0c201f0002167f89 */ /* 0x000e6200000e0000 */
[C---:B------:R-:W-:Y:S01]  /*ae60*/  FSETP.NEU.FTZ.AND P2, PT, R3.reuse, -INF , PT ;  /* 0xff8000000300780b */ /* 0x040fe20003f5d000 */
[C---:B------:R-:W-:Y:S03]  /*ae70*/  FMUL.FTZ R199, R3.reuse, c[0x0][0x2d0] ;  /* 0x0000b40003c77a20 */ /* 0x040fe60000410000 */
[----:B------:R-:W-:Y:S02]  /*ae80*/  FSEL R71, R3, RZ, P2 ;  /* 0x000000ff03477208 */ /* 0x000fe40001000000 */
[----:B------:R-:W-:Y:S03]  /*ae90*/  FSEL R199, R199, RZ, P2 ;  /* 0x000000ffc7c77208 */ /* 0x000fe60001000000 */
[----:B------:R-:W-:Y:S02]  /*aea0*/  FADD.FTZ R71, -R71, R167 ;  /* 0x000000a747477221 */ /* 0x000fe40000010100 */
[--C-:B------:R-:W-:Y:S02]  /*aeb0*/  FFMA.FTZ R172, R4, c[0x0][0x2d0], -R199.reuse ;  /* 0x0000b40004ac7a23 */ /* 0x100fe400000108c7 */
[----:B------:R-:W2:Y:S01]  /*aec0*/  SHFL.BFLY PT, R4, R21, 0x2, 0x1f ;  /* 0x0c401f0015047f89 */ /* 0x000ea200000e0000 */
        /* <DEDUP_REMOVED lines=8> */
[----:B------:R-:W-:Y:S01]  /*af50*/  FMUL.FTZ R71, R71, c[0x0][0x2d0] ;  /* 0x0000b40047477a20 */ /* 0x000fe20000410000 */
[----:B------:R-:W-:Y:S01]  /*af60*/  FMNMX.FTZ R5, R59, R5, !PT ;  /* 0x000000053b057209 */ /* 0x000fe20007810000 */
[--C-:B------:R-:W-:Y:S01]  /*af70*/  FFMA.FTZ R178, R17, c[0x0][0x2d0], -R199.reuse ;  /* 0x0000b40011b27a23 */ /* 0x100fe200000108c7 */
[----:B------:R-:W-:Y:S02]  /*af80*/  FSETP.NEU.FTZ.AND P1, PT, R2, -INF , PT ;  /* 0xff8000000200780b */ /* 0x000fe40003f3d000 */
[----:B------:R-:W1:Y:S01]  /*af90*/  MUFU.EX2 R97, R97 ;  /* 0x0000006100617308 */ /* 0x000e620000000800 */
[----:B------:R-:W-:Y:S01]  /*afa0*/  FMNMX.FTZ R5, R62, R5, !PT ;  /* 0x000000053e057209 */ /* 0x000fe20007810000 */
[C---:B------:R-:W-:Y:S01]  /*afb0*/  FMUL.FTZ R198, R2.reuse, c[0x0][0x2d0] ;  /* 0x0000b40002c67a20 */ /* 0x040fe20000410000 */
[----:B------:R-:W-:Y:S01]  /*afc0*/  FSEL R70, R2, RZ, P1 ;  /* 0x000000ff02467208 */ /* 0x000fe20000800000 */
[--C-:B------:R-:W-:Y:S02]  /*afd0*/  FFMA.FTZ R249, R249, c[0x0][0x2d0], -R199.reuse ;  /* 0x0000b400f9f97a23 */ /* 0x100fe400000108c7 */
[--C-:B------:R-:W-:Y:S01]  /*afe0*/  FFMA.FTZ R248, R248, c[0x0][0x2d0], -R199.reuse ;  /* 0x0000b400f8f87a23 */ /* 0x100fe200000108c7 */
[----:B------:R-:W-:Y:S01]  /*aff0*/  FSEL R198, R198, RZ, P1 ;  /* 0x000000ffc6c67208 */ /* 0x000fe20000800000 */
[----:B------:R-:W-:Y:S02]  /*b000*/  FADD.FTZ R70, -R70, R166 ;  /* 0x000000a646467221 */ /* 0x000fe40000010100 */
[----:B------:R-:W-:Y:S01]  /*b010*/  MUFU.EX2 R74, R74 ;  /* 0x0000004a004a7308 */ /* 0x000fe20000000800 */
[----:B--2---:R-:W-:Y:S01]  /*b020*/  FMNMX.FTZ R21, R21, R4, !PT ;  /* 0x0000000415157209 */ /* 0x004fe20007810000 */
[--C-:B------:R-:W-:Y:S01]  /*b030*/  FFMA.FTZ R96, R0, c[0x0][0x2d0], -R198.reuse ;  /* 0x0000b40000607a23 */ /* 0x100fe200000108c6 */
[----:B------:R-:W-:Y:S01]  /*b040*/  FMNMX.FTZ R4, R63, R5, !PT ;  /* 0x000000053f047209 */ /* 0x000fe20007810000 */
[--C-:B------:R-:W-:Y:S02]  /*b050*/  FFMA.FTZ R169, R7, c[0x0][0x2d0], -R198.reuse ;  /* 0x0000b40007a97a23 */ /* 0x100fe400000108c6 */
[----:B------:R-:W2:Y:S01]  /*b060*/  SHFL.BFLY PT, R5, R21, 0x1, 0x1f ;  /* 0x0c201f0015057f89 */ /* 0x000ea200000e0000 */
[----:B------:R-:W-:Y:S01]  /*b070*/  FMNMX.FTZ R4, R246, R4, !PT ;  /* 0x00000004f6047209 */ /* 0x000fe20007810000 */
[--C-:B------:R-:W-:Y:S02]  /*b080*/  FFMA.FTZ R168, R19, c[0x0][0x2d0], -R198.reuse ;  /* 0x0000b40013a87a23 */ /* 0x100fe400000108c6 */
[----:B------:R-:W3:Y:S01]  /*b090*/  MUFU.EX2 R75, R75 ;  /* 0x0000004b004b7308 */ /* 0x000ee20000000800 */
[----:B------:R-:W-:Y:S01]  /*b0a0*/  FMNMX.FTZ R4, R211, R4, !PT ;  /* 0x00000004d3047209 */ /* 0x000fe20007810000 */
[--C-:B------:R-:W-:Y:S02]  /*b0b0*/  FFMA.FTZ R174, R6, c[0x0][0x2d0], -R198.reuse ;  /* 0x0000b40006ae7a23 */ /* 0x100fe400000108c6 */
[----:B------:R-:W-:Y:S01]  /*b0c0*/  FMUL.FTZ R70, R70, c[0x0][0x2d0] ;  /* 0x0000b40046467a20 */ /* 0x000fe20000410000 */
[----:B------:R-:W-:Y:S01]  /*b0d0*/  FMNMX.FTZ R4, R208, R4, !PT ;  /* 0x00000004d0047209 */ /* 0x000fe20007810000 */
[--C-:B------:R-:W-:Y:S01]  /*b0e0*/  FFMA.FTZ R196, R35, c[0x0][0x2d0], -R198.reuse ;  /* 0x0000b40023c47a23 */ /* 0x100fe200000108c6 */
[----:B-1----:R-:W-:Y:S01]  /*b0f0*/  F2FP.BF16.PACK_AB R76, R97, R172 ;  /* 0x000000ac614c723e */ /* 0x002fe200000010ff */
[--C-:B------:R-:W-:Y:S01]  /*b100*/  FFMA.FTZ R182, R16, c[0x0][0x2d0], -R198.reuse ;  /* 0x0000b40010b67a23 */ /* 0x100fe200000108c6 */
[----:B------:R-:W-:Y:S01]  /*b110*/  FMNMX.FTZ R4, R205, R4, !PT ;  /* 0x00000004cd047209 */ /* 0x000fe20007810000 */
[----:B------:R-:W-:Y:S01]  /*b120*/  MUFU.EX2 R174, R174 ;  /* 0x000000ae00ae7308 */ /* 0x000fe20000000800 */
[--C-:B------:R-:W-:Y:S02]  /*b130*/  FFMA.FTZ R252, R252, c[0x0][0x2d0], -R198.reuse ;  /* 0x0000b400fcfc7a23 */ /* 0x100fe400000108c6 */
[----:B------:R-:W-:Y:S01]  /*b140*/  FMNMX.FTZ R4, R191, R4, !PT ;  /* 0x00000004bf047209 */ /* 0x000fe20007810000 */
[--C-:B------:R-:W-:Y:S02]  /*b150*/  FFMA.FTZ R250, R250, c[0x0][0x2d0], -R198.reuse ;  /* 0x0000b400fafa7a23 */ /* 0x100fe400000108c6 */
[--C-:B------:R-:W-:Y:S01]  /*b160*/  FFMA.FTZ R247, R247, c[0x0][0x2d0], -R198.reuse ;  /* 0x0000b400f7f77a23 */ /* 0x100fe200000108c6 */
[----:B------:R-:W-:Y:S01]  /*b170*/  FMNMX.FTZ R4, R187, R4, !PT ;  /* 0x00000004bb047209 */ /* 0x000fe20007810000 */
[--C-:B------:R-:W-:Y:S02]  /*b180*/  FFMA.FTZ R209, R209, c[0x0][0x2d0], -R198.reuse ;  /* 0x0000b400d1d17a23 */ /* 0x100fe400000108c6 */
[----:B------:R-:W1:Y:S01]  /*b190*/  MUFU.EX2 R169, R169 ;  /* 0x000000a900a97308 */ /* 0x000e620000000800 */
[----:B------:R-:W-:Y:S01]  /*b1a0*/  FMNMX.FTZ R4, R184, R4, !PT ;  /* 0x00000004b8047209 */ /* 0x000fe20007810000 */
[--C-:B------:R-:W-:Y:S01]  /*b1b0*/  FFMA.FTZ R206, R206, c[0x0][0x2d0], -R199.reuse ;  /* 0x0000b400cece7a23 */ /* 0x100fe200000108c7 */
[----:B--2---:R-:W-:Y:S01]  /*b1c0*/  FMNMX.FTZ R0, R21, R5, !PT ;  /* 0x0000000515007209 */ /* 0x004fe20007810000 */
[--C-:B------:R-:W-:Y:S01]  /*b1d0*/  FFMA.FTZ R203, R203, c[0x0][0x2d0], -R199.reuse ;  /* 0x0000b400cbcb7a23 */ /* 0x100fe200000108c7 */
[----:B------:R-:W-:Y:S01]  /*b1e0*/  FMNMX.FTZ R4, R73, R4, !PT ;  /* 0x0000000449047209 */ /* 0x000fe20007810000 */
[----:B------:R-:W-:Y:S01]  /*b1f0*/  LDSM.16.MT88.4 R20, [R225+0x100] ;  /* 0x00010000e114783b */ /* 0x000fe20000004200 */
[C---:B------:R-:W-:Y:S01]  /*b200*/  FSETP.NEU.FTZ.AND P0, PT, R0.reuse, -INF , PT ;  /* 0xff8000000000780b */ /* 0x040fe20003f1d000 */
[----:B------:R-:W-:Y:S01]  /*b210*/  FMUL.FTZ R195, R0, c[0x0][0x2d0] ;  /* 0x0000b40000c37a20 */ /* 0x000fe20000410000 */
[----:B---3--:R-:W-:Y:S01]  /*b220*/  F2FP.BF16.PACK_AB R78, R75, R74 ;  /* 0x0000004a4b4e723e */ /* 0x008fe200000010ff */
[----:B------:R-:W-:Y:S01]  /*b230*/  MUFU.EX2 R96, R96 ;  /* 0x0000006000607308 */ /* 0x000fe20000000800 */
[--C-:B------:R-:W-:Y:S02]  /*b240*/  FFMA.FTZ R202, R202, c[0x0][0x2d0], -R198.reuse ;  /* 0x0000b400caca7a23 */ /* 0x100fe400000108c6 */
[----:B------:R-:W-:Y:S01]  /*b250*/  FSEL R195, R195, RZ, P0 ;  /* 0x000000ffc3c37208 */ /* 0x000fe20000000000 */
[----:B------:R-:W2:Y:S01]  /*b260*/  SHFL.BFLY PT, R5, R4, 0x2, 0x1f ;  /* 0x0c401f0004057f89 */ /* 0x000ea200000e0000 */
[--C-:B------:R-:W-:Y:S02]  /*b270*/  FFMA.FTZ R201, R201, c[0x0][0x2d0], -R198.reuse ;  /* 0x0000b400c9c97a23 */ /* 0x100fe400000108c6 */
[----:B------:R-:W-:Y:S02]  /*b280*/  FFMA.FTZ R200, R200, c[0x0][0x2d0], -R199 ;  /* 0x0000b400c8c87a23 */ /* 0x000fe400000108c7 */
[--C-:B------:R-:W-:Y:S01]  /*b290*/  FFMA.FTZ R51, R51, c[0x0][0x2d0], -R195.reuse ;  /* 0x0000b40033337a23 */ /* 0x100fe200000108c3 */
[----:B------:R-:W3:Y:S01]  /*b2a0*/  MUFU.EX2 R168, R168 ;  /* 0x000000a800a87308 */ /* 0x000ee20000000800 */
[--C-:B------:R-:W-:Y:S02]  /*b2b0*/  FFMA.FTZ R49, R49, c[0x0][0x2d0], -R195.reuse ;  /* 0x0000b40031317a23 */ /* 0x100fe400000108c3 */
[--C-:B------:R-:W-:Y:S01]  /*b2c0*/  FFMA.FTZ R173, R8, c[0x0][0x2d0], -R195.reuse ;  /* 0x0000b40008ad7a23 */ /* 0x100fe200000108c3 */
[----:B-1----:R-:W-:Y:S01]  /*b2d0*/  F2FP.BF16.PACK_AB R77, R169, R174 ;  /* 0x000000aea94d723e */ /* 0x002fe200000010ff */
[--C-:B------:R-:W-:Y:S02]  /*b2e0*/  FFMA.FTZ R99, R9, c[0x0][0x2d0], -R195.reuse ;  /* 0x0000b40009637a23 */ /* 0x100fe400000108c3 */
[--C-:B------:R-:W-:Y:S02]  /*b2f0*/  FFMA.FTZ R98, R12, c[0x0][0x2d0], -R195.reuse ;  /* 0x0000b4000c627a23 */ /* 0x100fe400000108c3 */
[--C-:B------:R-:W-:Y:S01]  /*b300*/  FFMA.FTZ R170, R13, c[0x0][0x2d0], -R195.reuse ;  /* 0x0000b4000daa7a23 */ /* 0x100fe200000108c3 */
[----:B------:R-:W1:Y:S01]  /*b310*/  MUFU.EX2 R71, R71 ;  /* 0x0000004700477308 */ /* 0x000e620000000800 */
[--C-:B------:R-:W-:Y:S02]  /*b320*/  FFMA.FTZ R245, R245, c[0x0][0x2d0], -R195.reuse ;  /* 0x0000b400f5f57a23 */ /* 0x100fe400000108c3 */
[--C-:B------:R-:W-:Y:S02]  /*b330*/  FFMA.FTZ R210, R210, c[0x0][0x2d0], -R195.reuse ;  /* 0x0000b400d2d27a23 */ /* 0x100fe400000108c3 */
[--C-:B------:R-:W-:Y:S02]  /*b340*/  FFMA.FTZ R207, R207, c[0x0][0x2d0], -R195.reuse ;  /* 0x0000b400cfcf7a23 */ /* 0x100fe400000108c3 */
[----:B------:R-:W-:Y:S01]  /*b350*/  FFMA.FTZ R204, R204, c[0x0][0x2d0], -R195 ;  /* 0x0000b400cccc7a23 */ /* 0x000fe200000108c3 */
[----:B--2---:R-:W-:Y:S01]  /*b360*/  FMNMX.FTZ R4, R4, R5, !PT ;  /* 0x0000000504047209 */ /* 0x004fe20007810000 */
[----:B------:R-:W-:Y:S01]  /*b370*/  FFMA.FTZ R197, R197, c[0x0][0x2d0], -R199 ;  /* 0x0000b400c5c57a23 */ /* 0x000fe200000108c7 */
[----:B------:R-:W2:Y:S01]  /*b380*/  MUFU.EX2 R70, R70 ;  /* 0x0000004600467308 */ /* 0x000ea20000000800 */
[----:B------:R-:W-:Y:S01]  /*b390*/  FSEL R5, R0, RZ, P0 ;  /* 0x000000ff00057208 */ /* 0x000fe20000000000 */
[--C-:B------:R-:W-:Y:S01]  /*b3a0*/  FFMA.FTZ R194, R194, c[0x0][0x2d0], -R198.reuse ;  /* 0x0000b400c2c27a23 */ /* 0x100fe200000108c6 */
[----:B------:R-:W4:Y:S01]  /*b3b0*/  SHFL.BFLY PT, R72, R4, 0x1, 0x1f ;  /* 0x0c201f0004487f89 */ /* 0x000f2200000e0000 */
[----:B---3--:R-:W-:Y:S01]  /*b3c0*/  F2FP.BF16.PACK_AB R79, R168, R96 ;  /* 0x00000060a84f723e */ /* 0x008fe200000010ff */
[--C-:B------:R-:W-:Y:S02]  /*b3d0*/  FFMA.FTZ R189, R189, c[0x0][0x2d0], -R198.reuse ;  /* 0x0000b400bdbd7a23 */ /* 0x100fe400000108c6 */
[----:B------:R-:W-:Y:S02]  /*b3e0*/  FADD.FTZ R5, -R5, R165 ;  /* 0x000000a505057221 */ /* 0x000fe40000010100 */
[----:B------:R-:W-:Y:S01]  /*b3f0*/  FFMA.FTZ R186, R186, c[0x0][0x2d0], -R199 ;  /* 0x0000b400baba7a23 */ /* 0x000fe200000108c7 */
[----:B------:R-:W-:Y:S01]  /*b400*/  MUFU.EX2 R173, R173 ;  /* 0x000000ad00ad7308 */ /* 0x000fe20000000800 */
[----:B------:R-:W-:Y:S02]  /*b410*/  FMUL.FTZ R5, R5, c[0x0][0x2d0] ;  /* 0x0000b40005057a20 */ /* 0x000fe40000410000 */
[----:B------:R-:W-:Y:S02]  /*b420*/  FFMA.FTZ R180, R180, c[0x0][0x2d0], -R198 ;  /* 0x0000b400b4b47a23 */ /* 0x000fe400000108c6 */
[C---:B-1----:R-:W-:Y:S02]  /*b430*/  FMUL.FTZ R17, R71.reuse, R149 ;  /* 0x0000009547117220 */ /* 0x042fe40000410000 */
[----:B------:R-:W-:Y:S02]  /*b440*/  IMAD.MOV.U32 R149, RZ, RZ, R58 ;  /* 0x000000ffff957224 */ /* 0x000fe400078e003a */
[C---:B------:R-:W-:Y:S01]  /*b450*/  FMUL.FTZ R16, R71.reuse, R148 ;  /* 0x0000009447107220 */ /* 0x040fe20000410000 */
[----:B------:R1:W-:Y:S01]  /*b460*/  MUFU.EX2 R69, R5 ;  /* 0x0000000500457308 */ /* 0x0003e20000000800 */
[----:B------:R-:W-:Y:S02]  /*b470*/  FFMA.FTZ R172, R71, R243, R172 ;  /* 0x000000f347ac7223 */ /* 0x000fe400000100ac */
[----:B--2---:R-:W-:Y:S02]  /*b480*/  FMUL.FTZ R7, R70, R163 ;  /* 0x000000a346077220 */ /* 0x004fe40000410000 */
[----:B------:R-:W-:Y:S01]  /*b490*/  IMAD.MOV.U32 R163, RZ, RZ, R80 ;  /* 0x000000ffffa37224 */ /* 0x000fe200078e0050 */
[----:B----4-:R-:W-:Y:S01]  /*b4a0*/  FMNMX.FTZ R72, R72, R4, !PT ;  /* 0x0000000448487209 */ /* 0x010fe20007810000 */
[----:B------:R-:W-:Y:S01]  /*b4b0*/  FMUL.FTZ R19, R70, R151 ;  /* 0x0000009746137220 */ /* 0x000fe20000410000 */
[----:B------:R-:W-:Y:S02]  /*b4c0*/  MOV R151, R84 ;  /* 0x0000005400977202 */ /* 0x000fe40000000f00 */
[----:B------:R-:W2:Y:S01]  /*b4d0*/  MUFU.EX2 R99, R99 ;  /* 0x0000006300637308 */ /* 0x000ea20000000800 */
[C---:B------:R-:W-:Y:S01]  /*b4e0*/  FSETP.NEU.FTZ.AND P0, PT, R72.reuse, -INF , PT ;  /* 0xff8000004800780b */ /* 0x040fe20003f1d000 */
[----:B------:R-:W-:Y:S02]  /*b4f0*/  FMUL.FTZ R192, R72, c[0x0][0x2d0] ;  /* 0x0000b40048c07a20 */ /* 0x000fe40000410000 */
[----:B------:R-:W-:Y:S01]  /*b500*/  FMUL.FTZ R35, R70, R103 ;  /* 0x0000006746237220 */ /* 0x000fe20000410000 */
[----:B------:R-:W-:Y:S01]  /*b510*/  FSEL R4, R72, RZ, P0 ;  /* 0x000000ff48047208 */ /* 0x000fe20000000000 */
[----:B------:R-:W-:Y:S01]  /*b520*/  FMUL.FTZ R6, R70, R162 ;  /* 0x000000a246067220 */ /* 0x000fe20000410000 */
[----:B------:R-:W-:Y:S01]  /*b530*/  FSEL R192, R192, RZ, P0 ;  /* 0x000000ffc0c07208 */ /* 0x000fe20000000000 */
[----:B------:R-:W-:Y:S01]  /*b540*/  FADD.FTZ R172, R97, R172 ;  /* 0x000000ac61ac7221 */ /* 0x000fe20000010000 */
[----:B------:R-:W-:Y:S01]  /*b550*/  MOV R162, R40 ;  /* 0x0000002800a27202 */ /* 0x000fe20000000f00 */
[----:B------:R-:W-:Y:S01]  /*b560*/  MUFU.EX2 R98, R98 ;  /* 0x0000006200627308 */ /* 0x000fe20000000800 */
[----:B------:R-:W-:Y:S01]  /*b570*/  FADD.FTZ R4, -R4, R164 ;  /* 0x000000a404047221 */ /* 0x000fe20000010100 */
[----:B------:R-:W-:Y:S01]  /*b580*/  ISETP.GT.AND P0, PT, R244, UR4, PT ;  /* 0x00000004f4007c0c */ /* 0x000fe2000bf04270 */
[--C-:B------:R-:W-:Y:S01]  /*b590*/  FFMA.FTZ R175, R10, c[0x0][0x2d0], -R192.reuse ;  /* 0x0000b4000aaf7a23 */ /* 0x100fe200000108c0 */
[----:B------:R-:W-:Y:S01]  /*b5a0*/  IADD3 R244, R244, -0x1, RZ ;  /* 0xfffffffff4f47810 */ /* 0x000fe20007ffe0ff */
[----:B------:R-:W-:Y:S02]  /*b5b0*/  FMUL.FTZ R4, R4, c[0x0][0x2d0] ;  /* 0x0000b40004047a20 */ /* 0x000fe40000410000 */
[----:B-1----:R-:W-:Y:S02]  /*b5c0*/  FMUL.FTZ R5, R71, R161 ;  /* 0x000000a147057220 */ /* 0x002fe40000410000 */
[----:B------:R-:W-:Y:S01]  /*b5d0*/  IMAD.MOV.U32 R161, RZ, RZ, R81 ;  /* 0x000000ffffa17224 */ /* 0x000fe200078e0051 */
[----:B------:R1:W3:Y:S01]  /*b5e0*/  MUFU.EX2 R68, R4 ;  /* 0x0000000400447308 */ /* 0x0002e20000000800 */
[--C-:B------:R-:W-:Y:S02]  /*b5f0*/  FFMA.FTZ R167, R11, c[0x0][0x2d0], -R192.reuse ;  /* 0x0000b4000ba77a23 */ /* 0x100fe400000108c0 */
[--C-:B------:R-:W-:Y:S01]  /*b600*/  FFMA.FTZ R166, R14, c[0x0][0x2d0], -R192.reuse ;  /* 0x0000b4000ea67a23 */ /* 0x100fe200000108c0 */
[----:B--2---:R-:W-:Y:S01]  /*b610*/  F2FP.BF16.PACK_AB R64, R99, R173 ;  /* 0x000000ad6340723e */ /* 0x004fe200000010ff */
[----:B------:R-:W-:Y:S02]  /*b620*/  FFMA.FTZ R165, R15, c[0x0][0x2d0], -R192 ;  /* 0x0000b4000fa57a23 */ /* 0x000fe400000108c0 */
[----:B------:R-:W-:Y:S01]  /*b630*/  IMAD.MOV.U32 R148, RZ, RZ, R161 ;  /* 0x000000ffff947224 */ /* 0x000fe200078e00a1 */
[----:B------:R-:W-:Y:S01]  /*b640*/  MOV R161, R62 ;  /* 0x0000003e00a17202 */ /* 0x000fe20000000f00 */
[C---:B------:R-:W-:Y:S01]  /*b650*/  FMUL.FTZ R8, R69.reuse, R156 ;  /* 0x0000009c45087220 */ /* 0x040fe20000410000 */
[----:B------:R-:W2:Y:S01]  /*b660*/  MUFU.EX2 R170, R170 ;  /* 0x000000aa00aa7308 */ /* 0x000ea20000000800 */
[C---:B------:R-:W-:Y:S01]  /*b670*/  FMUL.FTZ R9, R69.reuse, R157 ;  /* 0x0000009d45097220 */ /* 0x040fe20000410000 */
[----:B------:R-:W-:Y:S01]  /*b680*/  MOV R157, R28 ;  /* 0x0000001c009d7202 */ /* 0x000fe20000000f00 */
[C---:B------:R-:W-:Y:S01]  /*b690*/  FMUL.FTZ R12, R69.reuse, R152 ;  /* 0x00000098450c7220 */ /* 0x040fe20000410000 */
[----:B------:R-:W-:Y:S01]  /*b6a0*/  MOV R152, R190 ;  /* 0x000000be00987202 */ /* 0x000fe20000000f00 */
[C---:B------:R-:W-:Y:S02]  /*b6b0*/  FMUL.FTZ R13, R69.reuse, R153 ;  /* 0x00000099450d7220 */ /* 0x040fe40000410000 */
[----:B------:R-:W-:Y:S02]  /*b6c0*/  FFMA.FTZ R164, R18, c[0x0][0x2d0], -R198 ;  /* 0x0000b40012a47a23 */ /* 0x000fe400000108c6 */
[----:B------:R-:W-:Y:S01]  /*b6d0*/  FMUL.FTZ R18, R70, R150 ;  /* 0x0000009646127220 */ /* 0x000fe20000410000 */
[----:B------:R-:W-:Y:S01]  /*b6e0*/  MUFU.EX2 R175, R175 ;  /* 0x000000af00af7308 */ /* 0x000fe20000000800 */
[----:B------:R-:W-:Y:S02]  /*b6f0*/  IMAD.MOV.U32 R150, RZ, RZ, R157 ;  /* 0x000000ffff967224 */ /* 0x000fe400078e009d */
[----:B------:R-:W-:Y:S02]  /*b700*/  FMUL.FTZ R24, R69, R140 ;  /* 0x0000008c45187220 */ /* 0x000fe40000410000 */
[----:B-1----:R-:W-:Y:S01]  /*b710*/  FMUL.FTZ R4, R71, R160 ;  /* 0x000000a047047220 */ /* 0x002fe20000410000 */
[----:B------:R-:W-:Y:S01]  /*b720*/  MOV R160, R82 ;  /* 0x0000005200a07202 */ /* 0x000fe20000000f00 */
[C---:B---3--:R-:W-:Y:S01]  /*b730*/  FMUL.FTZ R10, R68.reuse, R158 ;  /* 0x0000009e440a7220 */ /* 0x048fe20000410000 */
[----:B------:R-:W1:Y:S01]  /*b740*/  LDSM.16.MT88.4 R80, [R218+0x100] ;  /* 0x00010000da50783b */ /* 0x000e620000004200 */
[----:B------:R-:W-:Y:S01]  /*b750*/  MOV R158, R193 ;  /* 0x000000c1009e7202 */ /* 0x000fe20000000f00 */
[----:B------:R-:W3:Y:S01]  /*b760*/  MUFU.EX2 R167, R167 ;  /* 0x000000a700a77308 */ /* 0x000ee20000000800 */
[C---:B------:R-:W-:Y:S01]  /*b770*/  FMUL.FTZ R11, R68.reuse, R159 ;  /* 0x0000009f440b7220 */ /* 0x040fe20000410000 */
[-C--:B------:R-:W-:Y:S01]  /*b780*/  HMMA.16816.F32.BF16 R4, R76, R20.reuse, R4 ;  /* 0x000000144c04723c */ /* 0x080fe20000041804 */
[----:B------:R-:W-:Y:S01]  /*b790*/  FMUL.FTZ R14, R68, R154 ;  /* 0x0000009a440e7220 */ /* 0x000fe20000410000 */
[----:B------:R-:W-:Y:S01]  /*b7a0*/  MOV R154, R158 ;  /* 0x0000009e009a7202 */ /* 0x000fe20000000f00 */
[----:B------:R-:W-:Y:S01]  /*b7b0*/  IMAD.MOV.U32 R158, RZ, RZ, R91 ;  /* 0x000000ffff9e7224 */ /* 0x000fe200078e005b */
[----:B--2---:R-:W-:Y:S01]  /*b7c0*/  F2FP.BF16.PACK_AB R66, R170, R98 ;  /* 0x00000062aa42723e */ /* 0x004fe200000010ff */
[C---:B------:R-:W-:Y:S01]  /*b7d0*/  FMUL.FTZ R15, R68.reuse, R155 ;  /* 0x0000009b440f7220 */ /* 0x040fe20000410000 */
[----:B------:R-:W-:Y:S01]  /*b7e0*/  MOV R155, R162 ;  /* 0x000000a2009b7202 */ /* 0x000fe20000000f00 */
[C---:B------:R-:W-:Y:S01]  /*b7f0*/  FMUL.FTZ R25, R69.reuse, R141 ;  /* 0x0000008d45197220 */ /* 0x040fe20000410000 */
[----:B------:R-:W-:Y:S01]  /*b800*/  MUFU.EX2 R166, R166 ;  /* 0x000000a600a67308 */ /* 0x000fe20000000800 */
[----:B------:R-:W-:Y:S03]  /*b810*/  MOV R162, R59 ;  /* 0x0000003b00a27202 */ /* 0x000fe60000000f00 */
[C---:B------:R-:W-:Y:S01]  /*b820*/  FMUL.FTZ R26, R68.reuse, R142 ;  /* 0x0000008e441a7220 */ /* 0x040fe20000410000 */
[----:B------:R-:W-:Y:S01]  /*b830*/  MOV R157, R160 ;  /* 0x000000a0009d7202 */ /* 0x000fe20000000f00 */
[----:B------:R-:W-:Y:S02]  /*b840*/  IMAD.MOV.U32 R160, RZ, RZ, R63 ;  /* 0x000000ffffa07224 */ /* 0x000fe400078e003f */
[C---:B------:R-:W-:Y:S02]  /*b850*/  FMUL.FTZ R27, R68.reuse, R143 ;  /* 0x0000008f441b7220 */ /* 0x040fe40000410000 */
[----:B------:R-:W2:Y:S01]  /*b860*/  MUFU.EX2 R165, R165 ;  /* 0x000000a500a57308 */ /* 0x000ea20000000800 */
[C---:B------:R-:W-:Y:S02]  /*b870*/  FMUL.FTZ R28, R69.reuse, R136 ;  /* 0x00000088451c7220 */ /* 0x040fe40000410000 */
[----:B------:R-:W-:Y:S01]  /*b880*/  FMUL.FTZ R29, R69, R137 ;  /* 0x00000089451d7220 */ /* 0x000fe20000410000 */
[----:B---3--:R-:W-:Y:S01]  /*b890*/  F2FP.BF16.PACK_AB R65, R167, R175 ;  /* 0x000000afa741723e */ /* 0x008fe200000010ff */
[C---:B------:R-:W-:Y:S02]  /*b8a0*/  FMUL.FTZ R30, R68.reuse, R138 ;  /* 0x0000008a441e7220 */ /* 0x040fe40000410000 */
[----:B------:R-:W-:Y:S02]  /*b8b0*/  FMUL.FTZ R31, R68, R139 ;  /* 0x0000008b441f7220 */ /* 0x000fe40000410000 */
[----:B------:R-:W-:Y:S01]  /*b8c0*/  IMAD.MOV.U32 R159, RZ, RZ, R188 ;  /* 0x000000ffff9f7224 */ /* 0x000fe200078e00bc */
[----:B------:R3:W-:Y:S01]  /*b8d0*/  MUFU.EX2 R136, R51 ;  /* 0x0000003300887308 */ /* 0x0007e20000000800 */
[--C-:B------:R-:W-:Y:S02]  /*b8e0*/  FFMA.FTZ R188, R32, c[0x0][0x2d0], -R199.reuse ;  /* 0x0000b40020bc7a23 */ /* 0x100fe400000108c7 */
[----:B------:R-:W-:Y:S02]  /*b8f0*/  FMUL.FTZ R32, R71, R100 ;  /* 0x0000006447207220 */ /* 0x000fe40000410000 */
[----:B------:R-:W-:Y:S02]  /*b900*/  FFMA.FTZ R190, R33, c[0x0][0x2d0], -R199 ;  /* 0x0000b40021be7a23 */ /* 0x000fe400000108c7 */
[----:B------:R-:W-:Y:S02]  /*b910*/  FMUL.FTZ R33, R71, R101 ;  /* 0x0000006547217220 */ /* 0x000fe40000410000 */
[----:B------:R-:W-:Y:S01]  /*b920*/  FFMA.FTZ R193, R34, c[0x0][0x2d0], -R198 ;  /* 0x0000b40022c17a23 */ /* 0x000fe200000108c6 */
[----:B------:R-:W-:Y:S01]  /*b930*/  MUFU.EX2 R171, R171 ;  /* 0x000000ab00ab7308 */ /* 0x000fe20000000800 */
[----:B------:R-:W-:Y:S02]  /*b940*/  FMUL.FTZ R34, R70, R102 ;  /* 0x0000006646227220 */ /* 0x000fe40000410000 */
[----:B------:R-:W-:Y:S01]  /*b950*/  FMUL.FTZ R40, R69, R104 ;  /* 0x0000006845287220 */ /* 0x000fe20000410000 */
[----:B--2---:R-:W-:Y:S01]  /*b960*/  F2FP.BF16.PACK_AB R67, R165, R166 ;  /* 0x000000a6a543723e */ /* 0x004fe200000010ff */
[C---:B------:R-:W-:Y:S02]  /*b970*/  FMUL.FTZ R42, R68.reuse, R106 ;  /* 0x0000006a442a7220 */ /* 0x040fe40000410000 */
[C---:B------:R-:W-:Y:S02]  /*b980*/  FMUL.FTZ R43, R68.reuse, R107 ;  /* 0x0000006b442b7220 */ /* 0x040fe40000410000 */
[----:B------:R-:W-:Y:S01]  /*b990*/  IMAD.MOV.U32 R156, RZ, RZ, R41 ;  /* 0x000000ffff9c7224 */ /* 0x000fe200078e0029 */
[----:B------:R-:W-:Y:S01]  /*b9a0*/  MUFU.EX2 R178, R178 ;  /* 0x000000b200b27308 */ /* 0x000fe20000000800 */
[C---:B------:R-:W-:Y:S01]  /*b9b0*/  HMMA.16816.F32.BF16 R8, R64.reuse, R20, R8 ;  /* 0x000000144008723c */ /* 0x040fe20000041808 */
[----:B------:R-:W-:Y:S02]  /*b9c0*/  FMUL.FTZ R41, R69, R105 ;  /* 0x0000006945297220 */ /* 0x000fe40000410000 */
[----:B------:R-:W-:Y:S01]  /*b9d0*/  IMAD.MOV.U32 R141, RZ, RZ, R159 ;  /* 0x000000ffff8d7224 */ /* 0x000fe200078e009f */
[----:B------:R-:W-:Y:S01]  /*b9e0*/  MOV R159, R46 ;  /* 0x0000002e009f7202 */ /* 0x000fe20000000f00 */
[----:B------:R-:W-:Y:S01]  /*b9f0*/  FMUL.FTZ R46, R68, R110 ;  /* 0x0000006e442e7220 */ /* 0x000fe20000410000 */
[----:B------:R-:W-:Y:S01]  /*ba00*/  MOV R140, R156 ;  /* 0x0000009c008c7202 */ /* 0x000fe20000000f00 */
[C---:B------:R-:W-:Y:S01]  /*ba10*/  FMUL.FTZ R21, R71.reuse, R145 ;  /* 0x0000009147157220 */ /* 0x040fe20000410000 */
[-C--:B------:R-:W-:Y:S01]  /*ba20*/  HMMA.16816.F32.BF16 R12, R64, R22.reuse, R12 ;  /* 0x00000016400c723c */ /* 0x080fe2000004180c */
[----:B------:R-:W-:Y:S03]  /*ba30*/  MUFU.EX2 R164, R164 ;  /* 0x000000a400a47308 */ /* 0x000fe60000000800 */
[----:B------:R-:W-:Y:S01]  /*ba40*/  FMUL.FTZ R20, R71, R144 ;  /* 0x0000009047147220 */ /* 0x000fe20000410000 */
[----:B------:R-:W-:Y:S01]  /*ba50*/  MOV R145, R86 ;  /* 0x0000005600917202 */ /* 0x000fe20000000f00 */
[----:B------:R-:W-:Y:S01]  /*ba60*/  IMAD.MOV.U32 R144, RZ, RZ, R47 ;  /* 0x000000ffff907224 */ /* 0x000fe200078e002f */
[----:B------:R-:W-:Y:S01]  /*ba70*/  MOV R143, R141 ;  /* 0x0000008d008f7202 */ /* 0x000fe20000000f00 */
[C---:B------:R-:W-:Y:S01]  /*ba80*/  HMMA.16816.F32.BF16 R16, R76.reuse, R22, R16 ;  /* 0x000000164c10723c */ /* 0x040fe20000041810 */
[----:B------:R-:W-:Y:S02]  /*ba90*/  IMAD.MOV.U32 R156, RZ, RZ, R163 ;  /* 0x000000ffff9c7224 */ /* 0x000fe400078e00a3 */
[----:B------:R-:W-:Y:S01]  /*baa0*/  MUFU.EX2 R182, R182 ;  /* 0x000000b600b67308 */ /* 0x000fe20000000800 */
[----:B------:R-:W-:Y:S01]  /*bab0*/  MOV R163, R45 ;  /* 0x0000002d00a37202 */ /* 0x000fe20000000f00 */
[C---:B------:R-:W-:Y:S02]  /*bac0*/  FMUL.FTZ R45, R69.reuse, R109 ;  /* 0x0000006d452d7220 */ /* 0x040fe40000410000 */
[C---:B------:R-:W-:Y:S02]  /*bad0*/  FMUL.FTZ R22, R70.reuse, R146 ;  /* 0x0000009246167220 */ /* 0x040fe40000410000 */
[----:B------:R-:W-:Y:S03]  /*bae0*/  FMUL.FTZ R23, R70, R147 ;  /* 0x0000009346177220 */ /* 0x000fe60000410000 */
[----:B------:R-:W-:Y:S01]  /*baf0*/  FMUL.FTZ R47, R68, R111 ;  /* 0x0000006f442f7220 */ /* 0x000fe20000410000 */
[----:B------:R-:W-:Y:S01]  /*bb00*/  MUFU.EX2 R188, R188 ;  /* 0x000000bc00bc7308 */ /* 0x000fe20000000800 */
[----:B------:R-:W-:Y:S02]  /*bb10*/  IMAD.MOV.U32 R142, RZ, RZ, R44 ;  /* 0x000000ffff8e7224 */ /* 0x000fe400078e002c */
[-C--:B------:R-:W-:Y:S01]  /*bb20*/  HMMA.16816.F32.BF16 R20, R76, R36.reuse, R20 ;  /* 0x000000244c14723c */ /* 0x080fe20000041814 */
[----:B------:R-:W-:Y:S02]  /*bb30*/  FMUL.FTZ R44, R69, R108 ;  /* 0x0000006c452c7220 */ /* 0x000fe40000410000 */
[----:B---3--:R-:W-:Y:S02]  /*bb40*/  FMUL.FTZ R51, R70, R115 ;  /* 0x0000007346337220 */ /* 0x008fe40000410000 */
[--C-:B------:R-:W-:Y:S02]  /*bb50*/  FFMA.FTZ R137, R50, c[0x0][0x2d0], -R195.reuse ;  /* 0x0000b40032897a23 */ /* 0x100fe400000108c3 */
[----:B------:R-:W-:Y:S01]  /*bb60*/  MUFU.EX2 R190, R190 ;  /* 0x000000be00be7308 */ /* 0x000fe20000000800 */
[C---:B------:R-:W-:Y:S01]  /*bb70*/  HMMA.16816.F32.BF16 R24, R64.reuse, R36, R24 ;  /* 0x000000244018723c */ /* 0x040fe20000041818 */
[----:B------:R-:W-:Y:S03]  /*bb80*/  FMUL.FTZ R50, R70, R114 ;  /* 0x0000007246327220 */ /* 0x000fe60000410000 */
[----:B------:R-:W-:Y:S02]  /*bb90*/  FFMA.FTZ R104, R48, c[0x0][0x2d0], -R195 ;  /* 0x0000b40030687a23 */ /* 0x000fe400000108c3 */
[C---:B------:R-:W-:Y:S02]  /*bba0*/  FMUL.FTZ R48, R71.reuse, R112 ;  /* 0x0000007047307220 */ /* 0x040fe40000410000 */
[-C--:B------:R-:W-:Y:S01]  /*bbb0*/  HMMA.16816.F32.BF16 R28, R64, R38.reuse, R28 ;  /* 0x00000026401c723c */ /* 0x080fe2000004181c */
[----:B------:R-:W-:Y:S03]  /*bbc0*/  MUFU.EX2 R193, R193 ;  /* 0x000000c100c17308 */ /* 0x000fe60000000800 */
[C---:B------:R-:W-:Y:S02]  /*bbd0*/  FMUL.FTZ R36, R71.reuse, R132 ;  /* 0x0000008447247220 */ /* 0x040fe40000410000 */
[----:B------:R-:W-:Y:S02]  /*bbe0*/  IMAD.MOV.U32 R146, RZ, RZ, R87 ;  /* 0x000000ffff927224 */ /* 0x000fe400078e0057 */
[C---:B------:R-:W-:Y:S01]  /*bbf0*/  HMMA.16816.F32.BF16 R32, R76.reuse, R38, R32 ;  /* 0x000000264c20723c */ /* 0x040fe20000041820 */
[----:B------:R-:W-:Y:S02]  /*bc00*/  IMAD.MOV.U32 R147, RZ, RZ, R85 ;  /* 0x000000ffff937224 */ /* 0x000fe400078e0055 */
[----:B------:R2:W-:Y:S01]  /*bc10*/  MUFU.EX2 R132, R49 ;  /* 0x0000003100847308 */ /* 0x0005e20000000800 */
[----:B------:R-:W-:Y:S01]  /*bc20*/  FMUL.FTZ R37, R71, R133 ;  /* 0x0000008547257220 */ /* 0x000fe20000410000 */
[----:B------:R-:W3:Y:S01]  /*bc30*/  LDSM.16.MT88.4 R84, [R225+0x900] ;  /* 0x00090000e154783b */ /* 0x000ee20000004200 */
[--C-:B------:R-:W-:Y:S02]  /*bc40*/  FFMA.FTZ R106, R57, c[0x0][0x2d0], -R192.reuse ;  /* 0x0000b400396a7a23 */ /* 0x100fe400000108c0 */
[C---:B------:R-:W-:Y:S04]  /*bc50*/  FMUL.FTZ R38, R70.reuse, R134 ;  /* 0x0000008646267220 */ /* 0x040fe80000410000 */
[----:B------:R-:W-:Y:S01]  /*bc60*/  FMUL.FTZ R39, R70, R135 ;  /* 0x0000008746277220 */ /* 0x000fe20000410000 */
[----:B------:R-:W-:Y:S01]  /*bc70*/  MUFU.EX2 R196, R196 ;  /* 0x000000c400c47308 */ /* 0x000fe20000000800 */
[----:B------:R-:W-:Y:S02]  /*bc80*/  FFMA.FTZ R109, R88, c[0x0][0x2d0], -R192 ;  /* 0x0000b400586d7a23 */ /* 0x000fe400000108c0 */
[--C-:B------:R-:W-:Y:S02]  /*bc90*/  FFMA.FTZ R110, R89, c[0x0][0x2d0], -R199.reuse ;  /* 0x0000b400596e7a23 */ /* 0x100fe400000108c7 */
[----:B------:R-:W-:Y:S01]  /*bca0*/  IMAD.MOV.U32 R141, RZ, RZ, R92 ;  /* 0x000000ffff8d7224 */ /* 0x000fe200078e005c */
[-C--:B------:R-:W-:Y:S01]  /*bcb0*/  HMMA.16816.F32.BF16 R36, R76, R52.reuse, R36 ;  /* 0x000000344c24723c */ /* 0x080fe20000041824 */
[----:B------:R-:W-:Y:S02]  /*bcc0*/  FMUL.FTZ R57, R69, R117 ;  /* 0x0000007545397220 */ /* 0x000fe40000410000 */
[--C-:B------:R-:W-:Y:S01]  /*bcd0*/  FFMA.FTZ R107, R56, c[0x0][0x2d0], -R192.reuse ;  /* 0x0000b400386b7a23 */ /* 0x100fe200000108c0 */
[----:B------:R-:W4:Y:S01]  /*bce0*/  MUFU.EX2 R137, R137 ;  /* 0x0000008900897308 */ /* 0x000f220000000800 */
[--C-:B------:R-:W-:Y:S02]  /*bcf0*/  FFMA.FTZ R117, R94, c[0x0][0x2d0], -R199.reuse ;  /* 0x0000b4005e757a23 */ /* 0x100fe400000108c7 */
[----:B------:R-:W-:Y:S01]  /*bd00*/  FFMA.FTZ R105, R152, c[0x0][0x2d0], -R199 ;  /* 0x0000b40098697a23 */ /* 0x000fe200000108c7 */
[C---:B------:R-:W-:Y:S01]  /*bd10*/  HMMA.16816.F32.BF16 R40, R64.reuse, R52, R40 ;  /* 0x000000344028723c */ /* 0x040fe20000041828 */
[----:B--2---:R-:W-:Y:S03]  /*bd20*/  FMUL.FTZ R49, R71, R113 ;  /* 0x0000007147317220 */ /* 0x004fe60000410000 */
[----:B------:R-:W-:Y:S01]  /*bd30*/  FMUL.FTZ R56, R69, R116 ;  /* 0x0000007445387220 */ /* 0x000fe20000410000 */
[----:B------:R-:W-:Y:S01]  /*bd40*/  MOV R152, R90 ;  /* 0x0000005a00987202 */ /* 0x000fe20000000f00 */
[----:B------:R-:W-:Y:S01]  /*bd50*/  MUFU.EX2 R104, R104 ;  /* 0x0000006800687308 */ /* 0x000fe20000000800 */
[----:B------:R-:W2:Y:S01]  /*bd60*/  LDSM.16.MT88.4 R88, [R220+0x900] ;  /* 0x00090000dc58783b */ /* 0x000ea20000004200 */
[-C--:B------:R-:W-:Y:S01]  /*bd70*/  HMMA.16816.F32.BF16 R44, R64, R54.reuse, R44 ;  /* 0x00000036402c723c */ /* 0x080fe2000004182c */
[C---:B------:R-:W-:Y:S03]  /*bd80*/  FMUL.FTZ R52, R71.reuse, R128 ;  /* 0x0000008047347220 */ /* 0x040fe60000410000 */
[----:B------:R-:W-:Y:S02]  /*bd90*/  FMUL.FTZ R53, R71, R129 ;  /* 0x0000008147357220 */ /* 0x000fe40000410000 */
[C---:B------:R-:W-:Y:S02]  /*bda0*/  FMUL.FTZ R58, R68.reuse, R118 ;  /* 0x00000076443a7220 */ /* 0x040fe40000410000 */
[----:B------:R-:W-:Y:S01]  /*bdb0*/  MUFU.EX2 R106, R106 ;  /* 0x0000006a006a7308 */ /* 0x000fe20000000800 */
[C---:B------:R-:W-:Y:S03]  /*bdc0*/  HMMA.16816.F32.BF16 R48, R76.reuse, R54, R48 ;  /* 0x000000364c30723c */ /* 0x040fe60000041830 */
[----:B------:R-:W-:Y:S02]  /*bdd0*/  FMUL.FTZ R59, R68, R119 ;  /* 0x00000077443b7220 */ /* 0x000fe40000410000 */
[----:B------:R-:W-:Y:S02]  /*bde0*/  IMAD.MOV.U32 R153, RZ, RZ, R61 ;  /* 0x000000ffff997224 */ /* 0x000fe400078e003d */
[C---:B------:R-:W-:Y:S02]  /*bdf0*/  FMUL.FTZ R54, R70.reuse, R130 ;  /* 0x0000008246367220 */ /* 0x040fe40000410000 */
[----:B------:R-:W-:Y:S01]  /*be00*/  FMUL.FTZ R55, R70, R131 ;  /* 0x0000008346377220 */ /* 0x000fe20000410000 */
[----:B------:R-:W5:Y:S02]  /*be10*/  MUFU.EX2 R107, R107 ;  /* 0x0000006b006b7308 */ /* 0x000f640000000800 */
[C---:B------:R-:W-:Y:S02]  /*be20*/  FMUL.FTZ R61, R69.reuse, R121 ;  /* 0x00000079453d7220 */ /* 0x040fe40000410000 */
[----:B------:R-:W-:Y:S02]  /*be30*/  FFMA.FTZ R108, R60, c[0x0][0x2d0], -R192 ;  /* 0x0000b4003c6c7a23 */ /* 0x000fe400000108c0 */
[-C--:B-1----:R-:W-:Y:S01]  /*be40*/  HMMA.16816.F32.BF16 R52, R76, R80.reuse, R52 ;  /* 0x000000504c34723c */ /* 0x082fe20000041834 */
[----:B------:R-:W-:Y:S02]  /*be50*/  FMUL.FTZ R60, R69, R120 ;  /* 0x00000078453c7220 */ /* 0x000fe40000410000 */
[C---:B------:R-:W-:Y:S01]  /*be60*/  FMUL.FTZ R62, R68.reuse, R122 ;  /* 0x0000007a443e7220 */ /* 0x040fe20000410000 */
[----:B------:R-:W-:Y:S01]  /*be70*/  MUFU.EX2 R108, R108 ;  /* 0x0000006c006c7308 */ /* 0x000fe20000000800 */
[----:B------:R-:W-:Y:S02]  /*be80*/  FMUL.FTZ R63, R68, R123 ;  /* 0x0000007b443f7220 */ /* 0x000fe40000410000 */
[----:B------:R-:W-:Y:S01]  /*be90*/  FFMA.FTZ R116, R147, c[0x0][0x2d0], -R198 ;  /* 0x0000b40093747a23 */ /* 0x000fe200000108c6 */
[C---:B------:R-:W-:Y:S01]  /*bea0*/  HMMA.16816.F32.BF16 R56, R64.reuse, R80, R56 ;  /* 0x000000504038723c */ /* 0x040fe20000041838 */
[----:B------:R-:W-:Y:S03]  /*beb0*/  MOV R147, R144 ;  /* 0x0000009000937202 */ /* 0x000fe60000000f00 */
[----:B------:R-:W-:Y:S01]  /*bec0*/  MOV R144, R93 ;  /* 0x0000005d00907202 */ /* 0x000fe20000000f00 */
[----:B------:R-:W-:Y:S01]  /*bed0*/  FFMA.FTZ R246, R246, c[0x0][0x2d0], -R192 ;  /* 0x0000b400f6f67a23 */ /* 0x000fe200000108c0 */
[----:B------:R-:W1:Y:S01]  /*bee0*/  MUFU.EX2 R109, R109 ;  /* 0x0000006d006d7308 */ /* 0x000e620000000800 */
[----:B----4-:R-:W-:Y:S01]  /*bef0*/  F2FP.BF16.PACK_AB R80, R137, R136 ;  /* 0x000000888950723e */ /* 0x010fe200000010ff */
[-C--:B------:R-:W-:Y:S01]  /*bf00*/  HMMA.16816.F32.BF16 R60, R64, R82.reuse, R60 ;  /* 0x00000052403c723c */ /* 0x080fe2000004183c */
[----:B------:R-:W-:Y:S03]  /*bf10*/  FFMA.FTZ R111, R142, c[0x0][0x2d0], -R198 ;  /* 0x0000b4008e6f7a23 */ /* 0x000fe600000108c6 */
[----:B-----5:R-:W-:Y:S01]  /*bf20*/  F2FP.BF16.PACK_AB R81, R107, R106 ;  /* 0x0000006a6b51723e */ /* 0x020fe200000010ff */
[----:B------:R-:W-:Y:S01]  /*bf30*/  IMAD.MOV.U32 R142, RZ, RZ, R146 ;  /* 0x000000ffff8e7224 */ /* 0x000fe200078e0092 */
[----:B------:R-:W-:Y:S01]  /*bf40*/  MOV R146, R148 ;  /* 0x0000009400927202 */ /* 0x000fe20000000f00 */
[C---:B------:R-:W-:Y:S01]  /*bf50*/  FMUL.FTZ R64, R71.reuse, R124 ;  /* 0x0000007c47407220 */ /* 0x040fe20000410000 */
[----:B------:R-:W-:Y:S01]  /*bf60*/  MUFU.EX2 R105, R105 ;  /* 0x0000006900697308 */ /* 0x000fe20000000800 */
[----:B------:R-:W-:Y:S03]  /*bf70*/  FMUL.FTZ R65, R71, R125 ;  /* 0x0000007d47417220 */ /* 0x000fe60000410000 */
[C---:B------:R-:W-:Y:S02]  /*bf80*/  FMUL.FTZ R66, R70.reuse, R126 ;  /* 0x0000007e46427220 */ /* 0x040fe40000410000 */
[----:B------:R-:W-:Y:S02]  /*bf90*/  FMUL.FTZ R67, R70, R127 ;  /* 0x0000007f46437220 */ /* 0x000fe40000410000 */
[----:B------:R-:W-:Y:S01]  /*bfa0*/  IMAD.MOV.U32 R148, RZ, RZ, R155 ;  /* 0x000000ffff947224 */ /* 0x000fe200078e009b */
[----:B------:R-:W-:Y:S01]  /*bfb0*/  MOV R155, R95 ;  /* 0x0000005f009b7202 */ /* 0x000fe20000000f00 */
[----:B------:R-:W-:Y:S01]  /*bfc0*/  MUFU.EX2 R110, R110 ;  /* 0x0000006e006e7308 */ /* 0x000fe20000000800 */
[----:B------:R-:W4:Y:S01]  /*bfd0*/  LDSM.16.MT88.4 R92, [R219+0x900] ;  /* 0x00090000db5c783b */ /* 0x000f220000004200 */
[----:B------:R-:W-:Y:S01]  /*bfe0*/  FFMA.FTZ R211, R211, c[0x0][0x2d0], -R192 ;  /* 0x0000b400d3d37a23 */ /* 0x000fe200000108c0 */
[----:B------:R-:W-:Y:S01]  /*bff0*/  HMMA.16816.F32.BF16 R64, R76, R82, R64 ;  /* 0x000000524c40723c */ /* 0x000fe20000041840 */
[----:B------:R-:W-:Y:S02]  /*c000*/  FFMA.FTZ R118, R143, c[0x0][0x2d0], -R199 ;  /* 0x0000b4008f767a23 */ /* 0x000fe400000108c7 */
[--C-:B------:R-:W-:Y:S02]  /*c010*/  FFMA.FTZ R119, R142, c[0x0][0x2d0], -R198.reuse ;  /* 0x0000b4008e777a23 */ /* 0x100fe400000108c6 */
[----:B------:R-:W-:Y:S02]  /*c020*/  FFMA.FTZ R128, R251, c[0x0][0x2d0], -R198 ;  /* 0x0000b400fb807a23 */ /* 0x000fe400000108c6 */
[----:B------:R-:W-:Y:S01]  /*c030*/  F2FP.BF16.PACK_AB R76, R178, R171 ;  /* 0x000000abb24c723e */ /* 0x000fe200000010ff */
[----:B------:R-:W-:Y:S01]  /*c040*/  MUFU.EX2 R111, R111 ;  /* 0x0000006f006f7308 */ /* 0x000fe20000000800 */
[----:B------:R-:W-:Y:S03]  /*c050*/  F2FP.BF16.PACK_AB R77, R182, R164 ;  /* 0x000000a4b64d723e */ /* 0x000fe600000010ff */
[----:B------:R-:W-:Y:S01]  /*c060*/  F2FP.BF16.PACK_AB R78, R190, R188 ;  /* 0x000000bcbe4e723e */ /* 0x000fe200000010ff */
[--C-:B------:R-:W-:Y:S01]  /*c070*/  FFMA.FTZ R129, R141, c[0x0][0x2d0], -R195.reuse ;  /* 0x0000b4008d817a23 */ /* 0x100fe200000108c3 */
[----:B------:R-:W-:Y:S01]  /*c080*/  F2FP.BF16.PACK_AB R79, R196, R193 ;  /* 0x000000c1c44f723e */ /* 0x000fe200000010ff */
[--C-:B------:R-:W-:Y:S01]  /*c090*/  FFMA.FTZ R208, R208, c[0x0][0x2d0], -R192.reuse ;  /* 0x0000b400d0d07a23 */ /* 0x100fe200000108c0 */
[----:B------:R-:W-:Y:S01]  /*c0a0*/  F2FP.BF16.PACK_AB R82, R104, R132 ;  /* 0x000000846852723e */ /* 0x000fe200000010ff */
[----:B------:R-:W-:Y:S01]  /*c0b0*/  FFMA.FTZ R205, R205, c[0x0][0x2d0], -R192 ;  /* 0x0000b400cdcd7a23 */ /* 0x000fe200000108c0 */
[----:B-1----:R-:W-:Y:S01]  /*c0c0*/  F2FP.BF16.PACK_AB R83, R109, R108 ;  /* 0x0000006c6d53723e */ /* 0x002fe200000010ff */
[----:B------:R-:W-:Y:S01]  /*c0d0*/  MUFU.EX2 R116, R116 ;  /* 0x0000007400747308 */ /* 0x000fe20000000800 */
[--C-:B------:R-:W-:Y:S01]  /*c0e0*/  FFMA.FTZ R130, R140, c[0x0][0x2d0], -R195.reuse ;  /* 0x0000b4008c827a23 */ /* 0x100fe200000108c3 */
[-C--:B---3--:R-:W-:Y:S01]  /*c0f0*/  HMMA.16816.F32.BF16 R4, R76, R84.reuse, R4 ;  /* 0x000000544c04723c */ /* 0x088fe20000041804 */
[--C-:B------:R-:W-:Y:S02]  /*c100*/  FFMA.FTZ R131, R147, c[0x0][0x2d0], -R195.reuse ;  /* 0x0000b40093837a23 */ /* 0x100fe400000108c3 */
[----:B------:R-:W-:Y:S02]  /*c110*/  FFMA.FTZ R251, R146, c[0x0][0x2d0], -R195 ;  /* 0x0000b40092fb7a23 */ /* 0x000fe400000108c3 */
[----:B------:R-:W-:Y:S02]  /*c120*/  FFMA.FTZ R173, R69, R241, R173 ;  /* 0x000000f145ad7223 */ /* 0x000fe400000100ad */
[----:B------:R-:W-:Y:S01]  /*c130*/  FADD.FTZ R172, R74, R172 ;  /* 0x000000ac4aac7221 */ /* 0x000fe20000010000 */
[C---:B------:R-:W-:Y:S01]  /*c140*/  HMMA.16816.F32.BF16 R8, R80.reuse, R84, R8 ;  /* 0x000000545008723c */ /* 0x040fe20000041808 */
[----:B------:R-:W-:Y:S03]  /*c150*/  MUFU.EX2 R117, R117 ;  /* 0x0000007500757308 */ /* 0x000fe60000000800 */
[----:B------:R-:W-:Y:S02]  /*c160*/  FADD.FTZ R173, R99, R173 ;  /* 0x000000ad63ad7221 */ /* 0x000fe40000010000 */
[----:B------:R-:W-:Y:S02]  /*c170*/  FFMA.FTZ R175, R68, R240, R175 ;  /* 0x000000f044af7223 */ /* 0x000fe400000100af */
[-C--:B------:R-:W-:Y:S01]  /*c180*/  HMMA.16816.F32.BF16 R12, R80, R86.reuse, R12 ;  /* 0x00000056500c723c */ /* 0x080fe2000004180c */
[----:B------:R-:W-:Y:S02]  /*c190*/  FADD.FTZ R173, R98, R173 ;  /* 0x000000ad62ad7221 */ /* 0x000fe40000010000 */
[----:B------:R-:W-:Y:S01]  /*c1a0*/  MUFU.EX2 R118, R118 ;  /* 0x0000007600767308 */ /* 0x000fe20000000800 */
[----:B------:R-:W-:Y:S02]  /*c1b0*/  FADD.FTZ R172, R75, R172 ;  /* 0x000000ac4bac7221 */ /* 0x000fe40000010000 */
[----:B------:R-:W-:Y:S02]  /*c1c0*/  FADD.FTZ R173, R170, R173 ;  /* 0x000000adaaad7221 */ /* 0x000fe40000010000 */
[C---:B------:R-:W-:Y:S01]  /*c1d0*/  HMMA.16816.F32.BF16 R16, R76.reuse, R86, R16 ;  /* 0x000000564c10723c */ /* 0x040fe20000041810 */
[----:B------:R-:W1:Y:S03]  /*c1e0*/  LDSM.16.MT88.4 R84, [R218+0x900] ;  /* 0x00090000da54783b */ /* 0x000e660000004200 */
[----:B------:R-:W-:Y:S01]  /*c1f0*/  FADD.FTZ R175, R167, R175 ;  /* 0x000000afa7af7221 */ /* 0x000fe20000010000 */
[----:B------:R-:W-:Y:S01]  /*c200*/  MUFU.EX2 R119, R119 ;  /* 0x0000007700777308 */ /* 0x000fe20000000800 */
[----:B------:R-:W-:Y:S02]  /*c210*/  FADD.FTZ R172, R171, R172 ;  /* 0x000000acabac7221 */ /* 0x000fe40000010000 */
[-C--:B--2---:R-:W-:Y:S01]  /*c220*/  HMMA.16816.F32.BF16 R20, R76, R88.reuse, R20 ;  /* 0x000000584c14723c */ /* 0x084fe20000041814 */
[----:B------:R-:W-:Y:S03]  /*c230*/  FADD.FTZ R173, R136, R173 ;  /* 0x000000ad88ad7221 */ /* 0x000fe60000010000 */
[----:B------:R-:W-:Y:S02]  /*c240*/  FFMA.FTZ R174, R70, R242, R174 ;  /* 0x000000f246ae7223 */ /* 0x000fe400000100ae */
[----:B------:R-:W-:Y:S01]  /*c250*/  FADD.FTZ R175, R166, R175 ;  /* 0x000000afa6af7221 */ /* 0x000fe20000010000 */
[----:B------:R-:W-:Y:S01]  /*c260*/  MUFU.EX2 R128, R128 ;  /* 0x0000008000807308 */ /* 0x000fe20000000800 */
[C---:B------:R-:W-:Y:S01]  /*c270*/  HMMA.16816.F32.BF16 R24, R80.reuse, R88, R24 ;  /* 0x000000585018723c */ /* 0x040fe20000041818 */
[----:B------:R-:W-:Y:S03]  /*c280*/  MOV R166, R2 ;  /* 0x0000000200a67202 */ /* 0x000fe60000000f00 */
[----:B------:R-:W-:Y:S02]  /*c290*/  FADD.FTZ R172, R178, R172 ;  /* 0x000000acb2ac7221 */ /* 0x000fe40000010000 */
[----:B------:R-:W-:Y:S02]  /*c2a0*/  FADD.FTZ R173, R137, R173 ;  /* 0x000000ad89ad7221 */ /* 0x000fe40000010000 */
[-C--:B------:R-:W-:Y:S01]  /*c2b0*/  HMMA.16816.F32.BF16 R28, R80, R90.reuse, R28 ;  /* 0x0000005a501c723c */ /* 0x080fe2000004181c */
[----:B------:R-:W-:Y:S01]  /*c2c0*/  FFMA.FTZ R88, R145, c[0x0][0x2d0], -R199 ;  /* 0x0000b40091587a23 */ /* 0x000fe200000108c7 */
[----:B------:R-:W2:Y:S02]  /*c2d0*/  MUFU.EX2 R129, R129 ;  /* 0x0000008100817308 */ /* 0x000ea40000000800 */
[----:B------:R-:W-:Y:S02]  /*c2e0*/  FADD.FTZ R174, R169, R174 ;  /* 0x000000aea9ae7221 */ /* 0x000fe40000010000 */
[----:B------:R-:W-:Y:S01]  /*c2f0*/  FADD.FTZ R175, R165, R175 ;  /* 0x000000afa5af7221 */ /* 0x000fe20000010000 */
[----:B------:R-:W-:Y:S01]  /*c300*/  MOV R165, R0 ;  /* 0x0000000000a57202 */ /* 0x000fe20000000f00 */
[C---:B------:R-:W-:Y:S01]  /*c310*/  HMMA.16816.F32.BF16 R32, R76.reuse, R90, R32 ;  /* 0x0000005a4c20723c */ /* 0x040fe20000041820 */
[----:B------:R-:W-:Y:S03]  /*c320*/  FADD.FTZ R172, R188, R172 ;  /* 0x000000acbcac7221 */ /* 0x000fe60000010000 */
[----:B------:R3:W-:Y:S01]  /*c330*/  MUFU.EX2 R102, R88 ;  /* 0x0000005800667308 */ /* 0x0007e20000000800 */
[----:B------:R-:W-:Y:S02]  /*c340*/  FADD.FTZ R173, R132, R173 ;  /* 0x000000ad84ad7221 */ /* 0x000fe40000010000 */
[----:B------:R-:W-:Y:S01]  /*c350*/  FADD.FTZ R174, R96, R174 ;  /* 0x000000ae60ae7221 */ /* 0x000fe20000010000 */
[-C--:B----4-:R-:W-:Y:S01]  /*c360*/  HMMA.16816.F32.BF16 R36, R76, R92.reuse, R36 ;  /* 0x0000005c4c24723c */ /* 0x090fe20000041824 */
[----:B------:R-:W-:Y:S03]  /*c370*/  FADD.FTZ R175, R106, R175 ;  /* 0x000000af6aaf7221 */ /* 0x000fe60000010000 */
[----:B------:R-:W-:Y:S02]  /*c380*/  FADD.FTZ R172, R190, R172 ;  /* 0x000000acbeac7221 */ /* 0x000fe40000010000 */
[----:B------:R-:W4:Y:S01]  /*c390*/  MUFU.EX2 R130, R130 ;  /* 0x0000008200827308 */ /* 0x000f220000000800 */
[----:B------:R-:W-:Y:S01]  /*c3a0*/  FADD.FTZ R104, R104, R173 ;  /* 0x000000ad68687221 */ /* 0x000fe20000010000 */
[C---:B------:R-:W-:Y:S01]  /*c3b0*/  HMMA.16816.F32.BF16 R40, R80.reuse, R92, R40 ;  /* 0x0000005c5028723c */ /* 0x040fe20000041828 */
[----:B------:R-:W-:Y:S03]  /*c3c0*/  FADD.FTZ R174, R168, R174 ;  /* 0x000000aea8ae7221 */ /* 0x000fe60000010000 */
[----:B------:R-:W-:Y:S02]  /*c3d0*/  FADD.FTZ R107, R107, R175 ;  /* 0x000000af6b6b7221 */ /* 0x000fe40000010000 */
[----:B--2---:R-:W-:Y:S02]  /*c3e0*/  FADD.FTZ R104, R129, R104 ;  /* 0x0000006881687221 */ /* 0x004fe40000010000 */
[-C--:B------:R-:W-:Y:S01]  /*c3f0*/  HMMA.16816.F32.BF16 R44, R80, R94.reuse, R44 ;  /* 0x0000005e502c723c */ /* 0x080fe2000004182c */
[--C-:B------:R-:W-:Y:S01]  /*c400*/  FFMA.FTZ R92, R151, c[0x0][0x2d0], -R192.reuse ;  /* 0x0000b400975c7a23 */ /* 0x100fe200000108c0 */
[----:B------:R-:W2:Y:S02]  /*c410*/  MUFU.EX2 R131, R131 ;  /* 0x0000008300837308 */ /* 0x000ea40000000800 */
[----:B---3--:R-:W-:Y:S02]  /*c420*/  FFMA.FTZ R88, R144, c[0x0][0x2d0], -R192 ;  /* 0x0000b40090587a23 */ /* 0x008fe400000108c0 */
[----:B------:R-:W-:Y:S01]  /*c430*/  FADD.FTZ R174, R164, R174 ;  /* 0x000000aea4ae7221 */ /* 0x000fe20000010000 */
[----:B------:R-:W-:Y:S01]  /*c440*/  MOV R164, R72 ;  /* 0x0000004800a47202 */ /* 0x000fe20000000f00 */
[C---:B------:R-:W-:Y:S01]  /*c450*/  HMMA.16816.F32.BF16 R48, R76.reuse, R94, R48 ;  /* 0x0000005e4c30723c */ /* 0x040fe20000041830 */
[----:B------:R-:W-:Y:S03]  /*c460*/  FADD.FTZ R107, R108, R107 ;  /* 0x0000006b6c6b7221 */ /* 0x000fe60000010000 */
[----:B------:R3:W-:Y:S01]  /*c470*/  MUFU.EX2 R100, R88 ;  /* 0x0000005800647308 */ /* 0x0007e20000000800 */
[----:B------:R-:W-:Y:S02]  /*c480*/  FADD.FTZ R174, R182, R174 ;  /* 0x000000aeb6ae7221 */ /* 0x000fe40000010000 */
[----:B----4-:R-:W-:Y:S01]  /*c490*/  FADD.FTZ R104, R130, R104 ;  /* 0x0000006882687221 */ /* 0x010fe20000010000 */
[-C--:B-1----:R-:W-:Y:S01]  /*c4a0*/  HMMA.16816.F32.BF16 R52, R76, R84.reuse, R52 ;  /* 0x000000544c34723c */ /* 0x082fe20000041834 */
[----:B------:R-:W-:Y:S03]  /*c4b0*/  FADD.FTZ R107, R109, R107 ;  /* 0x0000006b6d6b7221 */ /* 0x000fe60000010000 */
[----:B------:R-:W-:Y:S02]  /*c4c0*/  FADD.FTZ R174, R193, R174 ;  /* 0x000000aec1ae7221 */ /* 0x000fe40000010000 */
[----:B------:R-:W1:Y:S01]  /*c4d0*/  MUFU.EX2 R101, R92 ;  /* 0x0000005c00657308 */ /* 0x000e620000000800 */
[----:B------:R-:W-:Y:S01]  /*c4e0*/  IMAD.MOV.U32 R167, RZ, RZ, R3 ;  /* 0x000000ffffa77224 */ /* 0x000fe200078e0003 */
[C---:B------:R-:W-:Y:S01]  /*c4f0*/  HMMA.16816.F32.BF16 R56, R80.reuse, R84, R56 ;  /* 0x000000545038723c */ /* 0x040fe20000041838 */
[----:B------:R-:W-:Y:S03]  /*c500*/  FADD.FTZ R174, R196, R174 ;  /* 0x000000aec4ae7221 */ /* 0x000fe60000010000 */
[----:B--2---:R-:W-:Y:S02]  /*c510*/  FADD.FTZ R104, R131, R104 ;  /* 0x0000006883687221 */ /* 0x004fe40000010000 */
[----:B------:R-:W-:Y:S02]  /*c520*/  FADD.FTZ R174, R111, R174 ;  /* 0x000000ae6fae7221 */ /* 0x000fe40000010000 */
[-C--:B------:R-:W-:Y:S01]  /*c530*/  HMMA.16816.F32.BF16 R60, R80, R86.reuse, R60 ;  /* 0x00000056503c723c */ /* 0x080fe2000004183c */
[----:B------:R-:W-:Y:S01]  /*c540*/  FFMA.FTZ R84, R149, c[0x0][0x2d0], -R192 ;  /* 0x0000b40095547a23 */ /* 0x000fe200000108c0 */
[----:B------:R-:W2:Y:S01]  /*c550*/  MUFU.EX2 R251, R251 ;  /* 0x000000fb00fb7308 */ /* 0x000ea20000000800 */
[----:B---3--:R-:W3:Y:S01]  /*c560*/  LDSM.16.MT88.4 R88, [R225+0x1100] ;  /* 0x00110000e158783b */ /* 0x008ee20000004200 */
[----:B------:R-:W-:Y:S03]  /*c570*/  FADD.FTZ R174, R116, R174 ;  /* 0x000000ae74ae7221 */ /* 0x000fe60000010000 */
[----:B------:R-:W-:Y:S01]  /*c580*/  FFMA.FTZ R80, R148, c[0x0][0x2d0], -R199 ;  /* 0x0000b40094507a23 */ /* 0x000fe200000108c7 */
[----:B------:R-:W-:Y:S01]  /*c590*/  HMMA.16816.F32.BF16 R64, R76, R86, R64 ;  /* 0x000000564c40723c */ /* 0x000fe20000041840 */
[----:B------:R-:W-:Y:S03]  /*c5a0*/  FADD.FTZ R174, R119, R174 ;  /* 0x000000ae77ae7221 */ /* 0x000fe60000010000 */
[----:B------:R4:W-:Y:S01]  /*c5b0*/  MUFU.EX2 R114, R80 ;  /* 0x0000005000727308 */ /* 0x0009e20000000800 */
[----:B------:R-:W-:Y:S01]  /*c5c0*/  FADD.FTZ R174, R128, R174 ;  /* 0x000000ae80ae7221 */ /* 0x000fe20000010000 */
[----:B-1----:R-:W-:Y:S01]  /*c5d0*/  F2FP.BF16.PACK_AB R81, R101, R100 ;  /* 0x000000646551723e */ /* 0x002fe200000010ff */
[----:B------:R-:W-:Y:S01]  /*c5e0*/  FFMA.FTZ R92, R150, c[0x0][0x2d0], -R192 ;  /* 0x0000b400965c7a23 */ /* 0x000fe200000108c0 */
[----:B------:R-:W-:Y:S01]  /*c5f0*/  F2FP.BF16.PACK_AB R76, R110, R105 ;  /* 0x000000696e4c723e */ /* 0x000fe200000010ff */
[----:B------:R-:W-:Y:S03]  /*c600*/  LDSM.16.MT88.4 R148, [R225+0x2900] ;  /* 0x00290000e194783b */ /* 0x000fe60000004200 */
[----:B------:R-:W-:Y:S01]  /*c610*/  F2FP.BF16.PACK_AB R77, R116, R111 ;  /* 0x0000006f744d723e */ /* 0x000fe200000010ff */
[----:B------:R-:W-:Y:S01]  /*c620*/  FADD.FTZ R105, R105, R172 ;  /* 0x000000ac69697221 */ /* 0x000fe20000010000 */
[----:B------:R1:W-:Y:S01]  /*c630*/  MUFU.EX2 R121, R84 ;  /* 0x0000005400797308 */ /* 0x0003e20000000800 */
[----:B------:R-:W-:Y:S02]  /*c640*/  F2FP.BF16.PACK_AB R78, R118, R117 ;  /* 0x00000075764e723e */ /* 0x000fe400000010ff */
[----:B------:R-:W-:Y:S01]  /*c650*/  F2FP.BF16.PACK_AB R79, R128, R119 ;  /* 0x00000077804f723e */ /* 0x000fe200000010ff */
[----:B------:R-:W-:Y:S01]  /*c660*/  FADD.FTZ R105, R110, R105 ;  /* 0x000000696e697221 */ /* 0x000fe20000010000 */
[C---:B--2---:R-:W-:Y:S01]  /*c670*/  F2FP.BF16.PACK_AB R82, R251.reuse, R131 ;  /* 0x00000083fb52723e */ /* 0x044fe200000010ff */
[----:B------:R-:W-:Y:S02]  /*c680*/  FADD.FTZ R251, R251, R104 ;  /* 0x00000068fbfb7221 */ /* 0x000fe40000010000 */
[----:B------:R-:W-:Y:S02]  /*c690*/  FADD.FTZ R105, R117, R105 ;  /* 0x0000006975697221 */ /* 0x000fe40000010000 */
[----:B------:R-:W2:Y:S02]  /*c6a0*/  MUFU.EX2 R113, R92 ;  /* 0x0000005c00717308 */ /* 0x000ea40000000800 */
[----:B------:R-:W-:Y:S02]  /*c6b0*/  FADD.FTZ R118, R118, R105 ;  /* 0x0000006976767221 */ /* 0x000fe40000010000 */
[--C-:B----4-:R-:W-:Y:S06]  /*c6c0*/  FFMA.FTZ R80, R155, c[0x0][0x2d0], -R198.reuse ;  /* 0x0000b4009b507a23 */ /* 0x110fec00000108c6 */
[----:B------:R4:W-:Y:S01]  /*c6d0*/  MUFU.EX2 R103, R80 ;  /* 0x0000005000677308 */ /* 0x0009e20000000800 */
[-C--:B---3--:R-:W-:Y:S01]  /*c6e0*/  HMMA.16816.F32.BF16 R4, R76, R88.reuse, R4 ;  /* 0x000000584c04723c */ /* 0x088fe20000041804 */
[----:B-1----:R-:W1:Y:S08]  /*c6f0*/  LDSM.16.MT88.4 R84, [R220+0x1100] ;  /* 0x00110000dc54783b */ /* 0x002e700000004200 */
[----:B------:R-:W-:Y:S03]  /*c700*/  MUFU.EX2 R252, R252 ;  /* 0x000000fc00fc7308 */ /* 0x000fe60000000800 */
[----:B--2---:R-:W-:Y:S01]  /*c710*/  F2FP.BF16.PACK_AB R83, R121, R113 ;  /* 0x000000717953723e */ /* 0x004fe200000010ff */
[--C-:B------:R-:W-:Y:S02]  /*c720*/  FFMA.FTZ R92, R154, c[0x0][0x2d0], -R198.reuse ;  /* 0x0000b4009a5c7a23 */ /* 0x100fe400000108c6 */
[----:B------:R-:W-:Y:S04]  /*c730*/  FFMA.FTZ R198, R177, c[0x0][0x2d0], -R198 ;  /* 0x0000b400b1c67a23 */ /* 0x000fe800000108c6 */
[----:B------:R2:W-:Y:S01]  /*c740*/  MUFU.EX2 R115, R92 ;  /* 0x0000005c00737308 */ /* 0x0005e20000000800 */
[----:B----4-:R-:W-:Y:S09]  /*c750*/  F2FP.BF16.PACK_AB R80, R130, R129 ;  /* 0x000000818250723e */ /* 0x010ff200000010ff */
[----:B------:R-:W-:Y:S01]  /*c760*/  MUFU.EX2 R250, R250 ;  /* 0x000000fa00fa7308 */ /* 0x000fe20000000800 */
[C---:B------:R-:W-:Y:S07]  /*c770*/  HMMA.16816.F32.BF16 R8, R80.reuse, R88, R8 ;  /* 0x000000585008723c */ /* 0x040fee0000041808 */
[----:B------:R-:W-:Y:S01]  /*c780*/  FFMA.FTZ R88, R153, c[0x0][0x2d0], -R199 ;  /* 0x0000b40099587a23 */ /* 0x000fe200000108c7 */
[-C--:B------:R-:W-:Y:S01]  /*c790*/  HMMA.16816.F32.BF16 R12, R80, R90.reuse, R12 ;  /* 0x0000005a500c723c */ /* 0x080fe2000004180c */
[----:B------:R-:W-:Y:S01]  /*c7a0*/  MUFU.EX2 R249, R249 ;  /* 0x000000f900f97308 */ /* 0x000fe20000000800 */
[----:B--2---:R-:W2:Y:S06]  /*c7b0*/  LDSM.16.MT88.4 R92, [R219+0x1100] ;  /* 0x00110000db5c783b */ /* 0x004eac0000004200 */
[C---:B------:R-:W-:Y:S03]  /*c7c0*/  HMMA.16816.F32.BF16 R16, R76.reuse, R90, R16 ;  /* 0x0000005a4c10723c */ /* 0x040fe60000041810 */
[----:B------:R3:W-:Y:S05]  /*c7d0*/  MUFU.EX2 R122, R88 ;  /* 0x00000058007a7308 */ /* 0x0007ea0000000800 */
[-C--:B-1----:R-:W-:Y:S05]  /*c7e0*/  HMMA.16816.F32.BF16 R20, R76, R84.reuse, R20 ;  /* 0x000000544c14723c */ /* 0x082fea0000041814 */
[----:B------:R-:W-:Y:S03]  /*c7f0*/  MUFU.EX2 R248, R248 ;  /* 0x000000f800f87308 */ /* 0x000fe60000000800 */
[C---:B------:R-:W-:Y:S07]  /*c800*/  HMMA.16816.F32.BF16 R24, R80.reuse, R84, R24 ;  /* 0x000000545018723c */ /* 0x040fee0000041818 */
[----:B------:R-:W-:Y:S01]  /*c810*/  FFMA.FTZ R84, R159, c[0x0][0x2d0], -R195 ;  /* 0x0000b4009f547a23 */ /* 0x000fe200000108c3 */
[-C--:B------:R-:W-:Y:S01]  /*c820*/  HMMA.16816.F32.BF16 R28, R80, R86.reuse, R28 ;  /* 0x00000056501c723c */ /* 0x080fe2000004181c */
[----:B------:R-:W-:Y:S03]  /*c830*/  MUFU.EX2 R247, R247 ;  /* 0x000000f700f77308 */ /* 0x000fe60000000800 */
[--C-:B---3--:R-:W-:Y:S02]  /*c840*/  FFMA.FTZ R88, R152, c[0x0][0x2d0], -R199.reuse ;  /* 0x0000b40098587a23 */ /* 0x108fe400000108c7 */
[----:B------:R-:W-:Y:S02]  /*c850*/  FFMA.FTZ R199, R183, c[0x0][0x2d0], -R199 ;  /* 0x0000b400b7c77a23 */ /* 0x000fe400000108c7 */
[C---:B------:R-:W-:Y:S03]  /*c860*/  HMMA.16816.F32.BF16 R32, R76.reuse, R86, R32 ;  /* 0x000000564c20723c */ /* 0x040fe60000041820 */
[----:B------:R1:W-:Y:S05]  /*c870*/  MUFU.EX2 R112, R84 ;  /* 0x0000005400707308 */ /* 0x0003ea0000000800 */
[-C--:B--2---:R-:W-:Y:S05]  /*c880*/  HMMA.16816.F32.BF16 R36, R76, R92.reuse, R36 ;  /* 0x0000005c4c24723c */ /* 0x084fea0000041824 */
[----:B------:R2:W-:Y:S03]  /*c890*/  MUFU.EX2 R125, R88 ;  /* 0x00000058007d7308 */ /* 0x0005e60000000800 */
[C---:B------:R-:W-:Y:S07]  /*c8a0*/  HMMA.16816.F32.BF16 R40, R80.reuse, R92, R40 ;  /* 0x0000005c5028723c */ /* 0x040fee0000041828 */
[--C-:B------:R-:W-:Y:S01]  /*c8b0*/  FFMA.FTZ R92, R162, c[0x0][0x2d0], -R192.reuse ;  /* 0x0000b400a25c7a23 */ /* 0x100fe200000108c0 */
[-C--:B------:R-:W-:Y:S01]  /*c8c0*/  HMMA.16816.F32.BF16 R44, R80, R94.reuse, R44 ;  /* 0x0000005e502c723c */ /* 0x080fe2000004182c */
[----:B------:R-:W-:Y:S03]  /*c8d0*/  MUFU.EX2 R209, R209 ;  /* 0x000000d100d17308 */ /* 0x000fe60000000800 */
[--C-:B-1----:R-:W-:Y:S04]  /*c8e0*/  FFMA.FTZ R84, R158, c[0x0][0x2d0], -R195.reuse ;  /* 0x0000b4009e547a23 */ /* 0x102fe800000108c3 */
[C---:B------:R-:W-:Y:S03]  /*c8f0*/  HMMA.16816.F32.BF16 R48, R76.reuse, R94, R48 ;  /* 0x0000005e4c30723c */ /* 0x040fe60000041830 */
[----:B------:R1:W3:Y:S01]  /*c900*/  MUFU.EX2 R120, R84 ;  /* 0x0000005400787308 */ /* 0x0002e20000000800 */
[----:B--2---:R-:W2:Y:S09]  /*c910*/  LDSM.16.MT88.4 R88, [R218+0x1100] ;  /* 0x00110000da58783b */ /* 0x004eb20000004200 */
[----:B------:R4:W-:Y:S10]  /*c920*/  MUFU.EX2 R126, R92 ;  /* 0x0000005c007e7308 */ /* 0x0009f40000000800 */
[----:B------:R-:W-:Y:S01]  /*c930*/  MUFU.EX2 R206, R206 ;  /* 0x000000ce00ce7308 */ /* 0x000fe20000000800 */
[--C-:B-1----:R-:W-:Y:S09]  /*c940*/  FFMA.FTZ R84, R157, c[0x0][0x2d0], -R195.reuse ;  /* 0x0000b4009d547a23 */ /* 0x102ff200000108c3 */
[----:B------:R1:W-:Y:S01]  /*c950*/  MUFU.EX2 R123, R84 ;  /* 0x00000054007b7308 */ /* 0x0003e20000000800 */
[--C-:B----4-:R-:W-:Y:S09]  /*c960*/  FFMA.FTZ R92, R161, c[0x0][0x2d0], -R192.reuse ;  /* 0x0000b400a15c7a23 */ /* 0x110ff200000108c0 */
[----:B------:R4:W5:Y:S01]  /*c970*/  MUFU.EX2 R133, R92 ;  /* 0x0000005c00857308 */ /* 0x0009620000000800 */
[-C--:B--2---:R-:W-:Y:S08]  /*c980*/  HMMA.16816.F32.BF16 R52, R76, R88.reuse, R52 ;  /* 0x000000584c34723c */ /* 0x084ff00000041834 */
[C---:B------:R-:W-:Y:S01]  /*c990*/  HMMA.16816.F32.BF16 R56, R80.reuse, R88, R56 ;  /* 0x000000585038723c */ /* 0x040fe20000041838 */
[----:B------:R-:W-:Y:S03]  /*c9a0*/  MUFU.EX2 R203, R203 ;  /* 0x000000cb00cb7308 */ /* 0x000fe60000000800 */
[--C-:B-1----:R-:W-:Y:S03]  /*c9b0*/  FFMA.FTZ R84, R156, c[0x0][0x2d0], -R195.reuse ;  /* 0x0000b4009c547a23 */ /* 0x102fe600000108c3 */
[--C-:B------:R-:W-:Y:S01]  /*c9c0*/  FFMA.FTZ R88, R160, c[0x0][0x2d0], -R192.reuse ;  /* 0x0000b400a0587a23 */ /* 0x100fe200000108c0 */
[-C--:B------:R-:W-:Y:S03]  /*c9d0*/  HMMA.16816.F32.BF16 R60, R80, R90.reuse, R60 ;  /* 0x0000005a503c723c */ /* 0x080fe6000004183c */
[----:B------:R1:W2:Y:S01]  /*c9e0*/  MUFU.EX2 R127, R84 ;  /* 0x00000054007f7308 */ /* 0x0002a20000000800 */
[----:B----4-:R-:W-:Y:S03]  /*c9f0*/  LDSM.16.MT88.4 R92, [R219+0x1900] ;  /* 0x00190000db5c783b */ /* 0x010fe60000004200 */
[----:B---3--:R-:W-:Y:S01]  /*ca00*/  F2FP.BF16.PACK_AB R80, R120, R112 ;  /* 0x000000707850723e */ /* 0x008fe200000010ff */
[----:B------:R-:W-:Y:S01]  /*ca10*/  HMMA.16816.F32.BF16 R64, R76, R90, R64 ;  /* 0x0000005a4c40723c */ /* 0x000fe20000041840 */
[----:B-----5:R-:W-:Y:S04]  /*ca20*/  MOV R177, R133 ;  /* 0x0000008500b17202 */ /* 0x020fe80000000f00 */
[----:B------:R3:W4:Y:S02]  /*ca30*/  MUFU.EX2 R134, R88 ;  /* 0x0000005800867308 */ /* 0x0007240000000800 */
[----:B------:R-:W-:Y:S02]  /*ca40*/  F2FP.BF16.PACK_AB R76, R114, R102 ;  /* 0x00000066724c723e */ /* 0x000fe400000010ff */
[----:B------:R-:W-:Y:S03]  /*ca50*/  F2FP.BF16.PACK_AB R77, R115, R103 ;  /* 0x00000067734d723e */ /* 0x000fe600000010ff */
[----:B------:R-:W-:Y:S02]  /*ca60*/  F2FP.BF16.PACK_AB R78, R125, R122 ;  /* 0x0000007a7d4e723e */ /* 0x000fe400000010ff */
[----:B------:R-:W-:Y:S01]  /*ca70*/  F2FP.BF16.PACK_AB R79, R250, R252 ;  /* 0x000000fcfa4f723e */ /* 0x000fe200000010ff */
[----:B------:R-:W-:Y:S01]  /*ca80*/  MUFU.EX2 R202, R202 ;  /* 0x000000ca00ca7308 */ /* 0x000fe20000000800 */
[--C-:B-1----:R-:W-:Y:S01]  /*ca90*/  FFMA.FTZ R84, R163, c[0x0][0x2d0], -R192.reuse ;  /* 0x0000b400a3547a23 */ /* 0x102fe200000108c0 */
[----:B--2---:R-:W-:Y:S08]  /*caa0*/  F2FP.BF16.PACK_AB R82, R127, R123 ;  /* 0x0000007b7f52723e */ /* 0x004ff000000010ff */
[----:B------:R1:W2:Y:S01]  /*cab0*/  MUFU.EX2 R124, R84 ;  /* 0x00000054007c7308 */ /* 0x0002a20000000800 */
[----:B---3--:R-:W-:Y:S01]  /*cac0*/  LDSM.16.MT88.4 R88, [R220+0x1900] ;  /* 0x00190000dc58783b */ /* 0x008fe20000004200 */
[----:B----4-:R-:W-:Y:S02]  /*cad0*/  F2FP.BF16.PACK_AB R83, R134, R133 ;  /* 0x000000858653723e */ /* 0x010fe400000010ff */
[----:B------:R-:W-:Y:S06]  /*cae0*/  MOV R183, R134 ;  /* 0x0000008600b77202 */ /* 0x000fec0000000f00 */
[----:B------:R-:W-:Y:S10]  /*caf0*/  MUFU.EX2 R201, R201 ;  /* 0x000000c900c97308 */ /* 0x000ff40000000800 */
[----:B------:R-:W-:Y:S01]  /*cb00*/  MUFU.EX2 R245, R245 ;  /* 0x000000f500f57308 */ /* 0x000fe20000000800 */
[----:B-1----:R-:W1:Y:S01]  /*cb10*/  LDSM.16.MT88.4 R84, [R225+0x1900] ;  /* 0x00190000e154783b */ /* 0x002e620000004200 */
[----:B--2---:R-:W-:Y:S08]  /*cb20*/  F2FP.BF16.PACK_AB R81, R126, R124 ;  /* 0x0000007c7e51723e */ /* 0x004ff000000010ff */
[----:B------:R-:W2:Y:S10]  /*cb30*/  MUFU.EX2 R210, R210 ;  /* 0x000000d200d27308 */ /* 0x000eb40000000800 */
[----:B------:R-:W-:Y:S10]  /*cb40*/  MUFU.EX2 R207, R207 ;  /* 0x000000cf00cf7308 */ /* 0x000ff40000000800 */
[----:B------:R-:W3:Y:S10]  /*cb50*/  MUFU.EX2 R204, R204 ;  /* 0x000000cc00cc7308 */ /* 0x000ef40000000800 */
[----:B------:R-:W-:Y:S01]  /*cb60*/  MUFU.EX2 R246, R246 ;  /* 0x000000f600f67308 */ /* 0x000fe20000000800 */
[-C--:B-1----:R-:W-:Y:S09]  /*cb70*/  HMMA.16816.F32.BF16 R4, R76, R84.reuse, R4 ;  /* 0x000000544c04723c */ /* 0x082ff20000041804 */
[----:B------:R-:W1:Y:S01]  /*cb80*/  MUFU.EX2 R211, R211 ;  /* 0x000000d300d37308 */ /* 0x000e620000000800 */
[C---:B------:R-:W-:Y:S08]  /*cb90*/  HMMA.16816.F32.BF16 R8, R80.reuse, R84, R8 ;  /* 0x000000545008723c */ /* 0x040ff00000041808 */
[-C--:B------:R-:W-:Y:S01]  /*cba0*/  HMMA.16816.F32.BF16 R12, R80, R86.reuse, R12 ;  /* 0x00000056500c723c */ /* 0x080fe2000004180c */
[----:B------:R-:W-:Y:S07]  /*cbb0*/  MUFU.EX2 R208, R208 ;  /* 0x000000d000d07308 */ /* 0x000fee0000000800 */
[C---:B------:R-:W-:Y:S01]  /*cbc0*/  HMMA.16816.F32.BF16 R16, R76.reuse, R86, R16 ;  /* 0x000000564c10723c */ /* 0x040fe20000041810 */
[----:B------:R-:W4:Y:S02]  /*cbd0*/  LDSM.16.MT88.4 R84, [R218+0x1900] ;  /* 0x00190000da54783b */ /* 0x000f240000004200 */
[----:B------:R-:W5:Y:S05]  /*cbe0*/  MUFU.EX2 R205, R205 ;  /* 0x000000cd00cd7308 */ /* 0x000f6a0000000800 */
[-C--:B------:R-:W-:Y:S05]  /*cbf0*/  HMMA.16816.F32.BF16 R20, R76, R88.reuse, R20 ;  /* 0x000000584c14723c */ /* 0x080fea0000041814 */
        /* <DEDUP_REMOVED lines=10> */
[----:B------:R-:W-:Y:S02]  /*cca0*/  MUFU.EX2 R186, R186 ;  /* 0x000000ba00ba7308 */ /* 0x000fe40000000800 */
[-C--:B------:R-:W-:Y:S08]  /*ccb0*/  HMMA.16816.F32.BF16 R44, R80, R94.reuse, R44 ;  /* 0x0000005e502c723c */ /* 0x080ff0000004182c */
[C---:B------:R-:W-:Y:S01]  /*ccc0*/  HMMA.16816.F32.BF16 R48, R76.reuse, R94, R48 ;  /* 0x0000005e4c30723c */ /* 0x040fe20000041830 */
[----:B------:R-:W-:Y:S01]  /*ccd0*/  LDSM.16.MT88.4 R92, [R219+0x2100] ;  /* 0x00210000db5c783b */ /* 0x000fe20000004200 */
[----:B------:R-:W-:Y:S06]  /*cce0*/  MUFU.EX2 R199, R199 ;  /* 0x000000c700c77308 */ /* 0x000fec0000000800 */
[-C--:B----4-:R-:W-:Y:S04]  /*ccf0*/  HMMA.16816.F32.BF16 R52, R76, R84.reuse, R52 ;  /* 0x000000544c34723c */ /* 0x090fe80000041834 */
[----:B------:R-:W-:Y:S04]  /*cd00*/  MUFU.EX2 R180, R180 ;  /* 0x000000b400b47308 */ /* 0x000fe80000000800 */
[C---:B------:R-:W-:Y:S06]  /*cd10*/  HMMA.16816.F32.BF16 R56, R80.reuse, R84, R56 ;  /* 0x000000545038723c */ /* 0x040fec0000041838 */
[----:B------:R-:W4:Y:S02]  /*cd20*/  MUFU.EX2 R198, R198 ;  /* 0x000000c600c67308 */ /* 0x000f240000000800 */
[-C--:B------:R-:W-:Y:S07]  /*cd30*/  HMMA.16816.F32.BF16 R60, R80, R86.reuse, R60 ;  /* 0x00000056503c723c */ /* 0x080fee000004183c */
[----:B--2---:R-:W-:Y:S01]  /*cd40*/  F2FP.BF16.PACK_AB R80, R210, R245 ;  /* 0x000000f5d250723e */ /* 0x004fe200000010ff */
[----:B------:R-:W-:Y:S01]  /*cd50*/  HMMA.16816.F32.BF16 R64, R76, R86, R64 ;  /* 0x000000564c40723c */ /* 0x000fe20000041840 */
[----:B------:R-:W2:Y:S03]  /*cd60*/  LDSM.16.MT88.4 R84, [R220+0x2100] ;  /* 0x00210000dc54783b */ /* 0x000ea60000004200 */
[----:B---3--:R-:W-:Y:S02]  /*cd70*/  F2FP.BF16.PACK_AB R82, R204, R207 ;  /* 0x000000cfcc52723e */ /* 0x008fe400000010ff */
[----:B-1----:R-:W-:Y:S02]  /*cd80*/  F2FP.BF16.PACK_AB R81, R211, R246 ;  /* 0x000000f6d351723e */ /* 0x002fe400000010ff */
[----:B------:R-:W-:Y:S04]  /*cd90*/  F2FP.BF16.PACK_AB R76, R248, R249 ;  /* 0x000000f9f84c723e */ /* 0x000fe800000010ff */
[----:B------:R-:W-:Y:S02]  /*cda0*/  F2FP.BF16.PACK_AB R77, R209, R247 ;  /* 0x000000f7d14d723e */ /* 0x000fe400000010ff */
[----:B------:R-:W-:Y:S02]  /*cdb0*/  F2FP.BF16.PACK_AB R78, R203, R206 ;  /* 0x000000cecb4e723e */ /* 0x000fe400000010ff */
[----:B------:R-:W-:Y:S02]  /*cdc0*/  F2FP.BF16.PACK_AB R79, R201, R202 ;  /* 0x000000cac94f723e */ /* 0x000fe400000010ff */
[----:B-----5:R-:W-:Y:S05]  /*cdd0*/  F2FP.BF16.PACK_AB R83, R205, R208 ;  /* 0x000000d0cd53723e */ /* 0x020fea00000010ff */
[-C--:B------:R-:W-:Y:S08]  /*cde0*/  HMMA.16816.F32.BF16 R4, R76, R88.reuse, R4 ;  /* 0x000000584c04723c */ /* 0x080ff00000041804 */
[C---:B------:R-:W-:Y:S08]  /*cdf0*/  HMMA.16816.F32.BF16 R8, R80.reuse, R88, R8 ;  /* 0x000000585008723c */ /* 0x040ff00000041808 */
[-C--:B------:R-:W-:Y:S08]  /*ce00*/  HMMA.16816.F32.BF16 R12, R80, R90.reuse, R12 ;  /* 0x0000005a500c723c */ /* 0x080ff0000004180c */
[C---:B------:R-:W-:Y:S01]  /*ce10*/  HMMA.16816.F32.BF16 R16, R76.reuse, R90, R16 ;  /* 0x0000005a4c10723c */ /* 0x040fe20000041810 */
[----:B------:R-:W1:Y:S07]  /*ce20*/  LDSM.16.MT88.4 R88, [R218+0x2100] ;  /* 0x00210000da58783b */ /* 0x000e6e0000004200 */
[-C--:B--2---:R-:W-:Y:S08]  /*ce30*/  HMMA.16816.F32.BF16 R20, R76, R84.reuse, R20 ;  /* 0x000000544c14723c */ /* 0x084ff00000041814 */
[C---:B------:R-:W-:Y:S07]  /*ce40*/  HMMA.16816.F32.BF16 R24, R80.reuse, R84, R24 ;  /* 0x000000545018723c */ /* 0x040fee0000041818 */
[----:B------:R-:W-:Y:S01]  /*ce50*/  FFMA.FTZ R84, R185, c[0x0][0x2d0], -R195 ;  /* 0x0000b400b9547a23 */ /* 0x000fe200000108c3 */
[-C--:B------:R-:W-:Y:S01]  /*ce60*/  HMMA.16816.F32.BF16 R28, R80, R86.reuse, R28 ;  /* 0x00000056501c723c */ /* 0x080fe2000004181c */
[----:B------:R-:W-:Y:S03]  /*ce70*/  IMAD.MOV.U32 R185, RZ, RZ, R127 ;  /* 0x000000ffffb97224 */ /* 0x000fe600078e007f */
[----:B----4-:R-:W-:Y:S01]  /*ce80*/  F2FP.BF16.PACK_AB R127, R198, R180 ;  /* 0x000000b4c67f723e */ /* 0x010fe200000010ff */
[--C-:B------:R-:W-:Y:S01]  /*ce90*/  FFMA.FTZ R85, R181, c[0x0][0x2d0], -R195.reuse ;  /* 0x0000b400b5557a23 */ /* 0x100fe200000108c3 */
[----:B------:R-:W-:Y:S01]  /*cea0*/  MOV R181, R126 ;  /* 0x0000007e00b57202 */ /* 0x000fe20000000f00 */
[----:B------:R-:W-:Y:S01]  /*ceb0*/  MUFU.EX2 R84, R84 ;  /* 0x0000005400547308 */ /* 0x000fe20000000800 */
[C---:B------:R-:W-:Y:S01]  /*cec0*/  HMMA.16816.F32.BF16 R32, R76.reuse, R86, R32 ;  /* 0x000000564c20723c */ /* 0x040fe20000041820 */
[----:B------:R-:W-:Y:S06]  /*ced0*/  F2FP.BF16.PACK_AB R126, R199, R186 ;  /* 0x000000bac77e723e */ /* 0x000fec00000010ff */
[----:B------:R-:W-:Y:S01]  /*cee0*/  FFMA.FTZ R87, R191, c[0x0][0x2d0], -R192 ;  /* 0x0000b400bf577a23 */ /* 0x000fe200000108c0 */
[-C--:B------:R-:W-:Y:S01]  /*cef0*/  HMMA.16816.F32.BF16 R36, R76, R92.reuse, R36 ;  /* 0x0000005c4c24723c */ /* 0x080fe20000041824 */
[--C-:B------:R-:W-:Y:S01]  /*cf00*/  FFMA.FTZ R86, R179, c[0x0][0x2d0], -R195.reuse ;  /* 0x0000b400b3567a23 */ /* 0x100fe200000108c3 */
[----:B------:R-:W2:Y:S02]  /*cf10*/  MUFU.EX2 R85, R85 ;  /* 0x0000005500557308 */ /* 0x000ea40000000800 */
[----:B------:R-:W-:Y:S01]  /*cf20*/  MOV R179, R125 ;  /* 0x0000007d00b37202 */ /* 0x000fe20000000f00 */
[----:B------:R-:W-:Y:S01]  /*cf30*/  FFMA.FTZ R195, R176, c[0x0][0x2d0], -R195 ;  /* 0x0000b400b0c37a23 */ /* 0x000fe200000108c3 */
[----:B------:R-:W-:Y:S01]  /*cf40*/  F2FP.BF16.PACK_AB R125, R189, R194 ;  /* 0x000000c2bd7d723e */ /* 0x000fe200000010ff */
[----:B------:R-:W-:Y:S01]  /*cf50*/  IMAD.MOV.U32 R176, RZ, RZ, R124 ;  /* 0x000000ffffb07224 */ /* 0x000fe200078e007c */
[C---:B------:R-:W-:Y:S01]  /*cf60*/  HMMA.16816.F32.BF16 R40, R80.reuse, R92, R40 ;  /* 0x0000005c5028723c */ /* 0x040fe20000041828 */
[----:B------:R-:W-:Y:S03]  /*cf70*/  F2FP.BF16.PACK_AB R124, R197, R200 ;  /* 0x000000c8c57c723e */ /* 0x000fe600000010ff */
[----:B------:R-:W-:Y:S01]  /*cf80*/  MOV R191, R123 ;  /* 0x0000007b00bf7202 */ /* 0x000fe20000000f00 */
[----:B------:R-:W-:Y:S02]  /*cf90*/  MUFU.EX2 R86, R86 ;  /* 0x0000005600567308 */ /* 0x000fe40000000800 */
[--C-:B------:R-:W-:Y:S01]  /*cfa0*/  FFMA.FTZ R93, R184, c[0x0][0x2d0], -R192.reuse ;  /* 0x0000b400b85d7a23 */ /* 0x100fe200000108c0 */
[-C--:B------:R-:W-:Y:S01]  /*cfb0*/  HMMA.16816.F32.BF16 R44, R80, R94.reuse, R44 ;  /* 0x0000005e502c723c */ /* 0x080fe2000004182c */
[----:B------:R-:W-:Y:S03]  /*cfc0*/  MOV R184, R115 ;  /* 0x0000007300b87202 */ /* 0x000fe60000000f00 */
[--C-:B------:R-:W-:Y:S01]  /*cfd0*/  FFMA.FTZ R92, R187, c[0x0][0x2d0], -R192.reuse ;  /* 0x0000b400bb5c7a23 */ /* 0x100fe200000108c0 */
[----:B------:R-:W-:Y:S01]  /*cfe0*/  MOV R187, R120 ;  /* 0x0000007800bb7202 */ /* 0x000fe20000000f00 */
[----:B------:R-:W-:Y:S01]  /*cff0*/  FFMA.FTZ R192, R73, c[0x0][0x2d0], -R192 ;  /* 0x0000b40049c07a23 */ /* 0x000fe200000108c0 */
[----:B------:R-:W-:Y:S01]  /*d000*/  MOV R73, R112 ;  /* 0x0000007000497202 */ /* 0x000fe20000000f00 */
[C---:B------:R-:W-:Y:S01]  /*d010*/  HMMA.16816.F32.BF16 R48, R76.reuse, R94, R48 ;  /* 0x0000005e4c30723c */ /* 0x040fe20000041830 */
[----:B------:R-:W3:Y:S03]  /*d020*/  MUFU.EX2 R195, R195 ;  /* 0x000000c300c37308 */ /* 0x000ee60000000800 */
[----:B--2---:R-:W-:Y:S01]  /*d030*/  F2FP.BF16.PACK_AB R120, R85, R84 ;  /* 0x000000545578723e */ /* 0x004fe200000010ff */
[----:B------:R-:W-:Y:S02]  /*d040*/  FADD.FTZ R251, R73, R251 ;  /* 0x000000fb49fb7221 */ /* 0x000fe40000010000 */
[----:B------:R-:W-:Y:S01]  /*d050*/  MOV R95, R122 ;  /* 0x0000007a005f7202 */ /* 0x000fe20000000f00 */
[-C--:B-1----:R-:W-:Y:S01]  /*d060*/  HMMA.16816.F32.BF16 R52, R76, R88.reuse, R52 ;  /* 0x000000584c34723c */ /* 0x082fe20000041834 */
[----:B------:R-:W-:Y:S02]  /*d070*/  IMAD.MOV.U32 R94, RZ, RZ, R121 ;  /* 0x000000ffff5e7224 */ /* 0x000fe400078e0079 */
[----:B------:R-:W-:Y:S01]  /*d080*/  MUFU.EX2 R87, R87 ;  /* 0x0000005700577308 */ /* 0x000fe20000000800 */
[----:B------:R-:W-:Y:S04]  /*d090*/  FADD.FTZ R251, R187, R251 ;  /* 0x000000fbbbfb7221 */ /* 0x000fe80000010000 */
[C---:B------:R-:W-:Y:S01]  /*d0a0*/  HMMA.16816.F32.BF16 R56, R80.reuse, R88, R56 ;  /* 0x000000585038723c */ /* 0x040fe20000041838 */
[----:B------:R-:W-:Y:S04]  /*d0b0*/  FADD.FTZ R251, R191, R251 ;  /* 0x000000fbbffb7221 */ /* 0x000fe80000010000 */
[----:B------:R-:W1:Y:S01]  /*d0c0*/  MUFU.EX2 R92, R92 ;  /* 0x0000005c005c7308 */ /* 0x000e620000000800 */
[----:B------:R-:W-:Y:S01]  /*d0d0*/  FADD.FTZ R251, R185, R251 ;  /* 0x000000fbb9fb7221 */ /* 0x000fe20000010000 */
[----:B------:R-:W-:Y:S01]  /*d0e0*/  MOV R88, R113 ;  /* 0x0000007100587202 */ /* 0x000fe20000000f00 */
[-C--:B------:R-:W-:Y:S01]  /*d0f0*/  HMMA.16816.F32.BF16 R60, R80, R90.reuse, R60 ;  /* 0x0000005a503c723c */ /* 0x080fe2000004183c */
[----:B------:R-:W-:Y:S02]  /*d100*/  IMAD.MOV.U32 R89, RZ, RZ, R114 ;  /* 0x000000ffff597224 */ /* 0x000fe400078e0072 */
[----:B------:R-:W-:Y:S01]  /*d110*/  LDSM.16.MT88.4 R112, [R219+0x2900] ;  /* 0x00290000db70783b */ /* 0x000fe20000004200 */
[----:B---3--:R-:W-:Y:S01]  /*d120*/  F2FP.BF16.PACK_AB R122, R195, R86 ;  /* 0x00000056c37a723e */ /* 0x008fe200000010ff */
[----:B------:R-:W-:Y:S02]  /*d130*/  FADD.FTZ R251, R245, R251 ;  /* 0x000000fbf5fb7221 */ /* 0x000fe40000010000 */
[----:B------:R-:W-:Y:S01]  /*d140*/  MUFU.EX2 R93, R93 ;  /* 0x0000005d005d7308 */ /* 0x000fe20000000800 */
[----:B------:R-:W-:Y:S01]  /*d150*/  HMMA.16816.F32.BF16 R64, R76, R90, R64 ;  /* 0x0000005a4c40723c */ /* 0x000fe20000041840 */
[----:B------:R-:W-:Y:S03]  /*d160*/  IMAD.MOV.U32 R83, RZ, RZ, R103 ;  /* 0x000000ffff537224 */ /* 0x000fe600078e0067 */
[----:B------:R-:W-:Y:S01]  /*d170*/  MOV R82, R102 ;  /* 0x0000006600527202 */ /* 0x000fe20000000f00 */
[----:B------:R-:W-:Y:S01]  /*d180*/  IMAD.MOV.U32 R80, RZ, RZ, R100 ;  /* 0x000000ffff507224 */ /* 0x000fe200078e0064 */
[----:B------:R-:W-:Y:S01]  /*d190*/  MOV R81, R101 ;  /* 0x0000006500517202 */ /* 0x000fe20000000f00 */
[----:B------:R-:W-:Y:S01]  /*d1a0*/  FADD.FTZ R174, R83, R174 ;  /* 0x000000ae53ae7221 */ /* 0x000fe20000010000 */
[-C--:B------:R-:W-:Y:S01]  /*d1b0*/  HMMA.16816.F32.BF16 R160, R124, R148.reuse, R4 ;  /* 0x000000947ca0723c */ /* 0x080fe20000041804 */
[----:B------:R-:W2:Y:S01]  /*d1c0*/  MUFU.EX2 R192, R192 ;  /* 0x000000c000c07308 */ /* 0x000ea20000000800 */
[----:B------:R-:W3:Y:S02]  /*d1d0*/  LDSM.16.MT88.4 R100, [R220+0x2900] ;  /* 0x00290000dc64783b */ /* 0x000ee40000004200 */
[----:B------:R-:W-:Y:S01]  /*d1e0*/  FADD.FTZ R118, R82, R118 ;  /* 0x0000007652767221 */ /* 0x000fe20000010000 */
[----:B-1----:R-:W-:Y:S01]  /*d1f0*/  F2FP.BF16.PACK_AB R121, R92, R87 ;  /* 0x000000575c79723e */ /* 0x002fe200000010ff */
[----:B------:R-:W-:Y:S02]  /*d200*/  FADD.FTZ R174, R184, R174 ;  /* 0x000000aeb8ae7221 */ /* 0x000fe40000010000 */
[----:B------:R-:W-:Y:S02]  /*d210*/  FADD.FTZ R118, R89, R118 ;  /* 0x0000007659767221 */ /* 0x000fe40000010000 */
[----:B------:R-:W1:Y:S02]  /*d220*/  LDSM.16.MT88.4 R4, [R218+0x2900] ;  /* 0x00290000da04783b */ /* 0x000e640000004200 */
[----:B------:R-:W-:Y:S02]  /*d230*/  FADD.FTZ R118, R95, R118 ;  /* 0x000000765f767221 */ /* 0x000fe40000010000 */
[----:B------:R-:W-:Y:S02]  /*d240*/  FADD.FTZ R174, R252, R174 ;  /* 0x000000aefcae7221 */ /* 0x000fe40000010000 */
[----:B------:R-:W-:Y:S02]  /*d250*/  FADD.FTZ R118, R179, R118 ;  /* 0x00000076b3767221 */ /* 0x000fe40000010000 */
[----:B------:R-:W-:Y:S02]  /*d260*/  FADD.FTZ R174, R250, R174 ;  /* 0x000000aefaae7221 */ /* 0x000fe40000010000 */
[----:B------:R-:W-:Y:S02]  /*d270*/  FADD.FTZ R118, R249, R118 ;  /* 0x00000076f9767221 */ /* 0x000fe40000010000 */
[----:B------:R-:W-:Y:S02]  /*d280*/  FADD.FTZ R174, R247, R174 ;  /* 0x000000aef7ae7221 */ /* 0x000fe40000010000 */
[----:B------:R-:W-:Y:S01]  /*d290*/  FADD.FTZ R118, R248, R118 ;  /* 0x00000076f8767221 */ /* 0x000fe20000010000 */
[----:B--2---:R-:W-:Y:S01]  /*d2a0*/  F2FP.BF16.PACK_AB R123, R192, R93 ;  /* 0x0000005dc07b723e */ /* 0x004fe200000010ff */
[----:B------:R-:W-:Y:S02]  /*d2b0*/  FADD.FTZ R174, R209, R174 ;  /* 0x000000aed1ae7221 */ /* 0x000fe40000010000 */
[----:B------:R-:W-:Y:S02]  /*d2c0*/  FADD.FTZ R206, R206, R118 ;  /* 0x00000076cece7221 */ /* 0x000fe40000010000 */
[----:B------:R-:W-:Y:S02]  /*d2d0*/  FADD.FTZ R251, R210, R251 ;  /* 0x000000fbd2fb7221 */ /* 0x000fe40000010000 */
[C---:B------:R-:W-:Y:S01]  /*d2e0*/  HMMA.16816.F32.BF16 R156, R120.reuse, R148, R8 ;  /* 0x00000094789c723c */ /* 0x040fe20000041808 */
[----:B------:R-:W-:Y:S02]  /*d2f0*/  FADD.FTZ R174, R202, R174 ;  /* 0x000000aecaae7221 */ /* 0x000fe40000010000 */
[----:B------:R-:W-:Y:S02]  /*d300*/  FADD.FTZ R251, R207, R251 ;  /* 0x000000fbcffb7221 */ /* 0x000fe40000010000 */
[----:B------:R-:W-:Y:S02]  /*d310*/  FADD.FTZ R206, R203, R206 ;  /* 0x000000cecbce7221 */ /* 0x000fe40000010000 */
[----:B------:R-:W-:Y:S01]  /*d320*/  FADD.FTZ R8, R80, R107 ;  /* 0x0000006b50087221 */ /* 0x000fe20000010000 */
[-C--:B------:R-:W-:Y:S01]  /*d330*/  HMMA.16816.F32.BF16 R152, R120, R150.reuse, R12 ;  /* 0x000000967898723c */ /* 0x080fe2000004180c */
[----:B------:R-:W-:Y:S03]  /*d340*/  FADD.FTZ R174, R201, R174 ;  /* 0x000000aec9ae7221 */ /* 0x000fe60000010000 */
[----:B------:R-:W-:Y:S02]  /*d350*/  FADD.FTZ R8, R81, R8 ;  /* 0x0000000851087221 */ /* 0x000fe40000010000 */
[----:B------:R-:W-:Y:S02]  /*d360*/  FADD.FTZ R251, R204, R251 ;  /* 0x000000fbccfb7221 */ /* 0x000fe40000010000 */
[C---:B------:R-:W-:Y:S01]  /*d370*/  HMMA.16816.F32.BF16 R148, R124.reuse, R150, R16 ;  /* 0x000000967c94723c */ /* 0x040fe20000041810 */
[----:B------:R-:W-:Y:S03]  /*d380*/  FADD.FTZ R8, R88, R8 ;  /* 0x0000000858087221 */ /* 0x000fe60000010000 */
[----:B------:R-:W-:Y:S02]  /*d390*/  FADD.FTZ R206, R200, R206 ;  /* 0x000000cec8ce7221 */ /* 0x000fe40000010000 */
[----:B------:R-:W-:Y:S02]  /*d3a0*/  FADD.FTZ R8, R94, R8 ;  /* 0x000000085e087221 */ /* 0x000fe40000010000 */
[-C--:B---3--:R-:W-:Y:S01]  /*d3b0*/  HMMA.16816.F32.BF16 R144, R124, R100.reuse, R20 ;  /* 0x000000647c90723c */ /* 0x088fe20000041814 */
[----:B------:R-:W-:Y:S03]  /*d3c0*/  FADD.FTZ R174, R194, R174 ;  /* 0x000000aec2ae7221 */ /* 0x000fe60000010000 */
[----:B------:R-:W-:Y:S02]  /*d3d0*/  FADD.FTZ R8, R176, R8 ;  /* 0x00000008b0087221 */ /* 0x000fe40000010000 */
[----:B------:R-:W-:Y:S02]  /*d3e0*/  FADD.FTZ R251, R84, R251 ;  /* 0x000000fb54fb7221 */ /* 0x000fe40000010000 */
[C---:B------:R-:W-:Y:S01]  /*d3f0*/  HMMA.16816.F32.BF16 R140, R120.reuse, R100, R24 ;  /* 0x00000064788c723c */ /* 0x040fe20000041818 */
[----:B------:R-:W-:Y:S03]  /*d400*/  FADD.FTZ R8, R181, R8 ;  /* 0x00000008b5087221 */ /* 0x000fe60000010000 */
[----:B------:R-:W-:Y:S02]  /*d410*/  FADD.FTZ R206, R197, R206 ;  /* 0x000000cec5ce7221 */ /* 0x000fe40000010000 */
[----:B------:R-:W-:Y:S02]  /*d420*/  FADD.FTZ R8, R177, R8 ;  /* 0x00000008b1087221 */ /* 0x000fe40000010000 */
        /* <DEDUP_REMOVED lines=19> */
[----:B------:R-:W-:Y:S01]  /*d560*/  FADD.FTZ R241, R195, R251 ;  /* 0x000000fbc3f17221 */ /* 0x000fe20000010000 */
[----:B------:R-:W-:Y:S01]  /*d570*/  MOV R44, R72 ;  /* 0x00000048002c7202 */ /* 0x000fe20000000f00 */
[C---:B------:R-:W-:Y:S01]  /*d580*/  HMMA.16816.F32.BF16 R112, R124.reuse, R114, R48 ;  /* 0x000000727c70723c */ /* 0x040fe20000041830 */
[----:B------:R-:W-:Y:S04]  /*d590*/  FADD.FTZ R8, R93, R8 ;  /* 0x000000085d087221 */ /* 0x000fe80000010000 */
[----:B------:R-:W-:Y:S03]  /*d5a0*/  FADD.FTZ R240, R192, R8 ;  /* 0x00000008c0f07221 */ /* 0x000fe60000010000 */
[-C--:B-1----:R-:W-:Y:S08]  /*d5b0*/  HMMA.16816.F32.BF16 R128, R124, R4.reuse, R52 ;  /* 0x000000047c80723c */ /* 0x082ff00000041834 */
[C---:B------:R-:W-:Y:S08]  /*d5c0*/  HMMA.16816.F32.BF16 R116, R120.reuse, R4, R56 ;  /* 0x000000047874723c */ /* 0x040ff00000041838 */
[-C--:B------:R-:W-:Y:S08]  /*d5d0*/  HMMA.16816.F32.BF16 R120, R120, R6.reuse, R60 ;  /* 0x000000067878723c */ /* 0x080ff0000004183c */
[----:B------:R-:W-:Y:S01]  /*d5e0*/  HMMA.16816.F32.BF16 R124, R124, R6, R64 ;  /* 0x000000067c7c723c */ /* 0x000fe20000041840 */
[----:B------:R-:W-:-:S07]  /*d5f0*/  @P0 BRA `(.L_x_538) ;  /* 0xffffa29000000947 */ /* 0x000fce000383ffff */
.L_x_519:
[----:B------:R-:W1:Y:S01]  /*d600*/  S2UR UR18, SR_CTAID.X ;  /* 0x00000000001279c3 */ /* 0x000e620000002500 */
[----:B------:R-:W-:Y:S01]  /*d610*/  ULDC.64 UR4, c[0x0][0x2c8] ;  /* 0x0000b20000047ab9 */ /* 0x000fe20000000a00 */
[----:B------:R-:W-:Y:S01]  /*d620*/  IMAD.MOV.U32 R4, RZ, RZ, 0x1 ;  /* 0x00000001ff047424 */ /* 0x000fe200078e00ff */
[----:B------:R-:W-:Y:S01]  /*d630*/  PLOP3.LUT P0, PT, PT, PT, UP1, 0x40, 0x0 ;  /* 0x000000000000781c */ /* 0x000fe20003f0e818 */
[----:B------:R-:W-:-:S03]  /*d640*/  IMAD.MOV.U32 R5, RZ, RZ, c[0x0][0x2ac] ;  /* 0x0000ab00ff057624 */ /* 0x000fc600078e00ff */
[----:B------:R-:W-:-:S05]  /*d650*/  IADD3 R6, R4, -c[0x0][0x168], RZ ;  /* 0x80005a0004067a10 */ /* 0x000fca0007ffe0ff */
[----:B------:R-:W-:Y:S01]  /*d660*/  IMAD R5, R5, c[0x0][0x1d0], R6 ;  /* 0x0000740005057a24 */ /* 0x000fe200078e0206 */
[----:B-1----:R-:W-:-:S04]  /*d670*/  ULEA UR18, UR18, 0x7f, 0x7 ;  /* 0x0000007f12127891 */ /* 0x002fc8000f8e383f */
[----:B------:R-:W-:-:S07]  /*d680*/  UIMAD.WIDE.U32 UR22, UR18, UR4, URZ ;  /* 0x00000004121672a5 */ /* 0x000fce000f8e003f */
[----:B------:R-:W-:Y:S02]  /*d690*/  @UP2 UMOV UR19, UR23 ;  /* 0x0000001700132c82 */ /* 0x000fe40008000000 */
[----:B------:R-:W-:-:S06]  /*d6a0*/  @UP2 USHF.R.U32.HI UR18, URZ, UR5, UR19 ;  /* 0x000000053f122299 */ /* 0x000fcc0008011613 */
[----:B------:R-:W-:-:S04]  /*d6b0*/  IADD3 R5, R5, UR18, RZ ;  /* 0x0000001205057c10 */ /* 0x000fc8000fffe0ff */
[----:B------:R-:W-:Y:S01]  /*d6c0*/  IADD3 R6, R5, -c[0x0][0x324], RZ ;  /* 0x8000c90005067a10 */ /* 0x000fe20007ffe0ff */
[----:B------:R-:W-:Y:S05]  /*d6d0*/  @P0 BRA `(.L_x_539) ;  /* 0x000000d000000947 */ /* 0x000fea0003800000 */
[----:B------:R-:W-:-:S13]  /*d6e0*/  ISETP.GT.AND P0, PT, R5, -0x1, PT ;  /* 0xffffffff0500780c */ /* 0x000fda0003f04270 */
[----:B------:R-:W-:Y:S05]  /*d6f0*/  @P0 BRA `(.L_x_540) ;  /* 0x0000006000000947 */ /* 0x000fea0003800000 */
[----:B------:R-:W-:Y:S02]  /*d700*/  ISETP.NE.AND P0, PT, R4, c[0x0][0x32c], PT ;  /* 0x0000cb0004007a0c */ /* 0x000fe40003f05270 */
[----:B------:R-:W-:-:S11]  /*d710*/  LOP3.LUT R5, RZ, R5, RZ, 0x33, !PT ;  /* 0x00000005ff057212 */ /* 0x000fd600078e33ff */
[----:B------:R-:W-:-:S05]  /*d720*/  @P0 IMAD.HI.U32 R4, R5, c[0x0][0x330], RZ ;  /* 0x0000cc0005040a27 */ /* 0x000fca00078e00ff */
[----:B------:R-:W-:-:S04]  /*d730*/  @P0 SHF.R.U32.HI R5, RZ, c[0x0][0x334], R4 ;  /* 0x0000cd00ff050a19 */ /* 0x000fc80000011604 */
[----:B------:R-:W-:Y:S01]  /*d740*/  LOP3.LUT R5, RZ, R5, RZ, 0x33, !PT ;  /* 0x00000005ff057212 */ /* 0x000fe200078e33ff */
[----:B------:R-:W-:Y:S05]  /*d750*/  BRA `(.L_x_541) ;  /* 0x0000003000007947 */ /* 0x000fea0003800000 */
.L_x_540:
[----:B------:R-:W-:-:S13]  /*d760*/  ISETP.NE.AND P0, PT, R4, c[0x0][0x32c], PT ;  /* 0x0000cb0004007a0c */ /* 0x000fda0003f05270 */
[----:B------:R-:W-:-:S05]  /*d770*/  @P0 IMAD.HI.U32 R4, R5, c[0x0][0x330], RZ ;  /* 0x0000cc0005040a27 */ /* 0x000fca00078e00ff */
[----:B------:R-:W-:-:S05]  /*d780*/  @P0 SHF.R.U32.HI R5, RZ, c[0x0][0x334], R4 ;  /* 0x0000cd00ff050a19 */ /* 0x000fca0000011604 */
.L_x_541:
[----:B------:R-:W-:-:S05]  /*d790*/  IMAD R5, R5, c[0x0][0x32c], RZ ;  /* 0x0000cb0005057a24 */ /* 0x000fca00078e02ff */
[----:B------:R-:W-:-:S04]  /*d7a0*/  IMNMX R6, R6, R5, !PT ;  /* 0x0000000506067217 */ /* 0x000fc80007800200 */
.L_x_539:
[----:B------:R-:W-:-:S05]  /*d7b0*/  IADD3 R5, R6, 0x5f, RZ ;  /* 0x0000005f06057810 */ /* 0x000fca0007ffe0ff */
[----:B------:R-:W-:-:S05]  /*d7c0*/  IMAD.HI R5, R5, 0x2aaaaaab, RZ ;  /* 0x2aaaaaab05057827 */ /* 0x000fca00078e02ff */
[----:B------:R-:W-:-:S04]  /*d7d0*/  SHF.R.U32.HI R4, RZ, 0x1f, R5 ;  /* 0x0000001fff047819 */ /* 0x000fc80000011605 */
[----:B------:R-:W-:-:S04]  /*d7e0*/  LEA.HI.SX32 R4, R5, R4, 0x1c ;  /* 0x0000000405047211 */ /* 0x000fc800078fe2ff */
[----:B------:R-:W-:-:S04]  /*d7f0*/  IMNMX R245, R230, R4, !PT ;  /* 0x00000004e6f57217 */ /* 0x000fc80007800200 */
[----:B------:R-:W-:-:S13]  /*d800*/  ISETP.GE.AND P0, PT, R244, R245, PT ;  /* 0x000000f5f400720c */ /* 0x000fda0003f06270 */
[----:B------:R-:W-:Y:S05]  /*d810*/  @!P0 BRA `(.L_x_542) ;  /* 0x000038d000008947 */ /* 0x000fea0003800000 */
[----:B------:R-:W-:Y:S01]  /*d820*/  IMAD.MOV.U32 R166, RZ, RZ, R2 ;  /* 0x000000ffffa67224 */ /* 0x000fe200078e0002 */
[----:B------:R-:W-:Y:S01]  /*d830*/  MOV R164, R44 ;  /* 0x0000002c00a47202 */ /* 0x000fe20000000f00 */
[----:B------:R-:W-:Y:S01]  /*d840*/  IMAD.MOV.U32 R167, RZ, RZ, R3 ;  /* 0x000000ffffa77224 */ /* 0x000fe200078e0003 */
[----:B------:R-:W-:Y:S02]  /*d850*/  MOV R165, R0 ;  /* 0x0000000000a57202 */ /* 0x000fe40000000f00 */
.L_x_545:
        /* <DEDUP_REMOVED lines=63> */
.L_x_543:
        /* <DEDUP_REMOVED lines=175> */
.L_x_544:
[----:B------:R-:W-:Y:S01]  /*e740*/  FMNMX.FTZ R169, R8, R165, !PT ;  /* 0x000000a508a97209 */ /* 0x000fe20007810000 */
[----:B-1----:R-:W-:Y:S01]  /*e750*/  LDSM.16.MT88.4 R172, [R220+0x100] ;  /* 0x00010000dcac783b */ /* 0x002fe20000004200 */
[----:B------:R-:W-:Y:S02]  /*e760*/  FMNMX.FTZ R3, R4, R167, !PT ;  /* 0x000000a704037209 */ /* 0x000fe40007810000 */
[----:B------:R-:W-:Y:S02]  /*e770*/  FMNMX.FTZ R169, R9, R169, !PT ;  /* 0x000000a909a97209 */ /* 0x000fe40007810000 */
[----:B------:R-:W-:Y:S02]  /*e780*/  FMNMX.FTZ R170, R6, R166, !PT ;  /* 0x000000a606aa7209 */ /* 0x000fe40007810000 */
[----:B------:R-:W-:Y:S01]  /*e790*/  FMNMX.FTZ R169, R12, R169, !PT ;  /* 0x000000a90ca97209 */ /* 0x000fe20007810000 */
        /* <DEDUP_REMOVED lines=78> */
[----:B------:R-:W-:Y:S01]  /*ec80*/  FMNMX.FTZ R3, R80, R3, !PT ;  /* 0x0000000350037209 */ /* 0x000fe20007810000 */
[----:B------:R-:W1:Y:S01]  /*ec90*/  SHFL.BFLY PT, R2, R170, 0x1, 0x1f ;  /* 0x0c201f00aa027f89 */ /* 0x000e6200000e0000 */
[----:B------:R-:W-:Y:S02]  /*eca0*/  FMNMX.FTZ R169, R93, R169, !PT ;  /* 0x000000a95da97209 */ /* 0x000fe40007810000 */
[----:B------:R-:W-:Y:S02]  /*ecb0*/  FMNMX.FTZ R3, R81, R3, !PT ;  /* 0x0000000351037209 */ /* 0x000fe40007810000 */
[----:B------:R-:W-:Y:S02]  /*ecc0*/  FMNMX.FTZ R0, R63, R0, !PT ;  /* 0x000000003f007209 */ /* 0x000fe40007810000 */
[----:B------:R-:W-:Y:S01]  /*ecd0*/  FMNMX.FTZ R3, R84, R3, !PT ;  /* 0x0000000354037209 */ /* 0x000fe20007810000 */
[----:B------:R-:W2:Y:S01]  /*ece0*/  SHFL.BFLY PT, R168, R169, 0x2, 0x1f ;  /* 0x0c401f00a9a87f89 */ /* 0x000ea200000e0000 */
[----:B------:R-:W-:Y:S02]  /*ecf0*/  FMNMX.FTZ R0, R74, R0, !PT ;  /* 0x000000004a007209 */ /* 0x000fe40007810000 */
[----:B------:R-:W-:Y:S02]  /*ed00*/  FMNMX.FTZ R3, R85, R3, !PT ;  /* 0x0000000355037209 */ /* 0x000fe40007810000 */
[----:B------:R-:W-:Y:S02]  /*ed10*/  ISETP.GT.AND P0, PT, R244, R245, PT ;  /* 0x000000f5f400720c */ /* 0x000fe40003f04270 */
[----:B------:R-:W-:Y:S02]  /*ed20*/  FMNMX.FTZ R3, R96, R3, !PT ;  /* 0x0000000360037209 */ /* 0x000fe40007810000 */
[----:B------:R-:W-:Y:S02]  /*ed30*/  IADD3 R244, R244, -0x1, RZ ;  /* 0xfffffffff4f47810 */ /* 0x000fe40007ffe0ff */
[----:B------:R-:W-:Y:S02]  /*ed40*/  FMNMX.FTZ R3, R97, R3, !PT ;  /* 0x0000000361037209 */ /* 0x000fe40007810000 */
[----:B-1----:R-:W-:Y:S03]  /*ed50*/  FMNMX.FTZ R2, R170, R2, !PT ;  /* 0x00000002aa027209 */ /* 0x002fe60007810000 */
[----:B------:R-:W1:Y:S02]  /*ed60*/  SHFL.BFLY PT, R171, R3, 0x2, 0x1f ;  /* 0x0c401f0003ab7f89 */ /* 0x000e6400000e0000 */
[C---:B------:R-:W-:Y:S02]  /*ed70*/  FMUL.FTZ R204, R2.reuse, c[0x0][0x2d0] ;  /* 0x0000b40002cc7a20 */ /* 0x040fe40000410000 */
[----:B------:R-:W-:Y:S01]  /*ed80*/  FADD.FTZ R166, -R2, R166 ;  /* 0x000000a602a67221 */ /* 0x000fe20000010100 */
[----:B--2---:R-:W-:Y:S01]  /*ed90*/  FMNMX.FTZ R169, R169, R168, !PT ;  /* 0x000000a8a9a97209 */ /* 0x004fe20007810000 */
[--C-:B------:R-:W-:Y:S01]  /*eda0*/  FFMA.FTZ R191, R22, c[0x0][0x2d0], -R204.reuse ;  /* 0x0000b40016bf7a23 */ /* 0x100fe200000108cc */
[----:B------:R-:W-:Y:S01]  /*edb0*/  FMNMX.FTZ R168, R75, R0, !PT ;  /* 0x000000004ba87209 */ /* 0x000fe20007810000 */
[--C-:B------:R-:W-:Y:S02]  /*edc0*/  FFMA.FTZ R192, R23, c[0x0][0x2d0], -R204.reuse ;  /* 0x0000b40017c07a23 */ /* 0x100fe400000108cc */
[--C-:B------:R-:W-:Y:S01]  /*edd0*/  FFMA.FTZ R54, R54, c[0x0][0x2d0], -R204.reuse ;  /* 0x0000b40036367a23 */ /* 0x100fe200000108cc */
[----:B------:R-:W2:Y:S01]  /*ede0*/  SHFL.BFLY PT, R0, R169, 0x1, 0x1f ;  /* 0x0c201f00a9007f89 */ /* 0x000ea200000e0000 */
[----:B------:R-:W-:Y:S01]  /*edf0*/  MUFU.EX2 R191, R191 ;  /* 0x000000bf00bf7308 */ /* 0x000fe20000000800 */
[--C-:B------:R-:W-:Y:S01]  /*ee00*/  FFMA.FTZ R55, R55, c[0x0][0x2d0], -R204.reuse ;  /* 0x0000b40037377a23 */ /* 0x100fe200000108cc */
[----:B------:R-:W-:Y:S01]  /*ee10*/  FMNMX.FTZ R168, R78, R168, !PT ;  /* 0x000000a84ea87209 */ /* 0x000fe20007810000 */
[--C-:B------:R-:W-:Y:S02]  /*ee20*/  FFMA.FTZ R66, R66, c[0x0][0x2d0], -R204.reuse ;  /* 0x0000b40042427a23 */ /* 0x100fe400000108cc */
[--C-:B------:R-:W-:Y:S01]  /*ee30*/  FFMA.FTZ R67, R67, c[0x0][0x2d0], -R204.reuse ;  /* 0x0000b40043437a23 */ /* 0x100fe200000108cc */
[----:B------:R-:W-:Y:S01]  /*ee40*/  FMNMX.FTZ R168, R79, R168, !PT ;  /* 0x000000a84fa87209 */ /* 0x000fe20007810000 */
[--C-:B------:R-:W-:Y:S02]  /*ee50*/  FFMA.FTZ R195, R34, c[0x0][0x2d0], -R204.reuse ;  /* 0x0000b40022c37a23 */ /* 0x100fe400000108cc */
        /* <DEDUP_REMOVED lines=8> */
[--C-:B------:R-:W-:Y:S02]  /*eee0*/  FFMA.FTZ R180, R6, c[0x0][0x2d0], -R204.reuse ;  /* 0x0000b40006b47a23 */ /* 0x100fe400000108cc */
[--C-:B------:R-:W-:Y:S01]  /*eef0*/  FFMA.FTZ R177, R7, c[0x0][0x2d0], -R204.reuse ;  /* 0x0000b40007b17a23 */ /* 0x100fe200000108cc */
[----:B------:R-:W-:Y:S01]  /*ef00*/  MUFU.EX2 R195, R195 ;  /* 0x000000c300c37308 */ /* 0x000fe20000000800 */
[--C-:B------:R-:W-:Y:S01]  /*ef10*/  FFMA.FTZ R178, R18, c[0x0][0x2d0], -R204.reuse ;  /* 0x0000b40012b27a23 */ /* 0x100fe200000108cc */
[----:B------:R-:W1:Y:S01]  /*ef20*/  SHFL.BFLY PT, R171, R3, 0x1, 0x1f ;  /* 0x0c201f0003ab7f89 */ /* 0x000e6200000e0000 */
[----:B--2---:R-:W-:Y:S01]  /*ef30*/  FMNMX.FTZ R0, R169, R0, !PT ;  /* 0x00000000a9007209 */ /* 0x004fe20007810000 */
[--C-:B------:R-:W-:Y:S01]  /*ef40*/  FFMA.FTZ R211, R50, c[0x0][0x2d0], -R204.reuse ;  /* 0x0000b40032d37a23 */ /* 0x100fe200000108cc */
[----:B------:R-:W-:Y:S01]  /*ef50*/  FMNMX.FTZ R168, R94, R168, !PT ;  /* 0x000000a85ea87209 */ /* 0x000fe20007810000 */
[----:B------:R-:W-:Y:S02]  /*ef60*/  FFMA.FTZ R246, R51, c[0x0][0x2d0], -R204 ;  /* 0x0000b40033f67a23 */ /* 0x000fe400000108cc */
[C---:B------:R-:W-:Y:S01]  /*ef70*/  FMUL.FTZ R202, R0.reuse, c[0x0][0x2d0] ;  /* 0x0000b40000ca7a20 */ /* 0x040fe20000410000 */
[----:B------:R-:W-:Y:S01]  /*ef80*/  FMNMX.FTZ R168, R95, R168, !PT ;  /* 0x000000a85fa87209 */ /* 0x000fe20007810000 */
[----:B------:R-:W2:Y:S01]  /*ef90*/  MUFU.EX2 R166, R166 ;  /* 0x000000a600a67308 */ /* 0x000ea20000000800 */
[----:B------:R-:W-:Y:S02]  /*efa0*/  FADD.FTZ R165, -R0, R165 ;  /* 0x000000a500a57221 */ /* 0x000fe40000010100 */
[--C-:B------:R-:W-:Y:S01]  /*efb0*/  FFMA.FTZ R247, R40, c[0x0][0x2d0], -R202.reuse ;  /* 0x0000b40028f77a23 */ /* 0x100fe200000108ca */
[----:B------:R-:W3:Y:S01]  /*efc0*/  SHFL.BFLY PT, R169, R168, 0x2, 0x1f ;  /* 0x0c401f00a8a97f89 */ /* 0x000ee200000e0000 */
[--C-:B------:R-:W-:Y:S02]  /*efd0*/  FFMA.FTZ R248, R45, c[0x0][0x2d0], -R202.reuse ;  /* 0x0000b4002df87a23 */ /* 0x100fe400000108ca */
[--C-:B------:R-:W-:Y:S02]  /*efe0*/  FFMA.FTZ R56, R56, c[0x0][0x2d0], -R202.reuse ;  /* 0x0000b40038387a23 */ /* 0x100fe400000108ca */
[--C-:B------:R-:W-:Y:S01]  /*eff0*/  FFMA.FTZ R57, R57, c[0x0][0x2d0], -R202.reuse ;  /* 0x0000b40039397a23 */ /* 0x100fe200000108ca */
[----:B------:R-:W-:Y:S01]  /*f000*/  MUFU.EX2 R180, R180 ;  /* 0x000000b400b47308 */ /* 0x000fe20000000800 */
[--C-:B------:R-:W-:Y:S02]  /*f010*/  FFMA.FTZ R197, R24, c[0x0][0x2d0], -R202.reuse ;  /* 0x0000b40018c57a23 */ /* 0x100fe400000108ca */
[--C-:B------:R-:W-:Y:S02]  /*f020*/  FFMA.FTZ R198, R25, c[0x0][0x2d0], -R202.reuse ;  /* 0x0000b40019c67a23 */ /* 0x100fe400000108ca */
[--C-:B------:R-:W-:Y:S01]  /*f030*/  FFMA.FTZ R203, R28, c[0x0][0x2d0], -R202.reuse ;  /* 0x0000b4001ccb7a23 */ /* 0x100fe200000108ca */
[----:B-1----:R-:W-:Y:S01]  /*f040*/  FMNMX.FTZ R3, R3, R171, !PT ;  /* 0x000000ab03037209 */ /* 0x002fe20007810000 */
[----:B------:R-:W-:Y:S02]  /*f050*/  FMUL.FTZ R165, R165, c[0x0][0x2d0] ;  /* 0x0000b400a5a57a20 */ /* 0x000fe40000410000 */
[--C-:B------:R-:W-:Y:S01]  /*f060*/  FFMA.FTZ R182, R12, c[0x0][0x2d0], -R202.reuse ;  /* 0x0000b4000cb67a23 */ /* 0x100fe200000108ca */
[----:B------:R-:W-:Y:S01]  /*f070*/  MUFU.EX2 R177, R177 ;  /* 0x000000b100b17308 */ /* 0x000fe20000000800 */
[----:B------:R-:W-:Y:S02]  /*f080*/  FMUL.FTZ R205, R3, c[0x0][0x2d0] ;  /* 0x0000b40003cd7a20 */ /* 0x000fe40000410000 */
[----:B------:R-:W-:Y:S02]  /*f090*/  FFMA.FTZ R183, R13, c[0x0][0x2d0], -R202 ;  /* 0x0000b4000db77a23 */ /* 0x000fe400000108ca */
[--C-:B------:R-:W-:Y:S02]  /*f0a0*/  FFMA.FTZ R189, R20, c[0x0][0x2d0], -R205.reuse ;  /* 0x0000b40014bd7a23 */ /* 0x100fe400000108cd */
[--C-:B------:R-:W-:Y:S01]  /*f0b0*/  FFMA.FTZ R190, R21, c[0x0][0x2d0], -R205.reuse ;  /* 0x0000b40015be7a23 */ /* 0x100fe200000108cd */
[----:B---3--:R-:W-:Y:S01]  /*f0c0*/  FMNMX.FTZ R169, R168, R169, !PT ;  /* 0x000000a9a8a97209 */ /* 0x008fe20007810000 */
[----:B------:R-:W-:Y:S01]  /*f0d0*/  LDSM.16.MT88.4 R20, [R225+0x100] ;  /* 0x00010000e114783b */ /* 0x000fe20000004200 */
[----:B------:R-:W-:Y:S01]  /*f0e0*/  MUFU.EX2 R178, R178 ;  /* 0x000000b200b27308 */ /* 0x000fe20000000800 */
[C---:B--2---:R-:W-:Y:S02]  /*f0f0*/  FMUL.FTZ R38, R166.reuse, R130 ;  /* 0x00000082a6267220 */ /* 0x044fe40000410000 */
[----:B------:R-:W-:Y:S02]  /*f100*/  FMUL.FTZ R39, R166, R131 ;  /* 0x00000083a6277220 */ /* 0x000fe40000410000 */
[--C-:B------:R-:W-:Y:S02]  /*f110*/  FFMA.FTZ R251, R52, c[0x0][0x2d0], -R205.reuse ;  /* 0x0000b40034fb7a23 */ /* 0x100fe400000108cd */
[--C-:B------:R-:W-:Y:S01]  /*f120*/  FFMA.FTZ R252, R53, c[0x0][0x2d0], -R205.reuse ;  /* 0x0000b40035fc7a23 */ /* 0x100fe200000108cd */
[----:B------:R-:W1:Y:S01]  /*f130*/  SHFL.BFLY PT, R168, R169, 0x1, 0x1f ;  /* 0x0c201f00a9a87f89 */ /* 0x000e6200000e0000 */
[--C-:B------:R-:W-:Y:S01]  /*f140*/  FFMA.FTZ R64, R64, c[0x0][0x2d0], -R205.reuse ;  /* 0x0000b40040407a23 */ /* 0x100fe200000108cd */
[----:B------:R-:W2:Y:S01]  /*f150*/  MUFU.EX2 R165, R165 ;  /* 0x000000a500a57308 */ /* 0x000ea20000000800 */
[--C-:B------:R-:W-:Y:S02]  /*f160*/  FFMA.FTZ R65, R65, c[0x0][0x2d0], -R205.reuse ;  /* 0x0000b40041417a23 */ /* 0x100fe400000108cd */
[----:B------:R-:W-:Y:S02]  /*f170*/  FMUL.FTZ R18, R166, R150 ;  /* 0x00000096a6127220 */ /* 0x000fe40000410000 */
[--C-:B------:R-:W-:Y:S02]  /*f180*/  FFMA.FTZ R194, R33, c[0x0][0x2d0], -R205.reuse ;  /* 0x0000b40021c27a23 */ /* 0x100fe400000108cd */
[--C-:B------:R-:W-:Y:S02]  /*f190*/  FFMA.FTZ R206, R37, c[0x0][0x2d0], -R205.reuse ;  /* 0x0000b40025ce7a23 */ /* 0x100fe400000108cd */
[--C-:B------:R-:W-:Y:S01]  /*f1a0*/  FFMA.FTZ R171, R16, c[0x0][0x2d0], -R205.reuse ;  /* 0x0000b40010ab7a23 */ /* 0x100fe200000108cd */
[----:B------:R-:W-:Y:S01]  /*f1b0*/  MUFU.EX2 R182, R182 ;  /* 0x000000b600b67308 */ /* 0x000fe20000000800 */
[--C-:B------:R-:W-:Y:S02]  /*f1c0*/  FFMA.FTZ R176, R17, c[0x0][0x2d0], -R205.reuse ;  /* 0x0000b40011b07a23 */ /* 0x100fe400000108cd */
[C---:B------:R-:W-:Y:S02]  /*f1d0*/  FMUL.FTZ R6, R166.reuse, R162 ;  /* 0x000000a2a6067220 */ /* 0x040fe40000410000 */
[----:B------:R-:W-:Y:S02]  /*f1e0*/  FMUL.FTZ R7, R166, R163 ;  /* 0x000000a3a6077220 */ /* 0x000fe40000410000 */
[----:B------:R-:W-:Y:S02]  /*f1f0*/  FFMA.FTZ R193, R32, c[0x0][0x2d0], -R205 ;  /* 0x0000b40020c17a23 */ /* 0x000fe400000108cd */
[C---:B------:R-:W-:Y:S01]  /*f200*/  FMUL.FTZ R102, R166.reuse, R102 ;  /* 0x00000066a6667220 */ /* 0x040fe20000410000 */
[----:B------:R-:W-:Y:S01]  /*f210*/  MUFU.EX2 R171, R171 ;  /* 0x000000ab00ab7308 */ /* 0x000fe20000000800 */
[----:B------:R-:W-:Y:S01]  /*f220*/  FMUL.FTZ R103, R166, R103 ;  /* 0x00000067a6677220 */ /* 0x000fe20000410000 */
[----:B-1----:R-:W-:Y:S01]  /*f230*/  FMNMX.FTZ R168, R168, R169, !PT ;  /* 0x000000a9a8a87209 */ /* 0x002fe20007810000 */
[----:B------:R-:W-:Y:S02]  /*f240*/  FFMA.FTZ R169, R19, c[0x0][0x2d0], -R204 ;  /* 0x0000b40013a97a23 */ /* 0x000fe400000108cc */
[C---:B--2---:R-:W-:Y:S02]  /*f250*/  FMUL.FTZ R24, R165.reuse, R140 ;  /* 0x0000008ca5187220 */ /* 0x044fe40000410000 */
[C---:B------:R-:W-:Y:S02]  /*f260*/  FMUL.FTZ R25, R165.reuse, R141 ;  /* 0x0000008da5197220 */ /* 0x040fe40000410000 */
[C---:B------:R-:W-:Y:S01]  /*f270*/  FMUL.FTZ R33, R165.reuse, R137 ;  /* 0x00000089a5217220 */ /* 0x040fe20000410000 */
[----:B------:R-:W1:Y:S01]  /*f280*/  MUFU.EX2 R176, R176 ;  /* 0x000000b000b07308 */ /* 0x000e620000000800 */
[----:B------:R-:W-:Y:S02]  /*f290*/  FMUL.FTZ R201, R168, c[0x0][0x2d0] ;  /* 0x0000b400a8c97a20 */ /* 0x000fe40000410000 */
[----:B------:R-:W-:Y:S02]  /*f2a0*/  FMUL.FTZ R12, R165, R152 ;  /* 0x00000098a50c7220 */ /* 0x000fe40000410000 */
[--C-:B------:R-:W-:Y:S02]  /*f2b0*/  FFMA.FTZ R249, R46, c[0x0][0x2d0], -R201.reuse ;  /* 0x0000b4002ef97a23 */ /* 0x100fe400000108c9 */
[--C-:B------:R-:W-:Y:S02]  /*f2c0*/  FFMA.FTZ R250, R47, c[0x0][0x2d0], -R201.reuse ;  /* 0x0000b4002ffa7a23 */ /* 0x100fe400000108c9 */
[--C-:B------:R-:W-:Y:S01]  /*f2d0*/  FFMA.FTZ R58, R58, c[0x0][0x2d0], -R201.reuse ;  /* 0x0000b4003a3a7a23 */ /* 0x100fe200000108c9 */
[----:B------:R-:W2:Y:S01]  /*f2e0*/  MUFU.EX2 R169, R169 ;  /* 0x000000a900a97308 */ /* 0x000ea20000000800 */
[--C-:B------:R-:W-:Y:S02]  /*f2f0*/  FFMA.FTZ R59, R59, c[0x0][0x2d0], -R201.reuse ;  /* 0x0000b4003b3b7a23 */ /* 0x100fe400000108c9 */
[----:B------:R-:W-:Y:S02]  /*f300*/  FMUL.FTZ R13, R165, R153 ;  /* 0x00000099a50d7220 */ /* 0x000fe40000410000 */
[----:B------:R-:W-:Y:S02]  /*f310*/  FMUL.FTZ R19, R166, R151 ;  /* 0x00000097a6137220 */ /* 0x000fe40000410000 */
[--C-:B------:R-:W-:Y:S02]  /*f320*/  FFMA.FTZ R199, R26, c[0x0][0x2d0], -R201.reuse ;  /* 0x0000b4001ac77a23 */ /* 0x100fe400000108c9 */
[--C-:B------:R-:W-:Y:S01]  /*f330*/  FFMA.FTZ R200, R27, c[0x0][0x2d0], -R201.reuse ;  /* 0x0000b4001bc87a23 */ /* 0x100fe200000108c9 */
[----:B------:R-:W-:Y:S01]  /*f340*/  MUFU.EX2 R183, R183 ;  /* 0x000000b700b77308 */ /* 0x000fe20000000800 */
[----:B------:R-:W-:Y:S02]  /*f350*/  FMUL.FTZ R32, R165, R136 ;  /* 0x00000088a5207220 */ /* 0x000fe40000410000 */
[--C-:B------:R-:W-:Y:S01]  /*f360*/  FFMA.FTZ R136, R31, c[0x0][0x2d0], -R201.reuse ;  /* 0x0000b4001f887a23 */ /* 0x100fe200000108c9 */
[----:B-1----:R-:W-:Y:S01]  /*f370*/  F2FP.BF16.PACK_AB R162, R176, R171 ;  /* 0x000000abb0a2723e */ /* 0x002fe200000010ff */
[----:B------:R-:W-:Y:S02]  /*f380*/  FMUL.FTZ R31, R166, R135 ;  /* 0x00000087a61f7220 */ /* 0x000fe40000410000 */
[--C-:B------:R-:W-:Y:S02]  /*f390*/  FFMA.FTZ R185, R14, c[0x0][0x2d0], -R201.reuse ;  /* 0x0000b4000eb97a23 */ /* 0x100fe400000108c9 */
[----:B------:R-:W-:Y:S01]  /*f3a0*/  FFMA.FTZ R186, R15, c[0x0][0x2d0], -R201 ;  /* 0x0000b4000fba7a23 */ /* 0x000fe200000108c9 */
[----:B------:R-:W-:Y:S01]  /*f3b0*/  MUFU.EX2 R189, R189 ;  /* 0x000000bd00bd7308 */ /* 0x000fe20000000800 */
[C---:B------:R-:W-:Y:S02]  /*f3c0*/  FMUL.FTZ R104, R165.reuse, R104 ;  /* 0x00000068a5687220 */ /* 0x040fe40000410000 */
[----:B------:R-:W-:Y:S01]  /*f3d0*/  FMUL.FTZ R105, R165, R105 ;  /* 0x00000069a5697220 */ /* 0x000fe20000410000 */
[----:B--2---:R-:W-:Y:S01]  /*f3e0*/  F2FP.BF16.PACK_AB R163, R169, R178 ;  /* 0x000000b2a9a3723e */ /* 0x004fe200000010ff */
[C---:B------:R-:W-:Y:S02]  /*f3f0*/  FMUL.FTZ R108, R165.reuse, R108 ;  /* 0x0000006ca56c7220 */ /* 0x040fe40000410000 */
[----:B------:R-:W-:Y:S02]  /*f400*/  FMUL.FTZ R109, R165, R109 ;  /* 0x0000006da56d7220 */ /* 0x000fe40000410000 */
[----:B------:R-:W-:Y:S01]  /*f410*/  FMUL.FTZ R114, R166, R114 ;  /* 0x00000072a6727220 */ /* 0x000fe20000410000 */
[----:B------:R-:W-:Y:S01]  /*f420*/  MUFU.EX2 R185, R185 ;  /* 0x000000b900b97308 */ /* 0x000fe20000000800 */
[----:B------:R-:W-:Y:S02]  /*f430*/  FADD.FTZ R167, -R3, R167 ;  /* 0x000000a703a77221 */ /* 0x000fe40000010100 */
[--C-:B------:R-:W-:Y:S02]  /*f440*/  FFMA.FTZ R179, R4, c[0x0][0x2d0], -R205.reuse ;  /* 0x0000b40004b37a23 */ /* 0x100fe400000108cd */
[----:B------:R-:W-:Y:S02]  /*f450*/  FMUL.FTZ R167, R167, c[0x0][0x2d0] ;  /* 0x0000b400a7a77a20 */ /* 0x000fe40000410000 */
[--C-:B------:R-:W-:Y:S02]  /*f460*/  FFMA.FTZ R170, R5, c[0x0][0x2d0], -R205.reuse ;  /* 0x0000b40005aa7a23 */ /* 0x100fe400000108cd */
[----:B------:R-:W-:Y:S01]  /*f470*/  FMUL.FTZ R115, R166, R115 ;  /* 0x00000073a6737220 */ /* 0x000fe20000410000 */
[----:B------:R-:W-:Y:S01]  /*f480*/  MUFU.EX2 R179, R179 ;  /* 0x000000b300b37308 */ /* 0x000fe20000000800 */
[----:B------:R-:W-:Y:S02]  /*f490*/  FADD.FTZ R164, -R168, R164 ;  /* 0x000000a4a8a47221 */ /* 0x000fe40000010100 */
[C---:B------:R-:W-:Y:S02]  /*f4a0*/  FMUL.FTZ R116, R165.reuse, R116 ;  /* 0x00000074a5747220 */ /* 0x040fe40000410000 */
[----:B------:R-:W-:Y:S02]  /*f4b0*/  FMUL.FTZ R164, R164, c[0x0][0x2d0] ;  /* 0x0000b400a4a47a20 */ /* 0x000fe40000410000 */
[C---:B------:R-:W-:Y:S02]  /*f4c0*/  FMUL.FTZ R117, R165.reuse, R117 ;  /* 0x00000075a5757220 */ /* 0x040fe40000410000 */
[C---:B------:R-:W-:Y:S01]  /*f4d0*/  FMUL.FTZ R120, R165.reuse, R120 ;  /* 0x00000078a5787220 */ /* 0x040fe20000410000 */
[----:B------:R-:W1:Y:S01]  /*f4e0*/  MUFU.EX2 R167, R167 ;  /* 0x000000a700a77308 */ /* 0x000e620000000800 */
[----:B------:R-:W-:Y:S02]  /*f4f0*/  FMUL.FTZ R121, R165, R121 ;  /* 0x00000079a5797220 */ /* 0x000fe40000410000 */
[C---:B------:R-:W-:Y:S02]  /*f500*/  FMUL.FTZ R126, R166.reuse, R126 ;  /* 0x0000007ea67e7220 */ /* 0x040fe40000410000 */
[----:B------:R-:W-:Y:S02]  /*f510*/  FMUL.FTZ R127, R166, R127 ;  /* 0x0000007fa67f7220 */ /* 0x000fe40000410000 */
[--C-:B------:R-:W-:Y:S02]  /*f520*/  FFMA.FTZ R209, R48, c[0x0][0x2d0], -R205.reuse ;  /* 0x0000b40030d17a23 */ /* 0x100fe400000108cd */
[----:B------:R-:W-:Y:S01]  /*f530*/  FFMA.FTZ R210, R49, c[0x0][0x2d0], -R205 ;  /* 0x0000b40031d27a23 */ /* 0x000fe200000108cd */
[----:B------:R-:W2:Y:S01]  /*f540*/  MUFU.EX2 R170, R170 ;  /* 0x000000aa00aa7308 */ /* 0x000ea20000000800 */
[--C-:B------:R-:W-:Y:S01]  /*f550*/  FFMA.FTZ R188, R8, c[0x0][0x2d0], -R202.reuse ;  /* 0x0000b40008bc7a23 */ /* 0x100fe200000108ca */
[----:B------:R-:W-:Y:S01]  /*f560*/  F2FP.BF16.PACK_AB R49, R192, R191 ;  /* 0x000000bfc031723e */ /* 0x000fe200000010ff */
[--C-:B------:R-:W-:Y:S02]  /*f570*/  FFMA.FTZ R181, R9, c[0x0][0x2d0], -R202.reuse ;  /* 0x0000b40009b57a23 */ /* 0x100fe400000108ca */
[--C-:B------:R-:W-:Y:S02]  /*f580*/  FFMA.FTZ R187, R10, c[0x0][0x2d0], -R201.reuse ;  /* 0x0000b4000abb7a23 */ /* 0x100fe400000108c9 */
[--C-:B------:R-:W-:Y:S02]  /*f590*/  FFMA.FTZ R184, R11, c[0x0][0x2d0], -R201.reuse ;  /* 0x0000b4000bb87a23 */ /* 0x100fe400000108c9 */
[C---:B------:R-:W-:Y:S01]  /*f5a0*/  FMUL.FTZ R8, R165.reuse, R156 ;  /* 0x0000009ca5087220 */ /* 0x040fe20000410000 */
[----:B------:R-:W3:Y:S01]  /*f5b0*/  MUFU.EX2 R164, R164 ;  /* 0x000000a400a47308 */ /* 0x000ee20000000800 */
[----:B------:R-:W-:Y:S02]  /*f5c0*/  FMUL.FTZ R9, R165, R157 ;  /* 0x0000009da5097220 */ /* 0x000fe40000410000 */
[--C-:B------:R-:W-:Y:S02]  /*f5d0*/  FFMA.FTZ R60, R60, c[0x0][0x2d0], -R202.reuse ;  /* 0x0000b4003c3c7a23 */ /* 0x100fe400000108ca */
[C---:B-1----:R-:W-:Y:S02]  /*f5e0*/  FMUL.FTZ R28, R167.reuse, R132 ;  /* 0x00000084a71c7220 */ /* 0x042fe40000410000 */
[C---:B------:R-:W-:Y:S02]  /*f5f0*/  FMUL.FTZ R37, R167.reuse, R129 ;  /* 0x00000081a7257220 */ /* 0x040fe40000410000 */
[C---:B------:R-:W-:Y:S01]  /*f600*/  FMUL.FTZ R16, R167.reuse, R148 ;  /* 0x00000094a7107220 */ /* 0x040fe20000410000 */
[----:B------:R-:W-:Y:S01]  /*f610*/  MUFU.EX2 R188, R188 ;  /* 0x000000bc00bc7308 */ /* 0x000fe20000000800 */
[C---:B------:R-:W-:Y:S02]  /*f620*/  FMUL.FTZ R17, R167.reuse, R149 ;  /* 0x00000095a7117220 */ /* 0x040fe40000410000 */
[C---:B------:R-:W-:Y:S01]  /*f630*/  FMUL.FTZ R4, R167.reuse, R160 ;  /* 0x000000a0a7047220 */ /* 0x040fe20000410000 */
[----:B--2---:R-:W-:Y:S01]  /*f640*/  F2FP.BF16.PACK_AB R160, R170, R179 ;  /* 0x000000b3aaa0723e */ /* 0x004fe200000010ff */
[----:B------:R-:W-:Y:S01]  /*f650*/  FMUL.FTZ R5, R167, R161 ;  /* 0x000000a1a7057220 */ /* 0x000fe20000410000 */
[----:B------:R-:W-:Y:S01]  /*f660*/  F2FP.BF16.PACK_AB R161, R177, R180 ;  /* 0x000000b4b1a1723e */ /* 0x000fe200000010ff */
[C---:B------:R-:W-:Y:S02]  /*f670*/  FMUL.FTZ R100, R167.reuse, R100 ;  /* 0x00000064a7647220 */ /* 0x040fe40000410000 */
[C---:B------:R-:W-:Y:S01]  /*f680*/  FMUL.FTZ R101, R167.reuse, R101 ;  /* 0x00000065a7657220 */ /* 0x040fe20000410000 */
[----:B------:R-:W1:Y:S01]  /*f690*/  MUFU.EX2 R181, R181 ;  /* 0x000000b500b57308 */ /* 0x000e620000000800 */
[----:B------:R-:W-:Y:S02]  /*f6a0*/  FMUL.FTZ R112, R167, R112 ;  /* 0x00000070a7707220 */ /* 0x000fe40000410000 */
[-C--:B------:R-:W-:Y:S05]  /*f6b0*/  HMMA.16816.F32.BF16 R4, R160, R20.reuse, R4 ;  /* 0x00000014a004723c */ /* 0x080fea0000041804 */
[C---:B---3--:R-:W-:Y:S02]  /*f6c0*/  FMUL.FTZ R26, R164.reuse, R142 ;  /* 0x0000008ea41a7220 */ /* 0x048fe40000410000 */
[----:B------:R-:W-:Y:S01]  /*f6d0*/  MUFU.EX2 R187, R187 ;  /* 0x000000bb00bb7308 */ /* 0x000fe20000000800 */
[C---:B------:R-:W-:Y:S02]  /*f6e0*/  FMUL.FTZ R27, R164.reuse, R143 ;  /* 0x0000008fa41b7220 */ /* 0x040fe40000410000 */
[----:B------:R-:W-:Y:S02]  /*f6f0*/  LDSM.16.MT88.4 R140, [R219+0x900] ;  /* 0x00090000db8c783b */ /* 0x000fe40000004200 */
[C---:B------:R-:W-:Y:S02]  /*f700*/  FMUL.FTZ R34, R164.reuse, R138 ;  /* 0x0000008aa4227220 */ /* 0x040fe40000410000 */
[C---:B------:R-:W-:Y:S02]  /*f710*/  FMUL.FTZ R35, R164.reuse, R139 ;  /* 0x0000008ba4237220 */ /* 0x040fe40000410000 */
[C---:B------:R-:W-:Y:S01]  /*f720*/  FMUL.FTZ R14, R164.reuse, R154 ;  /* 0x0000009aa40e7220 */ /* 0x040fe20000410000 */
[----:B------:R-:W2:Y:S01]  /*f730*/  MUFU.EX2 R184, R184 ;  /* 0x000000b800b87308 */ /* 0x000ea20000000800 */
[C---:B------:R-:W-:Y:S02]  /*f740*/  FMUL.FTZ R15, R164.reuse, R155 ;  /* 0x0000009ba40f7220 */ /* 0x040fe40000410000 */
[C---:B------:R-:W-:Y:S01]  /*f750*/  FMUL.FTZ R10, R164.reuse, R158 ;  /* 0x0000009ea40a7220 */ /* 0x040fe20000410000 */
[----:B-1----:R-:W-:Y:S01]  /*f760*/  F2FP.BF16.PACK_AB R156, R181, R188 ;  /* 0x000000bcb59c723e */ /* 0x002fe200000010ff */
[C---:B------:R-:W-:Y:S01]  /*f770*/  FMUL.FTZ R11, R164.reuse, R159 ;  /* 0x0000009fa40b7220 */ /* 0x040fe20000410000 */
[----:B------:R-:W-:Y:S01]  /*f780*/  F2FP.BF16.PACK_AB R158, R183, R182 ;  /* 0x000000b6b79e723e */ /* 0x000fe200000010ff */
[C---:B------:R-:W-:Y:S02]  /*f790*/  FMUL.FTZ R106, R164.reuse, R106 ;  /* 0x0000006aa46a7220 */ /* 0x040fe40000410000 */
[C---:B------:R-:W-:Y:S01]  /*f7a0*/  FMUL.FTZ R107, R164.reuse, R107 ;  /* 0x0000006ba46b7220 */ /* 0x040fe20000410000 */
[----:B------:R-:W1:Y:S01]  /*f7b0*/  MUFU.EX2 R186, R186 ;  /* 0x000000ba00ba7308 */ /* 0x000e620000000800 */
[C---:B------:R-:W-:Y:S02]  /*f7c0*/  FMUL.FTZ R110, R164.reuse, R110 ;  /* 0x0000006ea46e7220 */ /* 0x040fe40000410000 */
[C---:B------:R-:W-:Y:S02]  /*f7d0*/  FMUL.FTZ R111, R164.reuse, R111 ;  /* 0x0000006fa46f7220 */ /* 0x040fe40000410000 */
[C---:B------:R-:W-:Y:S02]  /*f7e0*/  FMUL.FTZ R113, R167.reuse, R113 ;  /* 0x00000071a7717220 */ /* 0x040fe40000410000 */
[C---:B------:R-:W-:Y:S02]  /*f7f0*/  FMUL.FTZ R118, R164.reuse, R118 ;  /* 0x00000076a4767220 */ /* 0x040fe40000410000 */
[C---:B------:R-:W-:Y:S01]  /*f800*/  FMUL.FTZ R119, R164.reuse, R119 ;  /* 0x00000077a4777220 */ /* 0x040fe20000410000 */
[----:B------:R-:W3:Y:S01]  /*f810*/  MUFU.EX2 R190, R190 ;  /* 0x000000be00be7308 */ /* 0x000ee20000000800 */
[C---:B------:R-:W-:Y:S02]  /*f820*/  FMUL.FTZ R122, R164.reuse, R122 ;  /* 0x0000007aa47a7220 */ /* 0x040fe40000410000 */
[----:B------:R-:W-:Y:S01]  /*f830*/  FMUL.FTZ R123, R164, R123 ;  /* 0x0000007ba47b7220 */ /* 0x000fe20000410000 */
[----:B--2---:R-:W-:Y:S01]  /*f840*/  F2FP.BF16.PACK_AB R157, R184, R187 ;  /* 0x000000bbb89d723e */ /* 0x004fe200000010ff */
[C---:B------:R-:W-:Y:S02]  /*f850*/  FMUL.FTZ R124, R167.reuse, R124 ;  /* 0x0000007ca77c7220 */ /* 0x040fe40000410000 */
[----:B------:R-:W-:Y:S02]  /*f860*/  FMUL.FTZ R125, R167, R125 ;  /* 0x0000007da77d7220 */ /* 0x000fe40000410000 */
[--C-:B------:R-:W-:Y:S01]  /*f870*/  FFMA.FTZ R61, R61, c[0x0][0x2d0], -R202.reuse ;  /* 0x0000b4003d3d7a23 */ /* 0x100fe200000108ca */
[----:B------:R-:W-:Y:S01]  /*f880*/  MUFU.EX2 R152, R54 ;  /* 0x0000003600987308 */ /* 0x000fe20000000800 */
[--C-:B------:R-:W-:Y:S02]  /*f890*/  FFMA.FTZ R62, R62, c[0x0][0x2d0], -R201.reuse ;  /* 0x0000b4003e3e7a23 */ /* 0x100fe400000108c9 */
[--C-:B------:R-:W-:Y:S01]  /*f8a0*/  FFMA.FTZ R63, R63, c[0x0][0x2d0], -R201.reuse ;  /* 0x0000b4003f3f7a23 */ /* 0x100fe200000108c9 */
[----:B-1----:R-:W-:Y:S01]  /*f8b0*/  F2FP.BF16.PACK_AB R159, R186, R185 ;  /* 0x000000b9ba9f723e */ /* 0x002fe200000010ff */
[--C-:B------:R-:W-:Y:S02]  /*f8c0*/  FFMA.FTZ R72, R72, c[0x0][0x2d0], -R202.reuse ;  /* 0x0000b40048487a23 */ /* 0x100fe400000108ca */
[--C-:B------:R-:W-:Y:S02]  /*f8d0*/  FFMA.FTZ R73, R73, c[0x0][0x2d0], -R202.reuse ;  /* 0x0000b40049497a23 */ /* 0x100fe400000108ca */
[--C-:B------:R-:W-:Y:S01]  /*f8e0*/  FFMA.FTZ R74, R74, c[0x0][0x2d0], -R201.reuse ;  /* 0x0000b4004a4a7a23 */ /* 0x100fe200000108c9 */
[----:B------:R1:W-:Y:S01]  /*f8f0*/  MUFU.EX2 R155, R55 ;  /* 0x00000037009b7308 */ /* 0x0003e20000000800 */
[C---:B------:R-:W-:Y:S04]  /*f900*/  HMMA.16816.F32.BF16 R8, R156.reuse, R20, R8 ;  /* 0x000000149c08723c */ /* 0x040fe80000041808 */
[----:B---3--:R-:W-:Y:S01]  /*f910*/  F2FP.BF16.PACK_AB R48, R190, R189 ;  /* 0x000000bdbe30723e */ /* 0x008fe200000010ff */
[--C-:B------:R-:W-:Y:S02]  /*f920*/  FFMA.FTZ R75, R75, c[0x0][0x2d0], -R201.reuse ;  /* 0x0000b4004b4b7a23 */ /* 0x100fe400000108c9 */
[C---:B------:R-:W-:Y:S01]  /*f930*/  FMUL.FTZ R20, R167.reuse, R144 ;  /* 0x00000090a7147220 */ /* 0x040fe20000410000 */
[-C--:B------:R-:W-:Y:S01]  /*f940*/  HMMA.16816.F32.BF16 R12, R156, R22.reuse, R12 ;  /* 0x000000169c0c723c */ /* 0x080fe2000004180c */
[----:B------:R-:W-:Y:S03]  /*f950*/  MUFU.EX2 R150, R64 ;  /* 0x0000004000967308 */ /* 0x000fe60000000800 */
[----:B------:R-:W-:Y:S02]  /*f960*/  FMUL.FTZ R21, R167, R145 ;  /* 0x00000091a7157220 */ /* 0x000fe40000410000 */
[--C-:B------:R-:W-:Y:S02]  /*f970*/  FFMA.FTZ R76, R76, c[0x0][0x2d0], -R202.reuse ;  /* 0x0000b4004c4c7a23 */ /* 0x100fe400000108ca */
[C---:B------:R-:W-:Y:S03]  /*f980*/  HMMA.16816.F32.BF16 R16, R160.reuse, R22, R16 ;  /* 0x00000016a010723c */ /* 0x040fe60000041810 */
[----:B------:R-:W-:Y:S01]  /*f990*/  MUFU.EX2 R151, R66 ;  /* 0x0000004200977308 */ /* 0x000fe20000000800 */
[----:B------:R-:W-:Y:S02]  /*f9a0*/  FFMA.FTZ R77, R77, c[0x0][0x2d0], -R202 ;  /* 0x0000b4004d4d7a23 */ /* 0x000fe400000108ca */
[--C-:B------:R-:W-:Y:S01]  /*f9b0*/  FFMA.FTZ R78, R78, c[0x0][0x2d0], -R201.reuse ;  /* 0x0000b4004e4e7a23 */ /* 0x100fe200000108c9 */
[----:B-1----:R-:W-:Y:S01]  /*f9c0*/  LDSM.16.MT88.4 R52, [R220+0x1100] ;  /* 0x00110000dc34783b */ /* 0x002fe20000004200 */
[C---:B------:R-:W-:Y:S04]  /*f9d0*/  FMUL.FTZ R22, R166.reuse, R146 ;  /* 0x00000092a6167220 */ /* 0x040fe80000410000 */
[C---:B------:R-:W-:Y:S01]  /*f9e0*/  FMUL.FTZ R23, R166.reuse, R147 ;  /* 0x00000093a6177220 */ /* 0x040fe20000410000 */
[----:B------:R-:W-:Y:S01]  /*f9f0*/  MUFU.EX2 R153, R56 ;  /* 0x0000003800997308 */ /* 0x000fe20000000800 */
[----:B------:R-:W-:Y:S01]  /*fa00*/  FFMA.FTZ R79, R79, c[0x0][0x2d0], -R201 ;  /* 0x0000b4004f4f7a23 */ /* 0x000fe200000108c9 */
[----:B------:R-:W1:Y:S01]  /*fa10*/  LDSM.16.MT88.4 R144, [R219+0x100] ;  /* 0x00010000db90783b */ /* 0x000e620000004200 */
[----:B------:R-:W-:Y:S02]  /*fa20*/  FFMA.FTZ R179, R167, R243, R179 ;  /* 0x000000f3a7b37223 */ /* 0x000fe400000100b3 */
[----:B------:R-:W-:Y:S01]  /*fa30*/  FFMA.FTZ R180, R166, R242, R180 ;  /* 0x000000f2a6b47223 */ /* 0x000fe200000100b4 */
[-C--:B------:R-:W-:Y:S03]  /*fa40*/  HMMA.16816.F32.BF16 R20, R160, R172.reuse, R20 ;  /* 0x000000aca014723c */ /* 0x080fe60000041814 */
[----:B------:R-:W-:Y:S01]  /*fa50*/  FFMA.FTZ R188, R165, R241, R188 ;  /* 0x000000f1a5bc7223 */ /* 0x000fe200000100bc */
[----:B------:R-:W-:Y:S01]  /*fa60*/  MUFU.EX2 R148, R57 ;  /* 0x0000003900947308 */ /* 0x000fe20000000800 */
[----:B------:R-:W-:Y:S01]  /*fa70*/  MOV R165, R0 ;  /* 0x0000000000a57202 */ /* 0x000fe20000000f00 */
[----:B------:R-:W-:Y:S01]  /*fa80*/  FFMA.FTZ R187, R164, R240, R187 ;  /* 0x000000f0a4bb7223 */ /* 0x000fe200000100bb */
[----:B------:R-:W-:Y:S01]  /*fa90*/  MOV R164, R168 ;  /* 0x000000a800a47202 */ /* 0x000fe20000000f00 */
[C---:B------:R-:W-:Y:S04]  /*faa0*/  HMMA.16816.F32.BF16 R24, R156.reuse, R172, R24 ;  /* 0x000000ac9c18723c */ /* 0x040fe80000041818 */
[----:B------:R-:W-:Y:S02]  /*fab0*/  FADD.FTZ R179, R170, R179 ;  /* 0x000000b3aab37221 */ /* 0x000fe40000010000 */
[----:B------:R-:W-:Y:S01]  /*fac0*/  MUFU.EX2 R154, R58 ;  /* 0x0000003a009a7308 */ /* 0x000fe20000000800 */
[----:B------:R-:W-:Y:S01]  /*fad0*/  FFMA.FTZ R172, R29, c[0x0][0x2d0], -R202 ;  /* 0x0000b4001dac7a23 */ /* 0x000fe200000108ca */
[-C--:B------:R-:W-:Y:S04]  /*fae0*/  HMMA.16816.F32.BF16 R32, R156, R174.reuse, R32 ;  /* 0x000000ae9c20723c */ /* 0x080fe80000041820 */
[C---:B------:R-:W-:Y:S02]  /*faf0*/  FMUL.FTZ R29, R167.reuse, R133 ;  /* 0x00000085a71d7220 */ /* 0x040fe40000410000 */
[----:B------:R-:W-:Y:S02]  /*fb00*/  FFMA.FTZ R173, R30, c[0x0][0x2d0], -R201 ;  /* 0x0000b4001ead7a23 */ /* 0x000fe400000108c9 */
[C---:B------:R-:W-:Y:S01]  /*fb10*/  HMMA.16816.F32.BF16 R100, R160.reuse, R174, R100 ;  /* 0x000000aea064723c */ /* 0x040fe20000041864 */
[----:B------:R2:W-:Y:S03]  /*fb20*/  MUFU.EX2 R174, R136 ;  /* 0x0000008800ae7308 */ /* 0x0005e60000000800 */
[----:B------:R-:W-:Y:S01]  /*fb30*/  FMUL.FTZ R30, R166, R134 ;  /* 0x00000086a61e7220 */ /* 0x000fe20000410000 */
[----:B------:R-:W-:Y:S01]  /*fb40*/  MOV R166, R2 ;  /* 0x0000000200a67202 */ /* 0x000fe20000000f00 */
[----:B------:R-:W3:Y:S01]  /*fb50*/  LDSM.16.MT88.4 R132, [R218+0x100] ;  /* 0x00010000da84783b */ /* 0x000ee20000004200 */
[----:B------:R-:W-:Y:S02]  /*fb60*/  FFMA.FTZ R175, R36, c[0x0][0x2d0], -R205 ;  /* 0x0000b40024af7a23 */ /* 0x000fe400000108cd */
[----:B------:R-:W-:Y:S02]  /*fb70*/  FMUL.FTZ R36, R167, R128 ;  /* 0x00000080a7247220 */ /* 0x000fe40000410000 */
[----:B------:R4:W-:Y:S01]  /*fb80*/  MUFU.EX2 R149, R59 ;  /* 0x0000003b00957308 */ /* 0x0009e20000000800 */
[-C--:B-1----:R-:W-:Y:S02]  /*fb90*/  HMMA.16816.F32.BF16 R28, R160, R144.reuse, R28 ;  /* 0x00000090a01c723c */ /* 0x082fe4000004181c */
[----:B------:R-:W1:Y:S01]  /*fba0*/  LDSM.16.MT88.4 R128, [R225+0x900] ;  /* 0x00090000e180783b */ /* 0x000e620000004200 */
[----:B------:R-:W-:Y:S01]  /*fbb0*/  FADD.FTZ R180, R177, R180 ;  /* 0x000000b4b1b47221 */ /* 0x000fe20000010000 */
[----:B------:R-:W-:Y:S01]  /*fbc0*/  MOV R167, R3 ;  /* 0x0000000300a77202 */ /* 0x000fe20000000f00 */
[----:B------:R-:W-:Y:S02]  /*fbd0*/  FADD.FTZ R188, R181, R188 ;  /* 0x000000bcb5bc7221 */ /* 0x000fe40000010000 */
[----:B------:R-:W-:Y:S01]  /*fbe0*/  FADD.FTZ R187, R184, R187 ;  /* 0x000000bbb8bb7221 */ /* 0x000fe20000010000 */
[C---:B------:R-:W-:Y:S01]  /*fbf0*/  HMMA.16816.F32.BF16 R104, R156.reuse, R144, R104 ;  /* 0x000000909c68723c */ /* 0x040fe20000041868 */
[----:B------:R-:W-:Y:S03]  /*fc00*/  MUFU.EX2 R145, R65 ;  /* 0x0000004100917308 */ /* 0x000fe60000000800 */
[----:B------:R-:W-:Y:S01]  /*fc10*/  FADD.FTZ R179, R171, R179 ;  /* 0x000000b3abb37221 */ /* 0x000fe20000010000 */
[----:B--2---:R-:W2:Y:S01]  /*fc20*/  LDSM.16.MT88.4 R136, [R220+0x900] ;  /* 0x00090000dc88783b */ /* 0x004ea20000004200 */
[----:B------:R-:W-:Y:S02]  /*fc30*/  FADD.FTZ R180, R178, R180 ;  /* 0x000000b4b2b47221 */ /* 0x000fe40000010000 */
[-C--:B------:R-:W-:Y:S03]  /*fc40*/  HMMA.16816.F32.BF16 R108, R156, R146.reuse, R108 ;  /* 0x000000929c6c723c */ /* 0x080fe6000004186c */
[----:B------:R5:W-:Y:S01]  /*fc50*/  MUFU.EX2 R144, R67 ;  /* 0x0000004300907308 */ /* 0x000be20000000800 */
[----:B------:R-:W-:Y:S02]  /*fc60*/  FADD.FTZ R188, R182, R188 ;  /* 0x000000bcb6bc7221 */ /* 0x000fe40000010000 */
[----:B------:R-:W-:Y:S01]  /*fc70*/  FADD.FTZ R187, R185, R187 ;  /* 0x000000bbb9bb7221 */ /* 0x000fe20000010000 */
[----:B----4-:R-:W-:Y:S01]  /*fc80*/  LDSM.16.MT88.4 R56, [R219+0x1900] ;  /* 0x00190000db38783b */ /* 0x010fe20000004200 */
[C---:B------:R-:W-:Y:S04]  /*fc90*/  HMMA.16816.F32.BF16 R112, R160.reuse, R146, R112 ;  /* 0x00000092a070723c */ /* 0x040fe80000041870 */
[----:B------:R-:W-:Y:S01]  /*fca0*/  FADD.FTZ R179, R176, R179 ;  /* 0x000000b3b0b37221 */ /* 0x000fe20000010000 */
[----:B------:R-:W-:Y:S01]  /*fcb0*/  MUFU.EX2 R247, R247 ;  /* 0x000000f700f77308 */ /* 0x000fe20000000800 */
[----:B------:R-:W-:Y:S02]  /*fcc0*/  FADD.FTZ R180, R169, R180 ;  /* 0x000000b4a9b47221 */ /* 0x000fe40000010000 */
[----:B------:R-:W-:Y:S01]  /*fcd0*/  FADD.FTZ R188, R183, R188 ;  /* 0x000000bcb7bc7221 */ /* 0x000fe20000010000 */
[-C--:B---3--:R-:W-:Y:S03]  /*fce0*/  HMMA.16816.F32.BF16 R36, R160, R132.reuse, R36 ;  /* 0x00000084a024723c */ /* 0x088fe60000041824 */
[----:B------:R-:W-:Y:S03]  /*fcf0*/  FADD.FTZ R187, R186, R187 ;  /* 0x000000bbbabb7221 */ /* 0x000fe60000010000 */
[----:B------:R-:W3:Y:S01]  /*fd00*/  MUFU.EX2 R193, R193 ;  /* 0x000000c100c17308 */ /* 0x000ee20000000800 */
[----:B------:R-:W-:Y:S01]  /*fd10*/  FADD.FTZ R179, R189, R179 ;  /* 0x000000b3bdb37221 */ /* 0x000fe20000010000 */
[C---:B------:R-:W-:Y:S01]  /*fd20*/  HMMA.16816.F32.BF16 R116, R156.reuse, R132, R116 ;  /* 0x000000849c74723c */ /* 0x040fe20000041874 */
[----:B-----5:R-:W-:Y:S03]  /*fd30*/  LDSM.16.MT88.4 R64, [R219+0x1100] ;  /* 0x00110000db40783b */ /* 0x020fe60000004200 */
[----:B------:R-:W-:Y:S02]  /*fd40*/  FADD.FTZ R180, R191, R180 ;  /* 0x000000b4bfb47221 */ /* 0x000fe40000010000 */
[----:B------:R-:W-:Y:S02]  /*fd50*/  FADD.FTZ R179, R190, R179 ;  /* 0x000000b3beb37221 */ /* 0x000fe40000010000 */
[----:B------:R-:W4:Y:S01]  /*fd60*/  MUFU.EX2 R194, R194 ;  /* 0x000000c200c27308 */ /* 0x000f220000000800 */
[-C--:B------:R-:W-:Y:S03]  /*fd70*/  HMMA.16816.F32.BF16 R120, R156, R134.reuse, R120 ;  /* 0x000000869c78723c */ /* 0x080fe60000041878 */
[----:B------:R-:W-:Y:S05]  /*fd80*/  FADD.FTZ R180, R192, R180 ;  /* 0x000000b4c0b47221 */ /* 0x000fea0000010000 */
[----:B------:R-:W-:Y:S01]  /*fd90*/  HMMA.16816.F32.BF16 R124, R160, R134, R124 ;  /* 0x00000086a07c723c */ /* 0x000fe2000004187c */
[----:B------:R-:W5:Y:S03]  /*fda0*/  MUFU.EX2 R196, R196 ;  /* 0x000000c400c47308 */ /* 0x000f660000000800 */
[----:B------:R-:W-:Y:S02]  /*fdb0*/  FADD.FTZ R180, R195, R180 ;  /* 0x000000b4c3b47221 */ /* 0x000fe40000010000 */
[----:B---3--:R-:W-:Y:S05]  /*fdc0*/  FADD.FTZ R179, R193, R179 ;  /* 0x000000b3c1b37221 */ /* 0x008fea0000010000 */
[----:B------:R-:W3:Y:S01]  /*fdd0*/  MUFU.EX2 R197, R197 ;  /* 0x000000c500c57308 */ /* 0x000ee20000000800 */
[C---:B----4-:R-:W-:Y:S01]  /*fde0*/  F2FP.BF16.PACK_AB R50, R194.reuse, R193 ;  /* 0x000000c1c232723e */ /* 0x050fe200000010ff */
[----:B------:R-:W-:Y:S08]  /*fdf0*/  FADD.FTZ R194, R194, R179 ;  /* 0x000000b3c2c27221 */ /* 0x000ff00000010000 */
[----:B------:R-:W4:Y:S01]  /*fe00*/  MUFU.EX2 R198, R198 ;  /* 0x000000c600c67308 */ /* 0x000f220000000800 */
[C---:B-----5:R-:W-:Y:S01]  /*fe10*/  F2FP.BF16.PACK_AB R51, R196.reuse, R195 ;  /* 0x000000c3c433723e */ /* 0x060fe200000010ff */
[----:B------:R-:W-:Y:S08]  /*fe20*/  FADD.FTZ R196, R196, R180 ;  /* 0x000000b4c4c47221 */ /* 0x000ff00000010000 */
[----:B------:R-:W5:Y:S01]  /*fe30*/  MUFU.EX2 R199, R199 ;  /* 0x000000c700c77308 */ /* 0x000f620000000800 */
[-C--:B-1----:R-:W-:Y:S05]  /*fe40*/  HMMA.16816.F32.BF16 R4, R48, R128.reuse, R4 ;  /* 0x000000803004723c */ /* 0x082fea0000041804 */
[----:B---3--:R-:W-:Y:S04]  /*fe50*/  FADD.FTZ R188, R197, R188 ;  /* 0x000000bcc5bc7221 */ /* 0x008fe80000010000 */
[----:B------:R-:W1:Y:S03]  /*fe60*/  MUFU.EX2 R200, R200 ;  /* 0x000000c800c87308 */ /* 0x000e660000000800 */
[C---:B----4-:R-:W-:Y:S01]  /*fe70*/  F2FP.BF16.PACK_AB R132, R198.reuse, R197 ;  /* 0x000000c5c684723e */ /* 0x050fe200000010ff */
[----:B------:R-:W-:Y:S06]  /*fe80*/  FADD.FTZ R188, R198, R188 ;  /* 0x000000bcc6bc7221 */ /* 0x000fec0000010000 */
[----:B------:R-:W3:Y:S01]  /*fe90*/  MUFU.EX2 R203, R203 ;  /* 0x000000cb00cb7308 */ /* 0x000ee20000000800 */
[----:B-----5:R-:W-:Y:S09]  /*fea0*/  FADD.FTZ R187, R199, R187 ;  /* 0x000000bbc7bb7221 */ /* 0x020ff20000010000 */
[----:B------:R-:W4:Y:S01]  /*feb0*/  MUFU.EX2 R172, R172 ;  /* 0x000000ac00ac7308 */ /* 0x000f220000000800 */
[C---:B-1----:R-:W-:Y:S01]  /*fec0*/  F2FP.BF16.PACK_AB R133, R200.reuse, R199 ;  /* 0x000000c7c885723e */ /* 0x042fe200000010ff */
[----:B------:R-:W-:Y:S08]  /*fed0*/  FADD.FTZ R187, R200, R187 ;  /* 0x000000bbc8bb7221 */ /* 0x000ff00000010000 */
[----:B------:R-:W1:Y:S01]  /*fee0*/  MUFU.EX2 R173, R173 ;  /* 0x000000ad00ad7308 */ /* 0x000e620000000800 */
[----:B---3--:R-:W-:Y:S09]  /*fef0*/  FADD.FTZ R188, R203, R188 ;  /* 0x000000bccbbc7221 */ /* 0x008ff20000010000 */
[----:B------:R-:W-:Y:S01]  /*ff00*/  MUFU.EX2 R248, R248 ;  /* 0x000000f800f87308 */ /* 0x000fe20000000800 */
[C---:B----4-:R-:W-:Y:S01]  /*ff10*/  F2FP.BF16.PACK_AB R134, R172.reuse, R203 ;  /* 0x000000cbac86723e */ /* 0x050fe200000010ff */
[----:B------:R-:W-:Y:S04]  /*ff20*/  FADD.FTZ R172, R172, R188 ;  /* 0x000000bcacac7221 */ /* 0x000fe80000010000 */
[----:B------:R-:W-:Y:S04]  /*ff30*/  FADD.FTZ R172, R247, R172 ;  /* 0x000000acf7ac7221 */ /* 0x000fe80000010000 */
[----:B------:R-:W-:Y:S01]  /*ff40*/  MUFU.EX2 R249, R249 ;  /* 0x000000f900f97308 */ /* 0x000fe20000000800 */
[C---:B-1----:R-:W-:Y:S01]  /*ff50*/  F2FP.BF16.PACK_AB R135, R174.reuse, R173 ;  /* 0x000000adae87723e */ /* 0x042fe200000010ff */
[----:B------:R-:W-:Y:S04]  /*ff60*/  FADD.FTZ R187, R173, R187 ;  /* 0x000000bbadbb7221 */ /* 0x000fe80000010000 */
[----:B------:R-:W-:Y:S04]  /*ff70*/  FADD.FTZ R187, R174, R187 ;  /* 0x000000bbaebb7221 */ /* 0x000fe80000010000 */
[----:B------:R-:W-:Y:S01]  /*ff80*/  MUFU.EX2 R250, R250 ;  /* 0x000000fa00fa7308 */ /* 0x000fe20000000800 */
[C---:B------:R-:W-:Y:S07]  /*ff90*/  HMMA.16816.F32.BF16 R8, R132.reuse, R128, R8 ;  /* 0x000000808408723c */ /* 0x040fee0000041808 */
[--C-:B------:R-:W-:Y:S01]  /*ffa0*/  FFMA.FTZ R128, R41, c[0x0][0x2d0], -R202.reuse ;  /* 0x0000b40029807a23 */ /* 0x100fe200000108ca */
[-C--:B------:R-:W-:Y:S01]  /*ffb0*/  HMMA.16816.F32.BF16 R12, R132, R130.reuse, R12 ;  /* 0x00000082840c723c */ /* 0x080fe2000004180c */
[----:B------:R-:W1:Y:S03]  /*ffc0*/  MUFU.EX2 R175, R175 ;  /* 0x000000af00af7308 */ /* 0x000e660000000800 */
[--C-:B------:R-:W-:Y:S04]  /*ffd0*/  FFMA.FTZ R129, R42, c[0x0][0x2d0], -R201.reuse ;  /* 0x0000b4002a817a23 */ /* 0x100fe800000108c9 */
[C---:B------:R-:W-:Y:S03]  /*ffe0*/  HMMA.16816.F32.BF16 R16, R48.reuse, R130, R16 ;  /* 0x000000823010723c */ /* 0x040fe60000041810 */
[----:B------:R-:W3:Y:S04]  /*fff0*/  MUFU.EX2 R128, R128 ;  /* 0x0000008000807308 */ /* 0x000ee80000000800 */
[----:B------:R-:W-:Y:S01]  /*10000*/  FFMA.FTZ R130, R43, c[0x0][0x2d0], -R201 ;  /* 0x0000b4002b827a23 */ /* 0x000fe200000108c9 */
[-C--:B--2---:R-:W-:Y:S01]  /*10010*/  HMMA.16816.F32.BF16 R20, R48, R136.reuse, R20 ;  /* 0x000000883014723c */ /* 0x084fe20000041814 */
[----:B------:R-:W2:Y:S03]  /*10020*/  LDSM.16.MT88.4 R40, [R218+0x900] ;  /* 0x00090000da28783b */ /* 0x000ea60000004200 */
[----:B------:R-:W-:Y:S01]  /*10030*/  FFMA.FTZ R131, R44, c[0x0][0x2d0], -R202 ;  /* 0x0000b4002c837a23 */ /* 0x000fe200000108ca */
[----:B------:R-:W4:Y:S03]  /*10040*/  MUFU.EX2 R129, R129 ;  /* 0x0000008100817308 */ /* 0x000f260000000800 */
[C---:B------:R-:W-:Y:S01]  /*10050*/  HMMA.16816.F32.BF16 R24, R132.reuse, R136, R24 ;  /* 0x000000888418723c */ /* 0x040fe20000041818 */
[----:B------:R-:W5:Y:S03]  /*10060*/  LDSM.16.MT88.4 R44, [R225+0x1100] ;  /* 0x00110000e12c783b */ /* 0x000f660000004200 */
[----:B-1----:R-:W-:Y:S03]  /*10070*/  FADD.FTZ R194, R175, R194 ;  /* 0x000000c2afc27221 */ /* 0x002fe60000010000 */
[----:B------:R-:W1:Y:S01]  /*10080*/  MUFU.EX2 R130, R130 ;  /* 0x0000008200827308 */ /* 0x000e620000000800 */
[-C--:B------:R-:W-:Y:S04]  /*10090*/  HMMA.16816.F32.BF16 R32, R132, R138.reuse, R32 ;  /* 0x0000008a8420723c */ /* 0x080fe80000041820 */
[----:B---3--:R-:W-:Y:S04]  /*100a0*/  FADD.FTZ R172, R128, R172 ;  /* 0x000000ac80ac7221 */ /* 0x008fe80000010000 */
[C---:B------:R-:W-:Y:S01]  /*100b0*/  HMMA.16816.F32.BF16 R100, R48.reuse, R138, R100 ;  /* 0x0000008a3064723c */ /* 0x040fe20000041864 */
[----:B------:R-:W3:Y:S03]  /*100c0*/  MUFU.EX2 R131, R131 ;  /* 0x0000008300837308 */ /* 0x000ee60000000800 */
[----:B----4-:R-:W-:Y:S04]  /*100d0*/  FADD.FTZ R187, R129, R187 ;  /* 0x000000bb81bb7221 */ /* 0x010fe80000010000 */
[-C--:B------:R-:W-:Y:S03]  /*100e0*/  HMMA.16816.F32.BF16 R28, R48, R140.reuse, R28 ;  /* 0x0000008c301c723c */ /* 0x080fe6000004181c */
[----:B------:R-:W4:Y:S01]  /*100f0*/  MUFU.EX2 R206, R206 ;  /* 0x000000ce00ce7308 */ /* 0x000f220000000800 */
[----:B-1----:R-:W-:Y:S04]  /*10100*/  FADD.FTZ R187, R130, R187 ;  /* 0x000000bb82bb7221 */ /* 0x002fe80000010000 */
[C---:B------:R-:W-:Y:S04]  /*10110*/  HMMA.16816.F32.BF16 R104, R132.reuse, R140, R104 ;  /* 0x0000008c8468723c */ /* 0x040fe80000041868 */
[----:B------:R-:W-:Y:S01]  /*10120*/  FADD.FTZ R187, R249, R187 ;  /* 0x000000bbf9bb7221 */ /* 0x000fe20000010000 */
[----:B------:R-:W1:Y:S03]  /*10130*/  MUFU.EX2 R207, R207 ;  /* 0x000000cf00cf7308 */ /* 0x000e660000000800 */
[-C--:B------:R-:W-:Y:S04]  /*10140*/  HMMA.16816.F32.BF16 R108, R132, R142.reuse, R108 ;  /* 0x0000008e846c723c */ /* 0x080fe8000004186c */
[----:B---3--:R-:W-:Y:S02]  /*10150*/  FADD.FTZ R172, R131, R172 ;  /* 0x000000ac83ac7221 */ /* 0x008fe40000010000 */
[----:B------:R-:W-:Y:S01]  /*10160*/  FADD.FTZ R187, R250, R187 ;  /* 0x000000bbfabb7221 */ /* 0x000fe20000010000 */
[----:B------:R-:W3:Y:S01]  /*10170*/  MUFU.EX2 R208, R208 ;  /* 0x000000d000d07308 */ /* 0x000ee20000000800 */
[C---:B------:R-:W-:Y:S04]  /*10180*/  HMMA.16816.F32.BF16 R112, R48.reuse, R142, R112 ;  /* 0x0000008e3070723c */ /* 0x040fe80000041870 */
[----:B----4-:R-:W-:Y:S02]  /*10190*/  FADD.FTZ R194, R206, R194 ;  /* 0x000000c2cec27221 */ /* 0x010fe40000010000 */
[----:B------:R-:W-:Y:S02]  /*101a0*/  FADD.FTZ R172, R248, R172 ;  /* 0x000000acf8ac7221 */ /* 0x000fe40000010000 */
[-C--:B--2---:R-:W-:Y:S01]  /*101b0*/  HMMA.16816.F32.BF16 R36, R48, R40.reuse, R36 ;  /* 0x000000283024723c */ /* 0x084fe20000041824 */
[----:B------:R-:W2:Y:S03]  /*101c0*/  MUFU.EX2 R209, R209 ;  /* 0x000000d100d17308 */ /* 0x000ea60000000800 */
[----:B-1----:R-:W-:Y:S04]  /*101d0*/  FADD.FTZ R196, R207, R196 ;  /* 0x000000c4cfc47221 */ /* 0x002fe80000010000 */
[C---:B------:R-:W-:Y:S03]  /*101e0*/  HMMA.16816.F32.BF16 R116, R132.reuse, R40, R116 ;  /* 0x000000288474723c */ /* 0x040fe60000041874 */
[----:B------:R-:W1:Y:S04]  /*101f0*/  MUFU.EX2 R210, R210 ;  /* 0x000000d200d27308 */ /* 0x000e680000000800 */
[----:B------:R-:W-:Y:S01]  /*10200*/  F2FP.BF16.PACK_AB R40, R206, R175 ;  /* 0x000000afce28723e */ /* 0x000fe200000010ff */
[-C--:B------:R-:W-:Y:S04]  /*10210*/  HMMA.16816.F32.BF16 R120, R132, R42.reuse, R120 ;  /* 0x0000002a8478723c */ /* 0x080fe80000041878 */
[C---:B---3--:R-:W-:Y:S01]  /*10220*/  F2FP.BF16.PACK_AB R41, R208.reuse, R207 ;  /* 0x000000cfd029723e */ /* 0x048fe200000010ff */
[----:B------:R-:W3:Y:S01]  /*10230*/  MUFU.EX2 R211, R211 ;  /* 0x000000d300d37308 */ /* 0x000ee20000000800 */
[----:B------:R-:W-:Y:S02]  /*10240*/  FADD.FTZ R196, R208, R196 ;  /* 0x000000c4d0c47221 */ /* 0x000fe40000010000 */
[----:B------:R-:W-:Y:S04]  /*10250*/  HMMA.16816.F32.BF16 R124, R48, R42, R124 ;  /* 0x0000002a307c723c */ /* 0x000fe8000004187c */
[----:B--2---:R-:W-:Y:S03]  /*10260*/  FADD.FTZ R194, R209, R194 ;  /* 0x000000c2d1c27221 */ /* 0x004fe60000010000 */
[----:B------:R-:W2:Y:S01]  /*10270*/  MUFU.EX2 R246, R246 ;  /* 0x000000f600f67308 */ /* 0x000ea20000000800 */
[----:B------:R-:W-:Y:S04]  /*10280*/  F2FP.BF16.PACK_AB R48, R128, R247 ;  /* 0x000000f78030723e */ /* 0x000fe800000010ff */
[C---:B-1----:R-:W-:Y:S01]  /*10290*/  F2FP.BF16.PACK_AB R42, R210.reuse, R209 ;  /* 0x000000d1d22a723e */ /* 0x042fe200000010ff */
[----:B------:R-:W-:Y:S01]  /*102a0*/  FADD.FTZ R194, R210, R194 ;  /* 0x000000c2d2c27221 */ /* 0x000fe20000010000 */
[----:B------:R-:W-:Y:S02]  /*102b0*/  F2FP.BF16.PACK_AB R49, R130, R129 ;  /* 0x000000818231723e */ /* 0x000fe400000010ff */
[----:B------:R-:W-:Y:S01]  /*102c0*/  F2FP.BF16.PACK_AB R50, R248, R131 ;  /* 0x00000083f832723e */ /* 0x000fe200000010ff */
[----:B------:R-:W1:Y:S01]  /*102d0*/  MUFU.EX2 R251, R251 ;  /* 0x000000fb00fb7308 */ /* 0x000e620000000800 */
[----:B------:R-:W-:Y:S01]  /*102e0*/  F2FP.BF16.PACK_AB R51, R250, R249 ;  /* 0x000000f9fa33723e */ /* 0x000fe200000010ff */
[----:B---3--:R-:W-:Y:S08]  /*102f0*/  FADD.FTZ R196, R211, R196 ;  /* 0x000000c4d3c47221 */ /* 0x008ff00000010000 */
[----:B------:R-:W3:Y:S01]  /*10300*/  MUFU.EX2 R252, R252 ;  /* 0x000000fc00fc7308 */ /* 0x000ee20000000800 */
[C---:B--2---:R-:W-:Y:S01]  /*10310*/  F2FP.BF16.PACK_AB R43, R246.reuse, R211 ;  /* 0x000000d3f62b723e */ /* 0x044fe200000010ff */
[----:B------:R-:W-:Y:S08]  /*10320*/  FADD.FTZ R196, R246, R196 ;  /* 0x000000c4f6c47221 */ /* 0x000ff00000010000 */
[----:B------:R-:W-:Y:S01]  /*10330*/  MUFU.EX2 R60, R60 ;  /* 0x0000003c003c7308 */ /* 0x000fe20000000800 */
[-C--:B-----5:R-:W-:Y:S05]  /*10340*/  HMMA.16816.F32.BF16 R4, R40, R44.reuse, R4 ;  /* 0x0000002c2804723c */ /* 0x0a0fea0000041804 */
[----:B-1----:R-:W-:Y:S03]  /*10350*/  FADD.FTZ R194, R251, R194 ;  /* 0x000000c2fbc27221 */ /* 0x002fe60000010000 */
[C---:B------:R-:W-:Y:S01]  /*10360*/  HMMA.16816.F32.BF16 R8, R48.reuse, R44, R8 ;  /* 0x0000002c3008723c */ /* 0x040fe20000041808 */
[----:B------:R-:W1:Y:S03]  /*10370*/  MUFU.EX2 R61, R61 ;  /* 0x0000003d003d7308 */ /* 0x000e660000000800 */
[----:B---3--:R-:W-:Y:S04]  /*10380*/  FADD.FTZ R194, R252, R194 ;  /* 0x000000c2fcc27221 */ /* 0x008fe80000010000 */
[-C--:B------:R-:W-:Y:S03]  /*10390*/  HMMA.16816.F32.BF16 R12, R48, R46.reuse, R12 ;  /* 0x0000002e300c723c */ /* 0x080fe6000004180c */
[----:B------:R-:W-:Y:S05]  /*103a0*/  MUFU.EX2 R62, R62 ;  /* 0x0000003e003e7308 */ /* 0x000fea0000000800 */
[C---:B------:R-:W-:Y:S01]  /*103b0*/  HMMA.16816.F32.BF16 R16, R40.reuse, R46, R16 ;  /* 0x0000002e2810723c */ /* 0x040fe20000041810 */
[----:B------:R-:W2:Y:S04]  /*103c0*/  LDSM.16.MT88.4 R44, [R218+0x1100] ;  /* 0x00110000da2c783b */ /* 0x000ea80000004200 */
[----:B------:R-:W3:Y:S03]  /*103d0*/  MUFU.EX2 R63, R63 ;  /* 0x0000003f003f7308 */ /* 0x000ee60000000800 */
[-C--:B------:R-:W-:Y:S07]  /*103e0*/  HMMA.16816.F32.BF16 R20, R40, R52.reuse, R20 ;  /* 0x000000342814723c */ /* 0x080fee0000041814 */
[----:B------:R-:W-:Y:S01]  /*103f0*/  MUFU.EX2 R72, R72 ;  /* 0x0000004800487308 */ /* 0x000fe20000000800 */
[C---:B------:R-:W-:Y:S08]  /*10400*/  HMMA.16816.F32.BF16 R24, R48.reuse, R52, R24 ;  /* 0x000000343018723c */ /* 0x040ff00000041818 */
[-C--:B------:R-:W-:Y:S01]  /*10410*/  HMMA.16816.F32.BF16 R32, R48, R54.reuse, R32 ;  /* 0x000000363020723c */ /* 0x080fe20000041820 */
[----:B------:R-:W-:Y:S07]  /*10420*/  MUFU.EX2 R73, R73 ;  /* 0x0000004900497308 */ /* 0x000fee0000000800 */
[C---:B------:R-:W-:Y:S01]  /*10430*/  HMMA.16816.F32.BF16 R100, R40.reuse, R54, R100 ;  /* 0x000000362864723c */ /* 0x040fe20000041864 */
[----:B------:R-:W4:Y:S02]  /*10440*/  LDSM.16.MT88.4 R52, [R225+0x1900] ;  /* 0x00190000e134783b */ /* 0x000f240000004200 */
[----:B------:R-:W-:Y:S05]  /*10450*/  MUFU.EX2 R74, R74 ;  /* 0x0000004a004a7308 */ /* 0x000fea0000000800 */
[-C--:B------:R-:W-:Y:S05]  /*10460*/  HMMA.16816.F32.BF16 R28, R40, R64.reuse, R28 ;  /* 0x00000040281c723c */ /* 0x080fea000004181c */
[----:B------:R-:W-:Y:S03]  /*10470*/  MUFU.EX2 R75, R75 ;  /* 0x0000004b004b7308 */ /* 0x000fe60000000800 */
[C---:B------:R-:W-:Y:S07]  /*10480*/  HMMA.16816.F32.BF16 R104, R48.reuse, R64, R104 ;  /* 0x000000403068723c */ /* 0x040fee0000041868 */
[----:B------:R-:W-:Y:S01]  /*10490*/  MUFU.EX2 R76, R76 ;  /* 0x0000004c004c7308 */ /* 0x000fe20000000800 */
[-C--:B------:R-:W-:Y:S04]  /*104a0*/  HMMA.16816.F32.BF16 R108, R48, R66.reuse, R108 ;  /* 0x00000042306c723c */ /* 0x080fe8000004186c */
[--C-:B------:R-:W-:Y:S02]  /*104b0*/  FFMA.FTZ R64, R68, c[0x0][0x2d0], -R205.reuse ;  /* 0x0000b40044407a23 */ /* 0x100fe400000108cd */
[--C-:B------:R-:W-:Y:S02]  /*104c0*/  FFMA.FTZ R65, R69, c[0x0][0x2d0], -R205.reuse ;  /* 0x0000b40045417a23 */ /* 0x100fe400000108cd */
[C---:B------:R-:W-:Y:S01]  /*104d0*/  HMMA.16816.F32.BF16 R112, R40.reuse, R66, R112 ;  /* 0x000000422870723c */ /* 0x040fe20000041870 */
[----:B------:R-:W-:Y:S03]  /*104e0*/  MUFU.EX2 R77, R77 ;  /* 0x0000004d004d7308 */ /* 0x000fe60000000800 */
[--C-:B------:R-:W-:Y:S02]  /*104f0*/  FFMA.FTZ R68, R80, c[0x0][0x2d0], -R205.reuse ;  /* 0x0000b40050447a23 */ /* 0x100fe400000108cd */
[--C-:B------:R-:W-:Y:S02]  /*10500*/  FFMA.FTZ R69, R81, c[0x0][0x2d0], -R205.reuse ;  /* 0x0000b40051457a23 */ /* 0x100fe400000108cd */
[-C--:B--2---:R-:W-:Y:S03]  /*10510*/  HMMA.16816.F32.BF16 R36, R40, R44.reuse, R36 ;  /* 0x0000002c2824723c */ /* 0x084fe60000041824 */
[----:B------:R-:W2:Y:S01]  /*10520*/  MUFU.EX2 R64, R64 ;  /* 0x0000004000407308 */ /* 0x000ea20000000800 */
[--C-:B------:R-:W-:Y:S02]  /*10530*/  FFMA.FTZ R66, R70, c[0x0][0x2d0], -R204.reuse ;  /* 0x0000b40046427a23 */ /* 0x100fe400000108cc */
[--C-:B------:R-:W-:Y:S02]  /*10540*/  FFMA.FTZ R67, R71, c[0x0][0x2d0], -R204.reuse ;  /* 0x0000b40047437a23 */ /* 0x100fe400000108cc */
[C---:B------:R-:W-:Y:S04]  /*10550*/  HMMA.16816.F32.BF16 R116, R48.reuse, R44, R116 ;  /* 0x0000002c3074723c */ /* 0x040fe80000041874 */
[--C-:B------:R-:W-:Y:S01]  /*10560*/  FFMA.FTZ R70, R82, c[0x0][0x2d0], -R204.reuse ;  /* 0x0000b40052467a23 */ /* 0x100fe200000108cc */
[----:B------:R-:W5:Y:S01]  /*10570*/  MUFU.EX2 R65, R65 ;  /* 0x0000004100417308 */ /* 0x000f620000000800 */
[--C-:B------:R-:W-:Y:S01]  /*10580*/  FFMA.FTZ R71, R83, c[0x0][0x2d0], -R204.reuse ;  /* 0x0000b40053477a23 */ /* 0x100fe200000108cc */
[----:B------:R-:W-:Y:S01]  /*10590*/  F2FP.BF16.PACK_AB R44, R148, R153 ;  /* 0x00000099942c723e */ /* 0x000fe200000010ff */
[-C--:B------:R-:W-:Y:S01]  /*105a0*/  HMMA.16816.F32.BF16 R120, R48, R46.reuse, R120 ;  /* 0x0000002e3078723c */ /* 0x080fe20000041878 */
[----:B------:R-:W2:Y:S03]  /*105b0*/  LDSM.16.MT88.4 R48, [R220+0x1900] ;  /* 0x00190000dc30783b */ /* 0x000ea60000004200 */
[----:B------:R-:W-:Y:S01]  /*105c0*/  F2FP.BF16.PACK_AB R45, R149, R154 ;  /* 0x0000009a952d723e */ /* 0x000fe200000010ff */
[----:B------:R-:W-:Y:S02]  /*105d0*/  FFMA.FTZ R81, R85, c[0x0][0x2d0], -R205 ;  /* 0x0000b40055517a23 */ /* 0x000fe400000108cd */
[--C-:B------:R-:W-:Y:S01]  /*105e0*/  FFMA.FTZ R85, R98, c[0x0][0x2d0], -R204.reuse ;  /* 0x0000b40062557a23 */ /* 0x100fe200000108cc */
[----:B------:R-:W-:Y:S01]  /*105f0*/  HMMA.16816.F32.BF16 R124, R40, R46, R124 ;  /* 0x0000002e287c723c */ /* 0x000fe2000004187c */
[----:B------:R-:W-:Y:S03]  /*10600*/  MUFU.EX2 R66, R66 ;  /* 0x0000004200427308 */ /* 0x000fe60000000800 */
[-C--:B------:R-:W-:Y:S01]  /*10610*/  MOV R98, R151.reuse ;  /* 0x0000009700627202 */ /* 0x080fe20000000f00 */
[--C-:B------:R-:W-:Y:S02]  /*10620*/  FFMA.FTZ R82, R86, c[0x0][0x2d0], -R204.reuse ;  /* 0x0000b40056527a23 */ /* 0x100fe400000108cc */
[----:B------:R-:W-:Y:S01]  /*10630*/  F2FP.BF16.PACK_AB R42, R145, R150 ;  /* 0x00000096912a723e */ /* 0x000fe200000010ff */
[--C-:B------:R-:W-:Y:S01]  /*10640*/  FFMA.FTZ R83, R87, c[0x0][0x2d0], -R204.reuse ;  /* 0x0000b40057537a23 */ /* 0x100fe200000108cc */
[----:B------:R-:W-:Y:S02]  /*10650*/  F2FP.BF16.PACK_AB R43, R144, R151 ;  /* 0x00000097902b723e */ /* 0x000fe400000010ff */
[----:B------:R-:W-:Y:S01]  /*10660*/  MUFU.EX2 R67, R67 ;  /* 0x0000004300437308 */ /* 0x000fe20000000800 */
[----:B------:R-:W-:Y:S01]  /*10670*/  F2FP.BF16.PACK_AB R40, R252, R251 ;  /* 0x000000fbfc28723e */ /* 0x000fe200000010ff */
[----:B------:R-:W-:Y:S01]  /*10680*/  FFMA.FTZ R204, R99, c[0x0][0x2d0], -R204 ;  /* 0x0000b40063cc7a23 */ /* 0x000fe200000108cc */
[----:B------:R-:W-:Y:S01]  /*10690*/  F2FP.BF16.PACK_AB R41, R155, R152 ;  /* 0x000000989b29723e */ /* 0x000fe200000010ff */
[--C-:B------:R-:W-:Y:S01]  /*106a0*/  FFMA.FTZ R87, R89, c[0x0][0x2d0], -R202.reuse ;  /* 0x0000b40059577a23 */ /* 0x100fe200000108ca */
[----:B------:R-:W-:Y:S01]  /*106b0*/  MOV R99, R150 ;  /* 0x0000009600637202 */ /* 0x000fe20000000f00 */
[--C-:B------:R-:W-:Y:S01]  /*106c0*/  FFMA.FTZ R89, R91, c[0x0][0x2d0], -R201.reuse ;  /* 0x0000b4005b597a23 */ /* 0x100fe200000108c9 */
[----:B------:R-:W-:Y:S01]  /*106d0*/  MOV R91, R149 ;  /* 0x00000095005b7202 */ /* 0x000fe20000000f00 */
[--C-:B------:R-:W-:Y:S01]  /*106e0*/  FFMA.FTZ R86, R88, c[0x0][0x2d0], -R202.reuse ;  /* 0x0000b40058567a23 */ /* 0x100fe200000108ca */
[----:B-1----:R-:W-:Y:S01]  /*106f0*/  F2FP.BF16.PACK_AB R46, R61, R60 ;  /* 0x0000003c3d2e723e */ /* 0x002fe200000010ff */
[-C--:B----4-:R-:W-:Y:S01]  /*10700*/  HMMA.16816.F32.BF16 R4, R40, R52.reuse, R4 ;  /* 0x000000342804723c */ /* 0x090fe20000041804 */
[----:B------:R-:W1:Y:S02]  /*10710*/  MUFU.EX2 R68, R68 ;  /* 0x0000004400447308 */ /* 0x000e640000000800 */
[----:B---3--:R-:W-:Y:S01]  /*10720*/  F2FP.BF16.PACK_AB R47, R63, R62 ;  /* 0x0000003e3f2f723e */ /* 0x008fe200000010ff */
[----:B------:R-:W-:Y:S02]  /*10730*/  FFMA.FTZ R88, R90, c[0x0][0x2d0], -R201 ;  /* 0x0000b4005a587a23 */ /* 0x000fe400000108c9 */
[--C-:B------:R-:W-:Y:S01]  /*10740*/  FFMA.FTZ R90, R92, c[0x0][0x2d0], -R202.reuse ;  /* 0x0000b4005c5a7a23 */ /* 0x100fe200000108ca */
[----:B------:R-:W-:Y:S01]  /*10750*/  MOV R92, R148 ;  /* 0x00000094005c7202 */ /* 0x000fe20000000f00 */
[--C-:B------:R-:W-:Y:S01]  /*10760*/  FFMA.FTZ R80, R84, c[0x0][0x2d0], -R205.reuse ;  /* 0x0000b40054507a23 */ /* 0x100fe200000108cd */
[----:B------:R-:W-:Y:S01]  /*10770*/  LDSM.16.MT88.4 R148, [R225+0x2900] ;  /* 0x00290000e194783b */ /* 0x000fe20000004200 */
[C---:B------:R-:W-:Y:S01]  /*10780*/  HMMA.16816.F32.BF16 R8, R44.reuse, R52, R8 ;  /* 0x000000342c08723c */ /* 0x040fe20000041808 */
[----:B------:R-:W3:Y:S03]  /*10790*/  MUFU.EX2 R69, R69 ;  /* 0x0000004500457308 */ /* 0x000ee60000000800 */
[--C-:B------:R-:W-:Y:S01]  /*107a0*/  FFMA.FTZ R84, R96, c[0x0][0x2d0], -R205.reuse ;  /* 0x0000b40060547a23 */ /* 0x100fe200000108cd */
[----:B------:R-:W-:Y:S01]  /*107b0*/  MOV R96, R144 ;  /* 0x0000009000607202 */ /* 0x000fe20000000f00 */
[----:B------:R-:W-:Y:S01]  /*107c0*/  FFMA.FTZ R205, R97, c[0x0][0x2d0], -R205 ;  /* 0x0000b40061cd7a23 */ /* 0x000fe200000108cd */
[----:B------:R-:W-:Y:S01]  /*107d0*/  MOV R97, R145 ;  /* 0x0000009100617202 */ /* 0x000fe20000000f00 */
[-C--:B------:R-:W-:Y:S03]  /*107e0*/  HMMA.16816.F32.BF16 R12, R44, R54.reuse, R12 ;  /* 0x000000362c0c723c */ /* 0x080fe6000004180c */
[----:B------:R-:W-:Y:S01]  /*107f0*/  MUFU.EX2 R70, R70 ;  /* 0x0000004600467308 */ /* 0x000fe20000000800 */
[----:B------:R-:W-:Y:S01]  /*10800*/  FFMA.FTZ R202, R93, c[0x0][0x2d0], -R202 ;  /* 0x0000b4005dca7a23 */ /* 0x000fe200000108ca */
[----:B------:R-:W-:Y:S01]  /*10810*/  MOV R93, R155 ;  /* 0x0000009b005d7202 */ /* 0x000fe20000000f00 */
[----:B------:R-:W-:Y:S02]  /*10820*/  FADD.FTZ R194, R99, R194 ;  /* 0x000000c263c27221 */ /* 0x000fe40000010000 */
[C---:B------:R-:W-:Y:S01]  /*10830*/  HMMA.16816.F32.BF16 R16, R40.reuse, R54, R16 ;  /* 0x000000362810723c */ /* 0x040fe20000041810 */
[----:B------:R-:W4:Y:S03]  /*10840*/  LDSM.16.MT88.4 R52, [R218+0x1900] ;  /* 0x00190000da34783b */ /* 0x000f260000004200 */
[----:B------:R-:W-:Y:S01]  /*10850*/  FADD.FTZ R194, R97, R194 ;  /* 0x000000c261c27221 */ /* 0x000fe20000010000 */
[----:B------:R-:W-:Y:S03]  /*10860*/  MUFU.EX2 R71, R71 ;  /* 0x0000004700477308 */ /* 0x000fe60000000800 */
[-C--:B--2---:R-:W-:Y:S04]  /*10870*/  HMMA.16816.F32.BF16 R20, R40, R48.reuse, R20 ;  /* 0x000000302814723c */ /* 0x084fe80000041814 */
[----:B------:R-:W-:Y:S03]  /*10880*/  FADD.FTZ R194, R64, R194 ;  /* 0x000000c240c27221 */ /* 0x000fe60000010000 */
[----:B------:R-:W-:Y:S01]  /*10890*/  MUFU.EX2 R78, R78 ;  /* 0x0000004e004e7308 */ /* 0x000fe20000000800 */
[C---:B------:R-:W-:Y:S04]  /*108a0*/  HMMA.16816.F32.BF16 R24, R44.reuse, R48, R24 ;  /* 0x000000302c18723c */ /* 0x040fe80000041818 */
[----:B-----5:R-:W-:Y:S04]  /*108b0*/  FADD.FTZ R194, R65, R194 ;  /* 0x000000c241c27221 */ /* 0x020fe80000010000 */
[-C--:B------:R-:W-:Y:S01]  /*108c0*/  HMMA.16816.F32.BF16 R32, R44, R50.reuse, R32 ;  /* 0x000000322c20723c */ /* 0x080fe20000041820 */
[----:B------:R-:W-:Y:S03]  /*108d0*/  MUFU.EX2 R79, R79 ;  /* 0x0000004f004f7308 */ /* 0x000fe60000000800 */
[----:B-1----:R-:W-:Y:S04]  /*108e0*/  FADD.FTZ R194, R68, R194 ;  /* 0x000000c244c27221 */ /* 0x002fe80000010000 */
[C---:B------:R-:W-:Y:S01]  /*108f0*/  HMMA.16816.F32.BF16 R100, R40.reuse, R50, R100 ;  /* 0x000000322864723c */ /* 0x040fe20000041864 */
[----:B------:R-:W1:Y:S02]  /*10900*/  LDSM.16.MT88.4 R48, [R225+0x2100] ;  /* 0x00210000e130783b */ /* 0x000e640000004200 */
[----:B------:R-:W2:Y:S01]  /*10910*/  MUFU.EX2 R80, R80 ;  /* 0x0000005000507308 */ /* 0x000ea20000000800 */
[----:B---3--:R-:W-:Y:S04]  /*10920*/  FADD.FTZ R194, R69, R194 ;  /* 0x000000c245c27221 */ /* 0x008fe80000010000 */
[-C--:B------:R-:W-:Y:S05]  /*10930*/  HMMA.16816.F32.BF16 R28, R40, R56.reuse, R28 ;  /* 0x00000038281c723c */ /* 0x080fea000004181c */
[----:B------:R-:W3:Y:S03]  /*10940*/  MUFU.EX2 R81, R81 ;  /* 0x0000005100517308 */ /* 0x000ee60000000800 */
[C---:B------:R-:W-:Y:S07]  /*10950*/  HMMA.16816.F32.BF16 R104, R44.reuse, R56, R104 ;  /* 0x000000382c68723c */ /* 0x040fee0000041868 */
[----:B------:R-:W-:Y:S01]  /*10960*/  MUFU.EX2 R82, R82 ;  /* 0x0000005200527308 */ /* 0x000fe20000000800 */
[-C--:B------:R-:W-:Y:S04]  /*10970*/  HMMA.16816.F32.BF16 R108, R44, R58.reuse, R108 ;  /* 0x0000003a2c6c723c */ /* 0x080fe8000004186c */
[----:B--2---:R-:W-:Y:S04]  /*10980*/  FADD.FTZ R194, R80, R194 ;  /* 0x000000c250c27221 */ /* 0x004fe80000010000 */
[C---:B------:R-:W-:Y:S01]  /*10990*/  HMMA.16816.F32.BF16 R112, R40.reuse, R58, R112 ;  /* 0x0000003a2870723c */ /* 0x040fe20000041870 */
[----:B------:R-:W-:Y:S01]  /*109a0*/  LDSM.16.MT88.4 R56, [R219+0x2100] ;  /* 0x00210000db38783b */ /* 0x000fe20000004200 */
[----:B------:R-:W-:Y:S02]  /*109b0*/  MUFU.EX2 R83, R83 ;  /* 0x0000005300537308 */ /* 0x000fe40000000800 */
[----:B---3--:R-:W-:Y:S04]  /*109c0*/  FADD.FTZ R194, R81, R194 ;  /* 0x000000c251c27221 */ /* 0x008fe80000010000 */
[-C--:B----4-:R-:W-:Y:S04]  /*109d0*/  HMMA.16816.F32.BF16 R36, R40, R52.reuse, R36 ;  /* 0x000000342824723c */ /* 0x090fe80000041824 */
[----:B------:R-:W2:Y:S04]  /*109e0*/  MUFU.EX2 R84, R84 ;  /* 0x0000005400547308 */ /* 0x000ea80000000800 */
[C---:B------:R-:W-:Y:S06]  /*109f0*/  HMMA.16816.F32.BF16 R116, R44.reuse, R52, R116 ;  /* 0x000000342c74723c */ /* 0x040fec0000041874 */
[----:B------:R-:W3:Y:S02]  /*10a00*/  MUFU.EX2 R205, R205 ;  /* 0x000000cd00cd7308 */ /* 0x000ee40000000800 */
[-C--:B------:R-:W-:Y:S07]  /*10a10*/  HMMA.16816.F32.BF16 R120, R44, R54.reuse, R120 ;  /* 0x000000362c78723c */ /* 0x080fee0000041878 */
[----:B------:R-:W-:Y:S01]  /*10a20*/  F2FP.BF16.PACK_AB R44, R73, R72 ;  /* 0x00000048492c723e */ /* 0x000fe200000010ff */
[----:B------:R-:W-:Y:S01]  /*10a30*/  HMMA.16816.F32.BF16 R124, R40, R54, R124 ;  /* 0x00000036287c723c */ /* 0x000fe2000004187c */
[----:B------:R-:W4:Y:S01]  /*10a40*/  LDSM.16.MT88.4 R52, [R220+0x2100] ;  /* 0x00210000dc34783b */ /* 0x000f220000004200 */
[----:B------:R-:W-:Y:S02]  /*10a50*/  MUFU.EX2 R85, R85 ;  /* 0x0000005500557308 */ /* 0x000fe40000000800 */
[----:B------:R-:W-:Y:S01]  /*10a60*/  F2FP.BF16.PACK_AB R45, R75, R74 ;  /* 0x0000004a4b2d723e */ /* 0x000fe200000010ff */
[----:B--2---:R-:W-:Y:S01]  /*10a70*/  FADD.FTZ R194, R84, R194 ;  /* 0x000000c254c27221 */ /* 0x004fe20000010000 */
[----:B------:R-:W-:Y:S02]  /*10a80*/  F2FP.BF16.PACK_AB R46, R77, R76 ;  /* 0x0000004c4d2e723e */ /* 0x000fe400000010ff */
[----:B------:R-:W-:Y:S04]  /*10a90*/  F2FP.BF16.PACK_AB R40, R65, R64 ;  /* 0x000000404128723e */ /* 0x000fe800000010ff */
[----:B------:R-:W-:Y:S01]  /*10aa0*/  F2FP.BF16.PACK_AB R41, R67, R66 ;  /* 0x000000424329723e */ /* 0x000fe200000010ff */
[----:B------:R-:W-:Y:S01]  /*10ab0*/  MUFU.EX2 R204, R204 ;  /* 0x000000cc00cc7308 */ /* 0x000fe20000000800 */
[----:B------:R-:W-:Y:S01]  /*10ac0*/  F2FP.BF16.PACK_AB R42, R69, R68 ;  /* 0x00000044452a723e */ /* 0x000fe200000010ff */
[----:B---3--:R-:W-:Y:S01]  /*10ad0*/  FADD.FTZ R243, R205, R194 ;  /* 0x000000c2cdf37221 */ /* 0x008fe20000010000 */
[----:B------:R-:W-:Y:S02]  /*10ae0*/  F2FP.BF16.PACK_AB R43, R71, R70 ;  /* 0x00000046472b723e */ /* 0x000fe400000010ff */
[----:B------:R-:W-:Y:S05]  /*10af0*/  F2FP.BF16.PACK_AB R47, R79, R78 ;  /* 0x0000004e4f2f723e */ /* 0x000fea00000010ff */
[-C--:B-1----:R-:W-:Y:S01]  /*10b00*/  HMMA.16816.F32.BF16 R4, R40, R48.reuse, R4 ;  /* 0x000000302804723c */ /* 0x082fe20000041804 */
[----:B------:R-:W-:Y:S07]  /*10b10*/  MUFU.EX2 R86, R86 ;  /* 0x0000005600567308 */ /* 0x000fee0000000800 */
[C---:B------:R-:W-:Y:S03]  /*10b20*/  HMMA.16816.F32.BF16 R8, R44.reuse, R48, R8 ;  /* 0x000000302c08723c */ /* 0x040fe60000041808 */
[----:B------:R-:W1:Y:S05]  /*10b30*/  MUFU.EX2 R87, R87 ;  /* 0x0000005700577308 */ /* 0x000e6a0000000800 */
[-C--:B------:R-:W-:Y:S05]  /*10b40*/  HMMA.16816.F32.BF16 R12, R44, R50.reuse, R12 ;  /* 0x000000322c0c723c */ /* 0x080fea000004180c */
[----:B------:R-:W-:Y:S03]  /*10b50*/  MUFU.EX2 R88, R88 ;  /* 0x0000005800587308 */ /* 0x000fe60000000800 */
[C---:B------:R-:W-:Y:S01]  /*10b60*/  HMMA.16816.F32.BF16 R16, R40.reuse, R50, R16 ;  /* 0x000000322810723c */ /* 0x040fe20000041810 */
[----:B------:R-:W2:Y:S06]  /*10b70*/  LDSM.16.MT88.4 R48, [R218+0x2100] ;  /* 0x00210000da30783b */ /* 0x000eac0000004200 */
[----:B------:R-:W3:Y:S01]  /*10b80*/  MUFU.EX2 R89, R89 ;  /* 0x0000005900597308 */ /* 0x000ee20000000800 */
[-C--:B----4-:R-:W-:Y:S08]  /*10b90*/  HMMA.16816.F32.BF16 R20, R40, R52.reuse, R20 ;  /* 0x000000342814723c */ /* 0x090ff00000041814 */
[C---:B------:R-:W-:Y:S01]  /*10ba0*/  HMMA.16816.F32.BF16 R24, R44.reuse, R52, R24 ;  /* 0x000000342c18723c */ /* 0x040fe20000041818 */
[----:B------:R-:W-:Y:S07]  /*10bb0*/  MUFU.EX2 R90, R90 ;  /* 0x0000005a005a7308 */ /* 0x000fee0000000800 */
[-C--:B------:R-:W-:Y:S03]  /*10bc0*/  HMMA.16816.F32.BF16 R32, R44, R54.reuse, R32 ;  /* 0x000000362c20723c */ /* 0x080fe60000041820 */
[----:B------:R-:W4:Y:S05]  /*10bd0*/  MUFU.EX2 R202, R202 ;  /* 0x000000ca00ca7308 */ /* 0x000f2a0000000800 */
[C---:B------:R-:W-:Y:S01]  /*10be0*/  HMMA.16816.F32.BF16 R100, R40.reuse, R54, R100 ;  /* 0x000000362864723c */ /* 0x040fe20000041864 */
[----:B------:R-:W5:Y:S07]  /*10bf0*/  LDSM.16.MT88.4 R52, [R220+0x2900] ;  /* 0x00290000dc34783b */ /* 0x000f6e0000004200 */
[-C--:B------:R-:W-:Y:S08]  /*10c00*/  HMMA.16816.F32.BF16 R28, R40, R56.reuse, R28 ;  /* 0x00000038281c723c */ /* 0x080ff0000004181c */
[C---:B------:R-:W-:Y:S07]  /*10c10*/  HMMA.16816.F32.BF16 R104, R44.reuse, R56, R104 ;  /* 0x000000382c68723c */ /* 0x040fee0000041868 */
[--C-:B------:R-:W-:Y:S01]  /*10c20*/  FFMA.FTZ R56, R94, c[0x0][0x2d0], -R201.reuse ;  /* 0x0000b4005e387a23 */ /* 0x100fe200000108c9 */
[-C--:B------:R-:W-:Y:S04]  /*10c30*/  HMMA.16816.F32.BF16 R108, R44, R58.reuse, R108 ;  /* 0x0000003a2c6c723c */ /* 0x080fe8000004186c */
[----:B------:R-:W-:Y:S01]  /*10c40*/  FFMA.FTZ R201, R95, c[0x0][0x2d0], -R201 ;  /* 0x0000b4005fc97a23 */ /* 0x000fe200000108c9 */
[----:B------:R-:W-:Y:S01]  /*10c50*/  MUFU.EX2 R56, R56 ;  /* 0x0000003800387308 */ /* 0x000fe20000000800 */
[----:B------:R-:W-:Y:S02]  /*10c60*/  MOV R57, R154 ;  /* 0x0000009a00397202 */ /* 0x000fe40000000f00 */
[C---:B------:R-:W-:Y:S04]  /*10c70*/  HMMA.16816.F32.BF16 R112, R40.reuse, R58, R112 ;  /* 0x0000003a2870723c */ /* 0x040fe80000041870 */
[----:B------:R-:W-:Y:S01]  /*10c80*/  FADD.FTZ R187, R57, R187 ;  /* 0x000000bb39bb7221 */ /* 0x000fe20000010000 */
[----:B------:R-:W-:Y:S02]  /*10c90*/  MOV R94, R153 ;  /* 0x00000099005e7202 */ /* 0x000fe40000000f00 */
[----:B------:R-:W1:Y:S01]  /*10ca0*/  MUFU.EX2 R201, R201 ;  /* 0x000000c900c97308 */ /* 0x000e620000000800 */
[-C--:B--2---:R-:W-:Y:S04]  /*10cb0*/  HMMA.16816.F32.BF16 R36, R40, R48.reuse, R36 ;  /* 0x000000302824723c */ /* 0x084fe80000041824 */
[----:B------:R-:W-:Y:S01]  /*10cc0*/  MOV R95, R152 ;  /* 0x00000098005f7202 */ /* 0x000fe20000000f00 */
[----:B------:R-:W-:Y:S02]  /*10cd0*/  FADD.FTZ R172, R94, R172 ;  /* 0x000000ac5eac7221 */ /* 0x000fe40000010000 */
[----:B------:R-:W-:Y:S01]  /*10ce0*/  FADD.FTZ R187, R91, R187 ;  /* 0x000000bb5bbb7221 */ /* 0x000fe20000010000 */
[C---:B------:R-:W-:Y:S04]  /*10cf0*/  HMMA.16816.F32.BF16 R116, R44.reuse, R48, R116 ;  /* 0x000000302c74723c */ /* 0x040fe80000041874 */
[----:B------:R-:W-:Y:S02]  /*10d00*/  FADD.FTZ R196, R95, R196 ;  /* 0x000000c45fc47221 */ /* 0x000fe40000010000 */
[----:B------:R-:W-:Y:S02]  /*10d10*/  FADD.FTZ R172, R92, R172 ;  /* 0x000000ac5cac7221 */ /* 0x000fe40000010000 */
[-C--:B------:R-:W-:Y:S04]  /*10d20*/  HMMA.16816.F32.BF16 R120, R44, R50.reuse, R120 ;  /* 0x000000322c78723c */ /* 0x080fe80000041878 */
[----:B------:R-:W-:Y:S02]  /*10d30*/  FADD.FTZ R196, R93, R196 ;  /* 0x000000c45dc47221 */ /* 0x000fe40000010000 */
[----:B------:R-:W-:Y:S01]  /*10d40*/  FADD.FTZ R172, R60, R172 ;  /* 0x000000ac3cac7221 */ /* 0x000fe20000010000 */
[----:B-1----:R-:W-:Y:S01]  /*10d50*/  F2FP.BF16.PACK_AB R44, R87, R86 ;  /* 0x00000056572c723e */ /* 0x002fe200000010ff */
[----:B------:R-:W-:Y:S04]  /*10d60*/  HMMA.16816.F32.BF16 R124, R40, R50, R124 ;  /* 0x00000032287c723c */ /* 0x000fe8000004187c */
[----:B---3--:R-:W-:Y:S01]  /*10d70*/  F2FP.BF16.PACK_AB R45, R89, R88 ;  /* 0x00000058592d723e */ /* 0x008fe200000010ff */
[----:B------:R-:W-:Y:S01]  /*10d80*/  FADD.FTZ R196, R98, R196 ;  /* 0x000000c462c47221 */ /* 0x000fe20000010000 */
[----:B----4-:R-:W-:Y:S01]  /*10d90*/  F2FP.BF16.PACK_AB R46, R202, R90 ;  /* 0x0000005aca2e723e */ /* 0x010fe200000010ff */
[----:B------:R-:W-:Y:S01]  /*10da0*/  FADD.FTZ R187, R62, R187 ;  /* 0x000000bb3ebb7221 */ /* 0x000fe20000010000 */
[----:B------:R-:W-:Y:S01]  /*10db0*/  F2FP.BF16.PACK_AB R40, R81, R80 ;  /* 0x000000505128723e */ /* 0x000fe200000010ff */
[----:B------:R-:W-:Y:S03]  /*10dc0*/  FADD.FTZ R196, R96, R196 ;  /* 0x000000c460c47221 */ /* 0x000fe60000010000 */
[----:B------:R-:W-:Y:S01]  /*10dd0*/  F2FP.BF16.PACK_AB R41, R83, R82 ;  /* 0x000000525329723e */ /* 0x000fe200000010ff */
[----:B------:R-:W-:Y:S01]  /*10de0*/  FADD.FTZ R172, R61, R172 ;  /* 0x000000ac3dac7221 */ /* 0x000fe20000010000 */
[----:B------:R-:W-:Y:S01]  /*10df0*/  F2FP.BF16.PACK_AB R42, R205, R84 ;  /* 0x00000054cd2a723e */ /* 0x000fe200000010ff */
[----:B------:R-:W-:Y:S01]  /*10e00*/  FADD.FTZ R187, R63, R187 ;  /* 0x000000bb3fbb7221 */ /* 0x000fe20000010000 */
[----:B------:R-:W-:Y:S01]  /*10e10*/  F2FP.BF16.PACK_AB R43, R204, R85 ;  /* 0x00000055cc2b723e */ /* 0x000fe200000010ff */
[----:B------:R-:W-:Y:S01]  /*10e20*/  FADD.FTZ R196, R66, R196 ;  /* 0x000000c442c47221 */ /* 0x000fe20000010000 */
[----:B------:R-:W-:Y:S01]  /*10e30*/  F2FP.BF16.PACK_AB R47, R201, R56 ;  /* 0x00000038c92f723e */ /* 0x000fe200000010ff */
[----:B------:R-:W-:Y:S02]  /*10e40*/  FADD.FTZ R172, R72, R172 ;  /* 0x000000ac48ac7221 */ /* 0x000fe40000010000 */
[----:B------:R-:W-:Y:S02]  /*10e50*/  FADD.FTZ R187, R74, R187 ;  /* 0x000000bb4abb7221 */ /* 0x000fe40000010000 */
[-C--:B------:R-:W-:Y:S01]  /*10e60*/  HMMA.16816.F32.BF16 R160, R40, R148.reuse, R4 ;  /* 0x0000009428a0723c */ /* 0x080fe20000041804 */
[----:B------:R-:W1:Y:S02]  /*10e70*/  LDSM.16.MT88.4 R4, [R219+0x2900] ;  /* 0x00290000db04783b */ /* 0x000e640000004200 */
[----:B------:R-:W-:Y:S02]  /*10e80*/  FADD.FTZ R196, R67, R196 ;  /* 0x000000c443c47221 */ /* 0x000fe40000010000 */
[----:B------:R-:W-:Y:S02]  /*10e90*/  FADD.FTZ R172, R73, R172 ;  /* 0x000000ac49ac7221 */ /* 0x000fe40000010000 */
[----:B------:R-:W-:Y:S01]  /*10ea0*/  FADD.FTZ R187, R75, R187 ;  /* 0x000000bb4bbb7221 */ /* 0x000fe20000010000 */
[C---:B------:R-:W-:Y:S01]  /*10eb0*/  HMMA.16816.F32.BF16 R156, R44.reuse, R148, R8 ;  /* 0x000000942c9c723c */ /* 0x040fe20000041808 */
[----:B------:R-:W2:Y:S03]  /*10ec0*/  LDSM.16.MT88.4 R8, [R218+0x2900] ;  /* 0x00290000da08783b */ /* 0x000ea60000004200 */
        /* <DEDUP_REMOVED lines=8> */
[-C--:B-----5:R-:W-:Y:S04]  /*10f50*/  HMMA.16816.F32.BF16 R144, R40, R52.reuse, R20 ;  /* 0x000000342890723c */ /* 0x0a0fe80000041814 */
        /* <DEDUP_REMOVED lines=11> */
[-C--:B-1----:R-:W-:Y:S04]  /*11010*/  HMMA.16816.F32.BF16 R132, R40, R4.reuse, R28 ;  /* 0x000000042884723c */ /* 0x082fe8000004181c */
[----:B------:R-:W-:Y:S02]  /*11020*/  FADD.FTZ R187, R56, R187 ;  /* 0x000000bb38bb7221 */ /* 0x000fe40000010000 */
[----:B------:R-:W-:Y:S02]  /*11030*/  FADD.FTZ R242, R204, R196 ;  /* 0x000000c4ccf27221 */ /* 0x000fe40000010000 */
[C---:B------:R-:W-:Y:S04]  /*11040*/  HMMA.16816.F32.BF16 R104, R44.reuse, R4, R104 ;  /* 0x000000042c68723c */ /* 0x040fe80000041868 */
[----:B------:R-:W-:Y:S02]  /*11050*/  FADD.FTZ R241, R202, R172 ;  /* 0x000000accaf17221 */ /* 0x000fe40000010000 */
[----:B------:R-:W-:Y:S02]  /*11060*/  FADD.FTZ R240, R201, R187 ;  /* 0x000000bbc9f07221 */ /* 0x000fe40000010000 */
[-C--:B------:R-:W-:Y:S08]  /*11070*/  HMMA.16816.F32.BF16 R108, R44, R6.reuse, R108 ;  /* 0x000000062c6c723c */ /* 0x080ff0000004186c */
[C---:B------:R-:W-:Y:S08]  /*11080*/  HMMA.16816.F32.BF16 R112, R40.reuse, R6, R112 ;  /* 0x000000062870723c */ /* 0x040ff00000041870 */
[-C--:B--2---:R-:W-:Y:S08]  /*11090*/  HMMA.16816.F32.BF16 R128, R40, R8.reuse, R36 ;  /* 0x000000082880723c */ /* 0x084ff00000041824 */
[C---:B------:R-:W-:Y:S08]  /*110a0*/  HMMA.16816.F32.BF16 R116, R44.reuse, R8, R116 ;  /* 0x000000082c74723c */ /* 0x040ff00000041874 */
[-C--:B------:R-:W-:Y:S07]  /*110b0*/  HMMA.16816.F32.BF16 R120, R44, R10.reuse, R120 ;  /* 0x0000000a2c78723c */ /* 0x080fee0000041878 */
[----:B------:R-:W-:Y:S01]  /*110c0*/  MOV R44, R168 ;  /* 0x000000a8002c7202 */ /* 0x000fe20000000f00 */
[----:B------:R-:W-:Y:S01]  /*110d0*/  HMMA.16816.F32.BF16 R124, R40, R10, R124 ;  /* 0x0000000a287c723c */ /* 0x000fe2000004187c */
[----:B------:R-:W-:-:S07]  /*110e0*/  @P0 BRA `(.L_x_545) ;  /* 0xffffc77000000947 */ /* 0x000fce000383ffff */
.L_x_542:
[----:B------:R-:W-:-:S13]  /*110f0*/  ISETP.GE.AND P0, PT, R244, R230, PT ;  /* 0x000000e6f400720c */ /* 0x000fda0003f06270 */
[----:B------:R-:W-:Y:S05]  /*11100*/  @!P0 BRA `(.L_x_546) ;  /* 0x00005ac000008947 */ /* 0x000fea0003800000 */
[----:B------:R-:W-:Y:S01]  /*11110*/  IMAD.MOV.U32 R166, RZ, RZ, R2 ;  /* 0x000000ffffa67224 */ /* 0x000fe200078e0002 */
[----:B------:R-:W-:Y:S01]  /*11120*/  MOV R164, R44 ;  /* 0x0000002c00a47202 */ /* 0x000fe20000000f00 */
[----:B------:R-:W-:Y:S01]  /*11130*/  IMAD.MOV.U32 R167, RZ, RZ, R3 ;  /* 0x000000ffffa77224 */ /* 0x000fe200078e0003 */
[----:B------:R-:W-:Y:S02]  /*11140*/  MOV R165, R0 ;  /* 0x0000000000a57202 */ /* 0x000fe40000000f00 */
.L_x_564:
[----:B------:R-:W-:Y:S04]  /*11150*/  DEPBAR.LE SB0, 0x0 ;  /* 0x000080000000791a */ /* 0x000fe80000000000 */
[----:B------:R-:W-:Y:S01]  /*11160*/  BAR.SYNC.DEFER_BLOCKING 0x0 ;  /* 0x0000000000007b1d */ /* 0x000fe20000010000 */
[----:B------:R-:W-:Y:S01]  /*11170*/  IMAD.WIDE.U32 R2, R232, c[0x0][0x208], RZ ;  /* 0x00008200e8027a25 */ /* 0x000fe200078e00ff */
[----:B------:R-:W-:Y:S05]  /*11180*/  SHF.R.S32.HI R0, RZ, 0x1f, R232 ;  /* 0x0000001fff007819 */ /* 0x000fea00000114e8 */
[----:B------:R-:W-:Y:S04]  /*11190*/  IMAD R0, R0, c[0x0][0x208], RZ ;  /* 0x0000820000007a24 */ /* 0x000fe800078e02ff */
[----:B------:R-:W-:Y:S04]  /*111a0*/  IMAD R0, R232, c[0x0][0x20c], R0 ;  /* 0x00008300e8007a24 */ /* 0x000fe800078e0200 */
[----:B------:R-:W-:Y:S01]  /*111b0*/  IMAD.IADD R3, R3, 0x1, R0 ;  /* 0x0000000103037824 */ /* 0x000fe200078e0200 */
[----:B------:R-:W-:Y:S03]  /*111c0*/  SHF.R.S32.HI R0, RZ, 0x1f, R231 ;  /* 0x0000001fff007819 */ /* 0x000fe600000114e7 */
[C---:B------:R-:W-:Y:S04]  /*111d0*/  IMAD.WIDE.U32 R2, R231.reuse, c[0x0][0x218], R2 ;  /* 0x00008600e7027a25 */ /* 0x040fe800078e0002 */
[----:B------:R-:W-:Y:S01]  /*111e0*/  IMAD R0, R0, c[0x0][0x218], RZ ;  /* 0x0000860000007a24 */ /* 0x000fe200078e02ff */
[----:B------:R-:W-:Y:S01]  /*111f0*/  LDSM.16.M88.4 R96, [R228+0x6100] ;  /* 0x00610000e460783b */ /* 0x000fe20000000200 */
[----:B------:R-:W-:Y:S02]  /*11200*/  IADD3 R188, P0, R2, UR20, RZ ;  /* 0x0000001402bc7c10 */ /* 0x000fe4000ff1e0ff */
[----:B------:R-:W-:Y:S03]  /*11210*/  IMAD R0, R231, c[0x0][0x21c], R0 ;  /* 0x00008700e7007a24 */ /* 0x000fe600078e0200 */
[----:B------:R-:W1:Y:S02]  /*11220*/  LDSM.16.M88.4 R16, [R227+0x3100] ;  /* 0x00310000e310783b */ /* 0x000e640000000200 */
[----:B------:R-:W-:Y:S02]  /*11230*/  IADD3.X R2, R3, UR12, R0, P0, !PT ;  /* 0x0000000c03027c10 */ /* 0x000fe400087fe400 */
[C---:B------:R-:W-:Y:S02]  /*11240*/  LEA R0, P0, R188.reuse, c[0x0][0x1f8], 0x1 ;  /* 0x00007e00bc007a11 */ /* 0x040fe400078008ff */
[----:B------:R-:W2:Y:S02]  /*11250*/  LDSM.16.M88.4 R92, [R228+0x8100] ;  /* 0x00810000e45c783b */ /* 0x000ea40000000200 */
[----:B------:R-:W-:Y:S04]  /*11260*/  LEA.HI.X R188, R188, c[0x0][0x1fc], R2, 0x1, P0 ;  /* 0x00007f00bcbc7a11 */ /* 0x000fe800000f0c02 */
[----:B------:R-:W3:Y:S06]  /*11270*/  LDSM.16.M88.4 R32, [R227+0x3900] ;  /* 0x00390000e320783b */ /* 0x000eec0000000200 */
[----:B------:R-:W-:Y:S06]  /*11280*/  LDSM.16.M88.4 R48, [R227+0x4100] ;  /* 0x00410000e330783b */ /* 0x000fec0000000200 */
[----:B------:R-:W-:Y:S06]  /*11290*/  LDSM.16.M88.4 R64, [R227+0x4900] ;  /* 0x00490000e340783b */ /* 0x000fec0000000200 */
[----:B------:R-:W-:Y:S06]  /*112a0*/  LDSM.16.M88.4 R80, [R227+0x5100] ;  /* 0x00510000e350783b */ /* 0x000fec0000000200 */
[----:B------:R-:W-:Y:S01]  /*112b0*/  LDSM.16.M88.4 R168, [R227+0x5900] ;  /* 0x00590000e3a8783b */ /* 0x000fe20000000200 */
[-C--:B-1----:R-:W-:Y:S05]  /*112c0*/  HMMA.16816.F32.BF16 R4, R96, R16.reuse, RZ ;  /* 0x000000106004723c */ /* 0x082fea00000418ff */
[----:B------:R-:W-:Y:S03]  /*112d0*/  LDSM.16.M88.4 R172, [R224+0x6100] ;  /* 0x00610000e0ac783b */ /* 0x000fe60000000200 */
[C---:B--2---:R-:W-:Y:S03]  /*112e0*/  HMMA.16816.F32.BF16 R8, R92.reuse, R16, RZ ;  /* 0x000000105c08723c */ /* 0x044fe600000418ff */
[----:B------:R-:W-:Y:S06]  /*112f0*/  LDSM.16.M88.4 R176, [R226] ;  /* 0x00000000e2b0783b */ /* 0x000fec0000000200 */
[----:B------:R-:W-:Y:S01]  /*11300*/  LDSM.16.M88.4 R180, [R224+0x8100] ;  /* 0x00810000e0b4783b */ /* 0x000fe20000000200 */
[-C--:B------:R-:W-:Y:S05]  /*11310*/  HMMA.16816.F32.BF16 R12, R92, R18.reuse, RZ ;  /* 0x000000125c0c723c */ /* 0x080fea00000418ff */
[----:B------:R-:W-:Y:S03]  /*11320*/  LDSM.16.M88.4 R184, [R217] ;  /* 0x00000000d9b8783b */ /* 0x000fe60000000200 */
[C---:B------:R-:W-:Y:S03]  /*11330*/  HMMA.16816.F32.BF16 R16, R96.reuse, R18, RZ ;  /* 0x000000126010723c */ /* 0x040fe600000418ff */
[----:B------:R-:W1:Y:S05]  /*11340*/  SHFL.IDX PT, R190, R0, RZ, 0x181f ;  /* 0x00181fff00be7589 */ /* 0x000e6a00000e0000 */
[-C--:B---3--:R-:W-:Y:S01]  /*11350*/  HMMA.16816.F32.BF16 R20, R96, R32.reuse, RZ ;  /* 0x000000206014723c */ /* 0x088fe200000418ff */
[----:B------:R-:W2:Y:S06]  /*11360*/  SHFL.IDX PT, R189, R0, 0x1, 0x181f ;  /* 0x00381f0000bd7f89 */ /* 0x000eac00000e0000 */
[----:B------:R-:W3:Y:S01]  /*11370*/  SHFL.IDX PT, R191, R188, RZ, 0x181f ;  /* 0x00181fffbcbf7589 */ /* 0x000ee200000e0000 */
[C---:B------:R-:W-:Y:S05]  /*11380*/  HMMA.16816.F32.BF16 R24, R92.reuse, R32, RZ ;  /* 0x000000205c18723c */ /* 0x040fea00000418ff */
[----:B------:R-:W4:Y:S03]  /*11390*/  SHFL.IDX PT, R195, R188, 0x1, 0x181f ;  /* 0x00381f00bcc37f89 */ /* 0x000f2600000e0000 */
[-C--:B------:R-:W-:Y:S03]  /*113a0*/  HMMA.16816.F32.BF16 R28, R92, R34.reuse, RZ ;  /* 0x000000225c1c723c */ /* 0x080fe600000418ff */
[----:B------:R-:W-:Y:S01]  /*113b0*/  SHFL.IDX PT, R194, R188, 0x2, 0x181f ;  /* 0x00581f00bcc27f89 */ /* 0x000fe200000e0000 */
[-C--:B-1----:R-:W-:Y:S04]  /*113c0*/  IADD3 R198, P1, R190, R236.reuse, RZ ;  /* 0x000000ecbec67210 */ /* 0x082fe80007f3e0ff */
[C---:B------:R-:W-:Y:S01]  /*113d0*/  HMMA.16816.F32.BF16 R32, R96.reuse, R34, RZ ;  /* 0x000000226020723c */ /* 0x040fe200000418ff */
[----:B------:R-:W-:Y:S03]  /*113e0*/  SHFL.IDX PT, R3, R188, 0x3, 0x181f ;  /* 0x00781f00bc037f89 */ /* 0x000fe600000e0000 */
[-C--:B--2---:R-:W-:Y:S01]  /*113f0*/  IADD3 R200, P0, R189, R236.reuse, RZ ;  /* 0x000000ecbdc87210 */ /* 0x084fe20007f1e0ff */
[--C-:B---3--:R-:W-:Y:S03]  /*11400*/  IMAD.X R199, R191, 0x1, R235.reuse, P1 ;  /* 0x00000001bfc77824 */ /* 0x108fe600008e06eb */
[-C--:B------:R-:W-:Y:S01]  /*11410*/  HMMA.16816.F32.BF16 R36, R96, R48.reuse, RZ ;  /* 0x000000306024723c */ /* 0x080fe200000418ff */
[----:B------:R-:W-:Y:S03]  /*11420*/  SHFL.IDX PT, R196, R188, 0x4, 0x181f ;  /* 0x00981f00bcc47f89 */ /* 0x000fe600000e0000 */
[--C-:B----4-:R-:W-:Y:S03]  /*11430*/  IMAD.X R201, R195, 0x1, R235.reuse, P0 ;  /* 0x00000001c3c97824 */ /* 0x110fe600000e06eb */
[----:B------:R-:W-:Y:S01]  /*11440*/  SHFL.IDX PT, R197, R188, 0x5, 0x181f ;  /* 0x00b81f00bcc57f89 */ /* 0x000fe200000e0000 */
[C---:B------:R-:W-:Y:S05]  /*11450*/  HMMA.16816.F32.BF16 R40, R92.reuse, R48, RZ ;  /* 0x000000305c28723c */ /* 0x040fea00000418ff */
[----:B------:R-:W-:Y:S03]  /*11460*/  LDSM.16.M88.4 R188, [R213] ;  /* 0x00000000d5bc783b */ /* 0x000fe60000000200 */
[-C--:B------:R-:W-:Y:S03]  /*11470*/  HMMA.16816.F32.BF16 R44, R92, R50.reuse, RZ ;  /* 0x000000325c2c723c */ /* 0x080fe600000418ff */
[----:B------:R-:W-:Y:S05]  /*11480*/  SHFL.IDX PT, R192, R0, 0x2, 0x181f ;  /* 0x00581f0000c07f89 */ /* 0x000fea00000e0000 */
[C---:B------:R-:W-:Y:S01]  /*11490*/  HMMA.16816.F32.BF16 R48, R96.reuse, R50, RZ ;  /* 0x000000326030723c */ /* 0x040fe200000418ff */
[----:B------:R-:W-:Y:S06]  /*114a0*/  SHFL.IDX PT, R193, R0, 0x3, 0x181f ;  /* 0x00781f0000c17f89 */ /* 0x000fec00000e0000 */
[----:B------:R-:W1:Y:S01]  /*114b0*/  SHFL.IDX PT, R2, R0, 0x4, 0x181f ;  /* 0x00981f0000027f89 */ /* 0x000e6200000e0000 */
[-C--:B------:R-:W-:Y:S05]  /*114c0*/  HMMA.16816.F32.BF16 R52, R96, R64.reuse, RZ ;  /* 0x000000406034723c */ /* 0x080fea00000418ff */
[----:B------:R-:W-:Y:S03]  /*114d0*/  SHFL.IDX PT, R0, R0, 0x5, 0x181f ;  /* 0x00b81f0000007f89 */ /* 0x000fe600000e0000 */
[C---:B------:R-:W-:Y:S08]  /*114e0*/  HMMA.16816.F32.BF16 R56, R92.reuse, R64, RZ ;  /* 0x000000405c38723c */ /* 0x040ff000000418ff */
[-C--:B------:R-:W-:Y:S01]  /*114f0*/  HMMA.16816.F32.BF16 R60, R92, R66.reuse, RZ ;  /* 0x000000425c3c723c */ /* 0x080fe200000418ff */
[-C--:B-1----:R-:W-:Y:S07]  /*11500*/  IADD3 R2, P1, R2, R236.reuse, RZ ;  /* 0x000000ec02027210 */ /* 0x082fee0007f3e0ff */
        /* <DEDUP_REMOVED lines=9> */
[----:B------:R-:W1:Y:S07]  /*115a0*/  LDSM.16.M88.4 R168, [R216] ;  /* 0x00000000d8a8783b */ /* 0x000e6e0000000200 */
        /* <DEDUP_REMOVED lines=9> */
[----:B------:R-:W3:Y:S06]  /*11640*/  LDSM.16.M88.4 R184, [R214] ;  /* 0x00000000d6b8783b */ /* 0x000eec0000000200 */
[----:B------:R-:W-:Y:S01]  /*11650*/  @!PT LDS RZ, [RZ] ;  /* 0x00000000fffff984 */ /* 0x000fe20000000800 */
[----:B------:R-:W-:Y:S01]  /*11660*/  @!PT LDS RZ, [RZ] ;  /* 0x00000000fffff984 */ /* 0x000fe20000000800 */
[----:B------:R-:W-:Y:S01]  /*11670*/  @!PT LDS RZ, [RZ] ;  /* 0x00000000fffff984 */ /* 0x000fe20000000800 */
[----:B------:R4:W-:Y:S01]  /*11680*/  LDGSTS.E.BYPASS.LTC128B.128 [R239], [R198.64], !P4 ;  /* 0x00000000c6ef7fae */ /* 0x0009e2000e101d50 */
[-C--:B-1----:R-:W-:Y:S05]  /*11690*/  HMMA.16816.F32.BF16 R36, R172, R168.reuse, R36 ;  /* 0x000000a8ac24723c */ /* 0x082fea0000041824 */
[----:B------:R1:W-:Y:S03]  /*116a0*/  LDGSTS.E.BYPASS.LTC128B.128 [R239+0x800], [R200.64], !P4 ;  /* 0x00800000c8ef7fae */ /* 0x0003e6000e101d50 */
[C---:B------:R-:W-:Y:S08]  /*116b0*/  HMMA.16816.F32.BF16 R40, R180.reuse, R168, R40 ;  /* 0x000000a8b428723c */ /* 0x040ff00000041828 */
[-C--:B------:R-:W-:Y:S08]  /*116c0*/  HMMA.16816.F32.BF16 R44, R180, R170.reuse, R44 ;  /* 0x000000aab42c723c */ /* 0x080ff0000004182c */
[C---:B------:R-:W-:Y:S04]  /*116d0*/  HMMA.16816.F32.BF16 R48, R172.reuse, R170, R48 ;  /* 0x000000aaac30723c */ /* 0x040fe80000041830 */
[-C--:B----4-:R-:W-:Y:S02]  /*116e0*/  IADD3 R198, P0, R192, R236.reuse, RZ ;  /* 0x000000ecc0c67210 */ /* 0x090fe40007f1e0ff */
[-C--:B------:R-:W-:Y:S02]  /*116f0*/  IADD3 R192, P2, R193, R236.reuse, RZ ;  /* 0x000000ecc1c07210 */ /* 0x080fe40007f5e0ff */
[-C--:B--2---:R-:W-:Y:S04]  /*11700*/  HMMA.16816.F32.BF16 R52, R172, R176.reuse, R52 ;  /* 0x000000b0ac34723c */ /* 0x084fe80000041834 */
[--C-:B------:R-:W-:Y:S01]  /*11710*/  IMAD.X R199, R194, 0x1, R235.reuse, P0 ;  /* 0x00000001c2c77824 */ /* 0x100fe200000e06eb */
[----:B------:R-:W-:Y:S01]  /*11720*/  IADD3 R168, P0, R0, R236, RZ ;  /* 0x000000ec00a87210 */ /* 0x000fe20007f1e0ff */
[--C-:B------:R-:W-:Y:S02]  /*11730*/  IMAD.X R193, R3, 0x1, R235.reuse, P2 ;  /* 0x0000000103c17824 */ /* 0x100fe400010e06eb */
[C---:B------:R-:W-:Y:S01]  /*11740*/  HMMA.16816.F32.BF16 R56, R180.reuse, R176, R56 ;  /* 0x000000b0b438723c */ /* 0x040fe20000041838 */
[----:B------:R2:W-:Y:S03]  /*11750*/  LDGSTS.E.BYPASS.LTC128B.128 [R239+0x1000], [R198.64], !P4 ;  /* 0x01000000c6ef7fae */ /* 0x0005e6000e101d50 */
[--C-:B------:R-:W-:Y:S02]  /*11760*/  IMAD.X R3, R196, 0x1, R235.reuse, P1 ;  /* 0x00000001c4037824 */ /* 0x100fe400008e06eb */
[----:B------:R-:W-:Y:S01]  /*11770*/  IMAD.X R169, R197, 0x1, R235, P0 ;  /* 0x00000001c5a97824 */ /* 0x000fe200000e06eb */
[----:B------:R4:W-:Y:S01]  /*11780*/  LDGSTS.E.BYPASS.LTC128B.128 [R239+0x1800], [R192.64], !P4 ;  /* 0x01800000c0ef7fae */ /* 0x0009e2000e101d50 */
[-C--:B------:R-:W-:Y:S03]  /*11790*/  HMMA.16816.F32.BF16 R60, R180, R178.reuse, R60 ;  /* 0x000000b2b43c723c */ /* 0x080fe6000004183c */
[----:B------:R-:W-:Y:S02]  /*117a0*/  ISETP.GT.AND P0, PT, R244, R230, PT ;  /* 0x000000e6f400720c */ /* 0x000fe40003f04270 */
[----:B------:R2:W-:Y:S03]  /*117b0*/  LDGSTS.E.BYPASS.LTC128B.128 [R239+0x2000], [R2.64], !P4 ;  /* 0x0200000002ef7fae */ /* 0x0005e6000e101d50 */
[C---:B------:R-:W-:Y:S03]  /*117c0*/  HMMA.16816.F32.BF16 R64, R172.reuse, R178, R64 ;  /* 0x000000b2ac40723c */ /* 0x040fe60000041840 */
[----:B------:R5:W-:Y:S05]  /*117d0*/  LDGSTS.E.BYPASS.LTC128B.128 [R239+0x2800], [R168.64], !P4 ;  /* 0x02800000a8ef7fae */ /* 0x000bea000e101d50 */
[-C--:B---3--:R-:W-:Y:S01]  /*117e0*/  HMMA.16816.F32.BF16 R68, R172, R184.reuse, R68 ;  /* 0x000000b8ac44723c */ /* 0x088fe20000041844 */
[----:B-1----:R-:W-:Y:S06]  /*117f0*/  LDSM.16.M88.4 R200, [R222+0x3900] ;  /* 0x00390000dec8783b */ /* 0x002fec0000000200 */
[----:B------:R-:W0:Y:S01]  /*11800*/  LDGDEPBAR ;  /* 0x00000000000079af */ /* 0x000e220000000000 */
[C---:B------:R-:W-:Y:S05]  /*11810*/  HMMA.16816.F32.BF16 R72, R180.reuse, R184, R72 ;  /* 0x000000b8b448723c */ /* 0x040fea0000041848 */
[----:B----4-:R-:W-:Y:S03]  /*11820*/  LDSM.16.M88.4 R192, [R223+0x6100] ;  /* 0x00610000dfc0783b */ /* 0x010fe60000000200 */
[-C--:B------:R-:W-:Y:S03]  /*11830*/  HMMA.16816.F32.BF16 R76, R180, R186.reuse, R76 ;  /* 0x000000bab44c723c */ /* 0x080fe6000004184c */
[----:B--2---:R-:W-:Y:S05]  /*11840*/  LDSM.16.M88.4 R196, [R223+0x8100] ;  /* 0x00810000dfc4783b */ /* 0x004fea0000000200 */
[C---:B------:R-:W-:Y:S01]  /*11850*/  HMMA.16816.F32.BF16 R80, R172.reuse, R186, R80 ;  /* 0x000000baac50723c */ /* 0x040fe20000041850 */
[----:B-----5:R-:W1:Y:S06]  /*11860*/  LDSM.16.M88.4 R168, [R222+0x3100] ;  /* 0x00310000dea8783b */ /* 0x020e6c0000000200 */
[----:B------:R-:W2:Y:S01]  /*11870*/  LDSM.16.M88.4 R204, [R222+0x4100] ;  /* 0x00410000decc783b */ /* 0x000ea20000000200 */
[-C--:B------:R-:W-:Y:S05]  /*11880*/  HMMA.16816.F32.BF16 R84, R172, R188.reuse, R84 ;  /* 0x000000bcac54723c */ /* 0x080fea0000041854 */
[----:B------:R-:W3:Y:S03]  /*11890*/  LDSM.16.M88.4 R208, [R222+0x4900] ;  /* 0x00490000ded0783b */ /* 0x000ee60000000200 */
[C---:B------:R-:W-:Y:S03]  /*118a0*/  HMMA.16816.F32.BF16 R88, R180.reuse, R188, R88 ;  /* 0x000000bcb458723c */ /* 0x040fe60000041858 */
[----:B------:R-:W-:Y:S05]  /*118b0*/  LDSM.16.M88.4 R176, [R221+0x6100] ;  /* 0x00610000ddb0783b */ /* 0x000fea0000000200 */
[-C--:B------:R-:W-:Y:S01]  /*118c0*/  HMMA.16816.F32.BF16 R92, R180, R190.reuse, R92 ;  /* 0x000000beb45c723c */ /* 0x080fe2000004185c */
[----:B------:R-:W-:Y:S06]  /*118d0*/  LDSM.16.M88.4 R180, [R212] ;  /* 0x00000000d4b4783b */ /* 0x000fec0000000200 */
[----:B------:R-:W-:Y:S01]  /*118e0*/  LDSM.16.M88.4 R184, [R221+0x8100] ;  /* 0x00810000ddb8783b */ /* 0x000fe20000000200 */
[----:B------:R-:W-:Y:S05]  /*118f0*/  HMMA.16816.F32.BF16 R96, R172, R190, R96 ;  /* 0x000000beac60723c */ /* 0x000fea0000041860 */
[----:B------:R-:W4:Y:S03]  /*11900*/  LDSM.16.M88.4 R172, [R222+0x5100] ;  /* 0x00510000deac783b */ /* 0x000f260000000200 */
[-C--:B-1----:R-:W-:Y:S03]  /*11910*/  HMMA.16816.F32.BF16 R4, R192, R168.reuse, R4 ;  /* 0x000000a8c004723c */ /* 0x082fe60000041804 */
[----:B------:R-:W-:Y:S05]  /*11920*/  LDSM.16.M88.4 R188, [R212+0x800] ;  /* 0x00080000d4bc783b */ /* 0x000fea0000000200 */
        /* <DEDUP_REMOVED lines=8> */
[----:B------:R-:W5:Y:S07]  /*119b0*/  LDSM.16.M88.4 R200, [R212+0x1000] ;  /* 0x00100000d4c8783b */ /* 0x000f6e0000000200 */
[-C--:B--2---:R-:W-:Y:S08]  /*119c0*/  HMMA.16816.F32.BF16 R36, R192, R204.reuse, R36 ;  /* 0x000000ccc024723c */ /* 0x084ff00000041824 */
[C---:B------:R-:W-:Y:S08]  /*119d0*/  HMMA.16816.F32.BF16 R40, R196.reuse, R204, R40 ;  /* 0x000000ccc428723c */ /* 0x040ff00000041828 */
[-C--:B------:R-:W-:Y:S08]  /*119e0*/  HMMA.16816.F32.BF16 R44, R196, R206.reuse, R44 ;  /* 0x000000cec42c723c */ /* 0x080ff0000004182c */
[C---:B------:R-:W-:Y:S01]  /*119f0*/  HMMA.16816.F32.BF16 R48, R192.reuse, R206, R48 ;  /* 0x000000cec030723c */ /* 0x040fe20000041830 */
[----:B------:R-:W2:Y:S07]  /*11a00*/  LDSM.16.M88.4 R204, [R212+0x1800] ;  /* 0x00180000d4cc783b */ /* 0x000eae0000000200 */
[-C--:B---3--:R-:W-:Y:S08]  /*11a10*/  HMMA.16816.F32.BF16 R52, R192, R208.reuse, R52 ;  /* 0x000000d0c034723c */ /* 0x088ff00000041834 */
[C---:B------:R-:W-:Y:S08]  /*11a20*/  HMMA.16816.F32.BF16 R56, R196.reuse, R208, R56 ;  /* 0x000000d0c438723c */ /* 0x040ff00000041838 */
[-C--:B------:R-:W-:Y:S08]  /*11a30*/  HMMA.16816.F32.BF16 R60, R196, R210.reuse, R60 ;  /* 0x000000d2c43c723c */ /* 0x080ff0000004183c */
[C---:B------:R-:W-:Y:S01]  /*11a40*/  HMMA.16816.F32.BF16 R64, R192.reuse, R210, R64 ;  /* 0x000000d2c040723c */ /* 0x040fe20000041840 */
[----:B------:R-:W3:Y:S07]  /*11a50*/  LDSM.16.M88.4 R208, [R212+0x2000] ;  /* 0x00200000d4d0783b */ /* 0x000eee0000000200 */
[-C--:B----4-:R-:W-:Y:S08]  /*11a60*/  HMMA.16816.F32.BF16 R68, R192, R172.reuse, R68 ;  /* 0x000000acc044723c */ /* 0x090ff00000041844 */
[C---:B------:R-:W-:Y:S08]  /*11a70*/  HMMA.16816.F32.BF16 R72, R196.reuse, R172, R72 ;  /* 0x000000acc448723c */ /* 0x040ff00000041848 */
[-C--:B------:R-:W-:Y:S08]  /*11a80*/  HMMA.16816.F32.BF16 R76, R196, R174.reuse, R76 ;  /* 0x000000aec44c723c */ /* 0x080ff0000004184c */
[C---:B------:R-:W-:Y:S01]  /*11a90*/  HMMA.16816.F32.BF16 R80, R192.reuse, R174, R80 ;  /* 0x000000aec050723c */ /* 0x040fe20000041850 */
[----:B------:R-:W4:Y:S01]  /*11aa0*/  LDSM.16.M88.4 R172, [R212+0x2800] ;  /* 0x00280000d4ac783b */ /* 0x000f220000000200 */
[----:B------:R-:W-:Y:S05]  /*11ab0*/  DEPBAR.LE SB0, 0x0 ;  /* 0x000080000000791a */ /* 0x000fea0000000000 */
[----:B------:R-:W-:Y:S01]  /*11ac0*/  BAR.SYNC.DEFER_BLOCKING 0x0 ;  /* 0x0000000000007b1d */ /* 0x000fe20000010000 */
[-C--:B-1----:R-:W-:Y:S08]  /*11ad0*/  HMMA.16816.F32.BF16 R84, R192, R168.reuse, R84 ;  /* 0x000000a8c054723c */ /* 0x082ff00000041854 */
[C---:B------:R-:W-:Y:S08]  /*11ae0*/  HMMA.16816.F32.BF16 R88, R196.reuse, R168, R88 ;  /* 0x000000a8c458723c */ /* 0x040ff00000041858 */
[-C--:B------:R-:W-:Y:S08]  /*11af0*/  HMMA.16816.F32.BF16 R92, R196, R170.reuse, R92 ;  /* 0x000000aac45c723c */ /* 0x080ff0000004185c */
[----:B------:R-:W-:Y:S08]  /*11b00*/  HMMA.16816.F32.BF16 R96, R192, R170, R96 ;  /* 0x000000aac060723c */ /* 0x000ff00000041860 */
        /* <DEDUP_REMOVED lines=8> */
[-C--:B-----5:R-:W-:Y:S08]  /*11b90*/  HMMA.16816.F32.BF16 R36, R176, R200.reuse, R36 ;  /* 0x000000c8b024723c */ /* 0x0a0ff00000041824 */
[C---:B------:R-:W-:Y:S08]  /*11ba0*/  HMMA.16816.F32.BF16 R40, R184.reuse, R200, R40 ;  /* 0x000000c8b828723c */ /* 0x040ff00000041828 */
[-C--:B------:R-:W-:Y:S08]  /*11bb0*/  HMMA.16816.F32.BF16 R44, R184, R202.reuse, R44 ;  /* 0x000000cab82c723c */ /* 0x080ff0000004182c */
[C---:B------:R-:W-:Y:S08]  /*11bc0*/  HMMA.16816.F32.BF16 R48, R176.reuse, R202, R48 ;  /* 0x000000cab030723c */ /* 0x040ff00000041830 */
[-C--:B--2---:R-:W-:Y:S08]  /*11bd0*/  HMMA.16816.F32.BF16 R52, R176, R204.reuse, R52 ;  /* 0x000000ccb034723c */ /* 0x084ff00000041834 */
[C---:B------:R-:W-:Y:S08]  /*11be0*/  HMMA.16816.F32.BF16 R56, R184.reuse, R204, R56 ;  /* 0x000000ccb838723c */ /* 0x040ff00000041838 */
[-C--:B------:R-:W-:Y:S08]  /*11bf0*/  HMMA.16816.F32.BF16 R60, R184, R206.reuse, R60 ;  /* 0x000000ceb83c723c */ /* 0x080ff0000004183c */
[C---:B------:R-:W-:Y:S08]  /*11c00*/  HMMA.16816.F32.BF16 R64, R176.reuse, R206, R64 ;  /* 0x000000ceb040723c */ /* 0x040ff00000041840 */
[-C--:B---3--:R-:W-:Y:S08]  /*11c10*/  HMMA.16816.F32.BF16 R68, R176, R208.reuse, R68 ;  /* 0x000000d0b044723c */ /* 0x088ff00000041844 */
        /* <DEDUP_REMOVED lines=66> */
.L_x_547:
[----:B-1----:R-:W-:Y:S01]  /*12040*/  IMAD.MOV.U32 R174, RZ, RZ, R237 ;  /* 0x000000ffffae7224 */ /* 0x002fe200078e00ed */
[----:B------:R-:W-:Y:S01]  /*12050*/  PLOP3.LUT P1, PT, PT, PT, UP2, 0x80, 0x0 ;  /* 0x000000000000781c */ /* 0x000fe20003f2f028 */
[----:B------:R-:W0:Y:S01]  /*12060*/  LDGDEPBAR ;  /* 0x00000000000079af */ /* 0x000e220000000000 */
[----:B------:R-:W-:Y:S01]  /*12070*/  PLOP3.LUT P0, PT, PT, PT, UP2, 0x80, 0x0 ;  /* 0x000000000000781c */ /* 0x000fe20003f0f028 */
[----:B------:R-:W-:Y:S02]  /*12080*/  IMAD R169, R244, -0x60, RZ ;  /* 0xffffffa0f4a97824 */ /* 0x000fe400078e02ff */
[----:B------:R-:W-:Y:S02]  /*12090*/  IMAD.U32 R170, RZ, RZ, UR8 ;  /* 0x00000008ffaa7e24 */ /* 0x000fe4000f8e00ff */
[----:B------:R-:W-:Y:S06]  /*120a0*/  IMAD.IADD R3, R169, 0x1, -R238 ;  /* 0x00000001a9037824 */ /* 0x000fec00078e0aee */
[----:B------:R-:W-:Y:S05]  /*120b0*/  @P1 IMAD.HI.U32 R0, R237, c[0x0][0x2c8], RZ ;  /* 0x0000b200ed001a27 */ /* 0x000fea00078e00ff */
[----:B------:R-:W-:Y:S02]  /*120c0*/  @P0 SHF.R.U32.HI R174, RZ, c[0x0][0x2cc], R0 ;  /* 0x0000b300ffae0a19 */ /* 0x000fe40000011600 */
[----:B------:R-:W-:Y:S02]  /*120d0*/  PLOP3.LUT P0, PT, PT, PT, UP1, 0x40, 0x0 ;  /* 0x000000000000781c */ /* 0x000fe40003f0e818 */
[----:B------:R-:W-:Y:S01]  /*120e0*/  IADD3 R0, -R238, 0x1, R169 ;  /* 0x00000001ee007810 */ /* 0x000fe20007ffe1a9 */
[----:B------:R-:W1:Y:S03]  /*120f0*/  SHFL.IDX PT, R2, R174, RZ, 0x1c1f ;  /* 0x001c1fffae027589 */ /* 0x000e6600000e0000 */
[----:B------:R-:W-:Y:S04]  /*12100*/  IADD3 R170, R0, -c[0x0][0x168], R170 ;  /* 0x80005a0000aa7a10 */ /* 0x000fe80007ffe0aa */
        /* <DEDUP_REMOVED lines=20> */
.L_x_550:
[----:B------:R-:W-:Y:S04]  /*12250*/  MOV R0, c[0x0][0x32c] ;  /* 0x0000cb0000007a02 */ /* 0x000fe80000000f00 */
[----:B------:R-:W-:Y:S11]  /*12260*/  ISETP.NE.AND P0, PT, R0, 0x1, PT ;  /* 0x000000010000780c */ /* 0x000ff60003f05270 */
[----:B------:R-:W-:Y:S02]  /*12270*/  @!UPT UIADD3 URZ, URZ, URZ, URZ ;  /* 0x0000003f3f3ff290 */ /* 0x000fe4000fffe03f */
[----:B------:R-:W-:Y:S05]  /*12280*/  @P0 IMAD.HI.U32 R0, R2, c[0x0][0x330], RZ ;  /* 0x0000cc0002000a27 */ /* 0x000fea00078e00ff */
[----:B------:R-:W-:Y:S02]  /*12290*/  @P0 SHF.R.U32.HI R2, RZ, c[0x0][0x334], R0 ;  /* 0x0000cd00ff020a19 */ /* 0x000fe40000011600 */
.L_x_551:
[----:B------:R-:W-:Y:S05]  /*122a0*/  BSYNC B0 ;  /* 0x0000000000007941 */ /* 0x000fea0003800000 */
.L_x_549:
[----:B------:R-:W-:Y:S05]  /*122b0*/  IMAD R2, R2, c[0x0][0x32c], R3 ;  /* 0x0000cb0002027a24 */ /* 0x000fea00078e0203 */
[----:B------:R-:W-:Y:S02]  /*122c0*/  IADD3 R0, R2, c[0x0][0x32c], RZ ;  /* 0x0000cb0002007a10 */ /* 0x000fe40007ffe0ff */
[----:B------:R-:W-:Y:S02]  /*122d0*/  IMNMX R171, R171, R2, !PT ;  /* 0x00000002abab7217 */ /* 0x000fe40007800200 */
[----:B------:R-:W-:Y:S02]  /*122e0*/  IMNMX R177, R177, R0, PT ;  /* 0x00000000b1b17217 */ /* 0x000fe40003800200 */
.L_x_548:
        /* <DEDUP_REMOVED lines=20> */
.L_x_554:
[----:B------:R-:W-:Y:S04]  /*12430*/  MOV R0, 0x1 ;  /* 0x0000000100007802 */ /* 0x000fe80000000f00 */
[----:B------:R-:W-:Y:S11]  /*12440*/  ISETP.NE.AND P0, PT, R0, c[0x0][0x32c], PT ;  /* 0x0000cb0000007a0c */ /* 0x000ff60003f05270 */
[----:B------:R-:W-:Y:S02]  /*12450*/  @!UPT UIADD3 URZ, URZ, URZ, URZ ;  /* 0x0000003f3f3ff290 */ /* 0x000fe4000fffe03f */
[----:B------:R-:W-:Y:S05]  /*12460*/  @P0 IMAD.HI.U32 R0, R2, c[0x0][0x330], RZ ;  /* 0x0000cc0002000a27 */ /* 0x000fea00078e00ff */
[----:B------:R-:W-:Y:S02]  /*12470*/  @P0 SHF.R.U32.HI R2, RZ, c[0x0][0x334], R0 ;  /* 0x0000cd00ff020a19 */ /* 0x000fe40000011600 */
.L_x_555:
[----:B------:R-:W-:Y:S05]  /*12480*/  BSYNC B0 ;  /* 0x0000000000007941 */ /* 0x000fea0003800000 */
.L_x_553:
[----:B------:R-:W-:Y:S05]  /*12490*/  IMAD R2, R2, c[0x0][0x32c], R3 ;  /* 0x0000cb0002027a24 */ /* 0x000fea00078e0203 */
[----:B------:R-:W-:Y:S02]  /*124a0*/  IADD3 R0, R2, c[0x0][0x32c], RZ ;  /* 0x0000cb0002007a10 */ /* 0x000fe40007ffe0ff */
[----:B------:R-:W-:Y:S02]  /*124b0*/  IMNMX R180, R180, R2, !PT ;  /* 0x00000002b4b47217 */ /* 0x000fe40007800200 */
[----:B------:R-:W-:Y:S02]  /*124c0*/  IMNMX R182, R182, R0, PT ;  /* 0x00000000b6b67217 */ /* 0x000fe40003800200 */
.L_x_552:
[C---:B------:R-:W-:Y:S02]  /*124d0*/  ISETP.GE.AND P0, PT, R169.reuse, 0x2, PT ;  /* 0x00000002a900780c */ /* 0x040fe40003f06270 */
[----:B------:R-:W-:Y:S02]  /*124e0*/  ISETP.GE.AND P2, PT, R169, 0xa, PT ;  /* 0x0000000aa900780c */ /* 0x000fe40003f46270 */
[----:B------:R-:W-:Y:S02]  /*124f0*/  P2R R181, PR, RZ, 0x1 ;  /* 0x00000001ffb57803 */ /* 0x000fe40000000000 */
[----:B------:R-:W-:Y:S02]  /*12500*/  ISETP.GT.AND P0, PT, R171, 0x1, !P0 ;  /* 0x00000001ab00780c */ /* 0x000fe40004704270 */
[----:B------:R-:W-:Y:S02]  /*12510*/  ISETP.GE.AND P1, PT, R169, 0x9, PT ;  /* 0x00000009a900780c */ /* 0x000fe40003f26270 */
[----:B------:R-:W-:Y:S02]  /*12520*/  ISETP.LT.OR P0, PT, R177, 0x2, P0 ;  /* 0x00000002b100780c */ /* 0x000fe40000701670 */
[----:B------:R-:W-:Y:S02]  /*12530*/  P2R R179, PR, RZ, 0x2 ;  /* 0x00000002ffb37803 */ /* 0x000fe40000000000 */
[----:B------:R-:W-:Y:S02]  /*12540*/  FSEL R2, R5, -INF , !P0 ;  /* 0xff80000005027808 */ /* 0x000fe40004000000 */
[C---:B------:R-:W-:Y:S02]  /*12550*/  ISETP.GT.AND P0, PT, R171.reuse, 0x9, !P2 ;  /* 0x00000009ab00780c */ /* 0x040fe40005704270 */
[----:B------:R-:W-:Y:S02]  /*12560*/  ISETP.GT.AND P1, PT, R171, 0x8, !P1 ;  /* 0x00000008ab00780c */ /* 0x000fe40004f24270 */
[----:B------:R-:W-:Y:S02]  /*12570*/  P2R R183, PR, RZ, 0x4 ;  /* 0x00000004ffb77803 */ /* 0x000fe40000000000 */
[----:B------:R-:W-:Y:S02]  /*12580*/  ISETP.LT.OR P0, PT, R177, 0xa, P0 ;  /* 0x0000000ab100780c */ /* 0x000fe40000701670 */
[----:B------:R-:W-:Y:S02]  /*12590*/  ISETP.GE.AND P2, PT, R169, 0x11, PT ;  /* 0x00000011a900780c */ /* 0x000fe40003f46270 */
[----:B------:R-:W-:Y:S02]  /*125a0*/  ISETP.LT.OR P1, PT, R177, 0x9, P1 ;  /* 0x00000009b100780c */ /* 0x000fe40000f21670 */
[----:B------:R-:W-:Y:S02]  /*125b0*/  FSEL R0, R17, -INF , !P0 ;  /* 0xff80000011007808 */ /* 0x000fe40004000000 */
[----:B------:R-:W-:Y:S02]  /*125c0*/  ISETP.GT.AND P0, PT, R171, 0x10, !P2 ;  /* 0x00000010ab00780c */ /* 0x000fe40005704270 */
[----:B------:R-:W-:Y:S02]  /*125d0*/  FSEL R5, R16, -INF , !P1 ;  /* 0xff80000010057808 */ /* 0x000fe40004800000 */
[----:B------:R-:W-:Y:S02]  /*125e0*/  ISETP.LT.OR P0, PT, R177, 0x11, P0 ;  /* 0x00000011b100780c */ /* 0x000fe40000701670 */
[----:B------:R-:W-:Y:S02]  /*125f0*/  ISETP.GE.AND P1, PT, R169, 0x12, PT ;  /* 0x00000012a900780c */ /* 0x000fe40003f26270 */
[----:B------:R-:W-:Y:S02]  /*12600*/  FSEL R20, R20, -INF , !P0 ;  /* 0xff80000014147808 */ /* 0x000fe40004000000 */
[----:B------:R-:W-:Y:S02]  /*12610*/  ISETP.GT.AND P0, PT, R171, 0x11, !P1 ;  /* 0x00000011ab00780c */ /* 0x000fe40004f04270 */
[----:B------:R-:W-:Y:S02]  /*12620*/  P2R R245, PR, RZ, 0x2 ;  /* 0x00000002fff57803 */ /* 0x000fe40000000000 */
[----:B------:R-:W-:Y:S02]  /*12630*/  ISETP.LT.OR P0, PT, R177, 0x12, P0 ;  /* 0x00000012b100780c */ /* 0x000fe40000701670 */
[----:B------:R-:W-:Y:S02]  /*12640*/  ISETP.GE.AND P1, PT, R169, 0x19, PT ;  /* 0x00000019a900780c */ /* 0x000fe40003f26270 */
[----:B------:R-:W-:Y:S02]  /*12650*/  FSEL R16, R21, -INF , !P0 ;  /* 0xff80000015107808 */ /* 0x000fe40004000000 */
[----:B------:R-:W-:Y:S02]  /*12660*/  ISETP.GT.AND P0, PT, R171, 0x18, !P1 ;  /* 0x00000018ab00780c */ /* 0x000fe40004f04270 */
[----:B------:R-:W-:Y:S01]  /*12670*/  P2R R211, PR, RZ, 0x2 ;  /* 0x00000002ffd37803 */ /* 0x000fe20000000000 */
[----:B------:R1:W-:Y:S01]  /*12680*/  STL [R1+0x8], R16 ;  /* 0x0000081001007387 */ /* 0x0003e20000100800 */
[----:B------:R-:W-:Y:S02]  /*12690*/  ISETP.LT.OR P0, PT, R177, 0x19, P0 ;  /* 0x00000019b100780c */ /* 0x000fe40000701670 */
[C---:B------:R-:W-:Y:S02]  /*126a0*/  ISETP.GE.AND P1, PT, R169.reuse, 0x1a, PT ;  /* 0x0000001aa900780c */ /* 0x040fe40003f26270 */
[C---:B------:R-:W-:Y:S02]  /*126b0*/  ISETP.GE.AND P6, PT, R169.reuse, 0x52, PT ;  /* 0x00000052a900780c */ /* 0x040fe40003fc6270 */
[----:B------:R-:W-:Y:S02]  /*126c0*/  P2R R209, PR, RZ, 0x2 ;  /* 0x00000002ffd17803 */ /* 0x000fe40000000000 */
[C---:B------:R-:W-:Y:S02]  /*126d0*/  ISETP.GE.AND P5, PT, R169.reuse, 0x59, PT ;  /* 0x00000059a900780c */ /* 0x040fe40003fa6270 */
[----:B------:R-:W-:Y:S02]  /*126e0*/  P2R R249, PR, RZ, 0x4 ;  /* 0x00000004fff97803 */ /* 0x000fe40000000000 */
[----:B------:R-:W-:Y:S02]  /*126f0*/  ISETP.GE.AND P2, PT, R169, 0x1, PT ;  /* 0x00000001a900780c */ /* 0x000fe40003f46270 */
[----:B-1----:R-:W-:Y:S02]  /*12700*/  FSEL R16, R32, -INF , !P0 ;  /* 0xff80000020107808 */ /* 0x002fe40004000000 */
[----:B------:R-:W-:Y:S02]  /*12710*/  ISETP.GT.AND P0, PT, R171, 0x19, !P1 ;  /* 0x00000019ab00780c */ /* 0x000fe40004f04270 */
[----:B------:R-:W-:Y:S02]  /*12720*/  ISETP.GE.AND P1, PT, R169, 0x21, PT ;  /* 0x00000021a900780c */ /* 0x000fe40003f26270 */
[----:B------:R-:W-:Y:S02]  /*12730*/  ISETP.LT.OR P0, PT, R177, 0x1a, P0 ;  /* 0x0000001ab100780c */ /* 0x000fe40000701670 */
[----:B------:R-:W-:Y:S02]  /*12740*/  P2R R203, PR, RZ, 0x2 ;  /* 0x00000002ffcb7803 */ /* 0x000fe40000000000 */
        /* <DEDUP_REMOVED lines=9> */
[----:B------:R-:W-:Y:S01]  /*127e0*/  STL [R1], R17 ;  /* 0x0000001101007387 */ /* 0x000fe20000100800 */
[----:B------:R-:W-:Y:S02]  /*127f0*/  ISETP.LT.OR P0, PT, R177, 0x22, P0 ;  /* 0x00000022b100780c */ /* 0x000fe40000701670 */
[----:B------:R-:W-:Y:S01]  /*12800*/  P2R R208, PR, RZ, 0x2 ;  /* 0x00000002ffd07803 */ /* 0x000fe20000000000 */
[----:B------:R-:W1:Y:S01]  /*12810*/  SHFL.IDX PT, R17, R174, 0x2, 0x1c1f ;  /* 0x005c1f00ae117f89 */ /* 0x000e6200000e0000 */
        /* <DEDUP_REMOVED lines=13> */
[----:B------:R-:W-:Y:S04]  /*128f0*/  ISETP.LT.OR P0, PT, R177, 0x31, P0 ;  /* 0x00000031b100780c */ /* 0x000fe80000701670 */
[----:B------:R-:W-:Y:S02]  /*12900*/  FSEL R201, R52, -INF , !P0 ;  /* 0xff80000034c97808 */ /* 0x000fe40004000000 */
[----:B------:R-:W-:Y:S02]  /*12910*/  ISETP.GT.AND P0, PT, R171, 0x31, !P1 ;  /* 0x00000031ab00780c */ /* 0x000fe40004f04270 */
[----:B------:R-:W-:Y:S02]  /*12920*/  P2R R52, PR, RZ, 0x2 ;  /* 0x00000002ff347803 */ /* 0x000fe40000000000 */
        /* <DEDUP_REMOVED lines=22> */
[----:B------:R-:W-:Y:S01]  /*12a90*/  FSEL R185, R69, -INF , !P0 ;  /* 0xff80000045b97808 */ /* 0x000fe20004000000 */
[--C-:B-1----:R-:W-:Y:S01]  /*12aa0*/  IMAD.IADD R69, R170, 0x1, R17.reuse ;  /* 0x00000001aa457824 */ /* 0x102fe200078e0211 */
[----:B------:R-:W-:Y:S02]  /*12ab0*/  ISETP.GT.AND P0, PT, R171, 0x48, !P1 ;  /* 0x00000048ab00780c */ /* 0x000fe40004f04270 */
[----:B------:R-:W-:Y:S02]  /*12ac0*/  P2R R32, PR, RZ, 0x2 ;  /* 0x00000002ff207803 */ /* 0x000fe40000000000 */
[----:B------:R-:W-:Y:S02]  /*12ad0*/  ISETP.LT.OR P0, PT, R177, 0x49, P0 ;  /* 0x00000049b100780c */ /* 0x000fe40000701670 */
[----:B------:R-:W-:Y:S02]  /*12ae0*/  ISETP.GE.AND P1, PT, R169, 0x4a, PT ;  /* 0x0000004aa900780c */ /* 0x000fe40003f26270 */
[----:B------:R-:W-:Y:S01]  /*12af0*/  FSEL R176, R80, -INF , !P0 ;  /* 0xff80000050b07808 */ /* 0x000fe20004000000 */
[----:B------:R-:W-:Y:S01]  /*12b00*/  IMAD.IADD R80, R173, 0x1, R17 ;  /* 0x00000001ad507824 */ /* 0x000fe200078e0211 */
[----:B------:R-:W-:Y:S02]  /*12b10*/  ISETP.GT.AND P0, PT, R171, 0x49, !P1 ;  /* 0x00000049ab00780c */ /* 0x000fe40004f04270 */
[----:B------:R-:W-:Y:S02]  /*12b20*/  P2R R21, PR, RZ, 0x2 ;  /* 0x00000002ff157803 */ /* 0x000fe40000000000 */
[----:B------:R-:W-:Y:S02]  /*12b30*/  ISETP.LT.OR P0, PT, R177, 0x4a, P0 ;  /* 0x0000004ab100780c */ /* 0x000fe40000701670 */
[----:B------:R-:W-:Y:S02]  /*12b40*/  ISETP.GE.AND P1, PT, R169, 0x51, PT ;  /* 0x00000051a900780c */ /* 0x000fe40003f26270 */
[----:B------:R-:W-:Y:S02]  /*12b50*/  FSEL R175, R81, -INF , !P0 ;  /* 0xff80000051af7808 */ /* 0x000fe40004000000 */
[----:B------:R-:W-:Y:S02]  /*12b60*/  ISETP.GT.AND P0, PT, R171, 0x50, !P1 ;  /* 0x00000050ab00780c */ /* 0x000fe40004f04270 */
[----:B------:R-:W-:Y:S02]  /*12b70*/  P2R R68, PR, RZ, 0x4 ;  /* 0x00000004ff447803 */ /* 0x000fe40000000000 */
        /* <DEDUP_REMOVED lines=11> */
[----:B------:R-:W-:Y:S04]  /*12c30*/  ISETP.GE.AND P0, PT, R169, 0x5a, PT ;  /* 0x0000005aa900780c */ /* 0x000fe80003f06270 */
        /* <DEDUP_REMOVED lines=21> */
.L_x_558:
[----:B------:R-:W-:Y:S04]  /*12d90*/  MOV R4, c[0x0][0x32c] ;  /* 0x0000cb0000047a02 */ /* 0x000fe80000000f00 */
[----:B------:R-:W-:Y:S11]  /*12da0*/  ISETP.NE.AND P2, PT, R4, 0x1, PT ;  /* 0x000000010400780c */ /* 0x000ff60003f45270 */
[----:B------:R-:W-:Y:S02]  /*12db0*/  @!UPT UIADD3 URZ, URZ, URZ, URZ ;  /* 0x0000003f3f3ff290 */ /* 0x000fe4000fffe03f */
[----:B------:R-:W-:Y:S05]  /*12dc0*/  @P2 IMAD.HI.U32 R4, R17, c[0x0][0x330], RZ ;  /* 0x0000cc0011042a27 */ /* 0x000fea00078e00ff */
[----:B------:R-:W-:Y:S02]  /*12dd0*/  @P2 SHF.R.U32.HI R17, RZ, c[0x0][0x334], R4 ;  /* 0x0000cd00ff112a19 */ /* 0x000fe40000011604 */
.L_x_559:
[----:B------:R-:W-:Y:S05]  /*12de0*/  BSYNC B0 ;  /* 0x0000000000007941 */ /* 0x000fea0003800000 */
.L_x_557:
[----:B------:R-:W-:Y:S05]  /*12df0*/  IMAD R17, R17, c[0x0][0x32c], R3 ;  /* 0x0000cb0011117a24 */ /* 0x000fea00078e0203 */
[----:B------:R-:W-:Y:S02]  /*12e00*/  IADD3 R4, R17, c[0x0][0x32c], RZ ;  /* 0x0000cb0011047a10 */ /* 0x000fe40007ffe0ff */
[----:B------:R-:W-:Y:S02]  /*12e10*/  IMNMX R69, R69, R17, !PT ;  /* 0x0000001145457217 */ /* 0x000fe40007800200 */
[----:B------:R-:W-:Y:S02]  /*12e20*/  IMNMX R80, R80, R4, PT ;  /* 0x0000000450507217 */ /* 0x000fe40003800200 */
.L_x_556:
[----:B------:R-:W-:Y:S02]  /*12e30*/  ISETP.NE.AND P2, PT, R179, RZ, PT ;  /* 0x000000ffb300720c */ /* 0x000fe40003f45270 */
[----:B------:R-:W-:Y:S02]  /*12e40*/  P2R R84, PR, RZ, 0x10 ;  /* 0x00000010ff547803 */ /* 0x000fe40000000000 */
[----:B------:R-:W-:Y:S02]  /*12e50*/  ISETP.GT.AND P2, PT, R180, 0x8, !P2 ;  /* 0x00000008b400780c */ /* 0x000fe40005744270 */
[----:B------:R-:W-:Y:S02]  /*12e60*/  ISETP.NE.AND P4, PT, R32, RZ, PT ;  /* 0x000000ff2000720c */ /* 0x000fe40003f85270 */
[----:B------:R-:W-:Y:S02]  /*12e70*/  ISETP.LT.OR P2, PT, R182, 0x9, P2 ;  /* 0x00000009b600780c */ /* 0x000fe40001741670 */
[----:B------:R-:W-:Y:S02]  /*12e80*/  P2R R81, PR, RZ, 0x8 ;  /* 0x00000008ff517803 */ /* 0x000fe40000000000 */
[----:B------:R-:W-:Y:S02]  /*12e90*/  FSEL R4, R18, -INF , !P2 ;  /* 0xff80000012047808 */ /* 0x000fe40005000000 */
[----:B------:R-:W-:Y:S02]  /*12ea0*/  ISETP.NE.AND P2, PT, R183, RZ, PT ;  /* 0x000000ffb700720c */ /* 0x000fe40003f45270 */
[----:B------:R-:W-:Y:S02]  /*12eb0*/  ISETP.NE.AND P3, PT, R21, RZ, PT ;  /* 0x000000ff1500720c */ /* 0x000fe40003f65270 */
[----:B------:R-:W-:Y:S04]  /*12ec0*/  ISETP.GT.AND P2, PT, R180, 0x9, !P2 ;  /* 0x00000009b400780c */ /* 0x000fe80005744270 */
[----:B------:R-:W-:Y:S04]  /*12ed0*/  ISETP.LT.OR P2, PT, R182, 0xa, P2 ;  /* 0x0000000ab600780c */ /* 0x000fe80001741670 */
[----:B------:R-:W-:Y:S02]  /*12ee0*/  FSEL R19, R19, -INF , !P2 ;  /* 0xff80000013137808 */ /* 0x000fe40005000000 */
[----:B------:R-:W-:Y:S04]  /*12ef0*/  ISETP.NE.AND P2, PT, R249, RZ, PT ;  /* 0x000000fff900720c */ /* 0x000fe80003f45270 */
[----:B------:R-:W-:Y:S04]  /*12f00*/  ISETP.GT.AND P2, PT, R180, 0x10, !P2 ;  /* 0x00000010b400780c */ /* 0x000fe80005744270 */
[----:B------:R-:W-:Y:S04]  /*12f10*/  ISETP.LT.OR P2, PT, R182, 0x11, P2 ;  /* 0x00000011b600780c */ /* 0x000fe80001741670 */
[----:B------:R-:W-:Y:S02]  /*12f20*/  FSEL R18, R22, -INF , !P2 ;  /* 0xff80000016127808 */ /* 0x000fe40005000000 */
[----:B------:R-:W-:Y:S02]  /*12f30*/  ISETP.NE.AND P2, PT, R245, RZ, PT ;  /* 0x000000fff500720c */ /* 0x000fe40003f45270 */
[----:B------:R-:W-:Y:S02]  /*12f40*/  P2R R22, PR, RZ, 0x10 ;  /* 0x00000010ff167803 */ /* 0x000fe40000000000 */
        /* <DEDUP_REMOVED lines=53> */
[----:B------:R-:W-:Y:S02]  /*132a0*/  ISETP.GT.AND P2, PT, R180, 0x48, !P4 ;  /* 0x00000048b400780c */ /* 0x000fe40006744270 */
[----:B------:R-:W-:Y:S02]  /*132b0*/  ISETP.NE.AND P4, PT, R68, RZ, PT ;  /* 0x000000ff4400720c */ /* 0x000fe40003f85270 */
        /* <DEDUP_REMOVED lines=11> */
[----:B------:R-:W-:Y:S04]  /*13370*/  ISETP.NE.AND P2, PT, R181, RZ, PT ;  /* 0x000000ffb500720c */ /* 0x000fe80003f45270 */
[----:B------:R-:W-:Y:S04]  /*13380*/  ISETP.GT.AND P2, PT, R180, 0x1, !P2 ;  /* 0x00000001b400780c */ /* 0x000fe80005744270 */
[----:B------:R-:W-:Y:S04]  /*13390*/  ISETP.LT.OR P2, PT, R182, 0x2, P2 ;  /* 0x00000002b600780c */ /* 0x000fe80001741670 */
[----:B------:R-:W-:Y:S02]  /*133a0*/  FSEL R7, R7, -INF , !P2 ;  /* 0xff80000007077808 */ /* 0x000fe40005000000 */
[----:B------:R-:W-:Y:S04]  /*133b0*/  ISETP.GT.AND P2, PT, R180, RZ, !P4 ;  /* 0x000000ffb400720c */ /* 0x000fe80006744270 */
        /* <DEDUP_REMOVED lines=8> */
[----:B------:R-:W-:Y:S02]  /*13440*/  ISETP.GT.AND P2, PT, R69, RZ, !P4 ;  /* 0x000000ff4500720c */ /* 0x000fe40006744270 */
[----:B------:R-:W-:Y:S01]  /*13450*/  ISETP.NE.AND P4, PT, R22, RZ, PT ;  /* 0x000000ff1600720c */ /* 0x000fe20003f85270 */
[----:B------:R-:W-:Y:S01]  /*13460*/  IMAD.IADD R22, R173, 0x1, R23 ;  /* 0x00000001ad167824 */ /* 0x000fe200078e0217 */
        /* <DEDUP_REMOVED lines=74> */
[----:B------:R-:W-:Y:S02]  /*13910*/  ISETP.GT.AND P2, PT, R69, 0x49, !P3 ;  /* 0x000000494500780c */ /* 0x000fe40005f44270 */
[----:B------:R-:W-:Y:S02]  /*13920*/  ISETP.NE.AND P3, PT, R81, RZ, PT ;  /* 0x000000ff5100720c */ /* 0x000fe40003f65270 */
        /* <DEDUP_REMOVED lines=32> */
.L_x_562:
[----:B------:R-:W-:Y:S04]  /*13b30*/  MOV R23, c[0x0][0x32c] ;  /* 0x0000cb0000177a02 */ /* 0x000fe80000000f00 */
[----:B------:R-:W-:Y:S11]  /*13b40*/  ISETP.NE.AND P2, PT, R23, 0x1, PT ;  /* 0x000000011700780c */ /* 0x000ff60003f45270 */
[----:B------:R-:W-:Y:S02]  /*13b50*/  @!UPT UIADD3 URZ, URZ, URZ, URZ ;  /* 0x0000003f3f3ff290 */ /* 0x000fe4000fffe03f */
[----:B------:R-:W-:Y:S05]  /*13b60*/  @P2 IMAD.HI.U32 R23, R24, c[0x0][0x330], RZ ;  /* 0x0000cc0018172a27 */ /* 0x000fea00078e00ff */
[----:B------:R-:W-:Y:S02]  /*13b70*/  @P2 SHF.R.U32.HI R24, RZ, c[0x0][0x334], R23 ;  /* 0x0000cd00ff182a19 */ /* 0x000fe40000011617 */
.L_x_563:
[----:B------:R-:W-:Y:S05]  /*13b80*/  BSYNC B0 ;  /* 0x0000000000007941 */ /* 0x000fea0003800000 */
.L_x_561:
[----:B------:R-:W-:Y:S05]  /*13b90*/  IMAD R3, R24, c[0x0][0x32c], R3 ;  /* 0x0000cb0018037a24 */ /* 0x000fea00078e0203 */
[----:B------:R-:W-:Y:S02]  /*13ba0*/  IADD3 R23, R3, c[0x0][0x32c], RZ ;  /* 0x0000cb0003177a10 */ /* 0x000fe40007ffe0ff */
[----:B------:R-:W-:Y:S02]  /*13bb0*/  IMNMX R170, R170, R3, !PT ;  /* 0x00000003aaaa7217 */ /* 0x000fe40007800200 */
[----:B------:R-:W-:Y:S02]  /*13bc0*/  IMNMX R22, R22, R23, PT ;  /* 0x0000001716167217 */ /* 0x000fe40003800200 */
.L_x_560:
[----:B------:R-:W2:Y:S01]  /*13bd0*/  LDL.LU R39, [R1+0x4] ;  /* 0x0000040001277983 */ /* 0x000ea20000300800 */
[----:B------:R-:W-:Y:S02]  /*13be0*/  ISETP.NE.AND P2, PT, R68, RZ, PT ;  /* 0x000000ff4400720c */ /* 0x000fe40003f45270 */
[----:B------:R-:W-:Y:S01]  /*13bf0*/  FMNMX.FTZ R24, R6, R166, !PT ;  /* 0x000000a606187209 */ /* 0x000fe20007810000 */
[----:B------:R-:W3:Y:S01]  /*13c00*/  LDL.LU R34, [R1+0x8] ;  /* 0x0000080001227983 */ /* 0x000ee20000300800 */
[----:B------:R-:W-:Y:S02]  /*13c10*/  ISETP.GT.AND P2, PT, R170, RZ, !P2 ;  /* 0x000000ffaa00720c */ /* 0x000fe40005744270 */
[----:B------:R-:W-:Y:S01]  /*13c20*/  FMNMX.FTZ R24, R7, R24, !PT ;  /* 0x0000001807187209 */ /* 0x000fe20007810000 */
[----:B------:R-:W4:Y:S01]  /*13c30*/  LDL.LU R3, [R1] ;  /* 0x0000000001037983 */ /* 0x000f220000300800 */
        /* <DEDUP_REMOVED lines=29> */
[----:B------:R-:W-:Y:S02]  /*13e10*/  MOV R56, R28 ;  /* 0x0000001c00387202 */ /* 0x000fe40000000f00 */
[----:B------:R-:W-:Y:S02]  /*13e20*/  FSEL R61, R26, -INF , !P2 ;  /* 0xff8000001a3d7808 */ /* 0x000fe40005000000 */
[----:B------:R-:W-:Y:S02]  /*13e30*/  ISETP.NE.AND P2, PT, R245, RZ, PT ;  /* 0x000000fff500720c */ /* 0x000fe40003f45270 */
[----:B------:R-:W-:Y:S02]  /*13e40*/  MOV R28, R85 ;  /* 0x00000055001c7202 */ /* 0x000fe40000000f00 */
[----:B------:R-:W-:Y:S02]  /*13e50*/  ISETP.GT.AND P2, PT, R170, 0x11, !P2 ;  /* 0x00000011aa00780c */ /* 0x000fe40005744270 */
[----:B------:R-:W-:Y:S02]  /*13e60*/  FMNMX.FTZ R24, R248, R24, !PT ;  /* 0x00000018f8187209 */ /* 0x000fe40007810000 */
[----:B------:R-:W-:Y:S02]  /*13e70*/  ISETP.LT.OR P2, PT, R22, 0x12, P2 ;  /* 0x000000121600780c */ /* 0x000fe40001741670 */
[----:B------:R-:W-:Y:S02]  /*13e80*/  MOV R57, R25 ;  /* 0x0000001900397202 */ /* 0x000fe40000000f00 */
        /* <DEDUP_REMOVED lines=25> */
[----:B------:R-:W-:Y:S01]  /*14020*/  FMNMX.FTZ R26, R10, R164, !PT ;  /* 0x000000a40a1a7209 */ /* 0x000fe20007810000 */
[----:B------:R-:W1:Y:S01]  /*14030*/  SHFL.BFLY PT, R25, R24, 0x2, 0x1f ;  /* 0x0c401f0018197f89 */ /* 0x000e6200000e0000 */
        /* <DEDUP_REMOVED lines=25> */
[C---:B------:R-:W-:Y:S02]  /*141d0*/  ISETP.GT.AND P1, PT, R170.reuse, 0x50, !P1 ;  /* 0x00000050aa00780c */ /* 0x040fe40004f24270 */
[----:B------:R-:W-:Y:S02]  /*141e0*/  ISETP.GT.AND P2, PT, R170, 0x31, !P2 ;  /* 0x00000031aa00780c */ /* 0x000fe40005744270 */
[C---:B------:R-:W-:Y:S02]  /*141f0*/  ISETP.LT.OR P1, PT, R22.reuse, 0x51, P1 ;  /* 0x000000511600780c */ /* 0x040fe40000f21670 */
[----:B------:R-:W-:Y:S02]  /*14200*/  ISETP.LT.OR P2, PT, R22, 0x32, P2 ;  /* 0x000000321600780c */ /* 0x000fe40001741670 */
[----:B------:R-:W-:Y:S02]  /*14210*/  ISETP.GT.AND P6, PT, R170, 0x51, !P6 ;  /* 0x00000051aa00780c */ /* 0x000fe400077c4270 */
[----:B------:R-:W-:Y:S02]  /*14220*/  FSEL R245, R59, -INF , !P2 ;  /* 0xff8000003bf57808 */ /* 0x000fe40005000000 */
[----:B------:R-:W-:Y:S02]  /*14230*/  ISETP.NE.AND P2, PT, R49, RZ, PT ;  /* 0x000000ff3100720c */ /* 0x000fe40003f45270 */
[----:B------:R-:W-:Y:S02]  /*14240*/  ISETP.LT.OR P6, PT, R22, 0x52, P6 ;  /* 0x000000521600780c */ /* 0x000fe400037c1670 */
[C---:B------:R-:W-:Y:S02]  /*14250*/  ISETP.GT.AND P2, PT, R170.reuse, 0x38, !P2 ;  /* 0x00000038aa00780c */ /* 0x040fe40005744270 */
[----:B------:R-:W-:Y:S02]  /*14260*/  ISETP.GT.AND P5, PT, R170, 0x58, !P5 ;  /* 0x00000058aa00780c */ /* 0x000fe40006fa4270 */
[C---:B------:R-:W-:Y:S02]  /*14270*/  ISETP.LT.OR P2, PT, R22.reuse, 0x39, P2 ;  /* 0x000000391600780c */ /* 0x040fe40001741670 */
[----:B------:R-:W-:Y:S02]  /*14280*/  ISETP.LT.OR P5, PT, R22, 0x59, P5 ;  /* 0x000000591600780c */ /* 0x000fe40002fa1670 */
[----:B------:R-:W-:Y:S02]  /*14290*/  FSEL R209, R62, -INF , !P2 ;  /* 0xff8000003ed17808 */ /* 0x000fe40005000000 */
[----:B------:R-:W-:Y:S02]  /*142a0*/  ISETP.NE.AND P2, PT, R48, RZ, PT ;  /* 0x000000ff3000720c */ /* 0x000fe40003f45270 */
[C---:B------:R-:W-:Y:S02]  /*142b0*/  ISETP.GT.AND P0, PT, R170.reuse, 0x59, !P0 ;  /* 0x00000059aa00780c */ /* 0x040fe40004704270 */
[----:B------:R-:W-:Y:S02]  /*142c0*/  ISETP.GT.AND P2, PT, R170, 0x39, !P2 ;  /* 0x00000039aa00780c */ /* 0x000fe40005744270 */
[C---:B------:R-:W-:Y:S02]  /*142d0*/  ISETP.LT.OR P0, PT, R22.reuse, 0x5a, P0 ;  /* 0x0000005a1600780c */ /* 0x040fe40000701670 */
[----:B------:R-:W-:Y:S02]  /*142e0*/  ISETP.LT.OR P2, PT, R22, 0x3a, P2 ;  /* 0x0000003a1600780c */ /* 0x000fe40001741670 */
[----:B------:R-:W-:Y:S02]  /*142f0*/  FSEL R90, R90, -INF , !P1 ;  /* 0xff8000005a5a7808 */ /* 0x000fe40004800000 */
[----:B------:R-:W-:Y:S02]  /*14300*/  FSEL R206, R63, -INF , !P2 ;  /* 0xff8000003fce7808 */ /* 0x000fe40005000000 */
[----:B------:R-:W-:Y:S02]  /*14310*/  ISETP.NE.AND P2, PT, R37, RZ, PT ;  /* 0x000000ff2500720c */ /* 0x000fe40003f45270 */
[----:B------:R-:W-:Y:S02]  /*14320*/  FSEL R91, R91, -INF , !P6 ;  /* 0xff8000005b5b7808 */ /* 0x000fe40007000000 */
[----:B------:R-:W-:Y:S02]  /*14330*/  ISETP.GT.AND P2, PT, R170, 0x40, !P2 ;  /* 0x00000040aa00780c */ /* 0x000fe40005744270 */
[----:B------:R-:W-:Y:S02]  /*14340*/  FSEL R94, R94, -INF , !P5 ;  /* 0xff8000005e5e7808 */ /* 0x000fe40006800000 */
[----:B------:R-:W-:Y:S02]  /*14350*/  ISETP.LT.OR P2, PT, R22, 0x41, P2 ;  /* 0x000000411600780c */ /* 0x000fe40001741670 */
[----:B------:R-:W-:Y:S02]  /*14360*/  FSEL R45, R95, -INF , !P0 ;  /* 0xff8000005f2d7808 */ /* 0x000fe40004000000 */
[----:B------:R-:W-:Y:S02]  /*14370*/  FSEL R187, R74, -INF , !P2 ;  /* 0xff8000004abb7808 */ /* 0x000fe40005000000 */
[----:B------:R-:W-:Y:S02]  /*14380*/  ISETP.NE.AND P2, PT, R33, RZ, PT ;  /* 0x000000ff2100720c */ /* 0x000fe40003f45270 */
[----:B------:R-:W-:Y:S02]  /*14390*/  FMNMX.FTZ R26, R211, R26, !PT ;  /* 0x0000001ad31a7209 */ /* 0x000fe40007810000 */
[----:B------:R-:W-:Y:S02]  /*143a0*/  ISETP.GT.AND P2, PT, R170, 0x41, !P2 ;  /* 0x00000041aa00780c */ /* 0x000fe40005744270 */
[----:B------:R-:W-:Y:S02]  /*143b0*/  FMNMX.FTZ R26, R249, R26, !PT ;  /* 0x0000001af91a7209 */ /* 0x000fe40007810000 */
[----:B------:R-:W-:Y:S04]  /*143c0*/  ISETP.LT.OR P2, PT, R22, 0x42, P2 ;  /* 0x000000421600780c */ /* 0x000fe80001741670 */
[----:B------:R-:W-:Y:S02]  /*143d0*/  FSEL R183, R75, -INF , !P2 ;  /* 0xff8000004bb77808 */ /* 0x000fe40005000000 */
[----:B------:R-:W-:Y:S04]  /*143e0*/  ISETP.NE.AND P2, PT, R32, RZ, PT ;  /* 0x000000ff2000720c */ /* 0x000fe80003f45270 */
[----:B------:R-:W-:Y:S04]  /*143f0*/  ISETP.GT.AND P2, PT, R170, 0x48, !P2 ;  /* 0x00000048aa00780c */ /* 0x000fe80005744270 */
[----:B------:R-:W-:Y:S04]  /*14400*/  ISETP.LT.OR P2, PT, R22, 0x49, P2 ;  /* 0x000000491600780c */ /* 0x000fe80001741670 */
        /* <DEDUP_REMOVED lines=8> */
[----:B------:R-:W-:Y:S04]  /*14490*/  FMNMX.FTZ R21, R13, R21, !PT ;  /* 0x000000150d157209 */ /* 0x000fe80007810000 */
[----:B------:R-:W-:Y:S04]  /*144a0*/  FMNMX.FTZ R21, R28, R21, !PT ;  /* 0x000000151c157209 */ /* 0x000fe80007810000 */
[----:B------:R-:W-:Y:S04]  /*144b0*/  FMNMX.FTZ R21, R57, R21, !PT ;  /* 0x0000001539157209 */ /* 0x000fe80007810000 */
[----:B------:R-:W-:Y:S04]  /*144c0*/  FMNMX.FTZ R21, R56, R21, !PT ;  /* 0x0000001538157209 */ /* 0x000fe80007810000 */
[----:B------:R-:W-:Y:S04]  /*144d0*/  FMNMX.FTZ R21, R38, R21, !PT ;  /* 0x0000001526157209 */ /* 0x000fe80007810000 */
[----:B------:R-:W-:Y:S04]  /*144e0*/  FMNMX.FTZ R21, R195, R21, !PT ;  /* 0x00000015c3157209 */ /* 0x000fe80007810000 */
[----:B------:R-:W-:Y:S02]  /*144f0*/  FMNMX.FTZ R21, R197, R21, !PT ;  /* 0x00000015c5157209 */ /* 0x000fe40007810000 */
[----:B----4-:R-:W-:Y:S02]  /*14500*/  MOV R63, R3 ;  /* 0x00000003003f7202 */ /* 0x010fe40000000f00 */
        /* <DEDUP_REMOVED lines=10> */
[----:B---3--:R-:W-:Y:S02]  /*145b0*/  FMNMX.FTZ R3, R34, R3, !PT ;  /* 0x0000000322037209 */ /* 0x008fe40007810000 */
[----:B------:R-:W-:Y:S02]  /*145c0*/  FMNMX.FTZ R21, R207, R21, !PT ;  /* 0x00000015cf157209 */ /* 0x000fe40007810000 */
[----:B------:R-:W-:Y:S02]  /*145d0*/  FMNMX.FTZ R3, R16, R3, !PT ;  /* 0x0000000310037209 */ /* 0x000fe40007810000 */
[----:B------:R-:W-:Y:S02]  /*145e0*/  FMNMX.FTZ R21, R188, R21, !PT ;  /* 0x00000015bc157209 */ /* 0x000fe40007810000 */
        /* <DEDUP_REMOVED lines=14> */
[----:B------:R-:W-:Y:S01]  /*146d0*/  SHFL.BFLY PT, R25, R24, 0x1, 0x1f ;  /* 0x0c201f0018197f89 */ /* 0x000fe200000e0000 */
[----:B------:R-:W-:Y:S02]  /*146e0*/  FMNMX.FTZ R3, R200, R3, !PT ;  /* 0x00000003c8037209 */ /* 0x000fe40007810000 */
[----:B------:R-:W-:Y:S02]  /*146f0*/  FMNMX.FTZ R21, R93, R21, !PT ;  /* 0x000000155d157209 */ /* 0x000fe40007810000 */
[----:B------:R-:W-:Y:S04]  /*14700*/  FMNMX.FTZ R3, R196, R3, !PT ;  /* 0x00000003c4037209 */ /* 0x000fe80007810000 */
[----:B------:R-:W-:Y:S04]  /*14710*/  FMNMX.FTZ R3, R190, R3, !PT ;  /* 0x00000003be037209 */ /* 0x000fe80007810000 */
[----:B------:R-:W-:Y:S04]  /*14720*/  FMNMX.FTZ R3, R185, R3, !PT ;  /* 0x00000003b9037209 */ /* 0x000fe80007810000 */
[----:B------:R-:W-:Y:S04]  /*14730*/  FMNMX.FTZ R3, R176, R3, !PT ;  /* 0x00000003b0037209 */ /* 0x000fe80007810000 */
[----:B------:R-:W-:Y:S04]  /*14740*/  FMNMX.FTZ R3, R175, R3, !PT ;  /* 0x00000003af037209 */ /* 0x000fe80007810000 */
[----:B------:R-:W-:Y:S04]  /*14750*/  FMNMX.FTZ R3, R172, R3, !PT ;  /* 0x00000003ac037209 */ /* 0x000fe80007810000 */
[----:B------:R-:W-:Y:S04]  /*14760*/  FMNMX.FTZ R3, R168, R3, !PT ;  /* 0x00000003a8037209 */ /* 0x000fe80007810000 */
[----:B------:R-:W-:Y:S04]  /*14770*/  FMNMX.FTZ R3, R96, R3, !PT ;  /* 0x0000000360037209 */ /* 0x000fe80007810000 */
[----:B------:R-:W-:Y:S05]  /*14780*/  FMNMX.FTZ R3, R97, R3, !PT ;  /* 0x0000000361037209 */ /* 0x000fea0007810000 */
[----:B------:R-:W1:Y:S02]  /*14790*/  SHFL.BFLY PT, R23, R3, 0x2, 0x1f ;  /* 0x0c401f0003177f89 */ /* 0x000e6400000e0000 */
[----:B-1----:R-:W-:Y:S06]  /*147a0*/  FMNMX.FTZ R3, R3, R23, !PT ;  /* 0x0000001703037209 */ /* 0x002fec0007810000 */
[----:B------:R-:W1:Y:S02]  /*147b0*/  SHFL.BFLY PT, R23, R3, 0x1, 0x1f ;  /* 0x0c201f0003177f89 */ /* 0x000e6400000e0000 */
[----:B-1----:R-:W-:Y:S06]  /*147c0*/  FMNMX.FTZ R3, R3, R23, !PT ;  /* 0x0000001703037209 */ /* 0x002fec0007810000 */
[----:B------:R-:W1:Y:S01]  /*147d0*/  SHFL.BFLY PT, R23, R21, 0x2, 0x1f ;  /* 0x0c401f0015177f89 */ /* 0x000e6200000e0000 */
[C---:B------:R-:W-:Y:S01]  /*147e0*/  FSETP.NEU.FTZ.AND P2, PT, R3.reuse, -INF , PT ;  /* 0xff8000000300780b */ /* 0x040fe20003f5d000 */
[----:B------:R-:W-:Y:S05]  /*147f0*/  FMUL.FTZ R174, R3, c[0x0][0x2d0] ;  /* 0x0000b40003ae7a20 */ /* 0x000fea0000410000 */
[----:B------:R-:W-:Y:S05]  /*14800*/  FSEL R174, R174, RZ, P2 ;  /* 0x000000ffaeae7208 */ /* 0x000fea0001000000 */
[--C-:B------:R-:W-:Y:S02]  /*14810*/  FFMA.FTZ R75, R20, c[0x0][0x2d0], -R174.reuse ;  /* 0x0000b400144b7a23 */ /* 0x100fe400000108ae */
[--C-:B------:R-:W-:Y:S02]  /*14820*/  FFMA.FTZ R84, R34, c[0x0][0x2d0], -R174.reuse ;  /* 0x0000b40022547a23 */ /* 0x100fe400000108ae */
[----:B------:R-:W-:Y:S01]  /*14830*/  LDSM.16.MT88.4 R32, [R220+0x100] ;  /* 0x00010000dc20783b */ /* 0x000fe20000004200 */
[--C-:B------:R-:W-:Y:S01]  /*14840*/  FFMA.FTZ R87, R39, c[0x0][0x2d0], -R174.reuse ;  /* 0x0000b40027577a23 */ /* 0x100fe200000108ae */
[----:B------:R-:W-:Y:S01]  /*14850*/  MUFU.EX2 R75, R75 ;  /* 0x0000004b004b7308 */ /* 0x000fe20000000800 */
[--C-:B------:R-:W-:Y:S01]  /*14860*/  FFMA.FTZ R69, R2, c[0x0][0x2d0], -R174.reuse ;  /* 0x0000b40002457a23 */ /* 0x100fe200000108ae */
[----:B------:R-:W-:Y:S01]  /*14870*/  FMNMX.FTZ R2, R24, R25, !PT ;  /* 0x0000001918027209 */ /* 0x000fe20007810000 */
[--C-:B------:R-:W-:Y:S01]  /*14880*/  FFMA.FTZ R46, R5, c[0x0][0x2d0], -R174.reuse ;  /* 0x0000b400052e7a23 */ /* 0x100fe200000108ae */
[----:B------:R-:W-:Y:S01]  /*14890*/  FMNMX.FTZ R24, R245, R26, !PT ;  /* 0x0000001af5187209 */ /* 0x000fe20007810000 */
[--C-:B------:R-:W-:Y:S01]  /*148a0*/  FFMA.FTZ R86, R16, c[0x0][0x2d0], -R174.reuse ;  /* 0x0000b40010567a23 */ /* 0x100fe200000108ae */
[----:B-1----:R-:W-:Y:S01]  /*148b0*/  FMNMX.FTZ R5, R21, R23, !PT ;  /* 0x0000001715057209 */ /* 0x002fe20007810000 */
[C---:B------:R-:W-:Y:S01]  /*148c0*/  FMUL.FTZ R173, R2.reuse, c[0x0][0x2d0] ;  /* 0x0000b40002ad7a20 */ /* 0x040fe20000410000 */
[----:B------:R-:W-:Y:S01]  /*148d0*/  FMNMX.FTZ R24, R209, R24, !PT ;  /* 0x00000018d1187209 */ /* 0x000fe20007810000 */
[--C-:B------:R-:W-:Y:S01]  /*148e0*/  FFMA.FTZ R76, R53, c[0x0][0x2d0], -R174.reuse ;  /* 0x0000b400354c7a23 */ /* 0x100fe200000108ae */
[----:B------:R-:W-:Y:S01]  /*148f0*/  MUFU.EX2 R69, R69 ;  /* 0x0000004500457308 */ /* 0x000fe20000000800 */
[----:B------:R-:W-:Y:S01]  /*14900*/  FSETP.NEU.FTZ.AND P1, PT, R2, -INF , PT ;  /* 0xff8000000200780b */ /* 0x000fe20003f3d000 */
[--C-:B------:R-:W-:Y:S01]  /*14910*/  FFMA.FTZ R47, R0, c[0x0][0x2d0], -R174.reuse ;  /* 0x0000b400002f7a23 */ /* 0x100fe200000108ae */
[----:B------:R-:W-:Y:S01]  /*14920*/  FMNMX.FTZ R21, R206, R24, !PT ;  /* 0x00000018ce157209 */ /* 0x000fe20007810000 */
[--C-:B------:R-:W-:Y:S01]  /*14930*/  FFMA.FTZ R191, R191, c[0x0][0x2d0], -R174.reuse ;  /* 0x0000b400bfbf7a23 */ /* 0x100fe200000108ae */
[----:B------:R-:W-:Y:S01]  /*14940*/  FSEL R173, R173, RZ, P1 ;  /* 0x000000ffadad7208 */ /* 0x000fe20000800000 */
[--C-:B------:R-:W-:Y:S01]  /*14950*/  FFMA.FTZ R192, R192, c[0x0][0x2d0], -R174.reuse ;  /* 0x0000b400c0c07a23 */ /* 0x100fe200000108ae */
[----:B------:R-:W-:Y:S01]  /*14960*/  FMNMX.FTZ R21, R187, R21, !PT ;  /* 0x00000015bb157209 */ /* 0x000fe20007810000 */
[--C-:B------:R-:W-:Y:S01]  /*14970*/  FFMA.FTZ R201, R201, c[0x0][0x2d0], -R174.reuse ;  /* 0x0000b400c9c97a23 */ /* 0x100fe200000108ae */
[----:B------:R-:W1:Y:S01]  /*14980*/  SHFL.BFLY PT, R0, R5, 0x1, 0x1f ;  /* 0x0c201f0005007f89 */ /* 0x000e6200000e0000 */
[----:B------:R-:W2:Y:S01]  /*14990*/  MUFU.EX2 R76, R76 ;  /* 0x0000004c004c7308 */ /* 0x000ea20000000800 */
[--C-:B------:R-:W-:Y:S01]  /*149a0*/  FFMA.FTZ R78, R6, c[0x0][0x2d0], -R173.reuse ;  /* 0x0000b400064e7a23 */ /* 0x100fe200000108ad */
[----:B------:R-:W-:Y:S01]  /*149b0*/  FMNMX.FTZ R6, R183, R21, !PT ;  /* 0x00000015b7067209 */ /* 0x000fe20007810000 */
[--C-:B------:R-:W-:Y:S02]  /*149c0*/  FFMA.FTZ R72, R19, c[0x0][0x2d0], -R173.reuse ;  /* 0x0000b40013487a23 */ /* 0x100fe400000108ad */
[--C-:B------:R-:W-:Y:S01]  /*149d0*/  FFMA.FTZ R83, R18, c[0x0][0x2d0], -R173.reuse ;  /* 0x0000b40012537a23 */ /* 0x100fe200000108ad */
[----:B------:R-:W-:Y:S01]  /*149e0*/  FMNMX.FTZ R6, R181, R6, !PT ;  /* 0x00000006b5067209 */ /* 0x000fe20007810000 */
[----:B------:R-:W-:Y:S01]  /*149f0*/  LDSM.16.MT88.4 R20, [R225+0x100] ;  /* 0x00010000e114783b */ /* 0x000fe20000004200 */
[--C-:B------:R-:W-:Y:S02]  /*14a00*/  FFMA.FTZ R85, R17, c[0x0][0x2d0], -R173.reuse ;  /* 0x0000b40011557a23 */ /* 0x100fe400000108ad */
[----:B------:R-:W-:Y:S01]  /*14a10*/  MUFU.EX2 R46, R46 ;  /* 0x0000002e002e7308 */ /* 0x000fe20000000800 */
[----:B------:R-:W-:Y:S01]  /*14a20*/  FMNMX.FTZ R6, R179, R6, !PT ;  /* 0x00000006b3067209 */ /* 0x000fe20007810000 */
[--C-:B------:R-:W-:Y:S02]  /*14a30*/  FFMA.FTZ R73, R7, c[0x0][0x2d0], -R173.reuse ;  /* 0x0000b40007497a23 */ /* 0x100fe400000108ad */
[--C-:B------:R-:W-:Y:S01]  /*14a40*/  FFMA.FTZ R68, R4, c[0x0][0x2d0], -R173.reuse ;  /* 0x0000b40004447a23 */ /* 0x100fe200000108ad */
[----:B------:R-:W-:Y:S01]  /*14a50*/  FMNMX.FTZ R6, R90, R6, !PT ;  /* 0x000000065a067209 */ /* 0x000fe20007810000 */
[--C-:B------:R-:W-:Y:S02]  /*14a60*/  FFMA.FTZ R193, R193, c[0x0][0x2d0], -R173.reuse ;  /* 0x0000b400c1c17a23 */ /* 0x100fe400000108ad */
[--C-:B------:R-:W-:Y:S01]  /*14a70*/  FFMA.FTZ R194, R194, c[0x0][0x2d0], -R173.reuse ;  /* 0x0000b400c2c27a23 */ /* 0x100fe200000108ad */
[----:B------:R-:W-:Y:S01]  /*14a80*/  FMNMX.FTZ R6, R91, R6, !PT ;  /* 0x000000065b067209 */ /* 0x000fe20007810000 */
[----:B------:R-:W3:Y:S01]  /*14a90*/  MUFU.EX2 R47, R47 ;  /* 0x0000002f002f7308 */ /* 0x000ee20000000800 */
[--C-:B------:R-:W-:Y:S02]  /*14aa0*/  FFMA.FTZ R247, R247, c[0x0][0x2d0], -R174.reuse ;  /* 0x0000b400f7f77a23 */ /* 0x100fe400000108ae */
[----:B------:R-:W-:Y:S01]  /*14ab0*/  FMNMX.FTZ R4, R94, R6, !PT ;  /* 0x000000065e047209 */ /* 0x000fe20007810000 */
[--C-:B------:R-:W-:Y:S01]  /*14ac0*/  FFMA.FTZ R251, R251, c[0x0][0x2d0], -R173.reuse ;  /* 0x0000b400fbfb7a23 */ /* 0x100fe200000108ad */
[----:B--2---:R-:W-:Y:S01]  /*14ad0*/  F2FP.BF16.PACK_AB R48, R69, R76 ;  /* 0x0000004c4530723e */ /* 0x004fe200000010ff */
[--C-:B------:R-:W-:Y:S01]  /*14ae0*/  FFMA.FTZ R248, R248, c[0x0][0x2d0], -R173.reuse ;  /* 0x0000b400f8f87a23 */ /* 0x100fe200000108ad */
[----:B------:R-:W-:Y:S01]  /*14af0*/  FMNMX.FTZ R4, R45, R4, !PT ;  /* 0x000000042d047209 */ /* 0x000fe20007810000 */
[--C-:B------:R-:W-:Y:S01]  /*14b00*/  FFMA.FTZ R200, R200, c[0x0][0x2d0], -R174.reuse ;  /* 0x0000b400c8c87a23 */ /* 0x100fe200000108ae */
[----:B-1----:R-:W-:Y:S01]  /*14b10*/  FMNMX.FTZ R0, R5, R0, !PT ;  /* 0x0000000005007209 */ /* 0x002fe20007810000 */
[----:B------:R-:W-:Y:S01]  /*14b20*/  MUFU.EX2 R78, R78 ;  /* 0x0000004e004e7308 */ /* 0x000fe20000000800 */
[--C-:B------:R-:W-:Y:S01]  /*14b30*/  FFMA.FTZ R196, R196, c[0x0][0x2d0], -R174.reuse ;  /* 0x0000b400c4c47a23 */ /* 0x100fe200000108ae */
[----:B------:R-:W1:Y:S01]  /*14b40*/  SHFL.BFLY PT, R5, R4, 0x2, 0x1f ;  /* 0x0c401f0004057f89 */ /* 0x000e6200000e0000 */
[C---:B------:R-:W-:Y:S01]  /*14b50*/  FSETP.NEU.FTZ.AND P0, PT, R0.reuse, -INF , PT ;  /* 0xff8000000000780b */ /* 0x040fe20003f1d000 */
[----:B------:R-:W-:Y:S02]  /*14b60*/  FMUL.FTZ R170, R0, c[0x0][0x2d0] ;  /* 0x0000b40000aa7a20 */ /* 0x000fe40000410000 */
[--C-:B------:R-:W-:Y:S02]  /*14b70*/  FFMA.FTZ R204, R204, c[0x0][0x2d0], -R173.reuse ;  /* 0x0000b400cccc7a23 */ /* 0x100fe400000108ad */
[----:B------:R-:W-:Y:S01]  /*14b80*/  FFMA.FTZ R202, R202, c[0x0][0x2d0], -R173 ;  /* 0x0000b400caca7a23 */ /* 0x000fe200000108ad */
[----:B------:R-:W-:Y:S01]  /*14b90*/  FSEL R170, R170, RZ, P0 ;  /* 0x000000ffaaaa7208 */ /* 0x000fe20000000000 */
[----:B------:R-:W2:Y:S01]  /*14ba0*/  MUFU.EX2 R73, R73 ;  /* 0x0000004900497308 */ /* 0x000ea20000000800 */
[--C-:B------:R-:W-:Y:S02]  /*14bb0*/  FFMA.FTZ R190, R190, c[0x0][0x2d0], -R174.reuse ;  /* 0x0000b400bebe7a23 */ /* 0x100fe400000108ae */
[----:B------:R-:W-:Y:S01]  /*14bc0*/  FFMA.FTZ R185, R185, c[0x0][0x2d0], -R174 ;  /* 0x0000b400b9b97a23 */ /* 0x000fe200000108ae */
[----:B---3--:R-:W-:Y:S01]  /*14bd0*/  F2FP.BF16.PACK_AB R50, R47, R46 ;  /* 0x0000002e2f32723e */ /* 0x008fe200000010ff */
        /* <DEDUP_REMOVED lines=8> */
[--C-:B------:R-:W-:Y:S01]  /*14c60*/  FFMA.FTZ R197, R197, c[0x0][0x2d0], -R170.reuse ;  /* 0x0000b400c5c57a23 */ /* 0x100fe200000108aa */
[----:B------:R-:W-:Y:S01]  /*14c70*/  FSEL R5, R3, RZ, P2 ;  /* 0x000000ff03057208 */ /* 0x000fe20001000000 */
[--C-:B------:R-:W-:Y:S01]  /*14c80*/  FFMA.FTZ R198, R198, c[0x0][0x2d0], -R170.reuse ;  /* 0x0000b400c6c67a23 */ /* 0x100fe200000108aa */
[----:B------:R-:W1:Y:S01]  /*14c90*/  MUFU.EX2 R72, R72 ;  /* 0x0000004800487308 */ /* 0x000e620000000800 */
[----:B------:R-:W3:Y:S01]  /*14ca0*/  SHFL.BFLY PT, R44, R4, 0x1, 0x1f ;  /* 0x0c201f00042c7f89 */ /* 0x000ee200000e0000 */
[--C-:B------:R-:W-:Y:S02]  /*14cb0*/  FFMA.FTZ R199, R199, c[0x0][0x2d0], -R170.reuse ;  /* 0x0000b400c7c77a23 */ /* 0x100fe400000108aa */
[----:B------:R-:W-:Y:S01]  /*14cc0*/  FADD.FTZ R43, -R5, R167 ;  /* 0x000000a7052b7221 */ /* 0x000fe20000010100 */
[----:B------:R-:W-:Y:S01]  /*14cd0*/  MOV R167, R38 ;  /* 0x0000002600a77202 */ /* 0x000fe20000000f00 */
[--C-:B------:R-:W-:Y:S01]  /*14ce0*/  FFMA.FTZ R250, R250, c[0x0][0x2d0], -R170.reuse ;  /* 0x0000b400fafa7a23 */ /* 0x100fe200000108aa */
[----:B--2---:R-:W-:Y:S01]  /*14cf0*/  F2FP.BF16.PACK_AB R49, R73, R78 ;  /* 0x0000004e4931723e */ /* 0x004fe200000010ff */
[----:B------:R-:W-:Y:S01]  /*14d00*/  FMUL.FTZ R43, R43, c[0x0][0x2d0] ;  /* 0x0000b4002b2b7a20 */ /* 0x000fe20000410000 */
[----:B------:R-:W-:Y:S01]  /*14d10*/  FSEL R5, R2, RZ, P1 ;  /* 0x000000ff02057208 */ /* 0x000fe20000800000 */
[----:B------:R-:W-:Y:S01]  /*14d20*/  MUFU.EX2 R77, R77 ;  /* 0x0000004d004d7308 */ /* 0x000fe20000000800 */
[--C-:B------:R-:W-:Y:S02]  /*14d30*/  FFMA.FTZ R246, R246, c[0x0][0x2d0], -R170.reuse ;  /* 0x0000b400f6f67a23 */ /* 0x100fe400000108aa */
[----:B------:R-:W-:Y:S02]  /*14d40*/  FFMA.FTZ R210, R210, c[0x0][0x2d0], -R170 ;  /* 0x0000b400d2d27a23 */ /* 0x000fe400000108aa */
[----:B------:R-:W-:Y:S01]  /*14d50*/  FADD.FTZ R42, -R5, R166 ;  /* 0x000000a6052a7221 */ /* 0x000fe20000010100 */
[----:B------:R-:W-:Y:S01]  /*14d60*/  FSEL R5, R0, RZ, P0 ;  /* 0x000000ff00057208 */ /* 0x000fe20000000000 */
[----:B------:R-:W-:Y:S02]  /*14d70*/  FFMA.FTZ R166, R65, c[0x0][0x2d0], -R173 ;  /* 0x0000b40041a67a23 */ /* 0x000fe400000108ad */
[----:B------:R-:W-:Y:S01]  /*14d80*/  FMUL.FTZ R42, R42, c[0x0][0x2d0] ;  /* 0x0000b4002a2a7a20 */ /* 0x000fe20000410000 */
[----:B------:R-:W2:Y:S01]  /*14d90*/  MUFU.EX2 R43, R43 ;  /* 0x0000002b002b7308 */ /* 0x000ea20000000800 */
[----:B------:R-:W-:Y:S02]  /*14da0*/  FADD.FTZ R5, -R5, R165 ;  /* 0x000000a505057221 */ /* 0x000fe40000010100 */
[--C-:B------:R-:W-:Y:S01]  /*14db0*/  FFMA.FTZ R165, R29, c[0x0][0x2d0], -R173.reuse ;  /* 0x0000b4001da57a23 */ /* 0x100fe200000108ad */
[----:B-1----:R-:W-:Y:S01]  /*14dc0*/  F2FP.BF16.PACK_AB R51, R72, R68 ;  /* 0x000000444833723e */ /* 0x002fe200000010ff */
[----:B------:R-:W-:Y:S01]  /*14dd0*/  FMUL.FTZ R5, R5, c[0x0][0x2d0] ;  /* 0x0000b40005057a20 */ /* 0x000fe20000410000 */
[----:B---3--:R-:W-:Y:S01]  /*14de0*/  FMNMX.FTZ R44, R44, R4, !PT ;  /* 0x000000042c2c7209 */ /* 0x008fe20007810000 */
[----:B------:R-:W-:Y:S02]  /*14df0*/  FFMA.FTZ R207, R207, c[0x0][0x2d0], -R170 ;  /* 0x0000b400cfcf7a23 */ /* 0x000fe400000108aa */
[--C-:B------:R-:W-:Y:S01]  /*14e00*/  FFMA.FTZ R189, R189, c[0x0][0x2d0], -R173.reuse ;  /* 0x0000b400bdbd7a23 */ /* 0x100fe200000108ad */
[----:B------:R-:W1:Y:S01]  /*14e10*/  MUFU.EX2 R42, R42 ;  /* 0x0000002a002a7308 */ /* 0x000e620000000800 */
[C---:B------:R-:W-:Y:S01]  /*14e20*/  FSETP.NEU.FTZ.AND P0, PT, R44.reuse, -INF , PT ;  /* 0xff8000002c00780b */ /* 0x040fe20003f1d000 */
[----:B------:R-:W-:Y:S02]  /*14e30*/  FMUL.FTZ R95, R44, c[0x0][0x2d0] ;  /* 0x0000b4002c5f7a20 */ /* 0x000fe40000410000 */
[----:B------:R-:W-:Y:S01]  /*14e40*/  FFMA.FTZ R186, R186, c[0x0][0x2d0], -R173 ;  /* 0x0000b400baba7a23 */ /* 0x000fe200000108ad */
[----:B------:R-:W-:Y:S01]  /*14e50*/  FSEL R4, R44, RZ, P0 ;  /* 0x000000ff2c047208 */ /* 0x000fe20000000000 */
[--C-:B------:R-:W-:Y:S01]  /*14e60*/  FFMA.FTZ R176, R176, c[0x0][0x2d0], -R174.reuse ;  /* 0x0000b400b0b07a23 */ /* 0x100fe200000108ae */
[----:B------:R-:W-:Y:S01]  /*14e70*/  FSEL R95, R95, RZ, P0 ;  /* 0x000000ff5f5f7208 */ /* 0x000fe20000000000 */
[----:B------:R-:W-:Y:S01]  /*14e80*/  FFMA.FTZ R175, R175, c[0x0][0x2d0], -R174 ;  /* 0x0000b400afaf7a23 */ /* 0x000fe200000108ae */
[----:B------:R-:W-:Y:S01]  /*14e90*/  ISETP.GT.AND P0, PT, R244, R230, PT ;  /* 0x000000e6f400720c */ /* 0x000fe20003f04270 */
[----:B------:R3:W4:Y:S01]  /*14ea0*/  MUFU.EX2 R41, R5 ;  /* 0x0000000500297308 */ /* 0x0007220000000800 */
[----:B------:R-:W-:Y:S01]  /*14eb0*/  FADD.FTZ R4, -R4, R164 ;  /* 0x000000a404047221 */ /* 0x000fe20000010100 */
[----:B------:R-:W-:Y:S01]  /*14ec0*/  IADD3 R244, R244, -0x1, RZ ;  /* 0xfffffffff4f47810 */ /* 0x000fe20007ffe0ff */
[--C-:B------:R-:W-:Y:S02]  /*14ed0*/  FFMA.FTZ R82, R10, c[0x0][0x2d0], -R95.reuse ;  /* 0x0000b4000a527a23 */ /* 0x100fe4000001085f */
[----:B------:R-:W-:Y:S02]  /*14ee0*/  FMUL.FTZ R4, R4, c[0x0][0x2d0] ;  /* 0x0000b40004047a20 */ /* 0x000fe40000410000 */
[C---:B--2---:R-:W-:Y:S02]  /*14ef0*/  FMUL.FTZ R16, R43.reuse, R148 ;  /* 0x000000942b107220 */ /* 0x044fe40000410000 */
[----:B------:R-:W-:Y:S01]  /*14f00*/  FMUL.FTZ R17, R43, R149 ;  /* 0x000000952b117220 */ /* 0x000fe20000410000 */
[----:B------:R2:W5:Y:S01]  /*14f10*/  MUFU.EX2 R40, R4 ;  /* 0x0000000400287308 */ /* 0x0005620000000800 */
[--C-:B------:R-:W-:Y:S02]  /*14f20*/  FFMA.FTZ R81, R11, c[0x0][0x2d0], -R95.reuse ;  /* 0x0000b4000b517a23 */ /* 0x100fe4000001085f */
[--C-:B------:R-:W-:Y:S02]  /*14f30*/  FFMA.FTZ R80, R14, c[0x0][0x2d0], -R95.reuse ;  /* 0x0000b4000e507a23 */ /* 0x100fe4000001085f */
[----:B------:R-:W-:Y:S02]  /*14f40*/  FFMA.FTZ R79, R15, c[0x0][0x2d0], -R95 ;  /* 0x0000b4000f4f7a23 */ /* 0x000fe4000001085f */
[C---:B-1----:R-:W-:Y:S02]  /*14f50*/  FMUL.FTZ R18, R42.reuse, R150 ;  /* 0x000000962a127220 */ /* 0x042fe40000410000 */
[----:B------:R-:W-:Y:S01]  /*14f60*/  FMUL.FTZ R19, R42, R151 ;  /* 0x000000972a137220 */ /* 0x000fe20000410000 */
[----:B------:R-:W1:Y:S01]  /*14f70*/  MUFU.EX2 R71, R71 ;  /* 0x0000004700477308 */ /* 0x000e620000000800 */
[----:B------:R-:W-:Y:S01]  /*14f80*/  LDSM.16.MT88.4 R148, [R225+0x2900] ;  /* 0x00290000e194783b */ /* 0x000fe20000004200 */
[----:B------:R-:W-:Y:S02]  /*14f90*/  FFMA.FTZ R164, R36, c[0x0][0x2d0], -R173 ;  /* 0x0000b40024a47a23 */ /* 0x000fe400000108ad */
[----:B---3--:R-:W-:Y:S02]  /*14fa0*/  FMUL.FTZ R5, R43, R161 ;  /* 0x000000a12b057220 */ /* 0x008fe40000410000 */
[C---:B------:R-:W-:Y:S02]  /*14fb0*/  FMUL.FTZ R6, R42.reuse, R162 ;  /* 0x000000a22a067220 */ /* 0x040fe40000410000 */
[----:B------:R-:W-:Y:S01]  /*14fc0*/  FMUL.FTZ R7, R42, R163 ;  /* 0x000000a32a077220 */ /* 0x000fe20000410000 */
[----:B------:R-:W3:Y:S01]  /*14fd0*/  LDSM.16.MT88.4 R36, [R219+0x100] ;  /* 0x00010000db24783b */ /* 0x000ee20000004200 */
[----:B------:R-:W-:Y:S01]  /*14fe0*/  MUFU.EX2 R70, R70 ;  /* 0x0000004600467308 */ /* 0x000fe20000000800 */
[C---:B----4-:R-:W-:Y:S02]  /*14ff0*/  FMUL.FTZ R8, R41.reuse, R156 ;  /* 0x0000009c29087220 */ /* 0x050fe40000410000 */
[----:B------:R-:W-:Y:S02]  /*15000*/  FMUL.FTZ R9, R41, R157 ;  /* 0x0000009d29097220 */ /* 0x000fe40000410000 */
[----:B--2---:R-:W-:Y:S02]  /*15010*/  FMUL.FTZ R4, R43, R160 ;  /* 0x000000a02b047220 */ /* 0x004fe40000410000 */
[C---:B-----5:R-:W-:Y:S02]  /*15020*/  FMUL.FTZ R10, R40.reuse, R158 ;  /* 0x0000009e280a7220 */ /* 0x060fe40000410000 */
[C---:B------:R-:W-:Y:S01]  /*15030*/  FMUL.FTZ R11, R40.reuse, R159 ;  /* 0x0000009f280b7220 */ /* 0x040fe20000410000 */
[----:B------:R-:W2:Y:S01]  /*15040*/  MUFU.EX2 R74, R74 ;  /* 0x0000004a004a7308 */ /* 0x000ea20000000800 */
[----:B------:R-:W-:Y:S01]  /*15050*/  FMUL.FTZ R29, R41, R137 ;  /* 0x00000089291d7220 */ /* 0x000fe20000410000 */
[-C--:B------:R-:W-:Y:S05]  /*15060*/  HMMA.16816.F32.BF16 R4, R48, R20.reuse, R4 ;  /* 0x000000143004723c */ /* 0x080fea0000041804 */
[--C-:B------:R-:W-:Y:S01]  /*15070*/  FFMA.FTZ R137, R57, c[0x0][0x2d0], -R170.reuse ;  /* 0x0000b40039897a23 */ /* 0x100fe200000108aa */
[----:B-1----:R-:W-:Y:S01]  /*15080*/  F2FP.BF16.PACK_AB R52, R71, R77 ;  /* 0x0000004d4734723e */ /* 0x002fe200000010ff */
[----:B------:R-:W1:Y:S01]  /*15090*/  LDSM.16.MT88.4 R56, [R218+0x100] ;  /* 0x00010000da38783b */ /* 0x000e620000004200 */
[----:B------:R-:W-:Y:S01]  /*150a0*/  MUFU.EX2 R82, R82 ;  /* 0x0000005200527308 */ /* 0x000fe20000000800 */
[C---:B------:R-:W-:Y:S03]  /*150b0*/  FMUL.FTZ R116, R41.reuse, R116 ;  /* 0x0000007429747220 */ /* 0x040fe60000410000 */
[C---:B------:R-:W-:Y:S02]  /*150c0*/  FMUL.FTZ R117, R41.reuse, R117 ;  /* 0x0000007529757220 */ /* 0x040fe40000410000 */
[C---:B------:R-:W-:Y:S02]  /*150d0*/  FMUL.FTZ R118, R40.reuse, R118 ;  /* 0x0000007628767220 */ /* 0x040fe40000410000 */
[----:B------:R-:W-:Y:S02]  /*150e0*/  FMUL.FTZ R119, R40, R119 ;  /* 0x0000007728777220 */ /* 0x000fe40000410000 */
[----:B------:R-:W4:Y:S01]  /*150f0*/  MUFU.EX2 R81, R81 ;  /* 0x0000005100517308 */ /* 0x000f220000000800 */
[C---:B------:R-:W-:Y:S02]  /*15100*/  FMUL.FTZ R120, R41.reuse, R120 ;  /* 0x0000007829787220 */ /* 0x040fe40000410000 */
[----:B------:R-:W-:Y:S01]  /*15110*/  FMUL.FTZ R121, R41, R121 ;  /* 0x0000007929797220 */ /* 0x000fe20000410000 */
[----:B--2---:R-:W-:Y:S01]  /*15120*/  F2FP.BF16.PACK_AB R54, R74, R70 ;  /* 0x000000464a36723e */ /* 0x004fe200000010ff */
[C---:B------:R-:W-:Y:S02]  /*15130*/  FMUL.FTZ R122, R40.reuse, R122 ;  /* 0x0000007a287a7220 */ /* 0x040fe40000410000 */
[----:B------:R-:W-:Y:S02]  /*15140*/  FMUL.FTZ R123, R40, R123 ;  /* 0x0000007b287b7220 */ /* 0x000fe40000410000 */
[C---:B------:R-:W-:Y:S01]  /*15150*/  FMUL.FTZ R124, R43.reuse, R124 ;  /* 0x0000007c2b7c7220 */ /* 0x040fe20000410000 */
[----:B------:R-:W-:Y:S01]  /*15160*/  MUFU.EX2 R80, R80 ;  /* 0x0000005000507308 */ /* 0x000fe20000000800 */
[----:B------:R-:W-:Y:S02]  /*15170*/  FMUL.FTZ R125, R43, R125 ;  /* 0x0000007d2b7d7220 */ /* 0x000fe40000410000 */
[C---:B------:R-:W-:Y:S02]  /*15180*/  FMUL.FTZ R126, R42.reuse, R126 ;  /* 0x0000007e2a7e7220 */ /* 0x040fe40000410000 */
[----:B------:R-:W-:Y:S02]  /*15190*/  FMUL.FTZ R127, R42, R127 ;  /* 0x0000007f2a7f7220 */ /* 0x000fe40000410000 */
[C---:B------:R-:W-:Y:S02]  /*151a0*/  FMUL.FTZ R12, R41.reuse, R152 ;  /* 0x00000098290c7220 */ /* 0x040fe40000410000 */
[----:B------:R-:W-:Y:S01]  /*151b0*/  FMUL.FTZ R13, R41, R153 ;  /* 0x00000099290d7220 */ /* 0x000fe20000410000 */
[----:B------:R-:W2:Y:S01]  /*151c0*/  MUFU.EX2 R79, R79 ;  /* 0x0000004f004f7308 */ /* 0x000ea20000000800 */
[C---:B------:R-:W-:Y:S02]  /*151d0*/  FMUL.FTZ R14, R40.reuse, R154 ;  /* 0x0000009a280e7220 */ /* 0x040fe40000410000 */
[C---:B------:R-:W-:Y:S01]  /*151e0*/  FMUL.FTZ R15, R40.reuse, R155 ;  /* 0x0000009b280f7220 */ /* 0x040fe20000410000 */
[----:B----4-:R-:W-:Y:S01]  /*151f0*/  F2FP.BF16.PACK_AB R53, R81, R82 ;  /* 0x000000525135723e */ /* 0x010fe200000010ff */
[C---:B------:R-:W-:Y:S02]  /*15200*/  FMUL.FTZ R24, R41.reuse, R140 ;  /* 0x0000008c29187220 */ /* 0x040fe40000410000 */
[----:B------:R-:W-:Y:S02]  /*15210*/  FMUL.FTZ R25, R41, R141 ;  /* 0x0000008d29197220 */ /* 0x000fe40000410000 */
[C---:B------:R-:W-:Y:S01]  /*15220*/  FMUL.FTZ R26, R40.reuse, R142 ;  /* 0x0000008e281a7220 */ /* 0x040fe20000410000 */
[----:B------:R-:W-:Y:S01]  /*15230*/  MUFU.EX2 R84, R84 ;  /* 0x0000005400547308 */ /* 0x000fe20000000800 */
[C---:B------:R-:W-:Y:S02]  /*15240*/  FMUL.FTZ R27, R40.reuse, R143 ;  /* 0x0000008f281b7220 */ /* 0x040fe40000410000 */
[C---:B------:R-:W-:Y:S02]  /*15250*/  FMUL.FTZ R30, R40.reuse, R138 ;  /* 0x0000008a281e7220 */ /* 0x040fe40000410000 */
[----:B------:R-:W-:Y:S02]  /*15260*/  FMUL.FTZ R31, R40, R139 ;  /* 0x0000008b281f7220 */ /* 0x000fe40000410000 */
[C---:B------:R-:W-:Y:S02]  /*15270*/  FMUL.FTZ R100, R43.reuse, R100 ;  /* 0x000000642b647220 */ /* 0x040fe40000410000 */
[----:B------:R-:W-:Y:S01]  /*15280*/  FMUL.FTZ R101, R43, R101 ;  /* 0x000000652b657220 */ /* 0x000fe20000410000 */
[----:B------:R-:W-:Y:S01]  /*15290*/  MUFU.EX2 R83, R83 ;  /* 0x0000005300537308 */ /* 0x000fe20000000800 */
[C---:B------:R-:W-:Y:S02]  /*152a0*/  FMUL.FTZ R102, R42.reuse, R102 ;  /* 0x000000662a667220 */ /* 0x040fe40000410000 */
[----:B------:R-:W-:Y:S01]  /*152b0*/  FMUL.FTZ R103, R42, R103 ;  /* 0x000000672a677220 */ /* 0x000fe20000410000 */
[----:B--2---:R-:W-:Y:S01]  /*152c0*/  F2FP.BF16.PACK_AB R55, R79, R80 ;  /* 0x000000504f37723e */ /* 0x004fe200000010ff */
[C---:B------:R-:W-:Y:S02]  /*152d0*/  FMUL.FTZ R104, R41.reuse, R104 ;  /* 0x0000006829687220 */ /* 0x040fe40000410000 */
[C---:B------:R-:W-:Y:S02]  /*152e0*/  FMUL.FTZ R105, R41.reuse, R105 ;  /* 0x0000006929697220 */ /* 0x040fe40000410000 */
[C---:B------:R-:W-:Y:S01]  /*152f0*/  FMUL.FTZ R106, R40.reuse, R106 ;  /* 0x0000006a286a7220 */ /* 0x040fe20000410000 */
[----:B------:R-:W-:Y:S01]  /*15300*/  MUFU.EX2 R85, R85 ;  /* 0x0000005500557308 */ /* 0x000fe20000000800 */
[C---:B------:R-:W-:Y:S04]  /*15310*/  HMMA.16816.F32.BF16 R8, R52.reuse, R20, R8 ;  /* 0x000000143408723c */ /* 0x040fe80000041808 */
[C---:B------:R-:W-:Y:S02]  /*15320*/  FMUL.FTZ R107, R40.reuse, R107 ;  /* 0x0000006b286b7220 */ /* 0x040fe40000410000 */
[----:B------:R-:W-:Y:S02]  /*15330*/  FMUL.FTZ R108, R41, R108 ;  /* 0x0000006c296c7220 */ /* 0x000fe40000410000 */
[-C--:B------:R-:W-:Y:S01]  /*15340*/  HMMA.16816.F32.BF16 R12, R52, R22.reuse, R12 ;  /* 0x00000016340c723c */ /* 0x080fe2000004180c */
[----:B------:R-:W-:Y:S03]  /*15350*/  MUFU.EX2 R86, R86 ;  /* 0x0000005600567308 */ /* 0x000fe60000000800 */
[C---:B------:R-:W-:Y:S02]  /*15360*/  FMUL.FTZ R20, R43.reuse, R144 ;  /* 0x000000902b147220 */ /* 0x040fe40000410000 */
[----:B------:R-:W-:Y:S02]  /*15370*/  FMUL.FTZ R21, R43, R145 ;  /* 0x000000912b157220 */ /* 0x000fe40000410000 */
[C---:B------:R-:W-:Y:S03]  /*15380*/  HMMA.16816.F32.BF16 R16, R48.reuse, R22, R16 ;  /* 0x000000163010723c */ /* 0x040fe60000041810 */
[----:B------:R-:W-:Y:S01]  /*15390*/  MUFU.EX2 R87, R87 ;  /* 0x0000005700577308 */ /* 0x000fe20000000800 */
[----:B------:R-:W-:Y:S02]  /*153a0*/  FMUL.FTZ R109, R41, R109 ;  /* 0x0000006d296d7220 */ /* 0x000fe40000410000 */
[----:B------:R-:W-:Y:S02]  /*153b0*/  FMUL.FTZ R110, R40, R110 ;  /* 0x0000006e286e7220 */ /* 0x000fe40000410000 */
[C---:B------:R-:W-:Y:S04]  /*153c0*/  FMUL.FTZ R22, R42.reuse, R146 ;  /* 0x000000922a167220 */ /* 0x040fe80000410000 */
[----:B------:R-:W-:Y:S01]  /*153d0*/  FMUL.FTZ R23, R42, R147 ;  /* 0x000000932a177220 */ /* 0x000fe20000410000 */
[----:B------:R-:W-:Y:S01]  /*153e0*/  MUFU.EX2 R164, R164 ;  /* 0x000000a400a47308 */ /* 0x000fe20000000800 */
[----:B------:R-:W-:Y:S02]  /*153f0*/  FMUL.FTZ R111, R40, R111 ;  /* 0x0000006f286f7220 */ /* 0x000fe40000410000 */
[C---:B------:R-:W-:Y:S02]  /*15400*/  FMUL.FTZ R112, R43.reuse, R112 ;  /* 0x000000702b707220 */ /* 0x040fe40000410000 */
[----:B------:R-:W-:Y:S01]  /*15410*/  FMUL.FTZ R113, R43, R113 ;  /* 0x000000712b717220 */ /* 0x000fe20000410000 */
[-C--:B------:R-:W-:Y:S03]  /*15420*/  HMMA.16816.F32.BF16 R20, R48, R32.reuse, R20 ;  /* 0x000000203014723c */ /* 0x080fe60000041814 */
[C---:B------:R-:W-:Y:S01]  /*15430*/  FMUL.FTZ R114, R42.reuse, R114 ;  /* 0x000000722a727220 */ /* 0x040fe20000410000 */
[----:B------:R-:W-:Y:S01]  /*15440*/  MUFU.EX2 R165, R165 ;  /* 0x000000a500a57308 */ /* 0x000fe20000000800 */
[----:B------:R-:W-:Y:S02]  /*15450*/  FMUL.FTZ R115, R42, R115 ;  /* 0x000000732a737220 */ /* 0x000fe40000410000 */
[--C-:B------:R-:W-:Y:S01]  /*15460*/  FFMA.FTZ R203, R203, c[0x0][0x2d0], -R95.reuse ;  /* 0x0000b400cbcb7a23 */ /* 0x100fe2000001085f */
[C---:B------:R-:W-:Y:S04]  /*15470*/  HMMA.16816.F32.BF16 R24, R52.reuse, R32, R24 ;  /* 0x000000203418723c */ /* 0x040fe80000041818 */
[----:B------:R-:W-:Y:S02]  /*15480*/  FFMA.FTZ R205, R205, c[0x0][0x2d0], -R95 ;  /* 0x0000b400cdcd7a23 */ /* 0x000fe4000001085f */
[----:B------:R-:W-:Y:S01]  /*15490*/  MUFU.EX2 R137, R137 ;  /* 0x0000008900897308 */ /* 0x000fe20000000800 */
[--C-:B------:R-:W-:Y:S02]  /*154a0*/  FFMA.FTZ R32, R28, c[0x0][0x2d0], -R170.reuse ;  /* 0x0000b4001c207a23 */ /* 0x100fe400000108aa */
[----:B------:R-:W-:Y:S03]  /*154b0*/  FMUL.FTZ R28, R41, R136 ;  /* 0x00000088291c7220 */ /* 0x000fe60000410000 */
[----:B------:R-:W-:Y:S02]  /*154c0*/  FMUL.FTZ R33, R43, R133 ;  /* 0x000000852b217220 */ /* 0x000fe40000410000 */
[----:B------:R-:W-:Y:S02]  /*154d0*/  FFMA.FTZ R133, R167, c[0x0][0x2d0], -R170 ;  /* 0x0000b400a7857a23 */ /* 0x000fe400000108aa */
[-C--:B------:R-:W-:Y:S01]  /*154e0*/  HMMA.16816.F32.BF16 R28, R52, R34.reuse, R28 ;  /* 0x00000022341c723c */ /* 0x080fe2000004181c */
[----:B------:R2:W4:Y:S02]  /*154f0*/  MUFU.EX2 R136, R32 ;  /* 0x0000002000887308 */ /* 0x0005240000000800 */
[----:B------:R-:W-:Y:S02]  /*15500*/  FFMA.FTZ R167, R64, c[0x0][0x2d0], -R173 ;  /* 0x0000b40040a77a23 */ /* 0x000fe400000108ad */
[--C-:B------:R-:W-:Y:S02]  /*15510*/  FFMA.FTZ R208, R208, c[0x0][0x2d0], -R95.reuse ;  /* 0x0000b400d0d07a23 */ /* 0x100fe4000001085f */
[--C-:B------:R-:W-:Y:S01]  /*15520*/  FFMA.FTZ R211, R211, c[0x0][0x2d0], -R95.reuse ;  /* 0x0000b400d3d37a23 */ /* 0x100fe2000001085f */
[C---:B------:R-:W-:Y:S03]  /*15530*/  HMMA.16816.F32.BF16 R100, R48.reuse, R34, R100 ;  /* 0x000000223064723c */ /* 0x040fe60000041864 */
[----:B------:R-:W-:Y:S01]  /*15540*/  MUFU.EX2 R133, R133 ;  /* 0x0000008500857308 */ /* 0x000fe20000000800 */
[--C-:B------:R-:W-:Y:S02]  /*15550*/  FFMA.FTZ R249, R249, c[0x0][0x2d0], -R95.reuse ;  /* 0x0000b400f9f97a23 */ /* 0x100fe4000001085f */
[--C-:B------:R-:W-:Y:S02]  /*15560*/  FFMA.FTZ R245, R245, c[0x0][0x2d0], -R95.reuse ;  /* 0x0000b400f5f57a23 */ /* 0x100fe4000001085f */
[C---:B------:R-:W-:Y:S04]  /*15570*/  FMUL.FTZ R34, R42.reuse, R134 ;  /* 0x000000862a227220 */ /* 0x040fe80000410000 */
[----:B------:R-:W-:Y:S01]  /*15580*/  FMUL.FTZ R35, R42, R135 ;  /* 0x000000872a237220 */ /* 0x000fe20000410000 */
[----:B------:R-:W-:Y:S01]  /*15590*/  MUFU.EX2 R166, R166 ;  /* 0x000000a600a67308 */ /* 0x000fe20000000800 */
[----:B------:R-:W-:Y:S02]  /*155a0*/  FFMA.FTZ R134, R63, c[0x0][0x2d0], -R174 ;  /* 0x0000b4003f867a23 */ /* 0x000fe400000108ae */
[--C-:B------:R-:W-:Y:S02]  /*155b0*/  FFMA.FTZ R135, R61, c[0x0][0x2d0], -R95.reuse ;  /* 0x0000b4003d877a23 */ /* 0x100fe4000001085f */
[----:B--2---:R-:W-:Y:S02]  /*155c0*/  FMUL.FTZ R32, R43, R132 ;  /* 0x000000842b207220 */ /* 0x004fe40000410000 */
[--C-:B------:R-:W-:Y:S02]  /*155d0*/  FFMA.FTZ R209, R209, c[0x0][0x2d0], -R95.reuse ;  /* 0x0000b400d1d17a23 */ /* 0x100fe4000001085f */
[----:B------:R-:W-:Y:S01]  /*155e0*/  FFMA.FTZ R206, R206, c[0x0][0x2d0], -R95 ;  /* 0x0000b400cece7a23 */ /* 0x000fe2000001085f */
[----:B------:R2:W5:Y:S01]  /*155f0*/  MUFU.EX2 R132, R62 ;  /* 0x0000003e00847308 */ /* 0x0005620000000800 */
[--C-:B------:R-:W-:Y:S01]  /*15600*/  FFMA.FTZ R178, R178, c[0x0][0x2d0], -R173.reuse ;  /* 0x0000b400b2b27a23 */ /* 0x100fe200000108ad */
[-C--:B---3--:R-:W-:Y:S03]  /*15610*/  HMMA.16816.F32.BF16 R32, R48, R36.reuse, R32 ;  /* 0x000000243020723c */ /* 0x088fe60000041820 */
[----:B------:R-:W-:Y:S02]  /*15620*/  FFMA.FTZ R177, R177, c[0x0][0x2d0], -R173 ;  /* 0x0000b400b1b17a23 */ /* 0x000fe400000108ad */
[--C-:B------:R-:W-:Y:S02]  /*15630*/  FFMA.FTZ R188, R188, c[0x0][0x2d0], -R170.reuse ;  /* 0x0000b400bcbc7a23 */ /* 0x100fe400000108aa */
[--C-:B------:R-:W-:Y:S01]  /*15640*/  FFMA.FTZ R184, R184, c[0x0][0x2d0], -R170.reuse ;  /* 0x0000b400b8b87a23 */ /* 0x100fe200000108aa */
[C---:B------:R-:W-:Y:S01]  /*15650*/  HMMA.16816.F32.BF16 R104, R52.reuse, R36, R104 ;  /* 0x000000243468723c */ /* 0x040fe20000041868 */
[----:B------:R-:W-:Y:S03]  /*15660*/  MUFU.EX2 R135, R135 ;  /* 0x0000008700877308 */ /* 0x000fe60000000800 */
[--C-:B------:R-:W-:Y:S02]  /*15670*/  FFMA.FTZ R182, R182, c[0x0][0x2d0], -R170.reuse ;  /* 0x0000b400b6b67a23 */ /* 0x100fe400000108aa */
[----:B------:R-:W-:Y:S02]  /*15680*/  FFMA.FTZ R180, R180, c[0x0][0x2d0], -R170 ;  /* 0x0000b400b4b47a23 */ /* 0x000fe400000108aa */
[-C--:B------:R-:W-:Y:S03]  /*15690*/  HMMA.16816.F32.BF16 R108, R52, R38.reuse, R108 ;  /* 0x00000026346c723c */ /* 0x080fe6000004186c */
[----:B------:R-:W-:Y:S01]  /*156a0*/  MUFU.EX2 R134, R134 ;  /* 0x0000008600867308 */ /* 0x000fe20000000800 */
[C---:B------:R-:W-:Y:S02]  /*156b0*/  FMUL.FTZ R36, R43.reuse, R128 ;  /* 0x000000802b247220 */ /* 0x040fe40000410000 */
[--C-:B------:R-:W-:Y:S02]  /*156c0*/  FFMA.FTZ R128, R60, c[0x0][0x2d0], -R95.reuse ;  /* 0x0000b4003c807a23 */ /* 0x100fe4000001085f */
[C---:B------:R-:W-:Y:S01]  /*156d0*/  HMMA.16816.F32.BF16 R112, R48.reuse, R38, R112 ;  /* 0x000000263070723c */ /* 0x040fe20000041870 */
[----:B--2---:R-:W2:Y:S03]  /*156e0*/  LDSM.16.MT88.4 R60, [R225+0x900] ;  /* 0x00090000e13c783b */ /* 0x004ea60000004200 */
[----:B------:R-:W-:Y:S01]  /*156f0*/  FMUL.FTZ R37, R43, R129 ;  /* 0x000000812b257220 */ /* 0x000fe20000410000 */
[----:B------:R-:W3:Y:S01]  /*15700*/  MUFU.EX2 R128, R128 ;  /* 0x0000008000807308 */ /* 0x000ee20000000800 */
[--C-:B------:R-:W-:Y:S02]  /*15710*/  FFMA.FTZ R129, R67, c[0x0][0x2d0], -R95.reuse ;  /* 0x0000b40043817a23 */ /* 0x100fe4000001085f */
[C---:B------:R-:W-:Y:S04]  /*15720*/  FMUL.FTZ R38, R42.reuse, R130 ;  /* 0x000000822a267220 */ /* 0x040fe80000410000 */
[----:B------:R-:W-:Y:S02]  /*15730*/  FMUL.FTZ R39, R42, R131 ;  /* 0x000000832a277220 */ /* 0x000fe40000410000 */
[--C-:B------:R-:W-:Y:S01]  /*15740*/  FFMA.FTZ R130, R66, c[0x0][0x2d0], -R95.reuse ;  /* 0x0000b40042827a23 */ /* 0x100fe2000001085f */
[----:B------:R-:W-:Y:S01]  /*15750*/  MUFU.EX2 R129, R129 ;  /* 0x0000008100817308 */ /* 0x000fe20000000800 */
[----:B------:R-:W-:Y:S01]  /*15760*/  LDSM.16.MT88.4 R64, [R219+0x900] ;  /* 0x00090000db40783b */ /* 0x000fe20000004200 */
[--C-:B------:R-:W-:Y:S02]  /*15770*/  FFMA.FTZ R131, R252, c[0x0][0x2d0], -R174.reuse ;  /* 0x0000b400fc837a23 */ /* 0x100fe400000108ae */
[-C--:B-1----:R-:W-:Y:S03]  /*15780*/  HMMA.16816.F32.BF16 R36, R48, R56.reuse, R36 ;  /* 0x000000383024723c */ /* 0x082fe60000041824 */
[--C-:B------:R-:W-:Y:S02]  /*15790*/  FFMA.FTZ R187, R187, c[0x0][0x2d0], -R95.reuse ;  /* 0x0000b400bbbb7a23 */ /* 0x100fe4000001085f */
[--C-:B------:R-:W-:Y:S01]  /*157a0*/  FFMA.FTZ R183, R183, c[0x0][0x2d0], -R95.reuse ;  /* 0x0000b400b7b77a23 */ /* 0x100fe2000001085f */
[----:B------:R-:W1:Y:S01]  /*157b0*/  MUFU.EX2 R130, R130 ;  /* 0x0000008200827308 */ /* 0x000e620000000800 */
[--C-:B------:R-:W-:Y:S01]  /*157c0*/  FFMA.FTZ R181, R181, c[0x0][0x2d0], -R95.reuse ;  /* 0x0000b400b5b57a23 */ /* 0x100fe2000001085f */
[C---:B------:R-:W-:Y:S04]  /*157d0*/  HMMA.16816.F32.BF16 R116, R52.reuse, R56, R116 ;  /* 0x000000383474723c */ /* 0x040fe80000041874 */
[----:B------:R-:W-:Y:S02]  /*157e0*/  FFMA.FTZ R179, R179, c[0x0][0x2d0], -R95 ;  /* 0x0000b400b3b37a23 */ /* 0x000fe4000001085f */
[--C-:B------:R-:W-:Y:S02]  /*157f0*/  FFMA.FTZ R172, R172, c[0x0][0x2d0], -R174.reuse ;  /* 0x0000b400acac7a23 */ /* 0x100fe400000108ae */
[-C--:B------:R-:W-:Y:S01]  /*15800*/  HMMA.16816.F32.BF16 R120, R52, R58.reuse, R120 ;  /* 0x0000003a3478723c */ /* 0x080fe20000041878 */
[----:B------:R-:W-:Y:S03]  /*15810*/  MUFU.EX2 R131, R131 ;  /* 0x0000008300837308 */ /* 0x000fe60000000800 */
[--C-:B------:R-:W-:Y:S02]  /*15820*/  FFMA.FTZ R168, R168, c[0x0][0x2d0], -R174.reuse ;  /* 0x0000b400a8a87a23 */ /* 0x100fe400000108ae */
[--C-:B------:R-:W-:Y:S01]  /*15830*/  FFMA.FTZ R171, R171, c[0x0][0x2d0], -R173.reuse ;  /* 0x0000b400abab7a23 */ /* 0x100fe200000108ad */
[----:B----4-:R-:W-:Y:S01]  /*15840*/  F2FP.BF16.PACK_AB R52, R137, R136 ;  /* 0x000000888934723e */ /* 0x010fe200000010ff */
[----:B------:R-:W-:Y:S01]  /*15850*/  HMMA.16816.F32.BF16 R124, R48, R58, R124 ;  /* 0x0000003a307c723c */ /* 0x000fe2000004187c */
[----:B------:R-:W4:Y:S02]  /*15860*/  LDSM.16.MT88.4 R56, [R220+0x900] ;  /* 0x00090000dc38783b */ /* 0x000f240000004200 */
[----:B------:R-:W-:Y:S01]  /*15870*/  MUFU.EX2 R167, R167 ;  /* 0x000000a700a77308 */ /* 0x000fe20000000800 */
[----:B-----5:R-:W-:Y:S01]  /*15880*/  F2FP.BF16.PACK_AB R54, R133, R132 ;  /* 0x000000848536723e */ /* 0x020fe200000010ff */
[--C-:B------:R-:W-:Y:S01]  /*15890*/  FFMA.FTZ R169, R169, c[0x0][0x2d0], -R173.reuse ;  /* 0x0000b400a9a97a23 */ /* 0x100fe200000108ad */
[----:B---3--:R-:W-:Y:S01]  /*158a0*/  F2FP.BF16.PACK_AB R53, R128, R135 ;  /* 0x000000878035723e */ /* 0x008fe200000010ff */
[--C-:B------:R-:W-:Y:S01]  /*158b0*/  FFMA.FTZ R96, R96, c[0x0][0x2d0], -R174.reuse ;  /* 0x0000b40060607a23 */ /* 0x100fe200000108ae */
[----:B------:R-:W-:Y:S01]  /*158c0*/  F2FP.BF16.PACK_AB R48, R84, R75 ;  /* 0x0000004b5430723e */ /* 0x000fe200000010ff */
[----:B------:R-:W-:Y:S03]  /*158d0*/  FFMA.FTZ R174, R97, c[0x0][0x2d0], -R174 ;  /* 0x0000b40061ae7a23 */ /* 0x000fe600000108ae */
[----:B------:R-:W-:Y:S01]  /*158e0*/  F2FP.BF16.PACK_AB R49, R85, R83 ;  /* 0x000000535531723e */ /* 0x000fe200000010ff */
[----:B------:R-:W-:Y:S01]  /*158f0*/  MUFU.EX2 R191, R191 ;  /* 0x000000bf00bf7308 */ /* 0x000fe20000000800 */
[----:B------:R-:W-:Y:S01]  /*15900*/  F2FP.BF16.PACK_AB R50, R87, R86 ;  /* 0x000000565732723e */ /* 0x000fe200000010ff */
[--C-:B------:R-:W-:Y:S01]  /*15910*/  FFMA.FTZ R97, R98, c[0x0][0x2d0], -R173.reuse ;  /* 0x0000b40062617a23 */ /* 0x100fe200000108ad */
[----:B------:R-:W-:Y:S01]  /*15920*/  F2FP.BF16.PACK_AB R51, R165, R164 ;  /* 0x000000a4a533723e */ /* 0x000fe200000010ff */
[----:B------:R-:W-:Y:S01]  /*15930*/  FFMA.FTZ R173, R99, c[0x0][0x2d0], -R173 ;  /* 0x0000b40063ad7a23 */ /* 0x000fe200000108ad */
[----:B-1----:R-:W-:Y:S01]  /*15940*/  F2FP.BF16.PACK_AB R55, R130, R129 ;  /* 0x000000818237723e */ /* 0x002fe200000010ff */
[--C-:B------:R-:W-:Y:S02]  /*15950*/  FFMA.FTZ R88, R88, c[0x0][0x2d0], -R170.reuse ;  /* 0x0000b40058587a23 */ /* 0x100fe400000108aa */
[--C-:B------:R-:W-:Y:S02]  /*15960*/  FFMA.FTZ R89, R89, c[0x0][0x2d0], -R170.reuse ;  /* 0x0000b40059597a23 */ /* 0x100fe400000108aa */
[-C--:B--2---:R-:W-:Y:S01]  /*15970*/  HMMA.16816.F32.BF16 R4, R48, R60.reuse, R4 ;  /* 0x0000003c3004723c */ /* 0x084fe20000041804 */
[----:B------:R-:W-:Y:S02]  /*15980*/  MUFU.EX2 R192, R192 ;  /* 0x000000c000c07308 */ /* 0x000fe40000000800 */
[--C-:B------:R-:W-:Y:S02]  /*15990*/  FFMA.FTZ R92, R92, c[0x0][0x2d0], -R170.reuse ;  /* 0x0000b4005c5c7a23 */ /* 0x100fe400000108aa */
[----:B------:R-:W-:Y:S02]  /*159a0*/  FFMA.FTZ R170, R93, c[0x0][0x2d0], -R170 ;  /* 0x0000b4005daa7a23 */ /* 0x000fe400000108aa */
[----:B------:R-:W-:Y:S01]  /*159b0*/  FFMA.FTZ R76, R43, R243, R76 ;  /* 0x000000f32b4c7223 */ /* 0x000fe2000001004c */
[C---:B------:R-:W-:Y:S03]  /*159c0*/  HMMA.16816.F32.BF16 R8, R52.reuse, R60, R8 ;  /* 0x0000003c3408723c */ /* 0x040fe60000041808 */
[----:B------:R-:W-:Y:S01]  /*159d0*/  MUFU.EX2 R193, R193 ;  /* 0x000000c100c17308 */ /* 0x000fe20000000800 */
[----:B------:R-:W-:Y:S02]  /*159e0*/  FFMA.FTZ R77, R41, R241, R77 ;  /* 0x000000f1294d7223 */ /* 0x000fe4000001004d */
[----:B------:R-:W-:Y:S02]  /*159f0*/  FADD.FTZ R76, R69, R76 ;  /* 0x0000004c454c7221 */ /* 0x000fe40000010000 */
[-C--:B------:R-:W-:Y:S04]  /*15a00*/  HMMA.16816.F32.BF16 R12, R52, R62.reuse, R12 ;  /* 0x0000003e340c723c */ /* 0x080fe8000004180c */
[----:B------:R-:W-:Y:S01]  /*15a10*/  FADD.FTZ R77, R71, R77 ;  /* 0x0000004d474d7221 */ /* 0x000fe20000010000 */
[----:B------:R-:W-:Y:S01]  /*15a20*/  MUFU.EX2 R194, R194 ;  /* 0x000000c200c27308 */ /* 0x000fe20000000800 */
[----:B------:R-:W-:Y:S02]  /*15a30*/  FADD.FTZ R76, R46, R76 ;  /* 0x0000004c2e4c7221 */ /* 0x000fe40000010000 */
[C---:B------:R-:W-:Y:S01]  /*15a40*/  HMMA.16816.F32.BF16 R16, R48.reuse, R62, R16 ;  /* 0x0000003e3010723c */ /* 0x040fe20000041810 */
[----:B------:R-:W1:Y:S03]  /*15a50*/  LDSM.16.MT88.4 R60, [R218+0x900] ;  /* 0x00090000da3c783b */ /* 0x000e660000004200 */
[----:B------:R-:W-:Y:S02]  /*15a60*/  FADD.FTZ R77, R70, R77 ;  /* 0x0000004d464d7221 */ /* 0x000fe40000010000 */
[----:B------:R-:W-:Y:S01]  /*15a70*/  FFMA.FTZ R82, R40, R240, R82 ;  /* 0x000000f028527223 */ /* 0x000fe20000010052 */
[----:B------:R-:W2:Y:S01]  /*15a80*/  MUFU.EX2 R195, R195 ;  /* 0x000000c300c37308 */ /* 0x000ea20000000800 */
[-C--:B----4-:R-:W-:Y:S04]  /*15a90*/  HMMA.16816.F32.BF16 R20, R48, R56.reuse, R20 ;  /* 0x000000383014723c */ /* 0x090fe80000041814 */
[----:B------:R-:W-:Y:S02]  /*15aa0*/  FADD.FTZ R76, R47, R76 ;  /* 0x0000004c2f4c7221 */ /* 0x000fe40000010000 */
[----:B------:R-:W-:Y:S02]  /*15ab0*/  FADD.FTZ R77, R74, R77 ;  /* 0x0000004d4a4d7221 */ /* 0x000fe40000010000 */
[C---:B------:R-:W-:Y:S01]  /*15ac0*/  HMMA.16816.F32.BF16 R24, R52.reuse, R56, R24 ;  /* 0x000000383418723c */ /* 0x040fe20000041818 */
[----:B------:R-:W3:Y:S03]  /*15ad0*/  MUFU.EX2 R197, R197 ;  /* 0x000000c500c57308 */ /* 0x000ee60000000800 */
[----:B------:R-:W-:Y:S02]  /*15ae0*/  FADD.FTZ R82, R81, R82 ;  /* 0x0000005251527221 */ /* 0x000fe40000010000 */
[----:B------:R-:W-:Y:S02]  /*15af0*/  FADD.FTZ R76, R75, R76 ;  /* 0x0000004c4b4c7221 */ /* 0x000fe40000010000 */
[-C--:B------:R-:W-:Y:S03]  /*15b00*/  HMMA.16816.F32.BF16 R28, R52, R58.reuse, R28 ;  /* 0x0000003a341c723c */ /* 0x080fe6000004181c */
[----:B------:R-:W-:Y:S01]  /*15b10*/  MUFU.EX2 R198, R198 ;  /* 0x000000c600c67308 */ /* 0x000fe20000000800 */
[----:B------:R-:W-:Y:S02]  /*15b20*/  FADD.FTZ R77, R136, R77 ;  /* 0x0000004d884d7221 */ /* 0x000fe40000010000 */
[----:B------:R-:W-:Y:S02]  /*15b30*/  FFMA.FTZ R78, R42, R242, R78 ;  /* 0x000000f22a4e7223 */ /* 0x000fe4000001004e */
[C---:B------:R-:W-:Y:S01]  /*15b40*/  HMMA.16816.F32.BF16 R100, R48.reuse, R58, R100 ;  /* 0x0000003a3064723c */ /* 0x040fe20000041864 */
[----:B------:R-:W4:Y:S03]  /*15b50*/  LDSM.16.MT88.4 R56, [R225+0x1100] ;  /* 0x00110000e138783b */ /* 0x000f260000004200 */
[----:B------:R-:W-:Y:S01]  /*15b60*/  FADD.FTZ R82, R80, R82 ;  /* 0x0000005250527221 */ /* 0x000fe20000010000 */
[----:B------:R-:W5:Y:S01]  /*15b70*/  MUFU.EX2 R199, R199 ;  /* 0x000000c700c77308 */ /* 0x000f620000000800 */
[----:B------:R-:W-:Y:S02]  /*15b80*/  FADD.FTZ R76, R84, R76 ;  /* 0x0000004c544c7221 */ /* 0x000fe40000010000 */
[-C--:B------:R-:W-:Y:S04]  /*15b90*/  HMMA.16816.F32.BF16 R32, R48, R64.reuse, R32 ;  /* 0x000000403020723c */ /* 0x080fe80000041820 */
[----:B------:R-:W-:Y:S02]  /*15ba0*/  FADD.FTZ R77, R137, R77 ;  /* 0x0000004d894d7221 */ /* 0x000fe40000010000 */
[----:B------:R-:W-:Y:S01]  /*15bb0*/  FADD.FTZ R78, R73, R78 ;  /* 0x0000004e494e7221 */ /* 0x000fe20000010000 */
[----:B------:R-:W-:Y:S01]  /*15bc0*/  MUFU.EX2 R203, R203 ;  /* 0x000000cb00cb7308 */ /* 0x000fe20000000800 */
[C---:B------:R-:W-:Y:S04]  /*15bd0*/  HMMA.16816.F32.BF16 R104, R52.reuse, R64, R104 ;  /* 0x000000403468723c */ /* 0x040fe80000041868 */
[----:B------:R-:W-:Y:S02]  /*15be0*/  FADD.FTZ R82, R79, R82 ;  /* 0x000000524f527221 */ /* 0x000fe40000010000 */
[----:B------:R-:W-:Y:S02]  /*15bf0*/  FADD.FTZ R76, R86, R76 ;  /* 0x0000004c564c7221 */ /* 0x000fe40000010000 */
[-C--:B------:R-:W-:Y:S01]  /*15c00*/  HMMA.16816.F32.BF16 R108, R52, R66.reuse, R108 ;  /* 0x00000042346c723c */ /* 0x080fe2000004186c */
[----:B------:R-:W2:Y:S03]  /*15c10*/  MUFU.EX2 R205, R205 ;  /* 0x000000cd00cd7308 */ /* 0x000ea60000000800 */
[----:B------:R-:W-:Y:S02]  /*15c20*/  FADD.FTZ R77, R132, R77 ;  /* 0x0000004d844d7221 */ /* 0x000fe40000010000 */
[----:B------:R-:W-:Y:S02]  /*15c30*/  FADD.FTZ R78, R68, R78 ;  /* 0x0000004e444e7221 */ /* 0x000fe40000010000 */
[C---:B------:R-:W-:Y:S01]  /*15c40*/  HMMA.16816.F32.BF16 R112, R48.reuse, R66, R112 ;  /* 0x000000423070723c */ /* 0x040fe20000041870 */
[----:B------:R-:W-:Y:S02]  /*15c50*/  LDSM.16.MT88.4 R64, [R219+0x1100] ;  /* 0x00110000db40783b */ /* 0x000fe40000004200 */
[----:B------:R-:W-:Y:S01]  /*15c60*/  MUFU.EX2 R208, R208 ;  /* 0x000000d000d07308 */ /* 0x000fe20000000800 */
[----:B------:R-:W-:Y:S02]  /*15c70*/  FADD.FTZ R82, R135, R82 ;  /* 0x0000005287527221 */ /* 0x000fe40000010000 */
[----:B------:R-:W-:Y:S02]  /*15c80*/  FADD.FTZ R76, R87, R76 ;  /* 0x0000004c574c7221 */ /* 0x000fe40000010000 */
[-C--:B-1----:R-:W-:Y:S04]  /*15c90*/  HMMA.16816.F32.BF16 R36, R48, R60.reuse, R36 ;  /* 0x0000003c3024723c */ /* 0x082fe80000041824 */
[----:B------:R-:W-:Y:S01]  /*15ca0*/  FADD.FTZ R133, R133, R77 ;  /* 0x0000004d85857221 */ /* 0x000fe20000010000 */
[----:B------:R-:W1:Y:S01]  /*15cb0*/  MUFU.EX2 R211, R211 ;  /* 0x000000d300d37308 */ /* 0x000e620000000800 */
[----:B------:R-:W-:Y:S02]  /*15cc0*/  FADD.FTZ R78, R72, R78 ;  /* 0x0000004e484e7221 */ /* 0x000fe40000010000 */
[C---:B------:R-:W-:Y:S04]  /*15cd0*/  HMMA.16816.F32.BF16 R116, R52.reuse, R60, R116 ;  /* 0x0000003c3474723c */ /* 0x040fe80000041874 */
[----:B------:R-:W-:Y:S02]  /*15ce0*/  FADD.FTZ R128, R128, R82 ;  /* 0x0000005280807221 */ /* 0x000fe40000010000 */
[----:B--2---:R-:W-:Y:S01]  /*15cf0*/  FADD.FTZ R133, R195, R133 ;  /* 0x00000085c3857221 */ /* 0x004fe20000010000 */
[----:B------:R-:W2:Y:S01]  /*15d00*/  MUFU.EX2 R201, R201 ;  /* 0x000000c900c97308 */ /* 0x000ea20000000800 */
[-C--:B------:R-:W-:Y:S04]  /*15d10*/  HMMA.16816.F32.BF16 R120, R52, R62.reuse, R120 ;  /* 0x0000003e3478723c */ /* 0x080fe80000041878 */
[----:B------:R-:W-:Y:S02]  /*15d20*/  FADD.FTZ R78, R83, R78 ;  /* 0x0000004e534e7221 */ /* 0x000fe40000010000 */
[----:B------:R-:W-:Y:S01]  /*15d30*/  FADD.FTZ R128, R129, R128 ;  /* 0x0000008081807221 */ /* 0x000fe20000010000 */
[----:B---3--:R-:W-:Y:S01]  /*15d40*/  F2FP.BF16.PACK_AB R52, R197, R195 ;  /* 0x000000c3c534723e */ /* 0x008fe200000010ff */
[----:B------:R-:W-:Y:S01]  /*15d50*/  HMMA.16816.F32.BF16 R124, R48, R62, R124 ;  /* 0x0000003e307c723c */ /* 0x000fe2000004187c */
[----:B------:R-:W3:Y:S01]  /*15d60*/  LDSM.16.MT88.4 R60, [R220+0x1100] ;  /* 0x00110000dc3c783b */ /* 0x000ee20000004200 */
[----:B------:R-:W2:Y:S02]  /*15d70*/  MUFU.EX2 R247, R247 ;  /* 0x000000f700f77308 */ /* 0x000ea40000000800 */
[----:B-----5:R-:W-:Y:S01]  /*15d80*/  F2FP.BF16.PACK_AB R54, R199, R198 ;  /* 0x000000c6c736723e */ /* 0x020fe200000010ff */
[----:B------:R-:W-:Y:S01]  /*15d90*/  FADD.FTZ R197, R197, R133 ;  /* 0x00000085c5c57221 */ /* 0x000fe20000010000 */
[----:B------:R-:W-:Y:S01]  /*15da0*/  F2FP.BF16.PACK_AB R53, R205, R203 ;  /* 0x000000cbcd35723e */ /* 0x000fe200000010ff */
[----:B------:R-:W-:Y:S01]  /*15db0*/  FADD.FTZ R78, R85, R78 ;  /* 0x0000004e554e7221 */ /* 0x000fe20000010000 */
[----:B------:R-:W-:Y:S01]  /*15dc0*/  F2FP.BF16.PACK_AB R48, R131, R134 ;  /* 0x000000868330723e */ /* 0x000fe200000010ff */
[----:B------:R-:W-:Y:S03]  /*15dd0*/  FADD.FTZ R134, R134, R76 ;  /* 0x0000004c86867221 */ /* 0x000fe60000010000 */
[----:B------:R-:W-:Y:S01]  /*15de0*/  F2FP.BF16.PACK_AB R49, R167, R166 ;  /* 0x000000a6a731723e */ /* 0x000fe200000010ff */
[----:B------:R-:W-:Y:S01]  /*15df0*/  MUFU.EX2 R251, R251 ;  /* 0x000000fb00fb7308 */ /* 0x000fe20000000800 */
[----:B------:R-:W-:Y:S01]  /*15e00*/  F2FP.BF16.PACK_AB R50, R192, R191 ;  /* 0x000000bfc032723e */ /* 0x000fe200000010ff */
[----:B------:R-:W-:Y:S01]  /*15e10*/  FADD.FTZ R131, R131, R134 ;  /* 0x0000008683837221 */ /* 0x000fe20000010000 */
[----:B------:R-:W-:Y:S01]  /*15e20*/  F2FP.BF16.PACK_AB R51, R194, R193 ;  /* 0x000000c1c233723e */ /* 0x000fe200000010ff */
[----:B------:R-:W-:Y:S01]  /*15e30*/  FADD.FTZ R128, R130, R128 ;  /* 0x0000008082807221 */ /* 0x000fe20000010000 */
[----:B-1----:R-:W-:Y:S01]  /*15e40*/  F2FP.BF16.PACK_AB R55, R211, R208 ;  /* 0x000000d0d337723e */ /* 0x002fe200000010ff */
[----:B------:R-:W-:Y:S01]  /*15e50*/  FADD.FTZ R78, R164, R78 ;  /* 0x0000004ea44e7221 */ /* 0x000fe20000010000 */
[----:B------:R-:W-:Y:S01]  /*15e60*/  MOV R164, R44 ;  /* 0x0000002c00a47202 */ /* 0x000fe20000000f00 */
[----:B------:R-:W-:Y:S02]  /*15e70*/  FADD.FTZ R131, R191, R131 ;  /* 0x00000083bf837221 */ /* 0x000fe40000010000 */
[-C--:B----4-:R-:W-:Y:S01]  /*15e80*/  HMMA.16816.F32.BF16 R4, R48, R56.reuse, R4 ;  /* 0x000000383004723c */ /* 0x090fe20000041804 */
[----:B------:R-:W-:Y:S02]  /*15e90*/  MUFU.EX2 R248, R248 ;  /* 0x000000f800f87308 */ /* 0x000fe40000000800 */
[----:B------:R-:W-:Y:S02]  /*15ea0*/  FADD.FTZ R128, R203, R128 ;  /* 0x00000080cb807221 */ /* 0x000fe40000010000 */
[----:B------:R-:W-:Y:S01]  /*15eb0*/  FADD.FTZ R78, R165, R78 ;  /* 0x0000004ea54e7221 */ /* 0x000fe20000010000 */
[----:B------:R-:W-:Y:S01]  /*15ec0*/  MOV R165, R0 ;  /* 0x0000000000a57202 */ /* 0x000fe20000000f00 */
[----:B------:R-:W-:Y:S01]  /*15ed0*/  FADD.FTZ R131, R192, R131 ;  /* 0x00000083c0837221 */ /* 0x000fe20000010000 */
[C---:B------:R-:W-:Y:S03]  /*15ee0*/  HMMA.16816.F32.BF16 R8, R52.reuse, R56, R8 ;  /* 0x000000383408723c */ /* 0x040fe60000041808 */
[----:B------:R-:W1:Y:S01]  /*15ef0*/  MUFU.EX2 R200, R200 ;  /* 0x000000c800c87308 */ /* 0x000e620000000800 */
[----:B------:R-:W-:Y:S02]  /*15f00*/  FADD.FTZ R128, R205, R128 ;  /* 0x00000080cd807221 */ /* 0x000fe40000010000 */
[----:B------:R-:W-:Y:S01]  /*15f10*/  FADD.FTZ R78, R166, R78 ;  /* 0x0000004ea64e7221 */ /* 0x000fe20000010000 */
[----:B------:R-:W-:Y:S01]  /*15f20*/  MOV R166, R2 ;  /* 0x0000000200a67202 */ /* 0x000fe20000000f00 */
[-C--:B------:R-:W-:Y:S04]  /*15f30*/  HMMA.16816.F32.BF16 R12, R52, R58.reuse, R12 ;  /* 0x0000003a340c723c */ /* 0x080fe8000004180c */
[----:B--2---:R-:W-:Y:S01]  /*15f40*/  FADD.FTZ R131, R201, R131 ;  /* 0x00000083c9837221 */ /* 0x004fe20000010000 */
[----:B------:R-:W2:Y:S01]  /*15f50*/  MUFU.EX2 R196, R196 ;  /* 0x000000c400c47308 */ /* 0x000ea20000000800 */
[----:B------:R-:W-:Y:S02]  /*15f60*/  FADD.FTZ R128, R208, R128 ;  /* 0x00000080d0807221 */ /* 0x000fe40000010000 */
[C---:B------:R-:W-:Y:S01]  /*15f70*/  HMMA.16816.F32.BF16 R16, R48.reuse, R58, R16 ;  /* 0x0000003a3010723c */ /* 0x040fe20000041810 */
[----:B------:R-:W4:Y:S03]  /*15f80*/  LDSM.16.MT88.4 R56, [R218+0x1100] ;  /* 0x00110000da38783b */ /* 0x000f260000004200 */
[----:B------:R-:W-:Y:S01]  /*15f90*/  FADD.FTZ R78, R167, R78 ;  /* 0x0000004ea74e7221 */ /* 0x000fe20000010000 */
[----:B------:R-:W-:Y:S01]  /*15fa0*/  MOV R167, R3 ;  /* 0x0000000300a77202 */ /* 0x000fe20000000f00 */
[----:B------:R-:W-:Y:S01]  /*15fb0*/  FADD.FTZ R131, R247, R131 ;  /* 0x00000083f7837221 */ /* 0x000fe20000010000 */
[----:B------:R-:W-:Y:S01]  /*15fc0*/  MUFU.EX2 R204, R204 ;  /* 0x000000cc00cc7308 */ /* 0x000fe20000000800 */
[-C--:B---3--:R-:W-:Y:S04]  /*15fd0*/  HMMA.16816.F32.BF16 R20, R48, R60.reuse, R20 ;  /* 0x0000003c3014723c */ /* 0x088fe80000041814 */
[----:B------:R-:W-:Y:S02]  /*15fe0*/  FADD.FTZ R128, R211, R128 ;  /* 0x00000080d3807221 */ /* 0x000fe40000010000 */
[----:B------:R-:W-:Y:S02]  /*15ff0*/  FADD.FTZ R78, R193, R78 ;  /* 0x0000004ec14e7221 */ /* 0x000fe40000010000 */
[C---:B------:R-:W-:Y:S01]  /*16000*/  HMMA.16816.F32.BF16 R24, R52.reuse, R60, R24 ;  /* 0x0000003c3418723c */ /* 0x040fe20000041818 */
[----:B------:R-:W-:Y:S03]  /*16010*/  MUFU.EX2 R202, R202 ;  /* 0x000000ca00ca7308 */ /* 0x000fe60000000800 */
[----:B------:R-:W-:Y:S02]  /*16020*/  FADD.FTZ R197, R198, R197 ;  /* 0x000000c5c6c57221 */ /* 0x000fe40000010000 */
[----:B-1----:R-:W-:Y:S02]  /*16030*/  FADD.FTZ R131, R200, R131 ;  /* 0x00000083c8837221 */ /* 0x002fe40000010000 */
[-C--:B------:R-:W-:Y:S03]  /*16040*/  HMMA.16816.F32.BF16 R28, R52, R62.reuse, R28 ;  /* 0x0000003e341c723c */ /* 0x080fe6000004181c */
[----:B------:R-:W1:Y:S01]  /*16050*/  MUFU.EX2 R250, R250 ;  /* 0x000000fa00fa7308 */ /* 0x000e620000000800 */
[----:B------:R-:W-:Y:S02]  /*16060*/  FADD.FTZ R78, R194, R78 ;  /* 0x0000004ec24e7221 */ /* 0x000fe40000010000 */
[----:B------:R-:W-:Y:S02]  /*16070*/  FADD.FTZ R197, R199, R197 ;  /* 0x000000c5c7c57221 */ /* 0x000fe40000010000 */
[C---:B------:R-:W-:Y:S01]  /*16080*/  HMMA.16816.F32.BF16 R100, R48.reuse, R62, R100 ;  /* 0x0000003e3064723c */ /* 0x040fe20000041864 */
[----:B------:R-:W3:Y:S03]  /*16090*/  LDSM.16.MT88.4 R60, [R225+0x1900] ;  /* 0x00190000e13c783b */ /* 0x000ee60000004200 */
[----:B--2---:R-:W-:Y:S01]  /*160a0*/  FADD.FTZ R131, R196, R131 ;  /* 0x00000083c4837221 */ /* 0x004fe20000010000 */
[----:B------:R-:W2:Y:S01]  /*160b0*/  MUFU.EX2 R246, R246 ;  /* 0x000000f600f67308 */ /* 0x000ea20000000800 */
[----:B------:R-:W-:Y:S02]  /*160c0*/  FADD.FTZ R78, R251, R78 ;  /* 0x0000004efb4e7221 */ /* 0x000fe40000010000 */
[-C--:B------:R-:W-:Y:S04]  /*160d0*/  HMMA.16816.F32.BF16 R32, R48, R64.reuse, R32 ;  /* 0x000000403020723c */ /* 0x080fe80000041820 */
[----:B------:R-:W-:Y:S03]  /*160e0*/  FADD.FTZ R78, R248, R78 ;  /* 0x0000004ef84e7221 */ /* 0x000fe60000010000 */
[----:B------:R-:W5:Y:S01]  /*160f0*/  MUFU.EX2 R210, R210 ;  /* 0x000000d200d27308 */ /* 0x000f620000000800 */
[C---:B------:R-:W-:Y:S04]  /*16100*/  HMMA.16816.F32.BF16 R104, R52.reuse, R64, R104 ;  /* 0x000000403468723c */ /* 0x040fe80000041868 */
[----:B-1----:R-:W-:Y:S02]  /*16110*/  FADD.FTZ R197, R250, R197 ;  /* 0x000000c5fac57221 */ /* 0x002fe40000010000 */
[----:B------:R-:W-:Y:S02]  /*16120*/  FADD.FTZ R78, R204, R78 ;  /* 0x0000004ecc4e7221 */ /* 0x000fe40000010000 */
[-C--:B------:R-:W-:Y:S01]  /*16130*/  HMMA.16816.F32.BF16 R108, R52, R66.reuse, R108 ;  /* 0x00000042346c723c */ /* 0x080fe2000004186c */
[----:B------:R-:W1:Y:S03]  /*16140*/  MUFU.EX2 R207, R207 ;  /* 0x000000cf00cf7308 */ /* 0x000e660000000800 */
[----:B------:R-:W-:Y:S02]  /*16150*/  FADD.FTZ R78, R202, R78 ;  /* 0x0000004eca4e7221 */ /* 0x000fe40000010000 */
[----:B--2---:R-:W-:Y:S02]  /*16160*/  FADD.FTZ R197, R246, R197 ;  /* 0x000000c5f6c57221 */ /* 0x004fe40000010000 */
[C---:B------:R-:W-:Y:S01]  /*16170*/  HMMA.16816.F32.BF16 R112, R48.reuse, R66, R112 ;  /* 0x000000423070723c */ /* 0x040fe20000041870 */
[----:B------:R-:W-:Y:S02]  /*16180*/  LDSM.16.MT88.4 R64, [R219+0x1900] ;  /* 0x00190000db40783b */ /* 0x000fe40000004200 */
[----:B------:R-:W2:Y:S01]  /*16190*/  MUFU.EX2 R249, R249 ;  /* 0x000000f900f97308 */ /* 0x000ea20000000800 */
[----:B-----5:R-:W-:Y:S04]  /*161a0*/  FADD.FTZ R197, R210, R197 ;  /* 0x000000c5d2c57221 */ /* 0x020fe80000010000 */
[-C--:B----4-:R-:W-:Y:S05]  /*161b0*/  HMMA.16816.F32.BF16 R36, R48, R56.reuse, R36 ;  /* 0x000000383024723c */ /* 0x090fea0000041824 */
[----:B------:R-:W4:Y:S03]  /*161c0*/  MUFU.EX2 R245, R245 ;  /* 0x000000f500f57308 */ /* 0x000f260000000800 */
[C---:B------:R-:W-:Y:S04]  /*161d0*/  HMMA.16816.F32.BF16 R116, R52.reuse, R56, R116 ;  /* 0x000000383474723c */ /* 0x040fe80000041874 */
[----:B-1----:R-:W-:Y:S03]  /*161e0*/  FADD.FTZ R197, R207, R197 ;  /* 0x000000c5cfc57221 */ /* 0x002fe60000010000 */
[----:B------:R-:W-:Y:S01]  /*161f0*/  MUFU.EX2 R209, R209 ;  /* 0x000000d100d17308 */ /* 0x000fe20000000800 */
[-C--:B------:R-:W-:Y:S04]  /*16200*/  HMMA.16816.F32.BF16 R120, R52, R58.reuse, R120 ;  /* 0x0000003a3478723c */ /* 0x080fe80000041878 */
[----:B--2---:R-:W-:Y:S03]  /*16210*/  FADD.FTZ R128, R249, R128 ;  /* 0x00000080f9807221 */ /* 0x004fe60000010000 */
[----:B------:R-:W-:Y:S01]  /*16220*/  F2FP.BF16.PACK_AB R52, R246, R250 ;  /* 0x000000faf634723e */ /* 0x000fe200000010ff */
[----:B------:R-:W-:Y:S01]  /*16230*/  HMMA.16816.F32.BF16 R124, R48, R58, R124 ;  /* 0x0000003a307c723c */ /* 0x000fe2000004187c */
[----:B------:R-:W1:Y:S01]  /*16240*/  MUFU.EX2 R206, R206 ;  /* 0x000000ce00ce7308 */ /* 0x000e620000000800 */
[----:B------:R-:W2:Y:S02]  /*16250*/  LDSM.16.MT88.4 R56, [R220+0x1900] ;  /* 0x00190000dc38783b */ /* 0x000ea40000004200 */
[----:B------:R-:W-:Y:S01]  /*16260*/  F2FP.BF16.PACK_AB R54, R207, R210 ;  /* 0x000000d2cf36723e */ /* 0x000fe200000010ff */
[C---:B----4-:R-:W-:Y:S01]  /*16270*/  FADD.FTZ R128, R245.reuse, R128 ;  /* 0x00000080f5807221 */ /* 0x050fe20000010000 */
[----:B------:R-:W-:Y:S02]  /*16280*/  F2FP.BF16.PACK_AB R53, R245, R249 ;  /* 0x000000f9f535723e */ /* 0x000fe400000010ff */
[----:B------:R-:W-:Y:S03]  /*16290*/  F2FP.BF16.PACK_AB R48, R247, R201 ;  /* 0x000000c9f730723e */ /* 0x000fe600000010ff */
[----:B------:R-:W-:Y:S01]  /*162a0*/  MUFU.EX2 R190, R190 ;  /* 0x000000be00be7308 */ /* 0x000fe20000000800 */
[----:B------:R-:W-:Y:S02]  /*162b0*/  F2FP.BF16.PACK_AB R49, R248, R251 ;  /* 0x000000fbf831723e */ /* 0x000fe400000010ff */
[----:B------:R-:W-:Y:S02]  /*162c0*/  F2FP.BF16.PACK_AB R50, R196, R200 ;  /* 0x000000c8c432723e */ /* 0x000fe400000010ff */
[----:B------:R-:W-:Y:S05]  /*162d0*/  F2FP.BF16.PACK_AB R51, R202, R204 ;  /* 0x000000ccca33723e */ /* 0x000fea00000010ff */
[----:B------:R-:W-:Y:S02]  /*162e0*/  MUFU.EX2 R185, R185 ;  /* 0x000000b900b97308 */ /* 0x000fe40000000800 */
[-C--:B---3--:R-:W-:Y:S03]  /*162f0*/  HMMA.16816.F32.BF16 R4, R48, R60.reuse, R4 ;  /* 0x0000003c3004723c */ /* 0x088fe60000041804 */
[C---:B-1----:R-:W-:Y:S01]  /*16300*/  F2FP.BF16.PACK_AB R55, R206.reuse, R209 ;  /* 0x000000d1ce37723e */ /* 0x042fe200000010ff */
[----:B------:R-:W-:Y:S04]  /*16310*/  FADD.FTZ R209, R209, R128 ;  /* 0x00000080d1d17221 */ /* 0x000fe80000010000 */
[----:B------:R-:W1:Y:S01]  /*16320*/  MUFU.EX2 R189, R189 ;  /* 0x000000bd00bd7308 */ /* 0x000e620000000800 */
[----:B------:R-:W-:Y:S01]  /*16330*/  FADD.FTZ R209, R206, R209 ;  /* 0x000000d1ced17221 */ /* 0x000fe20000010000 */
[C---:B------:R-:W-:Y:S08]  /*16340*/  HMMA.16816.F32.BF16 R8, R52.reuse, R60, R8 ;  /* 0x0000003c3408723c */ /* 0x040ff00000041808 */
[-C--:B------:R-:W-:Y:S01]  /*16350*/  HMMA.16816.F32.BF16 R12, R52, R62.reuse, R12 ;  /* 0x0000003e340c723c */ /* 0x080fe2000004180c */
[----:B------:R-:W3:Y:S07]  /*16360*/  MUFU.EX2 R186, R186 ;  /* 0x000000ba00ba7308 */ /* 0x000eee0000000800 */
[C---:B------:R-:W-:Y:S01]  /*16370*/  HMMA.16816.F32.BF16 R16, R48.reuse, R62, R16 ;  /* 0x0000003e3010723c */ /* 0x040fe20000041810 */
[----:B------:R-:W4:Y:S02]  /*16380*/  LDSM.16.MT88.4 R60, [R218+0x1900] ;  /* 0x00190000da3c783b */ /* 0x000f240000004200 */
[----:B------:R-:W-:Y:S01]  /*16390*/  MUFU.EX2 R176, R176 ;  /* 0x000000b000b07308 */ /* 0x000fe20000000800 */
[----:B-1----:R-:W-:Y:S04]  /*163a0*/  FADD.FTZ R78, R189, R78 ;  /* 0x0000004ebd4e7221 */ /* 0x002fe80000010000 */
[-C--:B--2---:R-:W-:Y:S05]  /*163b0*/  HMMA.16816.F32.BF16 R20, R48, R56.reuse, R20 ;  /* 0x000000383014723c */ /* 0x084fea0000041814 */
[----:B------:R-:W-:Y:S03]  /*163c0*/  MUFU.EX2 R175, R175 ;  /* 0x000000af00af7308 */ /* 0x000fe60000000800 */
[C---:B------:R-:W-:Y:S04]  /*163d0*/  HMMA.16816.F32.BF16 R24, R52.reuse, R56, R24 ;  /* 0x000000383418723c */ /* 0x040fe80000041818 */
[----:B---3--:R-:W-:Y:S03]  /*163e0*/  FADD.FTZ R78, R186, R78 ;  /* 0x0000004eba4e7221 */ /* 0x008fe60000010000 */
[----:B------:R-:W1:Y:S01]  /*163f0*/  MUFU.EX2 R178, R178 ;  /* 0x000000b200b27308 */ /* 0x000e620000000800 */
[-C--:B------:R-:W-:Y:S08]  /*16400*/  HMMA.16816.F32.BF16 R28, R52, R58.reuse, R28 ;  /* 0x0000003a341c723c */ /* 0x080ff0000004181c */
[C---:B------:R-:W-:Y:S01]  /*16410*/  HMMA.16816.F32.BF16 R100, R48.reuse, R58, R100 ;  /* 0x0000003a3064723c */ /* 0x040fe20000041864 */
[----:B------:R-:W2:Y:S01]  /*16420*/  LDSM.16.MT88.4 R56, [R225+0x2100] ;  /* 0x00210000e138783b */ /* 0x000ea20000004200 */
[----:B------:R-:W3:Y:S06]  /*16430*/  MUFU.EX2 R177, R177 ;  /* 0x000000b100b17308 */ /* 0x000eec0000000800 */
[-C--:B------:R-:W-:Y:S04]  /*16440*/  HMMA.16816.F32.BF16 R32, R48, R64.reuse, R32 ;  /* 0x000000403020723c */ /* 0x080fe80000041820 */
[----:B------:R-:W5:Y:S01]  /*16450*/  MUFU.EX2 R188, R188 ;  /* 0x000000bc00bc7308 */ /* 0x000f620000000800 */
[----:B-1----:R-:W-:Y:S03]  /*16460*/  FADD.FTZ R78, R178, R78 ;  /* 0x0000004eb24e7221 */ /* 0x002fe60000010000 */
[C---:B------:R-:W-:Y:S06]  /*16470*/  HMMA.16816.F32.BF16 R104, R52.reuse, R64, R104 ;  /* 0x000000403468723c */ /* 0x040fec0000041868 */
[----:B------:R-:W1:Y:S02]  /*16480*/  MUFU.EX2 R184, R184 ;  /* 0x000000b800b87308 */ /* 0x000e640000000800 */
[-C--:B------:R-:W-:Y:S04]  /*16490*/  HMMA.16816.F32.BF16 R108, R52, R66.reuse, R108 ;  /* 0x00000042346c723c */ /* 0x080fe8000004186c */
[----:B---3--:R-:W-:Y:S04]  /*164a0*/  FADD.FTZ R78, R177, R78 ;  /* 0x0000004eb14e7221 */ /* 0x008fe80000010000 */
[C---:B------:R-:W-:Y:S01]  /*164b0*/  HMMA.16816.F32.BF16 R112, R48.reuse, R66, R112 ;  /* 0x000000423070723c */ /* 0x040fe20000041870 */
[----:B------:R-:W-:Y:S01]  /*164c0*/  LDSM.16.MT88.4 R64, [R219+0x2100] ;  /* 0x00210000db40783b */ /* 0x000fe20000004200 */
[----:B------:R-:W3:Y:S02]  /*164d0*/  MUFU.EX2 R182, R182 ;  /* 0x000000b600b67308 */ /* 0x000ee40000000800 */
[----:B-----5:R-:W-:Y:S04]  /*164e0*/  FADD.FTZ R197, R188, R197 ;  /* 0x000000c5bcc57221 */ /* 0x020fe80000010000 */
[-C--:B----4-:R-:W-:Y:S04]  /*164f0*/  HMMA.16816.F32.BF16 R36, R48, R60.reuse, R36 ;  /* 0x0000003c3024723c */ /* 0x090fe80000041824 */
[----:B------:R-:W4:Y:S01]  /*16500*/  MUFU.EX2 R180, R180 ;  /* 0x000000b400b47308 */ /* 0x000f220000000800 */
[----:B-1----:R-:W-:Y:S03]  /*16510*/  FADD.FTZ R197, R184, R197 ;  /* 0x000000c5b8c57221 */ /* 0x002fe60000010000 */
[C---:B------:R-:W-:Y:S06]  /*16520*/  HMMA.16816.F32.BF16 R116, R52.reuse, R60, R116 ;  /* 0x0000003c3474723c */ /* 0x040fec0000041874 */
[----:B------:R-:W1:Y:S02]  /*16530*/  MUFU.EX2 R187, R187 ;  /* 0x000000bb00bb7308 */ /* 0x000e640000000800 */
[-C--:B------:R-:W-:Y:S04]  /*16540*/  HMMA.16816.F32.BF16 R120, R52, R62.reuse, R120 ;  /* 0x0000003e3478723c */ /* 0x080fe80000041878 */
[----:B---3--:R-:W-:Y:S03]  /*16550*/  FADD.FTZ R197, R182, R197 ;  /* 0x000000c5b6c57221 */ /* 0x008fe60000010000 */
[----:B------:R-:W-:Y:S01]  /*16560*/  F2FP.BF16.PACK_AB R52, R184, R188 ;  /* 0x000000bcb834723e */ /* 0x000fe200000010ff */
[----:B------:R-:W-:Y:S01]  /*16570*/  HMMA.16816.F32.BF16 R124, R48, R62, R124 ;  /* 0x0000003e307c723c */ /* 0x000fe2000004187c */
[----:B------:R-:W3:Y:S01]  /*16580*/  MUFU.EX2 R183, R183 ;  /* 0x000000b700b77308 */ /* 0x000ee20000000800 */
[----:B------:R-:W5:Y:S02]  /*16590*/  LDSM.16.MT88.4 R60, [R220+0x2100] ;  /* 0x00210000dc3c783b */ /* 0x000f640000004200 */
[C---:B----4-:R-:W-:Y:S01]  /*165a0*/  F2FP.BF16.PACK_AB R54, R180.reuse, R182 ;  /* 0x000000b6b436723e */ /* 0x050fe200000010ff */
[----:B------:R-:W-:Y:S02]  /*165b0*/  FADD.FTZ R197, R180, R197 ;  /* 0x000000c5b4c57221 */ /* 0x000fe40000010000 */
[----:B------:R-:W-:Y:S01]  /*165c0*/  F2FP.BF16.PACK_AB R48, R185, R190 ;  /* 0x000000beb930723e */ /* 0x000fe200000010ff */
[----:B------:R-:W-:Y:S01]  /*165d0*/  FADD.FTZ R190, R190, R131 ;  /* 0x00000083bebe7221 */ /* 0x000fe20000010000 */
[----:B------:R-:W-:Y:S02]  /*165e0*/  F2FP.BF16.PACK_AB R49, R186, R189 ;  /* 0x000000bdba31723e */ /* 0x000fe400000010ff */
[----:B------:R-:W4:Y:S01]  /*165f0*/  MUFU.EX2 R181, R181 ;  /* 0x000000b500b57308 */ /* 0x000f220000000800 */
[----:B------:R-:W-:Y:S01]  /*16600*/  F2FP.BF16.PACK_AB R50, R175, R176 ;  /* 0x000000b0af32723e */ /* 0x000fe200000010ff */
[----:B------:R-:W-:Y:S01]  /*16610*/  FADD.FTZ R190, R185, R190 ;  /* 0x000000beb9be7221 */ /* 0x000fe20000010000 */
[----:B------:R-:W-:Y:S01]  /*16620*/  F2FP.BF16.PACK_AB R51, R177, R178 ;  /* 0x000000b2b133723e */ /* 0x000fe200000010ff */
[----:B-1----:R-:W-:Y:S02]  /*16630*/  FADD.FTZ R209, R187, R209 ;  /* 0x000000d1bbd17221 */ /* 0x002fe40000010000 */
[----:B------:R-:W-:Y:S04]  /*16640*/  FADD.FTZ R190, R176, R190 ;  /* 0x000000beb0be7221 */ /* 0x000fe80000010000 */
[-C--:B--2---:R-:W-:Y:S01]  /*16650*/  HMMA.16816.F32.BF16 R4, R48, R56.reuse, R4 ;  /* 0x000000383004723c */ /* 0x084fe20000041804 */
[----:B------:R-:W1:Y:S02]  /*16660*/  MUFU.EX2 R179, R179 ;  /* 0x000000b300b37308 */ /* 0x000e640000000800 */
[----:B------:R-:W-:Y:S01]  /*16670*/  FADD.FTZ R190, R175, R190 ;  /* 0x000000beafbe7221 */ /* 0x000fe20000010000 */
[C---:B---3--:R-:W-:Y:S01]  /*16680*/  F2FP.BF16.PACK_AB R53, R183.reuse, R187 ;  /* 0x000000bbb735723e */ /* 0x048fe200000010ff */
[----:B------:R-:W-:Y:S06]  /*16690*/  FADD.FTZ R209, R183, R209 ;  /* 0x000000d1b7d17221 */ /* 0x000fec0000010000 */
[----:B------:R-:W2:Y:S01]  /*166a0*/  MUFU.EX2 R172, R172 ;  /* 0x000000ac00ac7308 */ /* 0x000ea20000000800 */
[----:B----4-:R-:W-:Y:S09]  /*166b0*/  FADD.FTZ R209, R181, R209 ;  /* 0x000000d1b5d17221 */ /* 0x010ff20000010000 */
[----:B------:R-:W3:Y:S01]  /*166c0*/  MUFU.EX2 R168, R168 ;  /* 0x000000a800a87308 */ /* 0x000ee20000000800 */
[C---:B-1----:R-:W-:Y:S01]  /*166d0*/  F2FP.BF16.PACK_AB R55, R179.reuse, R181 ;  /* 0x000000b5b337723e */ /* 0x042fe200000010ff */
[----:B------:R-:W-:Y:S08]  /*166e0*/  FADD.FTZ R209, R179, R209 ;  /* 0x000000d1b3d17221 */ /* 0x000ff00000010000 */
[----:B------:R-:W1:Y:S01]  /*166f0*/  MUFU.EX2 R171, R171 ;  /* 0x000000ab00ab7308 */ /* 0x000e620000000800 */
[C---:B------:R-:W-:Y:S04]  /*16700*/  HMMA.16816.F32.BF16 R8, R52.reuse, R56, R8 ;  /* 0x000000383408723c */ /* 0x040fe80000041808 */
[----:B--2---:R-:W-:Y:S04]  /*16710*/  FADD.FTZ R190, R172, R190 ;  /* 0x000000beacbe7221 */ /* 0x004fe80000010000 */
[-C--:B------:R-:W-:Y:S01]  /*16720*/  HMMA.16816.F32.BF16 R12, R52, R58.reuse, R12 ;  /* 0x0000003a340c723c */ /* 0x080fe2000004180c */
[----:B------:R-:W2:Y:S03]  /*16730*/  MUFU.EX2 R169, R169 ;  /* 0x000000a900a97308 */ /* 0x000ea60000000800 */
[----:B---3--:R-:W-:Y:S04]  /*16740*/  FADD.FTZ R190, R168, R190 ;  /* 0x000000bea8be7221 */ /* 0x008fe80000010000 */
[C---:B------:R-:W-:Y:S01]  /*16750*/  HMMA.16816.F32.BF16 R16, R48.reuse, R58, R16 ;  /* 0x0000003a3010723c */ /* 0x040fe20000041810 */
[----:B------:R-:W3:Y:S02]  /*16760*/  LDSM.16.MT88.4 R56, [R218+0x2100] ;  /* 0x00210000da38783b */ /* 0x000ee40000004200 */
[----:B------:R-:W4:Y:S01]  /*16770*/  MUFU.EX2 R96, R96 ;  /* 0x0000006000607308 */ /* 0x000f220000000800 */
[----:B-1----:R-:W-:Y:S04]  /*16780*/  FADD.FTZ R78, R171, R78 ;  /* 0x0000004eab4e7221 */ /* 0x002fe80000010000 */
[-C--:B-----5:R-:W-:Y:S05]  /*16790*/  HMMA.16816.F32.BF16 R20, R48, R60.reuse, R20 ;  /* 0x0000003c3014723c */ /* 0x0a0fea0000041814 */
[----:B------:R-:W1:Y:S03]  /*167a0*/  MUFU.EX2 R174, R174 ;  /* 0x000000ae00ae7308 */ /* 0x000e660000000800 */
[C---:B------:R-:W-:Y:S04]  /*167b0*/  HMMA.16816.F32.BF16 R24, R52.reuse, R60, R24 ;  /* 0x0000003c3418723c */ /* 0x040fe80000041818 */
[----:B--2---:R-:W-:Y:S03]  /*167c0*/  FADD.FTZ R78, R169, R78 ;  /* 0x0000004ea94e7221 */ /* 0x004fe60000010000 */
[----:B------:R-:W2:Y:S01]  /*167d0*/  MUFU.EX2 R97, R97 ;  /* 0x0000006100617308 */ /* 0x000ea20000000800 */
[-C--:B------:R-:W-:Y:S04]  /*167e0*/  HMMA.16816.F32.BF16 R28, R52, R62.reuse, R28 ;  /* 0x0000003e341c723c */ /* 0x080fe8000004181c */
[----:B----4-:R-:W-:Y:S04]  /*167f0*/  FADD.FTZ R190, R96, R190 ;  /* 0x000000be60be7221 */ /* 0x010fe80000010000 */
[C---:B------:R-:W-:Y:S01]  /*16800*/  HMMA.16816.F32.BF16 R100, R48.reuse, R62, R100 ;  /* 0x0000003e3064723c */ /* 0x040fe20000041864 */
[----:B------:R-:W4:Y:S01]  /*16810*/  LDSM.16.MT88.4 R60, [R220+0x2900] ;  /* 0x00290000dc3c783b */ /* 0x000f220000004200 */
[----:B------:R-:W5:Y:S02]  /*16820*/  MUFU.EX2 R173, R173 ;  /* 0x000000ad00ad7308 */ /* 0x000f640000000800 */
[----:B-1----:R-:W-:Y:S04]  /*16830*/  FADD.FTZ R243, R174, R190 ;  /* 0x000000beaef37221 */ /* 0x002fe80000010000 */
[-C--:B------:R-:W-:Y:S04]  /*16840*/  HMMA.16816.F32.BF16 R32, R48, R64.reuse, R32 ;  /* 0x000000403020723c */ /* 0x080fe80000041820 */
[----:B------:R-:W1:Y:S01]  /*16850*/  MUFU.EX2 R88, R88 ;  /* 0x0000005800587308 */ /* 0x000e620000000800 */
[----:B--2---:R-:W-:Y:S03]  /*16860*/  FADD.FTZ R78, R97, R78 ;  /* 0x0000004e614e7221 */ /* 0x004fe60000010000 */
[C---:B------:R-:W-:Y:S06]  /*16870*/  HMMA.16816.F32.BF16 R104, R52.reuse, R64, R104 ;  /* 0x000000403468723c */ /* 0x040fec0000041868 */
[----:B------:R-:W2:Y:S01]  /*16880*/  MUFU.EX2 R89, R89 ;  /* 0x0000005900597308 */ /* 0x000ea20000000800 */
[--C-:B------:R-:W-:Y:S01]  /*16890*/  FFMA.FTZ R64, R90, c[0x0][0x2d0], -R95.reuse ;  /* 0x0000b4005a407a23 */ /* 0x100fe2000001085f */
[-C--:B------:R-:W-:Y:S04]  /*168a0*/  HMMA.16816.F32.BF16 R108, R52, R66.reuse, R108 ;  /* 0x00000042346c723c */ /* 0x080fe8000004186c */
[----:B------:R-:W-:Y:S02]  /*168b0*/  FFMA.FTZ R65, R91, c[0x0][0x2d0], -R95 ;  /* 0x0000b4005b417a23 */ /* 0x000fe4000001085f */
[----:B-----5:R-:W-:Y:S02]  /*168c0*/  FADD.FTZ R242, R173, R78 ;  /* 0x0000004eadf27221 */ /* 0x020fe40000010000 */
[C---:B------:R-:W-:Y:S01]  /*168d0*/  HMMA.16816.F32.BF16 R112, R48.reuse, R66, R112 ;  /* 0x000000423070723c */ /* 0x040fe20000041870 */
[----:B------:R-:W5:Y:S03]  /*168e0*/  MUFU.EX2 R92, R92 ;  /* 0x0000005c005c7308 */ /* 0x000f660000000800 */
[----:B-1----:R-:W-:Y:S03]  /*168f0*/  FADD.FTZ R197, R88, R197 ;  /* 0x000000c558c57221 */ /* 0x002fe60000010000 */
[--C-:B------:R-:W-:Y:S01]  /*16900*/  FFMA.FTZ R66, R94, c[0x0][0x2d0], -R95.reuse ;  /* 0x0000b4005e427a23 */ /* 0x100fe2000001085f */
[-C--:B---3--:R-:W-:Y:S03]  /*16910*/  HMMA.16816.F32.BF16 R36, R48, R56.reuse, R36 ;  /* 0x000000383024723c */ /* 0x088fe60000041824 */
[----:B------:R-:W1:Y:S01]  /*16920*/  MUFU.EX2 R170, R170 ;  /* 0x000000aa00aa7308 */ /* 0x000e620000000800 */
[----:B------:R-:W-:Y:S02]  /*16930*/  FFMA.FTZ R95, R45, c[0x0][0x2d0], -R95 ;  /* 0x0000b4002d5f7a23 */ /* 0x000fe4000001085f */
[C---:B--2---:R-:W-:Y:S02]  /*16940*/  FADD.FTZ R197, R89.reuse, R197 ;  /* 0x000000c559c57221 */ /* 0x044fe40000010000 */
[C---:B------:R-:W-:Y:S05]  /*16950*/  HMMA.16816.F32.BF16 R116, R52.reuse, R56, R116 ;  /* 0x000000383474723c */ /* 0x040fea0000041874 */
[----:B------:R-:W2:Y:S03]  /*16960*/  MUFU.EX2 R64, R64 ;  /* 0x0000004000407308 */ /* 0x000ea60000000800 */
[-C--:B------:R-:W-:Y:S04]  /*16970*/  HMMA.16816.F32.BF16 R120, R52, R58.reuse, R120 ;  /* 0x0000003a3478723c */ /* 0x080fe80000041878 */
[----:B-----5:R-:W-:Y:S03]  /*16980*/  FADD.FTZ R197, R92, R197 ;  /* 0x000000c55cc57221 */ /* 0x020fe60000010000 */
[----:B------:R-:W3:Y:S01]  /*16990*/  MUFU.EX2 R65, R65 ;  /* 0x0000004100417308 */ /* 0x000ee20000000800 */
[----:B------:R-:W-:Y:S04]  /*169a0*/  HMMA.16816.F32.BF16 R124, R48, R58, R124 ;  /* 0x0000003a307c723c */ /* 0x000fe8000004187c */
[----:B------:R-:W-:Y:S01]  /*169b0*/  F2FP.BF16.PACK_AB R52, R89, R88 ;  /* 0x000000585934723e */ /* 0x000fe200000010ff */
[C---:B-1----:R-:W-:Y:S01]  /*169c0*/  FADD.FTZ R241, R170.reuse, R197 ;  /* 0x000000c5aaf17221 */ /* 0x042fe20000010000 */
[----:B------:R-:W-:Y:S02]  /*169d0*/  F2FP.BF16.PACK_AB R54, R170, R92 ;  /* 0x0000005caa36723e */ /* 0x000fe400000010ff */
[----:B------:R-:W-:Y:S01]  /*169e0*/  F2FP.BF16.PACK_AB R48, R168, R172 ;  /* 0x000000aca830723e */ /* 0x000fe200000010ff */
[----:B------:R-:W1:Y:S03]  /*169f0*/  MUFU.EX2 R66, R66 ;  /* 0x0000004200427308 */ /* 0x000e660000000800 */
[----:B------:R-:W-:Y:S01]  /*16a00*/  F2FP.BF16.PACK_AB R49, R169, R171 ;  /* 0x000000aba931723e */ /* 0x000fe200000010ff */
[----:B--2---:R-:W-:Y:S01]  /*16a10*/  FADD.FTZ R209, R64, R209 ;  /* 0x000000d140d17221 */ /* 0x004fe20000010000 */
[----:B------:R-:W-:Y:S02]  /*16a20*/  F2FP.BF16.PACK_AB R50, R174, R96 ;  /* 0x00000060ae32723e */ /* 0x000fe400000010ff */
[----:B------:R-:W-:Y:S03]  /*16a30*/  F2FP.BF16.PACK_AB R51, R173, R97 ;  /* 0x00000061ad33723e */ /* 0x000fe600000010ff */
[----:B------:R-:W2:Y:S04]  /*16a40*/  MUFU.EX2 R95, R95 ;  /* 0x0000005f005f7308 */ /* 0x000ea80000000800 */
[-C--:B------:R-:W-:Y:S01]  /*16a50*/  HMMA.16816.F32.BF16 R160, R48, R148.reuse, R4 ;  /* 0x0000009430a0723c */ /* 0x080fe20000041804 */
[----:B------:R-:W5:Y:S02]  /*16a60*/  LDSM.16.MT88.4 R4, [R219+0x2900] ;  /* 0x00290000db04783b */ /* 0x000f640000004200 */
[C---:B---3--:R-:W-:Y:S01]  /*16a70*/  F2FP.BF16.PACK_AB R53, R65.reuse, R64 ;  /* 0x000000404135723e */ /* 0x048fe200000010ff */
[----:B------:R-:W-:Y:S04]  /*16a80*/  FADD.FTZ R209, R65, R209 ;  /* 0x000000d141d17221 */ /* 0x000fe80000010000 */
[----:B-1----:R-:W-:Y:S01]  /*16a90*/  FADD.FTZ R209, R66, R209 ;  /* 0x000000d142d17221 */ /* 0x002fe20000010000 */
[C---:B--2---:R-:W-:Y:S03]  /*16aa0*/  F2FP.BF16.PACK_AB R55, R95.reuse, R66 ;  /* 0x000000425f37723e */ /* 0x044fe600000010ff */
[----:B------:R-:W-:Y:S04]  /*16ab0*/  FADD.FTZ R240, R95, R209 ;  /* 0x000000d15ff07221 */ /* 0x000fe80000010000 */
[C---:B------:R-:W-:Y:S01]  /*16ac0*/  HMMA.16816.F32.BF16 R156, R52.reuse, R148, R8 ;  /* 0x00000094349c723c */ /* 0x040fe20000041808 */
[----:B------:R-:W1:Y:S07]  /*16ad0*/  LDSM.16.MT88.4 R8, [R218+0x2900] ;  /* 0x00290000da08783b */ /* 0x000e6e0000004200 */
        /* <DEDUP_REMOVED lines=9> */
[C---:B------:R-:W-:Y:S08]  /*16b70*/  HMMA.16816.F32.BF16 R112, R48.reuse, R6, R112 ;  /* 0x000000063070723c */ /* 0x040ff00000041870 */
[-C--:B-1----:R-:W-:Y:S08]  /*16b80*/  HMMA.16816.F32.BF16 R128, R48, R8.reuse, R36 ;  /* 0x000000083080723c */ /* 0x082ff00000041824 */
[C---:B------:R-:W-:Y:S08]  /*16b90*/  HMMA.16816.F32.BF16 R116, R52.reuse, R8, R116 ;  /* 0x000000083474723c */ /* 0x040ff00000041874 */
[-C--:B------:R-:W-:Y:S08]  /*16ba0*/  HMMA.16816.F32.BF16 R120, R52, R10.reuse, R120 ;  /* 0x0000000a3478723c */ /* 0x080ff00000041878 */
[----:B------:R-:W-:Y:S01]  /*16bb0*/  HMMA.16816.F32.BF16 R124, R48, R10, R124 ;  /* 0x0000000a307c723c */ /* 0x000fe2000004187c */
[----:B------:R-:W-:-:S07]  /*16bc0*/  @P0 BRA `(.L_x_564) ;  /* 0xffffa58000000947 */ /* 0x000fce000383ffff */
.L_x_546:
[----:B------:R-:W1:Y:S01]  /*16bd0*/  SHFL.BFLY PT, R7, R243, 0x2, 0x1f ;  /* 0x0c401f00f3077f89 */ /* 0x000e6200000e0000 */
[----:B------:R-:W-:-:S02]  /*16be0*/  MOV R10, RZ ;  /* 0x000000ff000a7202 */ /* 0x000fc40000000f00 */
[----:B------:R-:W-:Y:S01]  /*16bf0*/  PLOP3.LUT P4, PT, PT, PT, PT, 0x8, 0x0 ;  /* 0x000000000000781c */ /* 0x000fe20003f8e170 */
        /* <DEDUP_REMOVED lines=10> */
[----:B------:R-:W4:Y:S01]  /*16ca0*/  SHFL.BFLY PT, R4, R240, 0x1, 0x1f ;  /* 0x0c201f00f0047f89 */ /* 0x000f2200000e0000 */
[----:B-1----:R-:W-:Y:S01]  /*16cb0*/  FADD.FTZ R7, R7, R8 ;  /* 0x0000000807077221 */ /* 0x002fe20000010000 */
[----:B------:R-:W-:Y:S01]  /*16cc0*/  MOV R8, RZ ;  /* 0x000000ff00087202 */ /* 0x000fe20000000f00 */
[----:B--2---:R-:W-:-:S03]  /*16cd0*/  FADD.FTZ R6, R242, R6 ;  /* 0x00000006f2067221 */ /* 0x004fc60000010000 */
[----:B------:R-:W-:Y:S01]  /*16ce0*/  FSETP.NE.FTZ.AND P3, PT, R7, RZ, PT ;  /* 0x000000ff0700720b */ /* 0x000fe20003f75000 */
[----:B---3--:R-:W-:Y:S01]  /*16cf0*/  FADD.FTZ R5, R5, R9 ;  /* 0x0000000905057221 */ /* 0x008fe20000010000 */
[----:B------:R-:W-:Y:S02]  /*16d00*/  FSETP.NE.FTZ.AND P2, PT, R6, RZ, PT ;  /* 0x000000ff0600720b */ /* 0x000fe40003f55000 */
[----:B------:R-:W-:Y:S01]  /*16d10*/  MOV R9, RZ ;  /* 0x000000ff00097202 */ /* 0x000fe20000000f00 */
[----:B----4-:R-:W-:Y:S01]  /*16d20*/  FADD.FTZ R4, R4, R240 ;  /* 0x000000f004047221 */ /* 0x010fe20000010000 */
[----:B------:R-:W-:-:S04]  /*16d30*/  FSETP.NE.FTZ.AND P1, PT, R5, RZ, PT ;  /* 0x000000ff0500720b */ /* 0x000fc80003f35000 */
[----:B------:R-:W-:-:S03]  /*16d40*/  FSETP.NE.FTZ.AND P0, PT, R4, RZ, PT ;  /* 0x000000ff0400720b */ /* 0x000fc60003f15000 */
[----:B------:R-:W1:Y:S01]  /*16d50*/  @P3 MUFU.RCP R8, R7 ;  /* 0x0000000700083308 */ /* 0x000e620000001000 */
[----:B------:R-:W-:Y:S02]  /*16d60*/  @P3 MOV R14, 0x3f317218 ;  /* 0x3f317218000e3802 */ /* 0x000fe40000000f00 */
[----:B------:R-:W-:-:S03]  /*16d70*/  @P2 MOV R13, 0x3f317218 ;  /* 0x3f317218000d2802 */ /* 0x000fc60000000f00 */
[----:B------:R-:W-:Y:S02]  /*16d80*/  @P3 FMUL.FTZ R14, R14, c[0x0][0x2d0] ;  /* 0x0000b4000e0e3a20 */ /* 0x000fe40000410000 */
[----:B------:R-:W2:Y:S01]  /*16d90*/  @P2 MUFU.RCP R10, R6 ;  /* 0x00000006000a2308 */ /* 0x000ea20000001000 */
[----:B------:R-:W-:Y:S01]  /*16da0*/  @P1 MOV R12, 0x3f317218 ;  /* 0x3f317218000c1802 */ /* 0x000fe20000000f00 */
[----:B------:R-:W-:Y:S01]  /*16db0*/  @P2 FMUL.FTZ R13, R13, c[0x0][0x2d0] ;  /* 0x0000b4000d0d2a20 */ /* 0x000fe20000410000 */
[----:B------:R-:W-:-:S03]  /*16dc0*/  @P0 MOV R11, 0x3f317218 ;  /* 0x3f317218000b0802 */ /* 0x000fc60000000f00 */
[----:B------:R-:W-:Y:S02]  /*16dd0*/  @P1 FMUL.FTZ R12, R12, c[0x0][0x2d0] ;  /* 0x0000b4000c0c1a20 */ /* 0x000fe40000410000 */
[C---:B-1----:R-:W-:Y:S01]  /*16de0*/  FMUL.FTZ R160, R8.reuse, R160 ;  /* 0x000000a008a07220 */ /* 0x042fe20000410000 */
[----:B------:R-:W1:Y:S01]  /*16df0*/  @P3 MUFU.LG2 R7, R7 ;  /* 0x0000000700073308 */ /* 0x000e620000000c00 */
[C---:B------:R-:W-:Y:S02]  /*16e00*/  FMUL.FTZ R161, R8.reuse, R161 ;  /* 0x000000a108a17220 */ /* 0x040fe40000410000 */
[C---:B------:R-:W-:Y:S02]  /*16e10*/  FMUL.FTZ R148, R8.reuse, R148 ;  /* 0x0000009408947220 */ /* 0x040fe40000410000 */
[C---:B------:R-:W-:Y:S02]  /*16e20*/  FMUL.FTZ R149, R8.reuse, R149 ;  /* 0x0000009508957220 */ /* 0x040fe40000410000 */
[C---:B------:R-:W-:Y:S01]  /*16e30*/  FMUL.FTZ R144, R8.reuse, R144 ;  /* 0x0000009008907220 */ /* 0x040fe20000410000 */
[----:B------:R-:W3:Y:S01]  /*16e40*/  @P2 MUFU.LG2 R6, R6 ;  /* 0x0000000600062308 */ /* 0x000ee20000000c00 */
[----:B------:R-:W-:-:S02]  /*16e50*/  FMUL.FTZ R145, R8, R145 ;  /* 0x0000009108917220 */ /* 0x000fc40000410000 */
[C---:B------:R-:W-:Y:S02]  /*16e60*/  FMUL.FTZ R100, R8.reuse, R100 ;  /* 0x0000006408647220 */ /* 0x040fe40000410000 */
[C---:B------:R-:W-:Y:S02]  /*16e70*/  FMUL.FTZ R101, R8.reuse, R101 ;  /* 0x0000006508657220 */ /* 0x040fe40000410000 */
[C---:B------:R-:W-:Y:S01]  /*16e80*/  FMUL.FTZ R132, R8.reuse, R132 ;  /* 0x0000008408847220 */ /* 0x040fe20000410000 */
[----:B------:R-:W4:Y:S01]  /*16e90*/  @P0 MUFU.LG2 R15, R4 ;  /* 0x00000004000f0308 */ /* 0x000f220000000c00 */
[C---:B------:R-:W-:Y:S02]  /*16ea0*/  FMUL.FTZ R133, R8.reuse, R133 ;  /* 0x0000008508857220 */ /* 0x040fe40000410000 */
[C---:B------:R-:W-:Y:S02]  /*16eb0*/  FMUL.FTZ R112, R8.reuse, R112 ;  /* 0x0000007008707220 */ /* 0x040fe40000410000 */
[----:B------:R-:W-:-:S02]  /*16ec0*/  FMUL.FTZ R113, R8, R113 ;  /* 0x0000007108717220 */ /* 0x000fc40000410000 */
[C---:B------:R-:W-:Y:S01]  /*16ed0*/  FMUL.FTZ R128, R8.reuse, R128 ;  /* 0x0000008008807220 */ /* 0x040fe20000410000 */
[----:B------:R-:W5:Y:S01]  /*16ee0*/  @P1 MUFU.RCP R9, R5 ;  /* 0x0000000500091308 */ /* 0x000f620000001000 */
[C---:B------:R-:W-:Y:S02]  /*16ef0*/  FMUL.FTZ R129, R8.reuse, R129 ;  /* 0x0000008108817220 */ /* 0x040fe40000410000 */
[C---:B------:R-:W-:Y:S02]  /*16f00*/  FMUL.FTZ R124, R8.reuse, R124 ;  /* 0x0000007c087c7220 */ /* 0x040fe40000410000 */
[----:B------:R-:W-:Y:S01]  /*16f10*/  FMUL.FTZ R125, R8, R125 ;  /* 0x0000007d087d7220 */ /* 0x000fe20000410000 */
[----:B------:R-:W-:Y:S01]  /*16f20*/  MOV R8, RZ ;  /* 0x000000ff00087202 */ /* 0x000fe20000000f00 */
[C---:B--2---:R-:W-:Y:S02]  /*16f30*/  FMUL.FTZ R162, R10.reuse, R162 ;  /* 0x000000a20aa27220 */ /* 0x044fe40000410000 */
[----:B------:R-:W-:-:S02]  /*16f40*/  FMUL.FTZ R163, R10, R163 ;  /* 0x000000a30aa37220 */ /* 0x000fc40000410000 */
[C---:B------:R-:W-:Y:S01]  /*16f50*/  FMUL.FTZ R150, R10.reuse, R150 ;  /* 0x000000960a967220 */ /* 0x040fe20000410000 */
[----:B------:R2:W-:Y:S01]  /*16f60*/  @P0 MUFU.RCP R8, R4 ;  /* 0x0000000400080308 */ /* 0x0005e20000001000 */
[C---:B------:R-:W-:Y:S02]  /*16f70*/  FMUL.FTZ R151, R10.reuse, R151 ;  /* 0x000000970a977220 */ /* 0x040fe40000410000 */
[C---:B------:R-:W-:Y:S02]  /*16f80*/  FMUL.FTZ R146, R10.reuse, R146 ;  /* 0x000000920a927220 */ /* 0x040fe40000410000 */
[C---:B------:R-:W-:Y:S02]  /*16f90*/  FMUL.FTZ R147, R10.reuse, R147 ;  /* 0x000000930a937220 */ /* 0x040fe40000410000 */
[C---:B------:R-:W-:Y:S02]  /*16fa0*/  FMUL.FTZ R102, R10.reuse, R102 ;  /* 0x000000660a667220 */ /* 0x040fe40000410000 */
[----:B------:R-:W-:-:S02]  /*16fb0*/  FMUL.FTZ R103, R10, R103 ;  /* 0x000000670a677220 */ /* 0x000fc40000410000 */
[C---:B------:R-:W-:Y:S02]  /*16fc0*/  FMUL.FTZ R134, R10.reuse, R134 ;  /* 0x000000860a867220 */ /* 0x040fe40000410000 */
[C---:B------:R-:W-:Y:S02]  /*16fd0*/  FMUL.FTZ R135, R10.reuse, R135 ;  /* 0x000000870a877220 */ /* 0x040fe40000410000 */
[C---:B------:R-:W-:Y:S01]  /*16fe0*/  FMUL.FTZ R114, R10.reuse, R114 ;  /* 0x000000720a727220 */ /* 0x040fe20000410000 */
[----:B--2---:R-:W-:Y:S01]  /*16ff0*/  MOV R4, 0xff800000 ;  /* 0xff80000000047802 */ /* 0x004fe20000000f00 */
[C---:B------:R-:W-:Y:S02]  /*17000*/  FMUL.FTZ R115, R10.reuse, R115 ;  /* 0x000000730a737220 */ /* 0x040fe40000410000 */
[C---:B------:R-:W-:Y:S02]  /*17010*/  FMUL.FTZ R130, R10.reuse, R130 ;  /* 0x000000820a827220 */ /* 0x040fe40000410000 */
[----:B------:R-:W-:-:S02]  /*17020*/  FMUL.FTZ R131, R10, R131 ;  /* 0x000000830a837220 */ /* 0x000fc40000410000 */
[C---:B------:R-:W-:Y:S02]  /*17030*/  FMUL.FTZ R126, R10.reuse, R126 ;  /* 0x0000007e0a7e7220 */ /* 0x040fe40000410000 */
[----:B------:R-:W-:Y:S02]  /*17040*/  FMUL.FTZ R127, R10, R127 ;  /* 0x0000007f0a7f7220 */ /* 0x000fe40000410000 */
[----:B------:R2:W2:Y:S01]  /*17050*/  @P1 MUFU.LG2 R10, R5 ;  /* 0x00000005000a1308 */ /* 0x0004a20000000c00 */
[----:B-1----:R-:W-:Y:S02]  /*17060*/  @P3 FMUL.FTZ R7, R7, 0.69314718246459960938 ;  /* 0x3f31721807073820 */ /* 0x002fe40000410000 */
[----:B---3--:R-:W-:Y:S02]  /*17070*/  @P2 FMUL.FTZ R6, R6, 0.69314718246459960938 ;  /* 0x3f31721806062820 */ /* 0x008fe40000410000 */
[----:B----4-:R-:W-:Y:S02]  /*17080*/  @P0 FMUL.FTZ R15, R15, 0.69314718246459960938 ;  /* 0x3f3172180f0f0820 */ /* 0x010fe40000410000 */
[----:B------:R-:W-:-:S02]  /*17090*/  @P0 FMUL.FTZ R11, R11, c[0x0][0x2d0] ;  /* 0x0000b4000b0b0a20 */ /* 0x000fc40000410000 */
[C---:B-----5:R-:W-:Y:S02]  /*170a0*/  FMUL.FTZ R156, R9.reuse, R156 ;  /* 0x0000009c099c7220 */ /* 0x060fe40000410000 */
[C---:B------:R-:W-:Y:S02]  /*170b0*/  FMUL.FTZ R157, R9.reuse, R157 ;  /* 0x0000009d099d7220 */ /* 0x040fe40000410000 */
[C---:B------:R-:W-:Y:S02]  /*170c0*/  FMUL.FTZ R152, R9.reuse, R152 ;  /* 0x0000009809987220 */ /* 0x040fe40000410000 */
[C---:B------:R-:W-:Y:S01]  /*170d0*/  FMUL.FTZ R153, R9.reuse, R153 ;  /* 0x0000009909997220 */ /* 0x040fe20000410000 */
[----:B--2---:R-:W-:Y:S01]  /*170e0*/  MOV R5, 0xff800000 ;  /* 0xff80000000057802 */ /* 0x004fe20000000f00 */
[----:B------:R-:W-:Y:S02]  /*170f0*/  @P1 FMUL.FTZ R10, R10, 0.69314718246459960938 ;  /* 0x3f3172180a0a1820 */ /* 0x000fe40000410000 */
        /* <DEDUP_REMOVED lines=12> */
[----:B------:R-:W-:Y:S01]  /*171c0*/  MOV R9, 0xff800000 ;  /* 0xff80000000097802 */ /* 0x000fe20000000f00 */
        /* <DEDUP_REMOVED lines=16> */
[----:B------:R-:W-:Y:S01]  /*172d0*/  MOV R8, 0xff800000 ;  /* 0xff80000000087802 */ /* 0x000fe20000000f00 */
[----:B------:R-:W-:Y:S02]  /*172e0*/  @P3 FFMA.FTZ R4, R14, R3, R7 ;  /* 0x000000030e043223 */ /* 0x000fe40000010007 */
[----:B------:R-:W-:Y:S02]  /*172f0*/  @P2 FFMA.FTZ R5, R13, R2, R6 ;  /* 0x000000020d052223 */ /* 0x000fe40000010006 */
[----:B------:R-:W-:-:S02]  /*17300*/  @P1 FFMA.FTZ R8, R12, R0, R10 ;  /* 0x000000000c081223 */ /* 0x000fc4000001000a */
[----:B------:R-:W-:Y:S02]  /*17310*/  @P0 FFMA.FTZ R9, R11, R44, R15 ;  /* 0x0000002c0b090223 */ /* 0x000fe4000001000f */
.L_x_484:
[----:B------:R-:W-:Y:S05]  /*17320*/  @P4 BRA `(.L_x_565) ;  /* 0x0000149000004947 */ /* 0x000fea0003800000 */
[----:B------:R-:W1:Y:S01]  /*17330*/  S2R R7, SR_TID.X ;  /* 0x0000000000077919 */ /* 0x000e620000002100 */
[----:B------:R-:W-:Y:S01]  /*17340*/  IMAD R16, RZ, RZ, -UR9 ;  /* 0x80000009ff107e24 */ /* 0x000fe2000f8e02ff */
[----:B------:R-:W-:Y:S01]  /*17350*/  USHF.R.S32.HI UR6, URZ, 0x1f, UR9 ;  /* 0x0000001f3f067899 */ /* 0x000fe20008011409 */
[----:B------:R-:W-:Y:S01]  /*17360*/  IMAD.MOV.U32 R12, RZ, RZ, c[0x0][0x4e8] ;  /* 0x00013a00ff0c7624 */ /* 0x000fe200078e00ff */
[----:B------:R-:W2:Y:S01]  /*17370*/  S2R R0, SR_CTAID.Y ;  /* 0x0000000000007919 */ /* 0x000ea20000002600 */
[----:B------:R-:W-:Y:S01]  /*17380*/  ULDC.64 UR4, c[0x0][0x4d0] ;  /* 0x0001340000047ab9 */ /* 0x000fe20000000a00 */
[----:B------:R-:W-:Y:S01]  /*17390*/  BSSY B0, `(.L_x_566) ;  /* 0x00000ac000007945 */ /* 0x000fe20003800000 */
[----:B------:R-:W-:Y:S01]  /*173a0*/  UIMAD UR7, UR6, UR4, URZ ;  /* 0x00000004060772a4 */ /* 0x000fe2000f8e023f */
[----:B------:R-:W3:Y:S01]  /*173b0*/  S2R R20, SR_CTAID.Z ;  /* 0x0000000000147919 */ /* 0x000ee20000002700 */
[----:B------:R-:W-:-:S03]  /*173c0*/  UIMAD.WIDE.U32 UR10, UR9, UR4, URZ ;  /* 0x00000004090a72a5 */ /* 0x000fc6000f8e003f */
[----:B------:R-:W-:Y:S01]  /*173d0*/  BAR.SYNC.DEFER_BLOCKING 0x1, 0x80 ;  /* 0x0042000000007b1d */ /* 0x000fe20000010000 */
[----:B------:R-:W-:Y:S01]  /*173e0*/  UIMAD UR5, UR9, UR5, UR7 ;  /* 0x00000005090572a4 */ /* 0x000fe2000f8e0207 */
[C---:B------:R-:W-:Y:S01]  /*173f0*/  ISETP.NE.AND P0, PT, R12.reuse, 0x1, PT ;  /* 0x000000010c00780c */ /* 0x040fe20003f05270 */
[----:B------:R-:W-:Y:S02]  /*17400*/  IMAD.U32 R23, RZ, RZ, UR11 ;  /* 0x0000000bff177e24 */ /* 0x000fe4000f8e00ff */
[----:B------:R-:W-:Y:S01]  /*17410*/  UIADD3 UR5, UR11, UR5, URZ ;  /* 0x000000050b057290 */ /* 0x000fe2000fffe03f */
[----:B------:R-:W4:Y:S01]  /*17420*/  S2R R13, SR_CTAID.X ;  /* 0x00000000000d7919 */ /* 0x000f220000002500 */
[----:B------:R-:W-:Y:S02]  /*17430*/  IMAD.U32 R22, RZ, RZ, UR10 ;  /* 0x0000000aff167e24 */ /* 0x000fe4000f8e00ff */
[----:B------:R-:W-:Y:S02]  /*17440*/  IMAD R12, R12, c[0x0][0x388], RZ ;  /* 0x0000e2000c0c7a24 */ /* 0x000fe400078e02ff */
[----:B------:R-:W-:Y:S01]  /*17450*/  IMAD.U32 R23, RZ, RZ, UR5 ;  /* 0x00000005ff177e24 */ /* 0x000fe2000f8e00ff */
[----:B-1----:R-:W-:Y:S01]  /*17460*/  SHF.R.S32.HI R3, RZ, 0x1f, R7 ;  /* 0x0000001fff037819 */ /* 0x002fe20000011407 */
[----:B------:R-:W-:-:S02]  /*17470*/  ULDC.64 UR4, c[0x0][0x438] ;  /* 0x00010e0000047ab9 */ /* 0x000fc40000000a00 */
[----:B------:R-:W-:Y:S01]  /*17480*/  UIMAD UR6, UR6, UR4, URZ ;  /* 0x00000004060672a4 */ /* 0x000fe2000f8e023f */
[CC--:B------:R-:W-:Y:S01]  /*17490*/  LEA.HI R6, R3.reuse, R7.reuse, RZ, 0x2 ;  /* 0x0000000703067211 */ /* 0x0c0fe200078f10ff */
[----:B--2---:R-:W-:Y:S01]  /*174a0*/  IMAD R16, R16, c[0x0][0x550], R0 ;  /* 0x0001540010107a24 */ /* 0x004fe200078e0200 */
[-C--:B------:R-:W-:Y:S01]  /*174b0*/  LEA.HI R3, R3, R7.reuse, RZ, 0x5 ;  /* 0x0000000703037211 */ /* 0x080fe200078f28ff */
[----:B------:R-:W-:Y:S01]  /*174c0*/  UIMAD.WIDE.U32 UR10, UR9, UR4, URZ ;  /* 0x00000004090a72a5 */ /* 0x000fe2000f8e003f */
[----:B------:R-:W-:Y:S01]  /*174d0*/  LOP3.LUT R6, R6, 0xfffffffc, RZ, 0xc0, !PT ;  /* 0xfffffffc06067812 */ /* 0x000fe200078ec0ff */
[----:B------:R-:W-:Y:S01]  /*174e0*/  UIMAD UR4, UR9, UR5, UR6 ;  /* 0x00000005090472a4 */ /* 0x000fe2000f8e0206 */
[----:B------:R-:W-:Y:S01]  /*174f0*/  LOP3.LUT R2, R3, 0xffffffe0, RZ, 0xc0, !PT ;  /* 0xffffffe003027812 */ /* 0x000fe200078ec0ff */
[----:B---3--:R-:W-:Y:S01]  /*17500*/  IMAD.WIDE.U32 R22, R20, c[0x0][0x4d8], R22 ;  /* 0x0001360014167a25 */ /* 0x008fe200078e0016 */
[----:B------:R-:W-:Y:S01]  /*17510*/  IADD3 R6, -R6, R7, RZ ;  /* 0x0000000706067210 */ /* 0x000fe20007ffe1ff */
[----:B------:R-:W-:Y:S01]  /*17520*/  UIADD3 UR4, UR11, UR4, URZ ;  /* 0x000000040b047290 */ /* 0x000fe2000fffe03f */
[--C-:B------:R-:W-:Y:S01]  /*17530*/  SHF.R.S32.HI R10, RZ, 0x5, R3.reuse ;  /* 0x00000005ff0a7819 */ /* 0x100fe20000011403 */
[----:B------:R-:W-:Y:S01]  /*17540*/  IMAD.IADD R2, R7, 0x1, -R2 ;  /* 0x0000000107027824 */ /* 0x000fe200078e0a02 */
[----:B------:R-:W-:Y:S01]  /*17550*/  LEA.HI R0, R6, R6, RZ, 0x1 ;  /* 0x0000000606007211 */ /* 0x000fe200078f08ff */
[----:B------:R-:W-:Y:S01]  /*17560*/  IMAD.U32 R19, RZ, RZ, UR11 ;  /* 0x0000000bff137e24 */ /* 0x000fe2000f8e00ff */
[----:B------:R-:W-:Y:S01]  /*17570*/  SHF.R.S32.HI R3, RZ, 0x1f, R3 ;  /* 0x0000001fff037819 */ /* 0x000fe20000011403 */
[----:B------:R-:W-:Y:S01]  /*17580*/  IMAD.U32 R11, RZ, RZ, UR4 ;  /* 0x00000004ff0b7e24 */ /* 0x000fe2000f8e00ff */
[----:B------:R-:W-:-:S02]  /*17590*/  LOP3.LUT R7, R0, 0x1ffffffe, RZ, 0xc0, !PT ;  /* 0x1ffffffe00077812 */ /* 0x000fc400078ec0ff */
[----:B------:R-:W-:Y:S02]  /*175a0*/  SHF.L.U32 R15, R0, 0x5, RZ ;  /* 0x00000005000f7819 */ /* 0x000fe400000006ff */
[----:B------:R-:W-:Y:S01]  /*175b0*/  SHF.R.S32.HI R0, RZ, 0x1f, R2 ;  /* 0x0000001fff007819 */ /* 0x000fe20000011402 */
[----:B------:R-:W-:Y:S01]  /*175c0*/  IMAD.IADD R6, R6, 0x1, -R7 ;  /* 0x0000000106067824 */ /* 0x000fe200078e0a07 */
[----:B------:R-:W-:Y:S02]  /*175d0*/  LEA.HI R7, R3, R10, RZ, 0x2 ;  /* 0x0000000a03077211 */ /* 0x000fe400078f10ff */
[----:B------:R-:W-:Y:S02]  /*175e0*/  LOP3.LUT R15, R15, 0xffffffc0, RZ, 0xc0, !PT ;  /* 0xffffffc00f0f7812 */ /* 0x000fe400078ec0ff */
[----:B------:R-:W-:Y:S02]  /*175f0*/  LOP3.LUT R7, R7, 0xffffffc, RZ, 0xc0, !PT ;  /* 0x0ffffffc07077812 */ /* 0x000fe400078ec0ff */
[----:B------:R-:W-:Y:S01]  /*17600*/  LEA.HI R0, R0, R2, RZ, 0x2 ;  /* 0x0000000200007211 */ /* 0x000fe200078f10ff */
[----:B------:R-:W-:Y:S01]  /*17610*/  IMAD R15, R6, 0x8, R15 ;  /* 0x00000008060f7824 */ /* 0x000fe200078e020f */
[----:B------:R-:W-:Y:S01]  /*17620*/  SHF.R.S32.HI R3, RZ, 0x1f, R20 ;  /* 0x0000001fff037819 */ /* 0x000fe20000011414 */
[----:B------:R-:W-:Y:S01]  /*17630*/  IMAD.IADD R10, R10, 0x1, -R7 ;  /* 0x000000010a0a7824 */ /* 0x000fe200078e0a07 */
[----:B------:R-:W-:-:S02]  /*17640*/  SHF.R.S32.HI R6, RZ, 0x2, R0 ;  /* 0x00000002ff067819 */ /* 0x000fc40000011400 */
[----:B------:R-:W-:Y:S01]  /*17650*/  MOV R18, UR10 ;  /* 0x0000000a00127c02 */ /* 0x000fe20008000f00 */
[C---:B------:R-:W-:Y:S01]  /*17660*/  IMAD R7, R3.reuse, c[0x0][0x4d8], RZ ;  /* 0x0001360003077a24 */ /* 0x040fe200078e02ff */
[----:B------:R-:W-:Y:S01]  /*17670*/  LEA R6, R10, R6, 0x4 ;  /* 0x000000060a067211 */ /* 0x000fe200078e20ff */
[----:B------:R-:W-:Y:S01]  /*17680*/  IMAD R3, R3, c[0x0][0x440], RZ ;  /* 0x0001100003037a24 */ /* 0x000fe200078e02ff */
[----:B------:R-:W-:Y:S01]  /*17690*/  SHF.R.S32.HI R14, RZ, 0x1f, R16 ;  /* 0x0000001fff0e7819 */ /* 0x000fe20000011410 */
[----:B------:R-:W-:Y:S01]  /*176a0*/  IMAD.MOV.U32 R10, RZ, RZ, R18 ;  /* 0x000000ffff0a7224 */ /* 0x000fe200078e0012 */
[----:B------:R-:W-:Y:S01]  /*176b0*/  IADD3 R15, R6, R15, RZ ;  /* 0x0000000f060f7210 */ /* 0x000fe20007ffe0ff */
[----:B------:R-:W-:Y:S01]  /*176c0*/  IMAD R7, R20, c[0x0][0x4dc], R7 ;  /* 0x0001370014077a24 */ /* 0x000fe200078e0207 */
[----:B------:R-:W-:Y:S01]  /*176d0*/  LOP3.LUT P1, RZ, R2, 0x3, RZ, 0xc0, !PT ;  /* 0x0000000302ff7812 */ /* 0x000fe2000782c0ff */
[----:B------:R-:W-:Y:S01]  /*176e0*/  IMAD R3, R20, c[0x0][0x444], R3 ;  /* 0x0001110014037a24 */ /* 0x000fe200078e0203 */
[----:B------:R-:W-:Y:S01]  /*176f0*/  LOP3.LUT R0, R0, 0x7ffffffc, RZ, 0xc0, !PT ;  /* 0x7ffffffc00007812 */ /* 0x000fe200078ec0ff */
[----:B----4-:R-:W-:-:S02]  /*17700*/  IMAD R15, R13, 0x80, R15 ;  /* 0x000000800d0f7824 */ /* 0x010fc400078e020f */
[----:B------:R-:W-:Y:S01]  /*17710*/  IMAD.WIDE.U32 R20, R20, c[0x0][0x440], R10 ;  /* 0x0001100014147a25 */ /* 0x000fe200078e000a */
[----:B------:R-:W-:-:S03]  /*17720*/  IADD3 R0, R2, -R0, RZ ;  /* 0x8000000002007210 */ /* 0x000fc60007ffe0ff */
[----:B------:R-:W-:-:S04]  /*17730*/  @P0 IMAD.HI.U32 R17, R15, c[0x0][0x4ec], RZ ;  /* 0x00013b000f110a27 */ /* 0x000fc800078e00ff */
[----:B------:R-:W-:-:S04]  /*17740*/  @P0 IMAD.HI.U32 R10, R15, c[0x0][0x4ec], RZ ;  /* 0x00013b000f0a0a27 */ /* 0x000fc800078e00ff */
[----:B------:R-:W-:Y:S01]  /*17750*/  IMAD.IADD R21, R21, 0x1, R3 ;  /* 0x0000000115157824 */ /* 0x000fe200078e0203 */
[----:B------:R-:W-:Y:S01]  /*17760*/  MOV R3, R15 ;  /* 0x0000000f00037202 */ /* 0x000fe20000000f00 */
[----:B------:R-:W-:Y:S01]  /*17770*/  IMAD.IADD R23, R23, 0x1, R7 ;  /* 0x0000000117177824 */ /* 0x000fe200078e0207 */
[----:B------:R-:W-:Y:S01]  /*17780*/  @P0 SHF.R.U32.HI R3, RZ, c[0x0][0x4f0], R17 ;  /* 0x00013c00ff030a19 */ /* 0x000fe20000011611 */
[----:B------:R-:W-:Y:S01]  /*17790*/  IMAD.MOV.U32 R7, RZ, RZ, R15 ;  /* 0x000000ffff077224 */ /* 0x000fe200078e000f */
[----:B------:R-:W-:Y:S01]  /*177a0*/  @P0 SHF.R.U32.HI R7, RZ, c[0x0][0x4f0], R10 ;  /* 0x00013c00ff070a19 */ /* 0x000fe2000001160a */
[C---:B------:R-:W-:Y:S02]  /*177b0*/  IMAD R11, R14.reuse, c[0x0][0x448], RZ ;  /* 0x000112000e0b7a24 */ /* 0x040fe400078e02ff */
[----:B------:R-:W-:Y:S01]  /*177c0*/  IMAD R10, R14, c[0x0][0x4e0], RZ ;  /* 0x000138000e0a7a24 */ /* 0x000fe200078e02ff */
[----:B------:R-:W-:Y:S01]  /*177d0*/  SHF.R.S32.HI R14, RZ, 0x1f, R7 ;  /* 0x0000001fff0e7819 */ /* 0x000fe20000011407 */
[----:B------:R-:W-:-:S02]  /*177e0*/  IMAD.MOV R18, RZ, RZ, -R3 ;  /* 0x000000ffff127224 */ /* 0x000fc400078e0a03 */
[C---:B------:R-:W-:Y:S02]  /*177f0*/  IMAD R11, R16.reuse, c[0x0][0x44c], R11 ;  /* 0x00011300100b7a24 */ /* 0x040fe400078e020b */
[----:B------:R-:W-:-:S04]  /*17800*/  IMAD.WIDE.U32 R20, R16, c[0x0][0x448], R20 ;  /* 0x0001120010147a25 */ /* 0x000fc800078e0014 */
[C---:B------:R-:W-:Y:S01]  /*17810*/  IMAD R10, R16.reuse, c[0x0][0x4e4], R10 ;  /* 0x00013900100a7a24 */ /* 0x040fe200078e020a */
[----:B------:R-:W-:Y:S01]  /*17820*/  IADD3 R21, R21, R11, RZ ;  /* 0x0000000b15157210 */ /* 0x000fe20007ffe0ff */
[----:B------:R-:W-:Y:S01]  /*17830*/  IMAD.WIDE.U32 R16, R16, c[0x0][0x4e0], R22 ;  /* 0x0001380010107a25 */ /* 0x000fe200078e0016 */
[----:B------:R-:W-:-:S03]  /*17840*/  SHF.R.S32.HI R11, RZ, 0x1f, R3 ;  /* 0x0000001fff0b7819 */ /* 0x000fc60000011403 */
[----:B------:R-:W-:Y:S01]  /*17850*/  IMAD R18, R18, c[0x0][0x4e8], R15 ;  /* 0x00013a0012127a24 */ /* 0x000fe200078e020f */
[----:B------:R-:W-:Y:S01]  /*17860*/  IADD3 R16, P0, R3, R16, RZ ;  /* 0x0000001003107210 */ /* 0x000fe20007f1e0ff */
[----:B------:R-:W-:Y:S02]  /*17870*/  IMAD R14, R14, c[0x0][0x430], RZ ;  /* 0x00010c000e0e7a24 */ /* 0x000fe400078e02ff */
[----:B------:R-:W-:Y:S01]  /*17880*/  IMAD R13, R13, 0x80, R6 ;  /* 0x000000800d0d7824 */ /* 0x000fe200078e0206 */
[----:B------:R-:W-:Y:S01]  /*17890*/  SHF.R.S32.HI R3, RZ, 0x1f, R18 ;  /* 0x0000001fff037819 */ /* 0x000fe20000011412 */
[----:B------:R-:W-:Y:S01]  /*178a0*/  IMAD R14, R7, c[0x0][0x434], R14 ;  /* 0x00010d00070e7a24 */ /* 0x000fe200078e020e */
[----:B------:R-:W-:Y:S01]  /*178b0*/  IADD3.X R17, R11, R17, R10, P0, !PT ;  /* 0x000000110b117210 */ /* 0x000fe200007fe40a */
[----:B------:R-:W-:Y:S01]  /*178c0*/  IMAD.WIDE.U32 R10, R7, c[0x0][0x430], R20 ;  /* 0x00010c00070a7a25 */ /* 0x000fe200078e0014 */
[----:B------:R-:W-:-:S03]  /*178d0*/  ISETP.GE.OR P4, PT, R13, R12, P1 ;  /* 0x0000000c0d00720c */ /* 0x000fc60000f86670 */
[----:B------:R-:W-:Y:S02]  /*178e0*/  IMAD R3, R3, c[0x0][0x4c8], RZ ;  /* 0x0001320003037a24 */ /* 0x000fe400078e02ff */
[----:B------:R-:W-:Y:S02]  /*178f0*/  IMAD.MOV R7, RZ, RZ, -R7 ;  /* 0x000000ffff077224 */ /* 0x000fe400078e0a07 */
[----:B------:R-:W-:-:S04]  /*17900*/  IMAD.WIDE.U32 R16, R18, c[0x0][0x4c8], R16 ;  /* 0x0001320012107a25 */ /* 0x000fc800078e0010 */
[----:B------:R-:W-:Y:S02]  /*17910*/  IMAD R3, R18, c[0x0][0x4cc], R3 ;  /* 0x0001330012037a24 */ /* 0x000fe400078e0203 */
[----:B------:R-:W-:Y:S02]  /*17920*/  IMAD R7, R7, c[0x0][0x4e8], R15 ;  /* 0x00013a0007077a24 */ /* 0x000fe400078e020f */
[----:B------:R-:W-:Y:S01]  /*17930*/  IMAD.IADD R11, R11, 0x1, R14 ;  /* 0x000000010b0b7824 */ /* 0x000fe200078e020e */
[----:B------:R-:W-:Y:S01]  /*17940*/  LEA R14, P0, R16, c[0x0][0x4a8], 0x2 ;  /* 0x00012a00100e7a11 */ /* 0x000fe200078010ff */
[----:B------:R-:W-:Y:S01]  /*17950*/  IMAD.SHL.U32 R0, R0, 0x2, RZ ;  /* 0x0000000200007824 */ /* 0x000fe200078e00ff */
[----:B------:R-:W-:Y:S01]  /*17960*/  IADD3 R15, R17, R3, RZ ;  /* 0x00000003110f7210 */ /* 0x000fe20007ffe0ff */
[----:B------:R-:W-:Y:S01]  /*17970*/  IMAD.WIDE.U32 R22, R7, c[0x0][0x428], R10 ;  /* 0x00010a0007167a25 */ /* 0x000fe200078e000a */
[----:B------:R-:W-:Y:S01]  /*17980*/  SHF.R.S32.HI R3, RZ, 0x1f, R7 ;  /* 0x0000001fff037819 */ /* 0x000fe20000011407 */
[----:B------:R-:W-:Y:S01]  /*17990*/  SHFL.IDX PT, R20, R14, RZ, 0x1c1f ;  /* 0x001c1fff0e147589 */ /* 0x000fe200000e0000 */
[----:B------:R-:W-:-:S02]  /*179a0*/  LEA.HI.X R6, R16, c[0x0][0x4ac], R15, 0x2, P0 ;  /* 0x00012b0010067a11 */ /* 0x000fc400000f140f */
[----:B------:R-:W-:Y:S01]  /*179b0*/  IADD3 R11, R13, 0x8, RZ ;  /* 0x000000080d0b7810 */ /* 0x000fe20007ffe0ff */
[----:B------:R-:W-:Y:S01]  /*179c0*/  SHFL.IDX PT, R18, R14, 0x1, 0x1c1f ;  /* 0x003c1f000e127f89 */ /* 0x000fe200000e0000 */
[----:B------:R-:W-:Y:S01]  /*179d0*/  IMAD R3, R3, c[0x0][0x428], RZ ;  /* 0x00010a0003037a24 */ /* 0x000fe200078e02ff */
[----:B------:R-:W-:Y:S02]  /*179e0*/  IADD3 R10, R13, 0x40, RZ ;  /* 0x000000400d0a7810 */ /* 0x000fe40007ffe0ff */
[----:B------:R-:W1:Y:S01]  /*179f0*/  SHFL.IDX PT, R21, R6, RZ, 0x1c1f ;  /* 0x001c1fff06157589 */ /* 0x000e6200000e0000 */
[----:B------:R-:W-:Y:S01]  /*17a00*/  IMAD R3, R7, c[0x0][0x42c], R3 ;  /* 0x00010b0007037a24 */ /* 0x000fe200078e0203 */
[----:B------:R-:W-:Y:S02]  /*17a10*/  IADD3 R7, R13, 0x48, RZ ;  /* 0x000000480d077810 */ /* 0x000fe40007ffe0ff */
[----:B------:R-:W2:Y:S01]  /*17a20*/  SHFL.IDX PT, R19, R6, 0x1, 0x1c1f ;  /* 0x003c1f0006137f89 */ /* 0x000ea200000e0000 */
[-C--:B------:R-:W-:Y:S01]  /*17a30*/  ISETP.GE.OR P3, PT, R11, R12.reuse, P1 ;  /* 0x0000000c0b00720c */ /* 0x080fe20000f66670 */
[----:B------:R-:W-:Y:S01]  /*17a40*/  IMAD.IADD R3, R23, 0x1, R3 ;  /* 0x0000000117037824 */ /* 0x000fe200078e0203 */
[-C--:B------:R-:W-:Y:S01]  /*17a50*/  ISETP.GE.OR P2, PT, R10, R12.reuse, P1 ;  /* 0x0000000c0a00720c */ /* 0x080fe20000f46670 */
[----:B------:R-:W-:Y:S01]  /*17a60*/  SHFL.IDX PT, R16, R14, 0x2, 0x1c1f ;  /* 0x005c1f000e107f89 */ /* 0x000fe200000e0000 */
[----:B------:R-:W-:-:S02]  /*17a70*/  ISETP.GE.OR P1, PT, R7, R12, P1 ;  /* 0x0000000c0700720c */ /* 0x000fc40000f26670 */
[-C--:B------:R-:W-:Y:S01]  /*17a80*/  ISETP.GE.AND P5, PT, R10, R12.reuse, PT ;  /* 0x0000000c0a00720c */ /* 0x080fe20003fa6270 */
[----:B------:R-:W3:Y:S01]  /*17a90*/  SHFL.IDX PT, R17, R6, 0x2, 0x1c1f ;  /* 0x005c1f0006117f89 */ /* 0x000ee200000e0000 */
[----:B------:R-:W-:-:S03]  /*17aa0*/  ISETP.GE.AND P6, PT, R7, R12, PT ;  /* 0x0000000c0700720c */ /* 0x000fc60003fc6270 */
[----:B------:R-:W-:Y:S04]  /*17ab0*/  SHFL.IDX PT, R14, R14, 0x3, 0x1c1f ;  /* 0x007c1f000e0e7f89 */ /* 0x000fe800000e0000 */
[----:B------:R4:W4:Y:S04]  /*17ac0*/  SHFL.IDX PT, R15, R6, 0x3, 0x1c1f ;  /* 0x007c1f00060f7f89 */ /* 0x00092800000e0000 */
[----:B-1----:R1:W-:Y:S04]  /*17ad0*/  @!P4 ST.E [R20.64], R4 ;  /* 0x000000041400c985 */ /* 0x0023e8000c101910 */
[----:B--2---:R1:W-:Y:S04]  /*17ae0*/  @!P3 ST.E [R18.64], R5 ;  /* 0x000000051200b985 */ /* 0x0043e8000c101910 */
[----:B---3--:R1:W-:Y:S01]  /*17af0*/  @!P2 ST.E [R16.64], R8 ;  /* 0x000000081000a985 */ /* 0x0083e2000c101910 */
[----:B----4-:R-:W-:-:S03]  /*17b00*/  LEA R6, P0, R22, c[0x0][0x400], 0x2 ;  /* 0x0001000016067a11 */ /* 0x010fc600078010ff */
[----:B------:R1:W-:Y:S01]  /*17b10*/  @!P1 ST.E [R14.64], R9 ;  /* 0x000000090e009985 */ /* 0x0003e2000c101910 */
[-C--:B------:R-:W-:Y:S02]  /*17b20*/  ISETP.GE.AND P1, PT, R13, R12.reuse, PT ;  /* 0x0000000c0d00720c */ /* 0x080fe40003f26270 */
[----:B------:R-:W-:Y:S01]  /*17b30*/  LEA.HI.X R3, R22, c[0x0][0x404], R3, 0x2, P0 ;  /* 0x0001010016037a11 */ /* 0x000fe200000f1403 */
[----:B------:R1:W2:Y:S01]  /*17b40*/  SHFL.IDX PT, R20, R6, RZ, 0x1c1f ;  /* 0x001c1fff06147589 */ /* 0x0002a200000e0000 */
[----:B------:R-:W-:-:S03]  /*17b50*/  ISETP.GE.AND P0, PT, R11, R12, PT ;  /* 0x0000000c0b00720c */ /* 0x000fc60003f06270 */
[----:B------:R1:W3:Y:S06]  /*17b60*/  SHFL.IDX PT, R21, R3, RZ, 0x1c1f ;  /* 0x001c1fff03157589 */ /* 0x0002ec00000e0000 */
[----:B------:R-:W-:Y:S05]  /*17b70*/  @P1 BRA `(.L_x_567) ;  /* 0x000002d000001947 */ /* 0x000fea0003800000 */
[C---:B-1----:R-:W-:Y:S02]  /*17b80*/  IADD3 R5, R0.reuse, 0x8, RZ ;  /* 0x0000000800057810 */ /* 0x042fe40007ffe0ff */
[----:B------:R-:W-:Y:S02]  /*17b90*/  IADD3 R4, R0, 0x10, RZ ;  /* 0x0000001000047810 */ /* 0x000fe40007ffe0ff */
[----:B------:R-:W-:-:S02]  /*17ba0*/  ISETP.GE.AND P3, PT, R5, c[0x0][0x3c8], PT ;  /* 0x0000f20005007a0c */ /* 0x000fc40003f66270 */
[----:B------:R-:W-:Y:S02]  /*17bb0*/  IADD3 R2, R0, 0x18, RZ ;  /* 0x0000001800027810 */ /* 0x000fe40007ffe0ff */
[----:B------:R-:W-:Y:S02]  /*17bc0*/  ISETP.GE.AND P2, PT, R4, c[0x0][0x3c8], PT ;  /* 0x0000f20004007a0c */ /* 0x000fe40003f46270 */
[----:B------:R-:W-:Y:S02]  /*17bd0*/  ISETP.GE.AND P1, PT, R2, c[0x0][0x3c8], PT ;  /* 0x0000f20002007a0c */ /* 0x000fe40003f26270 */
[C---:B------:R-:W-:Y:S02]  /*17be0*/  ISETP.GE.AND P4, PT, R0.reuse, c[0x0][0x3c8], PT ;  /* 0x0000f20000007a0c */ /* 0x040fe40003f86270 */
[----:B------:R-:W-:-:S03]  /*17bf0*/  IADD3 R7, R0, 0x30, RZ ;  /* 0x0000003000077810 */ /* 0x000fc60007ffe0ff */
[----:B------:R-:W-:-:S04]  /*17c00*/  @!P3 LEA.HI R5, R5, R5, RZ, 0x1 ;  /* 0x000000050505b211 */ /* 0x000fc800078f08ff */
[----:B------:R-:W-:Y:S02]  /*17c10*/  @!P2 LEA.HI R4, R4, R4, RZ, 0x1 ;  /* 0x000000040404a211 */ /* 0x000fe400078f08ff */
[----:B------:R-:W-:Y:S02]  /*17c20*/  @!P3 LOP3.LUT R5, R5, 0xfffffffe, RZ, 0xc0, !PT ;  /* 0xfffffffe0505b812 */ /* 0x000fe400078ec0ff */
[----:B------:R-:W-:Y:S01]  /*17c30*/  @!P1 LEA.HI R2, R2, R2, RZ, 0x1 ;  /* 0x0000000202029211 */ /* 0x000fe200078f08ff */
[--C-:B--23--:R-:W-:Y:S01]  /*17c40*/  @!P4 IMAD.WIDE R8, R0, 0x4, R20.reuse ;  /* 0x000000040008c825 */ /* 0x10cfe200078e0214 */
[----:B------:R-:W-:Y:S02]  /*17c50*/  @!P2 LOP3.LUT R4, R4, 0xfffffffe, RZ, 0xc0, !PT ;  /* 0xfffffffe0404a812 */ /* 0x000fe400078ec0ff */
[----:B------:R-:W-:Y:S01]  /*17c60*/  @!P1 LOP3.LUT R2, R2, 0xfffffffe, RZ, 0xc0, !PT ;  /* 0xfffffffe02029812 */ /* 0x000fe200078ec0ff */
[--C-:B------:R-:W-:Y:S01]  /*17c70*/  @!P3 IMAD.WIDE R10, R5, 0x4, R20.reuse ;  /* 0x00000004050ab825 */ /* 0x100fe200078e0214 */
[----:B------:R1:W-:Y:S03]  /*17c80*/  @!P4 ST.E.64 [R8.64], R160 ;  /* 0x000000a00800c985 */ /* 0x0003e6000c101b10 */
[----:B------:R-:W-:Y:S01]  /*17c90*/  @!P2 IMAD.WIDE R4, R4, 0x4, R20 ;  /* 0x000000040404a825 */ /* 0x000fe200078e0214 */
[----:B------:R-:W-:Y:S04]  /*17ca0*/  @!P3 ST.E.64 [R10.64], R148 ;  /* 0x000000940a00b985 */ /* 0x000fe8000c101b10 */
[----:B------:R2:W-:Y:S01]  /*17cb0*/  @!P2 ST.E.64 [R4.64], R144 ;  /* 0x000000900400a985 */ /* 0x0005e2000c101b10 */
[----:B------:R-:W-:-:S13]  /*17cc0*/  ISETP.GE.AND P2, PT, R7, c[0x0][0x3c8], PT ;  /* 0x0000f20007007a0c */ /* 0x000fda0003f46270 */
[----:B------:R-:W-:-:S04]  /*17cd0*/  @!P2 LEA.HI R7, R7, R7, RZ, 0x1 ;  /* 0x000000070707a211 */ /* 0x000fc800078f08ff */
[----:B------:R-:W-:Y:S01]  /*17ce0*/  @!P2 LOP3.LUT R7, R7, 0xfffffffe, RZ, 0xc0, !PT ;  /* 0xfffffffe0707a812 */ /* 0x000fe200078ec0ff */
[----:B-1----:R-:W-:Y:S01]  /*17cf0*/  @!P1 IMAD.WIDE R8, R2, 0x4, R20 ;  /* 0x0000000402089825 */ /* 0x002fe200078e0214 */
[----:B------:R-:W-:-:S03]  /*17d00*/  IADD3 R2, R0, 0x20, RZ ;  /* 0x0000002000027810 */ /* 0x000fc60007ffe0ff */
[----:B------:R-:W-:Y:S01]  /*17d10*/  @!P2 IMAD.WIDE R12, R7, 0x4, R20 ;  /* 0x00000004070ca825 */ /* 0x000fe200078e0214 */
[----:B------:R-:W-:Y:S01]  /*17d20*/  ISETP.GE.AND P4, PT, R2, c[0x0][0x3c8], PT ;  /* 0x0000f20002007a0c */ /* 0x000fe20003f86270 */
[----:B------:R1:W-:Y:S01]  /*17d30*/  @!P1 ST.E.64 [R8.64], R100 ;  /* 0x0000006408009985 */ /* 0x0003e2000c101b10 */
[C---:B--2---:R-:W-:Y:S02]  /*17d40*/  IADD3 R4, R0.reuse, 0x28, RZ ;  /* 0x0000002800047810 */ /* 0x044fe40007ffe0ff */
[----:B------:R-:W-:Y:S02]  /*17d50*/  IADD3 R5, R0, 0x38, RZ ;  /* 0x0000003800057810 */ /* 0x000fe40007ffe0ff */
[----:B------:R-:W-:Y:S02]  /*17d60*/  ISETP.GE.AND P3, PT, R4, c[0x0][0x3c8], PT ;  /* 0x0000f20004007a0c */ /* 0x000fe40003f66270 */
[----:B------:R-:W-:-:S05]  /*17d70*/  ISETP.GE.AND P1, PT, R5, c[0x0][0x3c8], PT ;  /* 0x0000f20005007a0c */ /* 0x000fca0003f26270 */
[----:B------:R-:W-:-:S04]  /*17d80*/  @!P4 LEA.HI R2, R2, R2, RZ, 0x1 ;  /* 0x000000020202c211 */ /* 0x000fc800078f08ff */
[----:B------:R-:W-:Y:S02]  /*17d90*/  @!P4 LOP3.LUT R2, R2, 0xfffffffe, RZ, 0xc0, !PT ;  /* 0xfffffffe0202c812 */ /* 0x000fe400078ec0ff */
[----:B------:R-:W-:Y:S02]  /*17da0*/  @!P3 LEA.HI R4, R4, R4, RZ, 0x1 ;  /* 0x000000040404b211 */ /* 0x000fe400078f08ff */
[----:B------:R-:W-:Y:S02]  /*17db0*/  @!P1 LEA.HI R5, R5, R5, RZ, 0x1 ;  /* 0x0000000505059211 */ /* 0x000fe400078f08ff */
[----:B------:R-:W-:Y:S02]  /*17dc0*/  @!P3 LOP3.LUT R4, R4, 0xfffffffe, RZ, 0xc0, !PT ;  /* 0xfffffffe0404b812 */ /* 0x000fe400078ec0ff */
[----:B------:R-:W-:-:S03]  /*17dd0*/  @!P1 LOP3.LUT R5, R5, 0xfffffffe, RZ, 0xc0, !PT ;  /* 0xfffffffe05059812 */ /* 0x000fc600078ec0ff */
[----:B------:R-:W-:-:S04]  /*17de0*/  @!P3 IMAD.WIDE R10, R4, 0x4, R20 ;  /* 0x00000004040ab825 */ /* 0x000fc800078e0214 */
[----:B-1----:R-:W-:-:S04]  /*17df0*/  @!P4 IMAD.WIDE R8, R2, 0x4, R20 ;  /* 0x000000040208c825 */ /* 0x002fc800078e0214 */
[----:B------:R-:W-:Y:S01]  /*17e00*/  @!P1 IMAD.WIDE R20, R5, 0x4, R20 ;  /* 0x0000000405149825 */ /* 0x000fe200078e0214 */
[----:B------:R1:W-:Y:S04]  /*17e10*/  @!P4 ST.E.64 [R8.64], R132 ;  /* 0x000000840800c985 */ /* 0x0003e8000c101b10 */
[----:B------:R1:W-:Y:S04]  /*17e20*/  @!P3 ST.E.64 [R10.64], R112 ;  /* 0x000000700a00b985 */ /* 0x0003e8000c101b10 */
[----:B------:R1:W-:Y:S04]  /*17e30*/  @!P2 ST.E.64 [R12.64], R128 ;  /* 0x000000800c00a985 */ /* 0x0003e8000c101b10 */
[----:B------:R1:W-:Y:S02]  /*17e40*/  @!P1 ST.E.64 [R20.64], R124 ;  /* 0x0000007c14009985 */ /* 0x0003e4000c101b10 */
.L_x_567:
[----:B------:R-:W-:Y:S05]  /*17e50*/  BSYNC B0 ;  /* 0x0000000000007941 */ /* 0x000fea0003800000 */
.L_x_566:
[----:B-1----:R1:W4:Y:S01]  /*17e60*/  SHFL.IDX PT, R9, R3, 0x1, 0x1c1f ;  /* 0x003c1f0003097f89 */ /* 0x00232200000e0000 */
[----:B------:R-:W-:Y:S03]  /*17e70*/  BSSY B0, `(.L_x_568) ;  /* 0x0000030000007945 */ /* 0x000fe60003800000 */
[----:B------:R1:W3:Y:S01]  /*17e80*/  SHFL.IDX PT, R8, R6, 0x1, 0x1c1f ;  /* 0x003c1f0006087f89 */ /* 0x0002e200000e0000 */
[----:B------:R-:W-:Y:S05]  /*17e90*/  @P0 BRA `(.L_x_569) ;  /* 0x000002d000000947 */ /* 0x000fea0003800000 */
[C---:B------:R-:W-:Y:S02]  /*17ea0*/  IADD3 R4, R0.reuse, 0x8, RZ ;  /* 0x0000000800047810 */ /* 0x040fe40007ffe0ff */
[----:B------:R-:W-:-:S02]  /*17eb0*/  IADD3 R2, R0, 0x10, RZ ;  /* 0x0000001000027810 */ /* 0x000fc40007ffe0ff */
[----:B------:R-:W-:Y:S02]  /*17ec0*/  ISETP.GE.AND P1, PT, R4, c[0x0][0x3c8], PT ;  /* 0x0000f20004007a0c */ /* 0x000fe40003f26270 */
[----:B------:R-:W-:Y:S02]  /*17ed0*/  ISETP.GE.AND P0, PT, R2, c[0x0][0x3c8], PT ;  /* 0x0000f20002007a0c */ /* 0x000fe40003f06270 */
[C---:B------:R-:W-:Y:S02]  /*17ee0*/  ISETP.GE.AND P2, PT, R0.reuse, c[0x0][0x3c8], PT ;  /* 0x0000f20000007a0c */ /* 0x040fe40003f46270 */
[----:B------:R-:W-:-:S07]  /*17ef0*/  IADD3 R7, R0, 0x30, RZ ;  /* 0x0000003000077810 */ /* 0x000fce0007ffe0ff */
[----:B------:R-:W-:Y:S02]  /*17f00*/  @!P1 LEA.HI R4, R4, R4, RZ, 0x1 ;  /* 0x0000000404049211 */ /* 0x000fe400078f08ff */
[----:B------:R-:W-:Y:S02]  /*17f10*/  @!P0 LEA.HI R2, R2, R2, RZ, 0x1 ;  /* 0x0000000202028211 */ /* 0x000fe400078f08ff */
[----:B------:R-:W-:Y:S01]  /*17f20*/  @!P1 LOP3.LUT R4, R4, 0xfffffffe, RZ, 0xc0, !PT ;  /* 0xfffffffe04049812 */ /* 0x000fe200078ec0ff */
[----:B---34-:R-:W-:Y:S01]  /*17f30*/  @!P2 IMAD.WIDE R10, R0, 0x4, R8 ;  /* 0x00000004000aa825 */ /* 0x018fe200078e0208 */
[----:B------:R-:W-:-:S03]  /*17f40*/  @!P0 LOP3.LUT R2, R2, 0xfffffffe, RZ, 0xc0, !PT ;  /* 0xfffffffe02028812 */ /* 0x000fc600078ec0ff */
[--C-:B------:R-:W-:Y:S01]  /*17f50*/  @!P1 IMAD.WIDE R4, R4, 0x4, R8.reuse ;  /* 0x0000000404049825 */ /* 0x100fe200078e0208 */
[----:B------:R3:W-:Y:S03]  /*17f60*/  @!P2 ST.E.64 [R10.64], R162 ;  /* 0x000000a20a00a985 */ /* 0x0007e6000c101b10 */
[----:B------:R-:W-:Y:S01]  /*17f70*/  @!P0 IMAD.WIDE R12, R2, 0x4, R8 ;  /* 0x00000004020c8825 */ /* 0x000fe200078e0208 */
[----:B------:R-:W-:Y:S01]  /*17f80*/  IADD3 R2, R0, 0x18, RZ ;  /* 0x0000001800027810 */ /* 0x000fe20007ffe0ff */
[----:B------:R4:W-:Y:S01]  /*17f90*/  @!P1 ST.E.64 [R4.64], R150 ;  /* 0x0000009604009985 */ /* 0x0009e2000c101b10 */
[C---:B------:R-:W-:Y:S02]  /*17fa0*/  ISETP.GE.AND P1, PT, R7.reuse, c[0x0][0x3c8], PT ;  /* 0x0000f20007007a0c */ /* 0x040fe40003f26270 */
[----:B------:R-:W-:Y:S01]  /*17fb0*/  ISETP.GE.AND P4, PT, R2, c[0x0][0x3c8], PT ;  /* 0x0000f20002007a0c */ /* 0x000fe20003f86270 */
[----:B------:R1:W-:Y:S10]  /*17fc0*/  @!P0 ST.E.64 [R12.64], R146 ;  /* 0x000000920c008985 */ /* 0x0003f4000c101b10 */
[----:B------:R-:W-:-:S02]  /*17fd0*/  @!P1 LEA.HI R7, R7, R7, RZ, 0x1 ;  /* 0x0000000707079211 */ /* 0x000fc400078f08ff */
[----:B------:R-:W-:Y:S02]  /*17fe0*/  @!P4 LEA.HI R2, R2, R2, RZ, 0x1 ;  /* 0x000000020202c211 */ /* 0x000fe400078f08ff */
[----:B------:R-:W-:Y:S02]  /*17ff0*/  @!P1 LOP3.LUT R7, R7, 0xfffffffe, RZ, 0xc0, !PT ;  /* 0xfffffffe07079812 */ /* 0x000fe400078ec0ff */
[----:B------:R-:W-:-:S03]  /*18000*/  @!P4 LOP3.LUT R2, R2, 0xfffffffe, RZ, 0xc0, !PT ;  /* 0xfffffffe0202c812 */ /* 0x000fc600078ec0ff */
[----:B------:R-:W-:Y:S01]  /*18010*/  @!P1 IMAD.WIDE R16, R7, 0x4, R8 ;  /* 0x0000000407109825 */ /* 0x000fe200078e0208 */
[----:B---3--:R-:W-:-:S04]  /*18020*/  IADD3 R10, R0, 0x28, RZ ;  /* 0x00000028000a7810 */ /* 0x008fc80007ffe0ff */
[----:B------:R-:W-:Y:S02]  /*18030*/  ISETP.GE.AND P2, PT, R10, c[0x0][0x3c8], PT ;  /* 0x0000f2000a007a0c */ /* 0x000fe40003f46270 */
[C---:B----4-:R-:W-:Y:S02]  /*18040*/  IADD3 R4, R0.reuse, 0x20, RZ ;  /* 0x0000002000047810 */ /* 0x050fe40007ffe0ff */
[----:B------:R-:W-:Y:S01]  /*18050*/  IADD3 R5, R0, 0x38, RZ ;  /* 0x0000003800057810 */ /* 0x000fe20007ffe0ff */
[----:B-1----:R-:W-:Y:S01]  /*18060*/  @!P4 IMAD.WIDE R12, R2, 0x4, R8 ;  /* 0x00000004020cc825 */ /* 0x002fe200078e0208 */
[----:B------:R-:W-:Y:S02]  /*18070*/  ISETP.GE.AND P3, PT, R4, c[0x0][0x3c8], PT ;  /* 0x0000f20004007a0c */ /* 0x000fe40003f66270 */
[----:B------:R-:W-:Y:S02]  /*18080*/  ISETP.GE.AND P0, PT, R5, c[0x0][0x3c8], PT ;  /* 0x0000f20005007a0c */ /* 0x000fe40003f06270 */
[----:B------:R1:W-:Y:S03]  /*18090*/  @!P4 ST.E.64 [R12.64], R102 ;  /* 0x000000660c00c985 */ /* 0x0003e6000c101b10 */
[----:B------:R-:W-:-:S04]  /*180a0*/  @!P2 LEA.HI R10, R10, R10, RZ, 0x1 ;  /* 0x0000000a0a0aa211 */ /* 0x000fc800078f08ff */
[----:B------:R-:W-:Y:S02]  /*180b0*/  @!P2 LOP3.LUT R10, R10, 0xfffffffe, RZ, 0xc0, !PT ;  /* 0xfffffffe0a0aa812 */ /* 0x000fe400078ec0ff */
[----:B------:R-:W-:Y:S02]  /*180c0*/  @!P3 LEA.HI R4, R4, R4, RZ, 0x1 ;  /* 0x000000040404b211 */ /* 0x000fe400078f08ff */
[----:B------:R-:W-:Y:S01]  /*180d0*/  @!P0 LEA.HI R5, R5, R5, RZ, 0x1 ;  /* 0x0000000505058211 */ /* 0x000fe200078f08ff */
[----:B------:R-:W-:Y:S01]  /*180e0*/  @!P2 IMAD.WIDE R10, R10, 0x4, R8 ;  /* 0x000000040a0aa825 */ /* 0x000fe200078e0208 */
[----:B------:R-:W-:Y:S02]  /*180f0*/  @!P3 LOP3.LUT R4, R4, 0xfffffffe, RZ, 0xc0, !PT ;  /* 0xfffffffe0404b812 */ /* 0x000fe400078ec0ff */
[----:B------:R-:W-:-:S03]  /*18100*/  @!P0 LOP3.LUT R5, R5, 0xfffffffe, RZ, 0xc0, !PT ;  /* 0xfffffffe05058812 */ /* 0x000fc600078ec0ff */
[----:B------:R-:W-:-:S04]  /*18110*/  @!P3 IMAD.WIDE R14, R4, 0x4, R8 ;  /* 0x00000004040eb825 */ /* 0x000fc800078e0208 */
[----:B------:R-:W-:Y:S01]  /*18120*/  @!P0 IMAD.WIDE R8, R5, 0x4, R8 ;  /* 0x0000000405088825 */ /* 0x000fe200078e0208 */
[----:B------:R1:W-:Y:S04]  /*18130*/  @!P3 ST.E.64 [R14.64], R134 ;  /* 0x000000860e00b985 */ /* 0x0003e8000c101b10 */
[----:B------:R1:W-:Y:S04]  /*18140*/  @!P2 ST.E.64 [R10.64], R114 ;  /* 0x000000720a00a985 */ /* 0x0003e8000c101b10 */
[----:B------:R1:W-:Y:S04]  /*18150*/  @!P1 ST.E.64 [R16.64], R130 ;  /* 0x0000008210009985 */ /* 0x0003e8000c101b10 */
[----:B------:R1:W-:Y:S02]  /*18160*/  @!P0 ST.E.64 [R8.64], R126 ;  /* 0x0000007e08008985 */ /* 0x0003e4000c101b10 */
.L_x_569:
[----:B------:R-:W-:Y:S05]  /*18170*/  BSYNC B0 ;  /* 0x0000000000007941 */ /* 0x000fea0003800000 */
.L_x_568:
[----:B------:R1:W4:Y:S01]  /*18180*/  SHFL.IDX PT, R5, R3, 0x2, 0x1c1f ;  /* 0x005c1f0003057f89 */ /* 0x00032200000e0000 */
[----:B------:R-:W-:Y:S03]  /*18190*/  BSSY B0, `(.L_x_570) ;  /* 0x0000030000007945 */ /* 0x000fe60003800000 */
[----:B------:R1:W3:Y:S01]  /*181a0*/  SHFL.IDX PT, R4, R6, 0x2, 0x1c1f ;  /* 0x005c1f0006047f89 */ /* 0x0002e200000e0000 */
[----:B------:R-:W-:Y:S05]  /*181b0*/  @P5 BRA `(.L_x_571) ;  /* 0x000002d000005947 */ /* 0x000fea0003800000 */
[C---:B------:R-:W-:Y:S02]  /*181c0*/  IADD3 R2, R0.reuse, 0x8, RZ ;  /* 0x0000000800027810 */ /* 0x040fe40007ffe0ff */
[----:B------:R-:W-:-:S02]  /*181d0*/  ISETP.GE.AND P1, PT, R0, c[0x0][0x3c8], PT ;  /* 0x0000f20000007a0c */ /* 0x000fc40003f26270 */
[----:B------:R-:W-:Y:S02]  /*181e0*/  ISETP.GE.AND P0, PT, R2, c[0x0][0x3c8], PT ;  /* 0x0000f20002007a0c */ /* 0x000fe40003f06270 */
[----:B------:R-:W-:-:S04]  /*181f0*/  IADD3 R7, R0, 0x18, RZ ;  /* 0x0000001800077810 */ /* 0x000fc80007ffe0ff */
[----:B------:R-:W-:-:S05]  /*18200*/  ISETP.GE.AND P4, PT, R7, c[0x0][0x3c8], PT ;  /* 0x0000f20007007a0c */ /* 0x000fca0003f86270 */
[----:B-1-34-:R-:W-:Y:S02]  /*18210*/  @!P1 IMAD.WIDE R8, R0, 0x4, R4 ;  /* 0x0000000400089825 */ /* 0x01afe400078e0204 */
[----:B------:R-:W-:-:S03]  /*18220*/  @!P0 LEA.HI R2, R2, R2, RZ, 0x1 ;  /* 0x0000000202028211 */ /* 0x000fc600078f08ff */
[----:B------:R1:W-:Y:S01]  /*18230*/  @!P1 ST.E.64 [R8.64], R156 ;  /* 0x0000009c08009985 */ /* 0x0003e2000c101b10 */
[----:B------:R-:W-:Y:S02]  /*18240*/  @!P0 LOP3.LUT R2, R2, 0xfffffffe, RZ, 0xc0, !PT ;  /* 0xfffffffe02028812 */ /* 0x000fe400078ec0ff */
[----:B------:R-:W-:-:S03]  /*18250*/  @!P4 LEA.HI R7, R7, R7, RZ, 0x1 ;  /* 0x000000070707c211 */ /* 0x000fc600078f08ff */
[--C-:B------:R-:W-:Y:S01]  /*18260*/  @!P0 IMAD.WIDE R10, R2, 0x4, R4.reuse ;  /* 0x00000004020a8825 */ /* 0x100fe200078e0204 */
[----:B------:R-:W-:Y:S02]  /*18270*/  IADD3 R2, R0, 0x10, RZ ;  /* 0x0000001000027810 */ /* 0x000fe40007ffe0ff */
[----:B------:R-:W-:Y:S02]  /*18280*/  @!P4 LOP3.LUT R7, R7, 0xfffffffe, RZ, 0xc0, !PT ;  /* 0xfffffffe0707c812 */ /* 0x000fe400078ec0ff */
[----:B------:R3:W-:Y:S01]  /*18290*/  @!P0 ST.E.64 [R10.64], R152 ;  /* 0x000000980a008985 */ /* 0x0007e2000c101b10 */
[----:B------:R-:W-:Y:S02]  /*182a0*/  ISETP.GE.AND P5, PT, R2, c[0x0][0x3c8], PT ;  /* 0x0000f20002007a0c */ /* 0x000fe40003fa6270 */
[----:B------:R-:W-:-:S11]  /*182b0*/  @!P4 IMAD.WIDE R14, R7, 0x4, R4 ;  /* 0x00000004070ec825 */ /* 0x000fd600078e0204 */
[----:B------:R-:W-:Y:S02]  /*182c0*/  @!P5 LEA.HI R2, R2, R2, RZ, 0x1 ;  /* 0x000000020202d211 */ /* 0x000fe400078f08ff */
[C---:B-1----:R-:W-:Y:S02]  /*182d0*/  IADD3 R9, R0.reuse, 0x30, RZ ;  /* 0x0000003000097810 */ /* 0x042fe40007ffe0ff */
[----:B------:R-:W-:Y:S02]  /*182e0*/  IADD3 R8, R0, 0x38, RZ ;  /* 0x0000003800087810 */ /* 0x000fe40007ffe0ff */
[----:B------:R-:W-:Y:S02]  /*182f0*/  ISETP.GE.AND P1, PT, R9, c[0x0][0x3c8], PT ;  /* 0x0000f20009007a0c */ /* 0x000fe40003f26270 */
[----:B------:R-:W-:Y:S02]  /*18300*/  ISETP.GE.AND P0, PT, R8, c[0x0][0x3c8], PT ;  /* 0x0000f20008007a0c */ /* 0x000fe40003f06270 */
[----:B------:R-:W-:-:S02]  /*18310*/  @!P5 LOP3.LUT R2, R2, 0xfffffffe, RZ, 0xc0, !PT ;  /* 0xfffffffe0202d812 */ /* 0x000fc400078ec0ff */
[C---:B---3--:R-:W-:Y:S02]  /*18320*/  IADD3 R11, R0.reuse, 0x20, RZ ;  /* 0x00000020000b7810 */ /* 0x048fe40007ffe0ff */
[----:B------:R-:W-:Y:S01]  /*18330*/  IADD3 R10, R0, 0x28, RZ ;  /* 0x00000028000a7810 */ /* 0x000fe20007ffe0ff */
[----:B------:R-:W-:Y:S01]  /*18340*/  @!P5 IMAD.WIDE R12, R2, 0x4, R4 ;  /* 0x00000004020cd825 */ /* 0x000fe200078e0204 */
[----:B------:R-:W-:Y:S02]  /*18350*/  ISETP.GE.AND P3, PT, R11, c[0x0][0x3c8], PT ;  /* 0x0000f2000b007a0c */ /* 0x000fe40003f66270 */
[----:B------:R-:W-:Y:S02]  /*18360*/  ISETP.GE.AND P2, PT, R10, c[0x0][0x3c8], PT ;  /* 0x0000f2000a007a0c */ /* 0x000fe40003f46270 */
[----:B------:R-:W-:Y:S01]  /*18370*/  @!P1 LEA.HI R9, R9, R9, RZ, 0x1 ;  /* 0x0000000909099211 */ /* 0x000fe200078f08ff */
[----:B------:R1:W-:Y:S01]  /*18380*/  @!P5 ST.E.64 [R12.64], R140 ;  /* 0x0000008c0c00d985 */ /* 0x0003e2000c101b10 */
[----:B------:R-:W-:-:S02]  /*18390*/  @!P0 LEA.HI R8, R8, R8, RZ, 0x1 ;  /* 0x0000000808088211 */ /* 0x000fc400078f08ff */
[----:B------:R-:W-:Y:S01]  /*183a0*/  @!P1 LOP3.LUT R9, R9, 0xfffffffe, RZ, 0xc0, !PT ;  /* 0xfffffffe09099812 */ /* 0x000fe200078ec0ff */
[----:B------:R1:W-:Y:S01]  /*183b0*/  @!P4 ST.E.64 [R14.64], R136 ;  /* 0x000000880e00c985 */ /* 0x0003e2000c101b10 */
[----:B------:R-:W-:-:S03]  /*183c0*/  @!P0 LOP3.LUT R8, R8, 0xfffffffe, RZ, 0xc0, !PT ;  /* 0xfffffffe08088812 */ /* 0x000fc600078ec0ff */
[----:B------:R-:W-:Y:S01]  /*183d0*/  @!P3 LEA.HI R11, R11, R11, RZ, 0x1 ;  /* 0x0000000b0b0bb211 */ /* 0x000fe200078f08ff */
[--C-:B------:R-:W-:Y:S01]  /*183e0*/  @!P1 IMAD.WIDE R18, R9, 0x4, R4.reuse ;  /* 0x0000000409129825 */ /* 0x100fe200078e0204 */
[----:B------:R-:W-:Y:S02]  /*183f0*/  @!P2 LEA.HI R10, R10, R10, RZ, 0x1 ;  /* 0x0000000a0a0aa211 */ /* 0x000fe400078f08ff */
[----:B------:R-:W-:Y:S01]  /*18400*/  @!P3 LOP3.LUT R11, R11, 0xfffffffe, RZ, 0xc0, !PT ;  /* 0xfffffffe0b0bb812 */ /* 0x000fe200078ec0ff */
[----:B------:R-:W-:Y:S01]  /*18410*/  @!P0 IMAD.WIDE R8, R8, 0x4, R4 ;  /* 0x0000000408088825 */ /* 0x000fe200078e0204 */
[----:B------:R-:W-:-:S03]  /*18420*/  @!P2 LOP3.LUT R10, R10, 0xfffffffe, RZ, 0xc0, !PT ;  /* 0xfffffffe0a0aa812 */ /* 0x000fc600078ec0ff */
[----:B------:R-:W-:-:S04]  /*18430*/  @!P3 IMAD.WIDE R16, R11, 0x4, R4 ;  /* 0x000000040b10b825 */ /* 0x000fc800078e0204 */
[----:B------:R-:W-:Y:S01]  /*18440*/  @!P2 IMAD.WIDE R10, R10, 0x4, R4 ;  /* 0x000000040a0aa825 */ /* 0x000fe200078e0204 */
[----:B------:R1:W-:Y:S04]  /*18450*/  @!P3 ST.E.64 [R16.64], R104 ;  /* 0x000000681000b985 */ /* 0x0003e8000c101b10 */
[----:B------:R1:W-:Y:S04]  /*18460*/  @!P2 ST.E.64 [R10.64], R108 ;  /* 0x0000006c0a00a985 */ /* 0x0003e8000c101b10 */
[----:B------:R1:W-:Y:S04]  /*18470*/  @!P1 ST.E.64 [R18.64], R116 ;  /* 0x0000007412009985 */ /* 0x0003e8000c101b10 */
[----:B------:R1:W-:Y:S02]  /*18480*/  @!P0 ST.E.64 [R8.64], R120 ;  /* 0x0000007808008985 */ /* 0x0003e4000c101b10 */
.L_x_571:
[----:B------:R-:W-:Y:S05]  /*18490*/  BSYNC B0 ;  /* 0x0000000000007941 */ /* 0x000fea0003800000 */
.L_x_570:
[----:B-1--4-:R1:W4:Y:S04]  /*184a0*/  SHFL.IDX PT, R9, R3, 0x3, 0x1c1f ;  /* 0x007c1f0003097f89 */ /* 0x01232800000e0000 */
[----:B---3--:R1:W3:Y:S01]  /*184b0*/  SHFL.IDX PT, R8, R6, 0x3, 0x1c1f ;  /* 0x007c1f0006087f89 */ /* 0x0082e200000e0000 */
[----:B------:R-:W-:Y:S05]  /*184c0*/  @P6 EXIT ;  /* 0x000000000000694d */ /* 0x000fea0003800000 */
[C---:B------:R-:W-:Y:S02]  /*184d0*/  IADD3 R7, R0.reuse, 0x8, RZ ;  /* 0x0000000800077810 */ /* 0x040fe40007ffe0ff */
[----:B-1----:R-:W-:-:S02]  /*184e0*/  IADD3 R6, R0, 0x10, RZ ;  /* 0x0000001000067810 */ /* 0x002fc40007ffe0ff */
[----:B------:R-:W-:Y:S02]  /*184f0*/  ISETP.GE.AND P5, PT, R7, c[0x0][0x3c8], PT ;  /* 0x0000f20007007a0c */ /* 0x000fe40003fa6270 */
[C---:B------:R-:W-:Y:S02]  /*18500*/  IADD3 R5, R0.reuse, 0x18, RZ ;  /* 0x0000001800057810 */ /* 0x040fe40007ffe0ff */
[C---:B------:R-:W-:Y:S02]  /*18510*/  IADD3 R4, R0.reuse, 0x20, RZ ;  /* 0x0000002000047810 */ /* 0x040fe40007ffe0ff */
[C---:B------:R-:W-:Y:S02]  /*18520*/  IADD3 R3, R0.reuse, 0x28, RZ ;  /* 0x0000002800037810 */ /* 0x040fe40007ffe0ff */
[----:B------:R-:W-:Y:S02]  /*18530*/  IADD3 R2, R0, 0x30, RZ ;  /* 0x0000003000027810 */ /* 0x000fe40007ffe0ff */
[----:B------:R-:W-:-:S02]  /*18540*/  ISETP.GE.AND P4, PT, R6, c[0x0][0x3c8], PT ;  /* 0x0000f20006007a0c */ /* 0x000fc40003f86270 */
[----:B------:R-:W-:Y:S02]  /*18550*/  ISETP.GE.AND P3, PT, R5, c[0x0][0x3c8], PT ;  /* 0x0000f20005007a0c */ /* 0x000fe40003f66270 */
[----:B------:R-:W-:Y:S02]  /*18560*/  ISETP.GE.AND P2, PT, R4, c[0x0][0x3c8], PT ;  /* 0x0000f20004007a0c */ /* 0x000fe40003f46270 */
[----:B------:R-:W-:Y:S02]  /*18570*/  ISETP.GE.AND P1, PT, R3, c[0x0][0x3c8], PT ;  /* 0x0000f20003007a0c */ /* 0x000fe40003f26270 */
[----:B------:R-:W-:Y:S02]  /*18580*/  ISETP.GE.AND P6, PT, R0, c[0x0][0x3c8], PT ;  /* 0x0000f20000007a0c */ /* 0x000fe40003fc6270 */
[----:B------:R-:W-:Y:S02]  /*18590*/  ISETP.GE.AND P0, PT, R2, c[0x0][0x3c8], PT ;  /* 0x0000f20002007a0c */ /* 0x000fe40003f06270 */
[----:B------:R-:W-:-:S02]  /*185a0*/  @!P5 LEA.HI R7, R7, R7, RZ, 0x1 ;  /* 0x000000070707d211 */ /* 0x000fc400078f08ff */
[----:B------:R-:W-:Y:S02]  /*185b0*/  @!P4 LEA.HI R6, R6, R6, RZ, 0x1 ;  /* 0x000000060606c211 */ /* 0x000fe400078f08ff */
[----:B------:R-:W-:Y:S02]  /*185c0*/  @!P5 LOP3.LUT R7, R7, 0xfffffffe, RZ, 0xc0, !PT ;  /* 0xfffffffe0707d812 */ /* 0x000fe400078ec0ff */
[----:B------:R-:W-:Y:S02]  /*185d0*/  @!P3 LEA.HI R5, R5, R5, RZ, 0x1 ;  /* 0x000000050505b211 */ /* 0x000fe400078f08ff */
[----:B------:R-:W-:Y:S01]  /*185e0*/  @!P2 LEA.HI R4, R4, R4, RZ, 0x1 ;  /* 0x000000040404a211 */ /* 0x000fe200078f08ff */
[--C-:B---34-:R-:W-:Y:S01]  /*185f0*/  @!P6 IMAD.WIDE R10, R0, 0x4, R8.reuse ;  /* 0x00000004000ae825 */ /* 0x118fe200078e0208 */
[----:B------:R-:W-:Y:S02]  /*18600*/  @!P1 LEA.HI R3, R3, R3, RZ, 0x1 ;  /* 0x0000000303039211 */ /* 0x000fe400078f08ff */
[----:B------:R-:W-:Y:S01]  /*18610*/  @!P0 LEA.HI R2, R2, R2, RZ, 0x1 ;  /* 0x0000000202028211 */ /* 0x000fe200078f08ff */
[----:B------:R-:W-:Y:S01]  /*18620*/  @!P5 IMAD.WIDE R12, R7, 0x4, R8 ;  /* 0x00000004070cd825 */ /* 0x000fe200078e0208 */
[----:B------:R-:W-:Y:S01]  /*18630*/  @!P4 LOP3.LUT R6, R6, 0xfffffffe, RZ, 0xc0, !PT ;  /* 0xfffffffe0606c812 */ /* 0x000fe200078ec0ff */
[----:B------:R1:W-:Y:S01]  /*18640*/  @!P6 ST.E.64 [R10.64], R158 ;  /* 0x0000009e0a00e985 */ /* 0x0003e2000c101b10 */
[----:B------:R-:W-:-:S02]  /*18650*/  @!P3 LOP3.LUT R5, R5, 0xfffffffe, RZ, 0xc0, !PT ;  /* 0xfffffffe0505b812 */ /* 0x000fc400078ec0ff */
[----:B------:R-:W-:Y:S01]  /*18660*/  @!P2 LOP3.LUT R4, R4, 0xfffffffe, RZ, 0xc0, !PT ;  /* 0xfffffffe0404a812 */ /* 0x000fe200078ec0ff */
[--C-:B------:R-:W-:Y:S01]  /*18670*/  @!P4 IMAD.WIDE R6, R6, 0x4, R8.reuse ;  /* 0x000000040606c825 */ /* 0x100fe200078e0208 */
[----:B------:R-:W-:Y:S01]  /*18680*/  @!P1 LOP3.LUT R3, R3, 0xfffffffe, RZ, 0xc0, !PT ;  /* 0xfffffffe03039812 */ /* 0x000fe200078ec0ff */
[----:B------:R3:W-:Y:S01]  /*18690*/  @!P5 ST.E.64 [R12.64], R154 ;  /* 0x0000009a0c00d985 */ /* 0x0007e2000c101b10 */
[----:B------:R-:W-:Y:S02]  /*186a0*/  @!P0 LOP3.LUT R2, R2, 0xfffffffe, RZ, 0xc0, !PT ;  /* 0xfffffffe02028812 */ /* 0x000fe400078ec0ff */
[----:B------:R-:W-:Y:S01]  /*186b0*/  IADD3 R0, R0, 0x38, RZ ;  /* 0x0000003800007810 */ /* 0x000fe20007ffe0ff */
[----:B------:R4:W-:Y:S01]  /*186c0*/  @!P4 ST.E.64 [R6.64], R142 ;  /* 0x0000008e0600c985 */ /* 0x0009e2000c101b10 */
[----:B-1----:R-:W-:-:S04]  /*186d0*/  @!P3 IMAD.WIDE R10, R5, 0x4, R8 ;  /* 0x00000004050ab825 */ /* 0x002fc800078e0208 */
[--C-:B------:R-:W-:Y:S01]  /*186e0*/  @!P2 IMAD.WIDE R4, R4, 0x4, R8.reuse ;  /* 0x000000040404a825 */ /* 0x100fe200078e0208 */
[----:B------:R4:W-:Y:S03]  /*186f0*/  @!P3 ST.E.64 [R10.64], R138 ;  /* 0x0000008a0a00b985 */ /* 0x0009e6000c101b10 */
[--C-:B---3--:R-:W-:Y:S01]  /*18700*/  @!P1 IMAD.WIDE R12, R3, 0x4, R8.reuse ;  /* 0x00000004030c9825 */ /* 0x108fe200078e0208 */
[----:B------:R4:W-:Y:S03]  /*18710*/  @!P2 ST.E.64 [R4.64], R106 ;  /* 0x0000006a0400a985 */ /* 0x0009e6000c101b10 */
[----:B------:R-:W-:Y:S01]  /*18720*/  @!P0 IMAD.WIDE R2, R2, 0x4, R8 ;  /* 0x0000000402028825 */ /* 0x000fe200078e0208 */
        /* <DEDUP_REMOVED lines=9> */
.L_x_565:
[----:B------:R-:W1:Y:S02]  /*187c0*/  S2R R3, SR_TID.X ;  /* 0x0000000000037919 */ /* 0x000e640000002100 */
[----:B-1----:R-:W-:-:S13]  /*187d0*/  ISETP.GT.AND P0, PT, R3, 0x7f, PT ;  /* 0x0000007f0300780c */ /* 0x002fda0003f04270 */
[----:B------:R-:W-:Y:S05]  /*187e0*/  @P0 EXIT ;  /* 0x000000000000094d */ /* 0x000fea0003800000 */
[----:B------:R-:W1:Y:S01]  /*187f0*/  S2R R7, SR_CTAID.X ;  /* 0x0000000000077919 */ /* 0x000e620000002500 */
[----:B------:R-:W-:-:S05]  /*18800*/  MOV R0, c[0x0][0x4e8] ;  /* 0x00013a0000007a02 */ /* 0x000fca0000000f00 */
[----:B------:R-:W-:Y:S01]  /*18810*/  IMAD R2, R0, c[0x0][0x388], RZ ;  /* 0x0000e20000027a24 */ /* 0x000fe200078e02ff */
[----:B-1----:R-:W-:-:S04]  /*18820*/  LEA R7, R7, R3, 0x7 ;  /* 0x0000000307077211 */ /* 0x002fc800078e38ff */
[----:B------:R-:W-:-:S13]  /*18830*/  ISETP.GE.AND P0, PT, R7, R2, PT ;  /* 0x000000020700720c */ /* 0x000fda0003f06270 */
[----:B------:R-:W-:Y:S05]  /*18840*/  @P0 EXIT ;  /* 0x000000000000094d */ /* 0x000fea0003800000 */
[----:B------:R-:W1:Y:S01]  /*18850*/  S2R R4, SR_CTAID.Z ;  /* 0x0000000000047919 */ /* 0x000e620000002700 */
[----:B------:R-:W-:Y:S01]  /*18860*/  USHF.R.S32.HI UR6, URZ, 0x1f, UR9 ;  /* 0x0000001f3f067899 */ /* 0x000fe20008011409 */
[----:B------:R-:W-:Y:S01]  /*18870*/  ISETP.NE.AND P0, PT, R0, 0x1, PT ;  /* 0x000000010000780c */ /* 0x000fe20003f05270 */
[----:B------:R-:W-:Y:S01]  /*18880*/  ULDC.64 UR4, c[0x0][0x4d0] ;  /* 0x0001340000047ab9 */ /* 0x000fe20000000a00 */
[----:B------:R-:W2:Y:S01]  /*18890*/  S2R R3, SR_CTAID.Y ;  /* 0x0000000000037919 */ /* 0x000ea20000002600 */
[----:B------:R-:W-:Y:S01]  /*188a0*/  UIMAD UR6, UR6, UR4, URZ ;  /* 0x00000004060672a4 */ /* 0x000fe2000f8e023f */
[----:B------:R-:W-:Y:S01]  /*188b0*/  IADD3 R2, RZ, -UR9, RZ ;  /* 0x80000009ff027c10 */ /* 0x000fe2000fffe0ff */
[----:B------:R-:W-:Y:S01]  /*188c0*/  UIMAD.WIDE.U32 UR10, UR9, UR4, URZ ;  /* 0x00000004090a72a5 */ /* 0x000fe2000f8e003f */
        /* <DEDUP_REMOVED lines=11> */
[----:B--2---:R-:W-:Y:S02]  /*18980*/  IMAD R2, R2, c[0x0][0x550], R3 ;  /* 0x0001540002027a24 */ /* 0x004fe400078e0203 */
[----:B------:R-:W-:Y:S01]  /*18990*/  IMAD R0, R4, c[0x0][0x4dc], R0 ;  /* 0x0001370004007a24 */ /* 0x000fe200078e0200 */
[----:B------:R-:W-:Y:S02]  /*189a0*/  IADD3 R4, -R6, RZ, RZ ;  /* 0x000000ff06047210 */ /* 0x000fe40007ffe1ff */
[----:B------:R-:W-:Y:S01]  /*189b0*/  SHF.R.S32.HI R3, RZ, 0x1f, R2 ;  /* 0x0000001fff037819 */ /* 0x000fe20000011402 */
[----:B------:R-:W-:Y:S01]  /*189c0*/  IMAD.IADD R9, R0, 0x1, R9 ;  /* 0x0000000100097824 */ /* 0x000fe200078e0209 */
[----:B------:R-:W-:Y:S01]  /*189d0*/  SHF.R.S32.HI R0, RZ, 0x1f, R6 ;  /* 0x0000001fff007819 */ /* 0x000fe20000011406 */
[----:B------:R-:W-:-:S02]  /*189e0*/  IMAD R4, R4, c[0x0][0x4e8], R7 ;  /* 0x00013a0004047a24 */ /* 0x000fc400078e0207 */
[----:B------:R-:W-:Y:S02]  /*189f0*/  IMAD R3, R3, c[0x0][0x4e0], RZ ;  /* 0x0001380003037a24 */ /* 0x000fe400078e02ff */
[----:B------:R-:W-:-:S04]  /*18a00*/  IMAD.WIDE.U32 R8, R2, c[0x0][0x4e0], R8 ;  /* 0x0001380002087a25 */ /* 0x000fc800078e0008 */
[----:B------:R-:W-:Y:S01]  /*18a10*/  IMAD R3, R2, c[0x0][0x4e4], R3 ;  /* 0x0001390002037a24 */ /* 0x000fe200078e0203 */
[----:B------:R-:W-:Y:S02]  /*18a20*/  SHF.R.S32.HI R2, RZ, 0x1f, R4 ;  /* 0x0000001fff027819 */ /* 0x000fe40000011404 */
[----:B------:R-:W-:-:S03]  /*18a30*/  IADD3 R6, P0, R6, R8, RZ ;  /* 0x0000000806067210 */ /* 0x000fc60007f1e0ff */
[----:B------:R-:W-:Y:S01]  /*18a40*/  IMAD R2, R2, c[0x0][0x4c8], RZ ;  /* 0x0001320002027a24 */ /* 0x000fe200078e02ff */
[----:B------:R-:W-:Y:S02]  /*18a50*/  IADD3.X R7, R0, R9, R3, P0, !PT ;  /* 0x0000000900077210 */ /* 0x000fe400007fe403 */
[----:B------:R-:W-:Y:S01]  /*18a60*/  MOV R0, 0xff800000 ;  /* 0xff80000000007802 */ /* 0x000fe20000000f00 */
[C---:B------:R-:W-:Y:S02]  /*18a70*/  IMAD R2, R4.reuse, c[0x0][0x4cc], R2 ;  /* 0x0001330004027a24 */ /* 0x040fe400078e0202 */
[----:B------:R-:W-:-:S05]  /*18a80*/  IMAD.WIDE.U32 R6, R4, c[0x0][0x4c8], R6 ;  /* 0x0001320004067a25 */ /* 0x000fca00078e0006 */
[----:B------:R-:W-:Y:S02]  /*18a90*/  IADD3 R2, R7, R2, RZ ;  /* 0x0000000207027210 */ /* 0x000fe40007ffe0ff */
[----:B------:R-:W-:-:S04]  /*18aa0*/  LEA R4, P0, R6, c[0x0][0x4a8], 0x2 ;  /* 0x00012a0006047a11 */ /* 0x000fc800078010ff */
[----:B------:R-:W-:-:S05]  /*18ab0*/  LEA.HI.X R5, R6, c[0x0][0x4ac], R2, 0x2, P0 ;  /* 0x00012b0006057a11 */ /* 0x000fca00000f1402 */
[----:B------:R-:W-:Y:S01]  /*18ac0*/  STG.E [R4.64], R0 ;  /* 0x0000000004007986 */ /* 0x000fe2000c101910 */
[----:B------:R-:W-:Y:S05]  /*18ad0*/  EXIT ;  /* 0x000000000000794d */ /* 0x000fea0003800000 */
.L_x_572:
        /* <DEDUP_REMOVED lines=10> */
.L_x_1920:


//--------------------- .text._ZN7cutlass13device_kernelIN5flash19enable_sm80_to_sm89INS1_16FlashAttnFwdSm80INS1_25CollectiveMainloopFwdSm80ILi4ELi1ELb0EN4cute5tupleIJNS5_1CILi128EEENS7_ILi80EEENS7_ILi64EEEEEELi64ENS_10bfloat16_tEfNS_4arch4Sm80ELb0ELb1ELb0ELb1ELb1ELb0ELb1ELb1EEENS1_21CollectiveEpilogueFwdINS6_IJS8_SA_S9_EEENS6_IJNS7_ILi1EEESI_SI_EEESC_SE_Li128ELb1ELb1ELb1ELb0EEENS1_36VarlenDynamicPersistentTileSchedulerILi128ELi80ELi128ELi128ELb1ELb1ELb0ELb1ELb0ELb1EEEEEEEEEvNT_6ParamsE --------------------------
	.section	.text._ZN7cutlass13device_kernelIN5flash19enable_sm80_to_sm89INS1_16FlashAttnFwdSm80INS1_25CollectiveMainloopFwdSm80ILi4ELi1ELb0EN4cute5tupleIJNS5_1CILi128EEENS7_ILi80EEENS7_ILi64EEEEEELi64ENS_10bfloat16_tEfNS_4arch4Sm80ELb0ELb1ELb0ELb1ELb1ELb0ELb1ELb1EEENS1_21CollectiveEpilogueFwdINS6_IJS8_SA_S9_EEENS6_IJNS7_ILi1EEESI_SI_EEESC_SE_Li128ELb1ELb1ELb1ELb0EEENS1_36VarlenDynamicPersistentTileSchedulerILi128ELi80ELi128ELi128ELb1ELb1ELb0ELb1ELb0ELb1EEEEEEEEEvNT_6ParamsE,"ax",@progbits
	.sectioninfo	@"SHI_REGISTERS=255"
	.align	128
.text._ZN7cutlass13device_kernelIN5flash19enable_sm80_to_sm89INS1_16FlashAttnFwdSm80INS1_25CollectiveMainloopFwdSm80ILi4ELi1ELb0EN4cute5tupleIJNS5_1CILi128EEENS7_ILi80EEENS7_ILi64EEEEEELi64ENS_10bfloat16_tEfNS_4arch4Sm80ELb0ELb1ELb0ELb1ELb1ELb0ELb1ELb1EEENS1_21CollectiveEpilogueFwdINS6_IJS8_SA_S9_EEENS6_IJNS7_ILi1EEESI_SI_EEESC_SE_Li128ELb1ELb1ELb1ELb0EEENS1_36VarlenDynamicPersistentTileSchedulerILi128ELi80ELi128ELi128ELb1ELb1ELb0ELb1ELb0ELb1EEEEEEEEEvNT_6ParamsE:
        .type           _ZN7cutlass13device_kernelIN5flash19enable_sm80_to_sm89INS1_16FlashAttnFwdSm80INS1_25CollectiveMainloopFwdSm80ILi4ELi1ELb0EN4cute5tupleIJNS5_1CILi128EEENS7_ILi80EEENS7_ILi64EEEEEELi64ENS_10bfloat16_tEfNS_4arch4Sm80ELb0ELb1ELb0ELb1ELb1ELb0ELb1ELb1EEENS1_21CollectiveEpilogueFwdINS6_IJS8_SA_S9_EEENS6_IJNS7_ILi1EEESI_SI_EEESC_SE_Li128ELb1ELb1ELb1ELb0EEENS1_36VarlenDynamicPersistentTileSchedulerILi128ELi80ELi128ELi128ELb1ELb1ELb0ELb1ELb0ELb1EEEEEEEEEvNT_6ParamsE,@function
        .size           _ZN7cutlass13device_kernelIN5flash19enable_sm80_to_sm89INS1_16FlashAttnFwdSm80INS1_25CollectiveMainloopFwdSm80ILi4ELi1ELb0EN4cute5tupleIJNS5_1CILi128EEENS7_ILi80EEENS7_ILi64EEEEEELi64ENS_10bfloat16_tEfNS_4arch4Sm80ELb0ELb1ELb0ELb1ELb1ELb0ELb1ELb1EEENS1_21CollectiveEpilogueFwdINS6_IJS8_SA_S9_EEENS6_IJNS7_ILi1EEESI_SI_EEESC_SE_Li128ELb1ELb1ELb1ELb0EEENS1_36VarlenDynamicPersistentTileSchedulerILi128ELi80ELi128ELi128ELb1ELb1ELb0ELb1ELb0ELb1EEEEEEEEEvNT_6ParamsE,(.L_x_1921 - _ZN7cutlass13device_kernelIN5flash19enable_sm80_to_sm89INS1_16FlashAttnFwdSm80INS1_25CollectiveMainloopFwdSm80ILi4ELi1ELb0EN4cute5tupleIJNS5_1CILi128EEENS7_ILi80EEENS7_ILi64EEEEEELi64ENS_10bfloat16_tEfNS_4arch4Sm80ELb0ELb1ELb0ELb1ELb1ELb0ELb1ELb1EEENS1_21CollectiveEpilogueFwdINS6_IJS8_SA_S9_EEENS6_IJNS7_ILi1EEESI_SI_EEESC_SE_Li128ELb1ELb1ELb1ELb0EEENS1_36VarlenDynamicPersistentTileSchedulerILi128ELi80ELi128ELi128ELb1ELb1ELb0ELb1ELb0ELb1EEEEEEEEEvNT_6ParamsE)
        .other          _ZN7cutlass13device_kernelIN5flash19enable_sm80_to_sm89INS1_16FlashAttnFwdSm80INS1_25CollectiveMainloopFwdSm80ILi4ELi1ELb0EN4cute5tupleIJNS5_1CILi128EEENS7_ILi80EEENS7_ILi64EEEEEELi64ENS_10bfloat16_tEfNS_4arch4Sm80ELb0ELb1ELb0ELb1ELb1ELb0ELb1ELb1EEENS1_21CollectiveEpilogueFwdINS6_IJS8_SA_S9_EEENS6_IJNS7_ILi1EEESI_SI_EEESC_SE_Li128ELb1ELb1ELb1ELb0EEENS1_36VarlenDynamicPersistentTileSchedulerILi128ELi80ELi128ELi128ELb1ELb1ELb0ELb1ELb0ELb1EEEEEEEEEvNT_6ParamsE,@"STO_CUDA_ENTRY STV_DEFAULT"
_ZN7cutlass13device_kernelIN5flash19enable_sm80_to_sm89INS1_16FlashAttnFwdSm80INS1_25CollectiveMainloopFwdSm80ILi4ELi1ELb0EN4cute5tupleIJNS5_1CILi128EEENS7_ILi80EEENS7_ILi64EEEEEELi64ENS_10bfloat16_tEfNS_4arch4Sm80ELb0ELb1ELb0ELb1ELb1ELb0ELb1ELb1EEENS1_21CollectiveEpilogueFwdINS6_IJS8_SA_S9_EEENS6_IJNS7_ILi1EEESI_SI_EEESC_SE_Li128ELb1ELb1ELb1ELb0EEENS1_36VarlenDynamicPersistentTileSchedulerILi128ELi80ELi128ELi128ELb1ELb1ELb0ELb1ELb0ELb1EEEEEEEEEvNT_6ParamsE:
        /* <DEDUP_REMOVED lines=15> */
[----:B------:R-:W-:-:S03]  /*00f0*/  CS2R R8, SRZ ;  /* 0x0000000000087805 */ /* 0x000fc6000001ff00 */
[----:B------:R-:W-:-:S04]  /*0100*/  ISETP.NE.AND P6, PT, R13, 0x1f, PT ;  /* 0x0000001f0d00780c */ /* 0x000fc80003fc5270 */
[----:B------:R-:W-:-:S13]  /*0110*/  ISETP.GE.OR P0, PT, R13, c[0x0][0x53c], !P6 ;  /* 0x00014f000d007a0c */ /* 0x000fda0007706670 */
[----:B-1----:R-:W-:Y:S02]  /*0120*/  @!P0 IMAD.MOV.U32 R4, RZ, RZ, 0x4 ;  /* 0x00000004ff048424 */ /* 0x002fe400078e00ff */
[----:B------:R-:W-:Y:S02]  /*0130*/  @!P0 IMAD.MOV.U32 R2, RZ, RZ, 0x4 ;  /* 0x00000004ff028424 */ /* 0x000fe400078e00ff */
[----:B------:R-:W-:-:S04]  /*0140*/  @!P0 IMAD.WIDE.U32 R4, R13, R4, c[0x0][0x580] ;  /* 0x000160000d048625 */ /* 0x000fc800078e0004 */
[C---:B------:R-:W-:Y:S01]  /*0150*/  @!P0 IMAD.WIDE.U32 R2, R13.reuse, R2, c[0x0][0x578] ;  /* 0x00015e000d028625 */ /* 0x040fe200078e0002 */
[----:B------:R-:W2:Y:S04]  /*0160*/  @!P0 LDG.E R9, [R4.64] ;  /* 0x0000000604098981 */ /* 0x000ea8000c1e1900 */
[----:B------:R-:W2:Y:S01]  /*0170*/  @!P0 LDG.E R8, [R2.64] ;  /* 0x0000000602088981 */ /* 0x000ea2000c1e1900 */
[C---:B------:R-:W-:Y:S01]  /*0180*/  ISETP.NE.AND P5, PT, R13.reuse, RZ, PT ;  /* 0x000000ff0d00720c */ /* 0x040fe20003fa5270 */
[----:B------:R-:W1:Y:S01]  /*0190*/  S2UR UR4, SR_CTAID.X ;  /* 0x00000000000479c3 */ /* 0x000e620000002500 */
[C---:B------:R-:W-:Y:S01]  /*01a0*/  ISETP.GE.U32.AND P4, PT, R13.reuse, 0x2, PT ;  /* 0x000000020d00780c */ /* 0x040fe20003f86070 */
[----:B------:R-:W-:Y:S01]  /*01b0*/  IMAD.MOV.U32 R6, RZ, RZ, RZ ;  /* 0x000000ffff067224 */ /* 0x000fe200078e00ff */
        /* <DEDUP_REMOVED lines=26> */
.L_x_578:
[----:B------:R-:W-:-:S04]  /*0360*/  IADD3 R0, R6, 0x1f, RZ ;  /* 0x0000001f06007810 */ /* 0x000fc80007ffe0ff */
[----:B------:R-:W-:-:S13]  /*0370*/  ISETP.GE.AND P0, PT, R0, c[0x0][0x53c], PT ;  /* 0x00014f0000007a0c */ /* 0x000fda0003f06270 */
[----:B------:R-:W-:Y:S05]  /*0380*/  @P0 BRA `(.L_x_575) ;  /* 0x00000c4000000947 */ /* 0x000fea0003800000 */
[----:B------:R-:W-:Y:S01]  /*0390*/  MOV R6, R0 ;  /* 0x0000000000067202 */ /* 0x000fe20000000f00 */
[----:B------:R-:W-:-:S03]  /*03a0*/  CS2R R8, SRZ ;  /* 0x0000000000087805 */ /* 0x000fc6000001ff00 */
[----:B------:R-:W-:-:S04]  /*03b0*/  IADD3 R0, R13, R6, RZ ;  /* 0x000000060d007210 */ /* 0x000fc80007ffe0ff */
[----:B------:R-:W-:-:S13]  /*03c0*/  ISETP.GE.OR P0, PT, R0, c[0x0][0x53c], !P6 ;  /* 0x00014f0000007a0c */ /* 0x000fda0007706670 */
[----:B------:R-:W-:Y:S02]  /*03d0*/  @!P0 MOV R2, 0x4 ;  /* 0x0000000400028802 */ /* 0x000fe40000000f00 */
        /* <DEDUP_REMOVED lines=8> */
.L_x_805:
        /* <DEDUP_REMOVED lines=16> */
.L_x_806:
[----:B--2---:R-:W-:-:S05]  /*0560*/  IMAD R0, R0, c[0x0][0x538], RZ ;  /* 0x00014e0000007a24 */ /* 0x004fca00078e02ff */
[----:B------:R-:W-:-:S04]  /*0570*/  IADD3 R7, R0, R7, RZ ;  /* 0x0000000700077210 */ /* 0x000fc80007ffe0ff */
[----:B------:R-:W-:-:S13]  /*0580*/  ISETP.GT.AND P0, PT, R7, UR4, PT ;  /* 0x0000000407007c0c */ /* 0x000fda000bf04270 */
[----:B-1----:R-:W-:Y:S05]  /*0590*/  @!P0 BRA `(.L_x_578) ;  /* 0xfffffdc000008947 */ /* 0x002fea000383ffff */
.L_x_574:
[----:B------:R-:W-:-:S05]  /*05a0*/  IADD3 R10, -R0, R7, RZ ;  /* 0x00000007000a7210 */ /* 0x000fca0007ffe1ff */
[----:B------:R-:W-:-:S05]  /*05b0*/  IMAD R0, R4, c[0x0][0x538], R10 ;  /* 0x00014e0004007a24 */ /* 0x000fca00078e020a */
[----:B------:R-:W-:Y:S01]  /*05c0*/  ISETP.GT.AND P0, PT, R0, UR4, PT ;  /* 0x0000000400007c0c */ /* 0x000fe2000bf04270 */
[----:B------:R-:W-:-:S12]  /*05d0*/  BRA.DIV ~URZ, `(.L_x_579) ;  /* 0x0001a1227f007947 */ /* 0x000fd8000b800000 */
[----:B------:R-:W-:-:S04]  /*05e0*/  VOTE.ANY R7, PT, !P0 ;  /* 0x0000000000077806 */ /* 0x000fc800040e0100 */
.L_x_807:
[----:B------:R-:W1:Y:S02]  /*05f0*/  POPC R0, R7 ;  /* 0x0000000700007309 */ /* 0x000e640000000000 */
[----:B-1----:R-:W-:-:S05]  /*0600*/  IADD3 R2, R0, R6, RZ ;  /* 0x0000000600027210 */ /* 0x002fca0007ffe0ff */
[----:B------:R1:W-:Y:S01]  /*0610*/  STL [R1+0x4c], R2 ;  /* 0x00004c0201007387 */ /* 0x0003e20000100800 */
[----:B------:R-:W-:Y:S05]  /*0620*/  BRA.DIV ~URZ, `(.L_x_580) ;  /* 0x0001a1227f007947 */ /* 0x000fea000b800000 */
[----:B------:R2:W3:Y:S01]  /*0630*/  SHFL.IDX PT, R12, R9, R0, 0x1f ;  /* 0x00001f00090c7589 */ /* 0x0004e200000e0000 */
[----:B------:R-:W-:-:S03]  /*0640*/  MOV R5, RZ ;  /* 0x000000ff00057202 */ /* 0x000fc60000000f00 */
[----:B------:R2:W4:Y:S04]  /*0650*/  SHFL.IDX PT, R9, R8, R0, 0x1f ;  /* 0x00001f0008097589 */ /* 0x00052800000e0000 */
.L_x_808:
[----:B------:R-:W-:Y:S01]  /*0660*/  ISETP.NE.AND P0, PT, R7, RZ, PT ;  /* 0x000000ff0700720c */ /* 0x000fe20003f05270 */
[----:B------:R-:W-:-:S12]  /*0670*/  BSSY B0, `(.L_x_581) ;  /* 0x0000005000007945 */ /* 0x000fd80003800000 */
[----:B------:R-:W-:Y:S05]  /*0680*/  @!P0 BRA `(.L_x_582) ;  /* 0x0000003000008947 */ /* 0x000fea0003800000 */
[----:B--2---:R-:W-:Y:S01]  /*0690*/  IADD3 R0, R0, -0x1, RZ ;  /* 0xffffffff00007810 */ /* 0x004fe20007ffe0ff */
[----:B------:R-:W-:Y:S05]  /*06a0*/  BRA.DIV ~URZ, `(.L_x_583) ;  /* 0x0001a1827f007947 */ /* 0x000fea000b800000 */
[----:B------:R2:W1:Y:S02]  /*06b0*/  SHFL.IDX PT, R5, R4, R0, 0x1f ;  /* 0x00001f0004057589 */ /* 0x00046400000e0000 */
.L_x_582:
[----:B------:R-:W-:Y:S05]  /*06c0*/  BSYNC B0 ;  /* 0x0000000000007941 */ /* 0x000fea0003800000 */
.L_x_581:
[----:B-12---:R-:W-:Y:S01]  /*06d0*/  IMAD R0, R5, c[0x0][0x538], R10 ;  /* 0x00014e0005007a24 */ /* 0x006fe200078e020a */
[----:B----4-:R-:W-:Y:S01]  /*06e0*/  ISETP.NE.AND P0, PT, R9, 0x1, PT ;  /* 0x000000010900780c */ /* 0x010fe20003f05270 */
[----:B------:R-:W-:Y:S03]  /*06f0*/  BSSY B0, `(.L_x_584) ;  /* 0x0000089000007945 */ /* 0x000fe60003800000 */
[----:B------:R1:W-:Y:S01]  /*0700*/  STL [R1+0x40], R0 ;  /* 0x0000400001007387 */ /* 0x0003e20000100800 */
[----:B------:R-:W-:-:S08]  /*0710*/  IADD3 R11, -R0, UR4, RZ ;  /* 0x00000004000b7c10 */ /* 0x000fd0000fffe1ff */
[----:B------:R-:W-:Y:S05]  /*0720*/  @!P0 BRA `(.L_x_585) ;  /* 0x000003f000008947 */ /* 0x000fea0003800000 */
[-C--:B-1-3--:R-:W-:Y:S02]  /*0730*/  IABS R0, R12.reuse ;  /* 0x0000000c00007213 */ /* 0x08afe40000000000 */
[----:B------:R-:W-:-:S03]  /*0740*/  IABS R6, R12 ;  /* 0x0000000c00067213 */ /* 0x000fc60000000000 */
[----:B------:R-:W-:Y:S01]  /*0750*/  IMAD.MOV.U32 R5, RZ, RZ, R0 ;  /* 0x000000ffff057224 */ /* 0x000fe200078e0000 */
[----:B------:R-:W-:-:S03]  /*0760*/  IABS R0, R9 ;  /* 0x0000000900007213 */ /* 0x000fc60000000000 */
[----:B------:R-:W1:Y:S02]  /*0770*/  I2F.RP R2, R5 ;  /* 0x0000000500027306 */ /* 0x000e640000209400 */
[----:B------:R-:W-:Y:S01]  /*0780*/  IMAD.MOV.U32 R8, RZ, RZ, R0 ;  /* 0x000000ffff087224 */ /* 0x000fe200078e0000 */
[----:B------:R-:W-:-:S05]  /*0790*/  IABS R0, R11 ;  /* 0x0000000b00007213 */ /* 0x000fca0000000000 */
[----:B------:R-:W-:Y:S08]  /*07a0*/  I2F.RP R7, R8 ;  /* 0x0000000800077306 */ /* 0x000ff00000209400 */
[----:B-1----:R-:W1:Y:S02]  /*07b0*/  MUFU.RCP R2, R2 ;  /* 0x0000000200027308 */ /* 0x002e640000001000 */
[----:B-1----:R-:W-:-:S06]  /*07c0*/  IADD3 R2, R2, 0xffffffe, RZ ;  /* 0x0ffffffe02027810 */ /* 0x002fcc0007ffe0ff */
[----:B------:R-:W1:Y:S02]  /*07d0*/  F2I.FTZ.U32.TRUNC.NTZ R3, R2 ;  /* 0x0000000200037305 */ /* 0x000e64000021f000 */
[----:B-1----:R-:W-:-:S04]  /*07e0*/  IMAD.MOV R2, RZ, RZ, -R3 ;  /* 0x000000ffff027224 */ /* 0x002fc800078e0a03 */
[----:B------:R-:W-:Y:S02]  /*07f0*/  IMAD R4, R2, R5, RZ ;  /* 0x0000000502047224 */ /* 0x000fe400078e02ff */
[----:B------:R-:W-:-:S04]  /*0800*/  IMAD.MOV.U32 R2, RZ, RZ, RZ ;  /* 0x000000ffff027224 */ /* 0x000fc800078e00ff */
[----:B------:R-:W-:Y:S01]  /*0810*/  IMAD.HI.U32 R2, R3, R4, R2 ;  /* 0x0000000403027227 */ /* 0x000fe200078e0002 */
[----:B------:R-:W-:-:S03]  /*0820*/  MOV R3, R0 ;  /* 0x0000000000037202 */ /* 0x000fc60000000f00 */
[----:B------:R-:W-:Y:S02]  /*0830*/  IMAD.MOV R0, RZ, RZ, -R6 ;  /* 0x000000ffff007224 */ /* 0x000fe400078e0a06 */
        /* <DEDUP_REMOVED lines=28> */
[----:B------:R-:W-:-:S03]  /*0a00*/  IMAD.MOV R5, RZ, RZ, -R4 ;  /* 0x000000ffff057224 */ /* 0x000fc600078e0a04 */
        /* <DEDUP_REMOVED lines=10> */
[----:B------:R-:W-:-:S04]  /*0ab0*/  IMAD.MOV R2, RZ, RZ, -R0 ;  /* 0x000000ffff027224 */ /* 0x000fc800078e0a00 */
[C---:B------:R-:W-:Y:S01]  /*0ac0*/  IMAD R3, R9.reuse, R2, R4 ;  /* 0x0000000209037224 */ /* 0x040fe200078e0204 */
[----:B------:R-:W-:Y:S01]  /*0ad0*/  LEA R2, R9, R0, 0x18 ;  /* 0x0000000009027211 */ /* 0x000fe200078ec0ff */
[----:B------:R-:W-:-:S04]  /*0ae0*/  IMAD R0, R12, R5, R11 ;  /* 0x000000050c007224 */ /* 0x000fc800078e020b */
[----:B------:R-:W-:-:S05]  /*0af0*/  IMAD R2, R3, 0x10000, R2 ;  /* 0x0001000003027824 */ /* 0x000fca00078e0202 */
[----:B------:R1:W-:Y:S01]  /*0b00*/  STL [R1+0x48], R2 ;  /* 0x0000480201007387 */ /* 0x0003e20000100800 */
[----:B------:R-:W-:Y:S05]  /*0b10*/  BRA `(.L_x_586) ;  /* 0x0000046000007947 */ /* 0x000fea0003800000 */
.L_x_585:
[----:B------:R-:W2:Y:S01]  /*0b20*/  LDL R3, [R1+0x4c] ;  /* 0x00004c0001037983 */ /* 0x000ea20000100800 */
[----:B------:R-:W-:-:S04]  /*0b30*/  IMAD.MOV.U32 R2, RZ, RZ, 0x4 ;  /* 0x00000004ff027424 */ /* 0x000fc800078e00ff */
[----:B--2---:R-:W-:-:S05]  /*0b40*/  IMAD.WIDE R2, R3, R2, c[0x0][0x590] ;  /* 0x0001640003027625 */ /* 0x004fca00078e0202 */
[----:B------:R-:W2:Y:S02]  /*0b50*/  LDG.E R7, [R2.64] ;  /* 0x0000000602077981 */ /* 0x000ea4000c1e1900 */
[----:B--23--:R-:W-:-:S05]  /*0b60*/  IMAD R9, R7, R12, RZ ;  /* 0x0000000c07097224 */ /* 0x00cfca00078e02ff */
[-C--:B-1----:R-:W-:Y:S02]  /*0b70*/  IABS R0, R9.reuse ;  /* 0x0000000900007213 */ /* 0x082fe40000000000 */
[----:B------:R-:W-:-:S03]  /*0b80*/  IABS R8, R9 ;  /* 0x0000000900087213 */ /* 0x000fc60000000000 */
[----:B------:R-:W-:-:S04]  /*0b90*/  IMAD.MOV.U32 R6, RZ, RZ, R0 ;  /* 0x000000ffff067224 */ /* 0x000fc800078e0000 */
[----:B------:R-:W1:Y:S08]  /*0ba0*/  I2F.RP R2, R6 ;  /* 0x0000000600027306 */ /* 0x000e700000209400 */
[----:B-1----:R-:W1:Y:S02]  /*0bb0*/  MUFU.RCP R2, R2 ;  /* 0x0000000200027308 */ /* 0x002e640000001000 */
[----:B-1----:R-:W-:-:S06]  /*0bc0*/  IADD3 R2, R2, 0xffffffe, RZ ;  /* 0x0ffffffe02027810 */ /* 0x002fcc0007ffe0ff */
[----:B------:R-:W1:Y:S02]  /*0bd0*/  F2I.FTZ.U32.TRUNC.NTZ R3, R2 ;  /* 0x0000000200037305 */ /* 0x000e64000021f000 */
[----:B-1----:R-:W-:-:S04]  /*0be0*/  IMAD.MOV R0, RZ, RZ, -R3 ;  /* 0x000000ffff007224 */ /* 0x002fc800078e0a03 */
[----:B------:R-:W-:Y:S01]  /*0bf0*/  IMAD.MOV.U32 R2, RZ, RZ, R0 ;  /* 0x000000ffff027224 */ /* 0x000fe200078e0000 */
[----:B------:R-:W-:-:S03]  /*0c00*/  IABS R0, R11 ;  /* 0x0000000b00007213 */ /* 0x000fc60000000000 */
[----:B------:R-:W-:Y:S01]  /*0c10*/  IMAD R4, R2, R6, RZ ;  /* 0x0000000602047224 */ /* 0x000fe200078e02ff */
[----:B------:R-:W-:Y:S01]  /*0c20*/  MOV R5, R0 ;  /* 0x0000000000057202 */ /* 0x000fe20000000f00 */
[----:B------:R-:W-:-:S04]  /*0c30*/  IMAD.MOV.U32 R2, RZ, RZ, RZ ;  /* 0x000000ffff027224 */ /* 0x000fc800078e00ff */
[----:B------:R-:W-:-:S04]  /*0c40*/  IMAD.HI.U32 R0, R3, R4, R2 ;  /* 0x0000000403007227 */ /* 0x000fc800078e0002 */
[----:B------:R-:W-:Y:S02]  /*0c50*/  IMAD.MOV R2, RZ, RZ, -R8 ;  /* 0x000000ffff027224 */ /* 0x000fe400078e0a08 */
        /* <DEDUP_REMOVED lines=9> */
[----:B------:R-:W-:-:S04]  /*0cf0*/  @P2 IADD3 R0, R0, 0x1, RZ ;  /* 0x0000000100002810 */ /* 0x000fc80007ffe0ff */
[----:B------:R-:W-:-:S05]  /*0d00*/  MOV R4, R0 ;  /* 0x0000000000047202 */ /* 0x000fca0000000f00 */
[----:B------:R-:W-:Y:S01]  /*0d10*/  @!P1 IMAD.MOV R4, RZ, RZ, -R4 ;  /* 0x000000ffff049224 */ /* 0x000fe200078e0a04 */
[----:B------:R-:W-:-:S05]  /*0d20*/  @!P0 LOP3.LUT R4, RZ, R9, RZ, 0x33, !PT ;  /* 0x00000009ff048212 */ /* 0x000fca00078e33ff */
[----:B------:R-:W-:-:S05]  /*0d30*/  IMAD R10, R7, R4, RZ ;  /* 0x00000004070a7224 */ /* 0x000fca00078e02ff */
[----:B------:R-:W-:-:S04]  /*0d40*/  IADD3 R0, -R10, c[0x0][0x538], RZ ;  /* 0x00014e000a007a10 */ /* 0x000fc80007ffe1ff */
[----:B------:R-:W-:-:S04]  /*0d50*/  IMNMX R6, R7, R0, PT ;  /* 0x0000000007067217 */ /* 0x000fc80003800200 */
[----:B------:R-:W-:-:S05]  /*0d60*/  IABS R0, R6 ;  /* 0x0000000600007213 */ /* 0x000fca0000000000 */
[----:B------:R-:W-:-:S04]  /*0d70*/  IMAD.MOV.U32 R5, RZ, RZ, R0 ;  /* 0x000000ffff057224 */ /* 0x000fc800078e0000 */
[----:B------:R-:W1:Y:S08]  /*0d80*/  I2F.RP R2, R5 ;  /* 0x0000000500027306 */ /* 0x000e700000209400 */
[----:B-1----:R-:W1:Y:S02]  /*0d90*/  MUFU.RCP R2, R2 ;  /* 0x0000000200027308 */ /* 0x002e640000001000 */
[----:B-1----:R-:W-:-:S06]  /*0da0*/  IADD3 R2, R2, 0xffffffe, RZ ;  /* 0x0ffffffe02027810 */ /* 0x002fcc0007ffe0ff */
[----:B------:R1:W2:Y:S02]  /*0db0*/  F2I.FTZ.U32.TRUNC.NTZ R3, R2 ;  /* 0x0000000200037305 */ /* 0x0002a4000021f000 */
[----:B-1----:R-:W-:Y:S01]  /*0dc0*/  IMAD.MOV R2, RZ, RZ, -R4 ;  /* 0x000000ffff027224 */ /* 0x002fe200078e0a04 */
[----:B--2---:R-:W-:-:S03]  /*0dd0*/  IADD3 R0, RZ, -R3, RZ ;  /* 0x80000003ff007210 */ /* 0x004fc60007ffe0ff */
[----:B------:R-:W-:Y:S01]  /*0de0*/  IMAD R8, R9, R2, R11 ;  /* 0x0000000209087224 */ /* 0x000fe200078e020b */
[----:B------:R-:W-:Y:S01]  /*0df0*/  IABS R9, R6 ;  /* 0x0000000600097213 */ /* 0x000fe20000000000 */
[----:B------:R-:W-:-:S03]  /*0e00*/  IMAD.MOV.U32 R2, RZ, RZ, R0 ;  /* 0x000000ffff027224 */ /* 0x000fc600078e0000 */
[----:B------:R-:W-:Y:S01]  /*0e10*/  IABS R0, R8 ;  /* 0x0000000800007213 */ /* 0x000fe20000000000 */
[----:B------:R-:W-:Y:S02]  /*0e20*/  IMAD R7, R2, R5, RZ ;  /* 0x0000000502077224 */ /* 0x000fe400078e02ff */
[----:B------:R-:W-:Y:S02]  /*0e30*/  IMAD.MOV.U32 R2, RZ, RZ, RZ ;  /* 0x000000ffff027224 */ /* 0x000fe400078e00ff */
[----:B------:R-:W-:Y:S01]  /*0e40*/  IMAD.MOV.U32 R4, RZ, RZ, R0 ;  /* 0x000000ffff047224 */ /* 0x000fe200078e0000 */
[----:B------:R-:W-:Y:S01]  /*0e50*/  IADD3 R0, RZ, -R9, RZ ;  /* 0x80000009ff007210 */ /* 0x000fe20007ffe0ff */
[----:B------:R-:W-:-:S04]  /*0e60*/  IMAD.HI.U32 R3, R3, R7, R2 ;  /* 0x0000000703037227 */ /* 0x000fc800078e0002 */
[----:B------:R-:W-:Y:S02]  /*0e70*/  IMAD.MOV.U32 R2, RZ, RZ, R0 ;  /* 0x000000ffff027224 */ /* 0x000fe400078e0000 */
[----:B------:R-:W-:Y:S01]  /*0e80*/  IMAD.HI.U32 R0, R3, R4, RZ ;  /* 0x0000000403007227 */ /* 0x000fe200078e00ff */
[----:B------:R-:W-:-:S03]  /*0e90*/  IADD3 R3, R10, 0x1000000, R8 ;  /* 0x010000000a037810 */ /* 0x000fc60007ffe008 */
[----:B------:R-:W-:-:S05]  /*0ea0*/  IMAD R2, R0, R2, R4 ;  /* 0x0000000200027224 */ /* 0x000fca00078e0204 */
[----:B------:R-:W-:-:S13]  /*0eb0*/  ISETP.GT.U32.AND P0, PT, R5, R2, PT ;  /* 0x000000020500720c */ /* 0x000fda0003f04070 */
[----:B------:R-:W-:Y:S01]  /*0ec0*/  @!P0 IMAD.IADD R2, R2, 0x1, -R5 ;  /* 0x0000000102028824 */ /* 0x000fe200078e0a05 */
[----:B------:R-:W-:Y:S02]  /*0ed0*/  @!P0 IADD3 R0, R0, 0x1, RZ ;  /* 0x0000000100008810 */ /* 0x000fe40007ffe0ff */
[----:B------:R-:W-:Y:S02]  /*0ee0*/  ISETP.NE.AND P0, PT, R6, RZ, PT ;  /* 0x000000ff0600720c */ /* 0x000fe40003f05270 */
[----:B------:R-:W-:Y:S02]  /*0ef0*/  ISETP.GE.U32.AND P2, PT, R2, R5, PT ;  /* 0x000000050200720c */ /* 0x000fe40003f46070 */
[----:B------:R-:W-:-:S04]  /*0f00*/  LOP3.LUT R2, R8, R6, RZ, 0x3c, !PT ;  /* 0x0000000608027212 */ /* 0x000fc800078e3cff */
[----:B------:R-:W-:Y:S01]  /*0f10*/  ISETP.GE.AND P1, PT, R2, RZ, PT ;  /* 0x000000ff0200720c */ /* 0x000fe20003f26270 */
[----:B------:R-:W-:-:S06]  /*0f20*/  IMAD.MOV R2, RZ, RZ, -R6 ;  /* 0x000000ffff027224 */ /* 0x000fcc00078e0a06 */
[----:B------:R-:W-:-:S06]  /*0f30*/  @P2 IADD3 R0, R0, 0x1, RZ ;  /* 0x0000000100002810 */ /* 0x000fcc0007ffe0ff */
[----:B------:R-:W-:Y:S02]  /*0f40*/  @!P1 IADD3 R0, -R0, RZ, RZ ;  /* 0x000000ff00009210 */ /* 0x000fe40007ffe1ff */
[----:B------:R-:W-:-:S05]  /*0f50*/  @!P0 LOP3.LUT R0, RZ, R6, RZ, 0x33, !PT ;  /* 0x00000006ff008212 */ /* 0x000fca00078e33ff */
[----:B------:R-:W-:-:S05]  /*0f60*/  IMAD R2, R0, R2, R3 ;  /* 0x0000000200027224 */ /* 0x000fca00078e0203 */
[----:B------:R1:W-:Y:S02]  /*0f70*/  STL [R1+0x48], R2 ;  /* 0x0000480201007387 */ /* 0x0003e40000100800 */
.L_x_586:
[----:B------:R-:W-:Y:S05]  /*0f80*/  BSYNC B0 ;  /* 0x0000000000007941 */ /* 0x000fea0003800000 */
.L_x_584:
[----:B------:R-:W-:-:S04]  /*0f90*/  LOP3.LUT R0, RZ, R0, RZ, 0x33, !PT ;  /* 0x00000000ff007212 */ /* 0x000fc800078e33ff */
[----:B------:R-:W-:-:S05]  /*0fa0*/  IADD3 R0, R0, R12, RZ ;  /* 0x0000000c00007210 */ /* 0x000fca0007ffe0ff */
[----:B------:R2:W-:Y:S01]  /*0fb0*/  STL [R1+0x44], R0 ;  /* 0x0000440001007387 */ /* 0x0005e20000100800 */
[----:B------:R-:W-:Y:S05]  /*0fc0*/  BRA `(.L_x_587) ;  /* 0x0000006000007947 */ /* 0x000fea0003800000 */
.L_x_575:
[----:B------:R-:W-:Y:S01]  /*0fd0*/  MOV R0, UR4 ;  /* 0x0000000400007c02 */ /* 0x000fe20008000f00 */
[----:B------:R-:W-:Y:S04]  /*0fe0*/  STL [R1+0x44], RZ ;  /* 0x000044ff01007387 */ /* 0x000fe80000100800 */
[----:B------:R-:W-:Y:S04]  /*0ff0*/  STL [R1+0x48], RZ ;  /* 0x000048ff01007387 */ /* 0x000fe80000100800 */
[----:B------:R1:W-:Y:S02]  /*1000*/  STL [R1+0x40], R0 ;  /* 0x0000400001007387 */ /* 0x0003e40000100800 */
[----:B-1----:R-:W-:-:S05]  /*1010*/  MOV R0, c[0x0][0x53c] ;  /* 0x00014f0000007a02 */ /* 0x002fca0000000f00 */
[----:B------:R1:W-:Y:S02]  /*1020*/  STL [R1+0x4c], R0 ;  /* 0x00004c0001007387 */ /* 0x0003e40000100800 */
.L_x_587:
[----:B------:R-:W3:Y:S04]  /*1030*/  LDL R4, [R1+0x40] ;  /* 0x0000400001047983 */ /* 0x000ee80000100800 */
[----:B------:R-:W3:Y:S04]  /*1040*/  LDL R5, [R1+0x44] ;  /* 0x0000440001057983 */ /* 0x000ee80000100800 */
[----:B------:R-:W3:Y:S04]  /*1050*/  LDL R6, [R1+0x48] ;  /* 0x0000480001067983 */ /* 0x000ee80000100800 */
[----:B------:R-:W3:Y:S01]  /*1060*/  LDL R7, [R1+0x4c] ;  /* 0x00004c0001077983 */ /* 0x000ee20000100800 */
[----:B------:R-:W-:Y:S01]  /*1070*/  ISETP.NE.AND P0, PT, R13, RZ, PT ;  /* 0x000000ff0d00720c */ /* 0x000fe20003f05270 */
[----:B------:R-:W-:-:S12]  /*1080*/  WARPSYNC 0xffffffff ;  /* 0xffffffff00007948 */ /* 0x000fd80003800000 */
[----:B---3--:R3:W-:Y:S04]  /*1090*/  @!P0 STS.128 [0x9100], R4 ;  /* 0x00910004ff008388 */ /* 0x0087e80000000c00 */
[----:B------:R-:W-:Y:S06]  /*10a0*/  BAR.ARV 0x5, 0x80 ;  /* 0x0142000000007b1d */ /* 0x000fec0000002000 */
.L_x_573:
[----:B-12---:R-:W2:Y:S02]  /*10b0*/  LDL R0, [R1+0x4c] ;  /* 0x00004c0001007983 */ /* 0x006ea40000100800 */
[----:B--2---:R-:W-:-:S13]  /*10c0*/  ISETP.GE.AND P0, PT, R0, c[0x0][0x53c], PT ;  /* 0x00014f0000007a0c */ /* 0x004fda0003f06270 */
[----:B------:R-:W-:Y:S05]  /*10d0*/  @P0 EXIT ;  /* 0x000000000000094d */ /* 0x000fea0003800000 */
[----:B------:R-:W1:Y:S01]  /*10e0*/  S2R R18, SR_TID.X ;  /* 0x0000000000127919 */ /* 0x000e620000002100 */
[----:B------:R-:W-:Y:S02]  /*10f0*/  ULDC UR4, c[0x0][0x2ac] ;  /* 0x0000ab0000047ab9 */ /* 0x000fe40000000800 */
[----:B------:R-:W-:Y:S02]  /*1100*/  ULDC UR5, c[0x0][0x1d0] ;  /* 0x0000740000057ab9 */ /* 0x000fe40000000800 */
[----:B------:R-:W-:Y:S01]  /*1110*/  UIMAD UR5, UR4, UR5, URZ ;  /* 0x00000005040572a4 */ /* 0x000fe2000f8e023f */
[----:B-1----:R-:W-:-:S04]  /*1120*/  SHF.R.S32.HI R12, RZ, 0x1f, R18 ;  /* 0x0000001fff0c7819 */ /* 0x002fc80000011412 */
[CC--:B------:R-:W-:Y:S02]  /*1130*/  LEA.HI R3, R12.reuse, R18.reuse, RZ, 0x4 ;  /* 0x000000120c037211 */ /* 0x0c0fe400078f20ff */
[CC--:B------:R-:W-:Y:S02]  /*1140*/  LEA.HI R9, R12.reuse, R18.reuse, RZ, 0x2 ;  /* 0x000000120c097211 */ /* 0x0c0fe400078f10ff */
[----:B------:R-:W-:Y:S02]  /*1150*/  LEA.HI R14, R12, R18, RZ, 0x3 ;  /* 0x000000120c0e7211 */ /* 0x000fe400078f18ff */
[----:B------:R-:W-:Y:S02]  /*1160*/  LOP3.LUT R0, R3, 0xfffffff0, RZ, 0xc0, !PT ;  /* 0xfffffff003007812 */ /* 0x000fe400078ec0ff */
[--C-:B------:R-:W-:Y:S02]  /*1170*/  SHF.R.S32.HI R11, RZ, 0x2, R9.reuse ;  /* 0x00000002ff0b7819 */ /* 0x100fe40000011409 */
[----:B------:R-:W-:Y:S01]  /*1180*/  SHF.R.S32.HI R2, RZ, 0x1f, R9 ;  /* 0x0000001fff027819 */ /* 0x000fe20000011409 */
[----:B------:R-:W-:Y:S01]  /*1190*/  IMAD.IADD R0, R18, 0x1, -R0 ;  /* 0x0000000112007824 */ /* 0x000fe200078e0a00 */
[----:B------:R-:W-:-:S02]  /*11a0*/  LOP3.LUT R10, R14, 0xfffffff8, RZ, 0xc0, !PT ;  /* 0xfffffff80e0a7812 */ /* 0x000fc400078ec0ff */
[----:B------:R-:W-:Y:S02]  /*11b0*/  SHF.R.S32.HI R20, RZ, 0x3, R14 ;  /* 0x00000003ff147819 */ /* 0x000fe4000001140e */
[----:B---3--:R-:W-:Y:S01]  /*11c0*/  SHF.R.S32.HI R6, RZ, 0x4, R3 ;  /* 0x00000004ff067819 */ /* 0x008fe20000011403 */
[----:B------:R-:W-:Y:S01]  /*11d0*/  IMAD.IADD R10, R18, 0x1, -R10 ;  /* 0x00000001120a7824 */ /* 0x000fe200078e0a0a */
[----:B------:R-:W-:Y:S01]  /*11e0*/  LEA.HI R2, R2, R11, RZ, 0x3 ;  /* 0x0000000b02027211 */ /* 0x000fe200078f18ff */
[----:B------:R-:W-:Y:S01]  /*11f0*/  IMAD.SHL.U32 R5, R20, 0x40, RZ ;  /* 0x0000004014057824 */ /* 0x000fe200078e00ff */
[----:B------:R-:W-:Y:S01]  /*1200*/  LEA.HI R4, R3, R6, RZ, 0x1 ;  /* 0x0000000603047211 */ /* 0x000fe200078f08ff */
[----:B------:R-:W-:Y:S01]  /*1210*/  IMAD.SHL.U32 R205, R10, 0x8, RZ ;  /* 0x000000080acd7824 */ /* 0x000fe200078e00ff */
[----:B------:R-:W-:Y:S02]  /*1220*/  LOP3.LUT R3, R2, 0xfffffff8, RZ, 0xc0, !PT ;  /* 0xfffffff802037812 */ /* 0x000fe400078ec0ff */
[----:B------:R-:W-:-:S02]  /*1230*/  SHF.R.S32.HI R7, RZ, 0x1f, R0 ;  /* 0x0000001fff077819 */ /* 0x000fc40000011400 */
[----:B------:R-:W-:Y:S01]  /*1240*/  LOP3.LUT R2, R5, 0x1c0, RZ, 0xc0, !PT ;  /* 0x000001c005027812 */ /* 0x000fe200078ec0ff */
[----:B------:R-:W-:Y:S01]  /*1250*/  IMAD.IADD R11, R11, 0x1, -R3 ;  /* 0x000000010b0b7824 */ /* 0x000fe200078e0a03 */
[----:B------:R-:W-:Y:S02]  /*1260*/  LEA.HI R15, R7, R0, RZ, 0x3 ;  /* 0x00000000070f7211 */ /* 0x000fe400078f18ff */
[----:B------:R-:W-:Y:S02]  /*1270*/  LOP3.LUT R7, R2, 0x38, R205, 0xf8, !PT ;  /* 0x0000003802077812 */ /* 0x000fe400078ef8cd */
[----:B------:R-:W-:Y:S02]  /*1280*/  SHF.R.U32.HI R3, RZ, 0x3, R2 ;  /* 0x00000003ff037819 */ /* 0x000fe40000011602 */
[----:B------:R-:W-:Y:S02]  /*1290*/  LOP3.LUT R5, R15, 0xfffffff8, RZ, 0xc0, !PT ;  /* 0xfffffff80f057812 */ /* 0x000fe400078ec0ff */
[----:B------:R-:W-:-:S02]  /*12a0*/  LOP3.LUT R2, R11, 0x1, RZ, 0xc0, !PT ;  /* 0x000000010b027812 */ /* 0x000fc400078ec0ff */
[----:B------:R-:W-:Y:S01]  /*12b0*/  LOP3.LUT R17, R7, R3, RZ, 0x3c, !PT ;  /* 0x0000000307117212 */ /* 0x000fe200078e3cff */
[----:B------:R-:W-:Y:S01]  /*12c0*/  IMAD.IADD R8, R0, 0x1, -R5 ;  /* 0x0000000100087824 */ /* 0x000fe200078e0a05 */
[----:B------:R-:W-:Y:S02]  /*12d0*/  LEA.HI R3, R12, R18, RZ, 0x5 ;  /* 0x000000120c037211 */ /* 0x000fe400078f28ff */
[----:B------:R-:W-:Y:S02]  /*12e0*/  ISETP.NE.U32.AND P0, PT, R2, 0x1, PT ;  /* 0x000000010200780c */ /* 0x000fe40003f05070 */
[----:B------:R-:W-:Y:S02]  /*12f0*/  LOP3.LUT R4, R4, 0xfffffffe, RZ, 0xc0, !PT ;  /* 0xfffffffe04047812 */ /* 0x000fe400078ec0ff */
[----:B------:R-:W-:Y:S02]  /*1300*/  LOP3.LUT R2, R9, 0xfffffffc, RZ, 0xc0, !PT ;  /* 0xfffffffc09027812 */ /* 0x000fe400078ec0ff */
[--C-:B------:R-:W-:Y:S01]  /*1310*/  SHF.R.S32.HI R7, RZ, 0x5, R3.reuse ;  /* 0x00000005ff077819 */ /* 0x100fe20000011403 */
[----:B------:R-:W-:Y:S01]  /*1320*/  IMAD.IADD R16, R6, 0x1, -R4 ;  /* 0x0000000106107824 */ /* 0x000fe200078e0a04 */
[----:B------:R-:W-:Y:S01]  /*1330*/  SHF.R.S32.HI R0, RZ, 0x1f, R3 ;  /* 0x0000001fff007819 */ /* 0x000fe20000011403 */
[----:B------:R-:W-:Y:S01]  /*1340*/  IMAD.IADD R9, R18, 0x1, -R2 ;  /* 0x0000000112097824 */ /* 0x000fe200078e0a02 */
[----:B------:R-:W-:-:S02]  /*1350*/  LOP3.LUT R3, R3, 0xffffffe0, RZ, 0xc0, !PT ;  /* 0xffffffe003037812 */ /* 0x000fc400078ec0ff */
[----:B------:R-:W-:Y:S02]  /*1360*/  LEA.HI R4, R12, R18, RZ, 0x6 ;  /* 0x000000120c047211 */ /* 0x000fe400078f30ff */
[----:B------:R-:W-:Y:S01]  /*1370*/  LEA.HI R2, R0, R7, RZ, 0x2 ;  /* 0x0000000700027211 */ /* 0x000fe200078f10ff */
[----:B------:R-:W-:Y:S01]  /*1380*/  IMAD.IADD R19, R18, 0x1, -R3 ;  /* 0x0000000112137824 */ /* 0x000fe200078e0a03 */
[----:B------:R-:W-:Y:S01]  /*1390*/  LEA.HI R0, R9, R9, RZ, 0x1 ;  /* 0x0000000909007211 */ /* 0x000fe200078f08ff */
[----:B------:R-:W-:Y:S01]  /*13a0*/  IMAD.SHL.U32 R3, R10, 0x40, RZ ;  /* 0x000000400a037824 */ /* 0x000fe200078e00ff */
[----:B------:R-:W-:Y:S01]  /*13b0*/  R2P PR, R11, 0x6 ;  /* 0x000000060b007804 */ /* 0x000fe20000000000 */
[----:B------:R-:W-:Y:S01]  /*13c0*/  IMAD.SHL.U32 R13, R4, 0x8, RZ ;  /* 0x00000008040d7824 */ /* 0x000fe200078e00ff */
[----:B------:R-:W-:Y:S02]  /*13d0*/  LOP3.LUT R4, R2, 0xffffffc, RZ, 0xc0, !PT ;  /* 0x0ffffffc02047812 */ /* 0x000fe400078ec0ff */
[----:B------:R-:W-:-:S02]  /*13e0*/  LOP3.LUT R2, R3, 0x1c0, RZ, 0xc0, !PT ;  /* 0x000001c003027812 */ /* 0x000fc400078ec0ff */
[C---:B------:R-:W-:Y:S01]  /*13f0*/  LOP3.LUT R3, R0.reuse, 0x1ffffffe, RZ, 0xc0, !PT ;  /* 0x1ffffffe00037812 */ /* 0x040fe200078ec0ff */
[----:B------:R-:W-:Y:S01]  /*1400*/  IMAD.SHL.U32 R0, R0, 0x20, RZ ;  /* 0x0000002000007824 */ /* 0x000fe200078e00ff */
[----:B------:R-:W-:Y:S01]  /*1410*/  SHF.R.S32.HI R12, RZ, 0x1f, R19 ;  /* 0x0000001fff0c7819 */ /* 0x000fe20000011413 */
[----:B------:R-:W-:Y:S01]  /*1420*/  IMAD.IADD R5, R7, 0x1, -R4 ;  /* 0x0000000107057824 */ /* 0x000fe200078e0a04 */
[----:B------:R-:W-:Y:S01]  /*1430*/  LOP3.LUT R6, R2, 0x8, R14, 0xf8, !PT ;  /* 0x0000000802067812 */ /* 0x000fe200078ef80e */
[----:B------:R-:W-:Y:S01]  /*1440*/  IMAD.IADD R3, R9, 0x1, -R3 ;  /* 0x0000000109037824 */ /* 0x000fe200078e0a03 */
[----:B------:R-:W-:Y:S02]  /*1450*/  LEA.HI R12, R12, R19, RZ, 0x2 ;  /* 0x000000130c0c7211 */ /* 0x000fe400078f10ff */
[----:B------:R-:W-:Y:S02]  /*1460*/  LOP3.LUT R0, R0, 0xffffffc0, RZ, 0xc0, !PT ;  /* 0xffffffc000007812 */ /* 0x000fe400078ec0ff */
[----:B------:R-:W-:-:S02]  /*1470*/  SHF.R.U32.HI R4, RZ, 0x3, R2 ;  /* 0x00000003ff047819 */ /* 0x000fc40000011602 */
[----:B------:R-:W-:Y:S02]  /*1480*/  SHF.R.S32.HI R2, RZ, 0x2, R12 ;  /* 0x00000002ff027819 */ /* 0x000fe4000001140c */
[----:B------:R-:W-:Y:S01]  /*1490*/  LOP3.LUT R17, R17, 0x7ffffe00, R13, 0xf8, !PT ;  /* 0x7ffffe0011117812 */ /* 0x000fe200078ef80d */
[----:B------:R-:W-:Y:S01]  /*14a0*/  IMAD R13, R3, 0x8, R0 ;  /* 0x00000008030d7824 */ /* 0x000fe200078e0200 */
[----:B------:R-:W-:Y:S01]  /*14b0*/  LOP3.LUT R14, R6, R4, RZ, 0x3c, !PT ;  /* 0x00000004060e7212 */ /* 0x000fe200078e3cff */
[C---:B------:R-:W-:Y:S01]  /*14c0*/  IMAD.SHL.U32 R0, R8.reuse, 0x40, RZ ;  /* 0x0000004008007824 */ /* 0x040fe200078e00ff */
[C---:B------:R-:W-:Y:S01]  /*14d0*/  LOP3.LUT P6, RZ, R8.reuse, 0x2, RZ, 0xc0, !PT ;  /* 0x0000000208ff7812 */ /* 0x040fe200078cc0ff */
[----:B------:R-:W-:Y:S01]  /*14e0*/  IMAD R18, R5, 0x10, R2 ;  /* 0x0000001005127824 */ /* 0x000fe200078e0202 */
[----:B------:R-:W-:Y:S01]  /*14f0*/  LOP3.LUT P5, RZ, R8, 0x4, RZ, 0xc0, !PT ;  /* 0x0000000408ff7812 */ /* 0x000fe200078ac0ff */
[----:B------:R-:W-:Y:S01]  /*1500*/  IMAD.SHL.U32 R2, R11, 0x40, RZ ;  /* 0x000000400b027824 */ /* 0x000fe200078e00ff */
[----:B------:R-:W-:Y:S01]  /*1510*/  LOP3.LUT R0, R0, 0x1c0, RZ, 0xc0, !PT ;  /* 0x000001c000007812 */ /* 0x000fe200078ec0ff */
[----:B------:R-:W-:Y:S01]  /*1520*/  IMAD.SHL.U32 R3, R16, 0x8, RZ ;  /* 0x0000000810037824 */ /* 0x000fe200078e00ff */
[----:B------:R-:W-:Y:S01]  /*1530*/  LOP3.LUT P4, RZ, R10, 0x2, RZ, 0xc0, !PT ;  /* 0x000000020aff7812 */ /* 0x000fe2000788c0ff */
[----:B------:R-:W-:Y:S01]  /*1540*/  IMAD.SHL.U32 R5, R7, 0x400, RZ ;  /* 0x0000040007057824 */ /* 0x000fe200078e00ff */
[----:B------:R-:W-:Y:S01]  /*1550*/  LOP3.LUT R4, R2, 0x1c0, RZ, 0xc0, !PT ;  /* 0x000001c002047812 */ /* 0x000fe200078ec0ff */
[----:B------:R-:W-:Y:S01]  /*1560*/  IMAD.MOV.U32 R7, RZ, RZ, -0x10 ;  /* 0xfffffff0ff077424 */ /* 0x000fe200078e00ff */
[----:B------:R-:W-:Y:S01]  /*1570*/  LOP3.LUT R2, R0, 0x8, R3, 0xf8, !PT ;  /* 0x0000000800027812 */ /* 0x000fe200078ef803 */
[----:B------:R-:W-:Y:S01]  /*1580*/  IMAD.SHL.U32 R3, R15, 0x40, RZ ;  /* 0x000000400f037824 */ /* 0x000fe200078e00ff */
[----:B------:R-:W-:Y:S01]  /*1590*/  SHF.R.U32.HI R0, RZ, 0x3, R0 ;  /* 0x00000003ff007819 */ /* 0x000fe20000011600 */
[--C-:B------:R-:W-:Y:S01]  /*15a0*/  IMAD R6, R9, 0x2, R5.reuse ;  /* 0x0000000209067824 */ /* 0x100fe200078e0205 */
[----:B------:R-:W-:Y:S01]  /*15b0*/  LEA.HI R4, R4, R4, RZ, 0x1d ;  /* 0x0000000404047211 */ /* 0x000fe200078fe8ff */
[----:B------:R-:W-:Y:S01]  /*15c0*/  IMAD.MOV.U32 R9, RZ, RZ, 0x20 ;  /* 0x00000020ff097424 */ /* 0x000fe200078e00ff */
[----:B------:R-:W-:Y:S01]  /*15d0*/  LOP3.LUT R2, R2, R0, RZ, 0x3c, !PT ;  /* 0x0000000002027212 */ /* 0x000fe200078e3cff */
[----:B------:R-:W-:Y:S01]  /*15e0*/  IMAD R0, R16, 0x200, R14 ;  /* 0x0000020010007824 */ /* 0x000fe200078e020e */
[----:B------:R-:W-:Y:S01]  /*15f0*/  LOP3.LUT R3, R3, 0xfffffe00, RZ, 0xc0, !PT ;  /* 0xfffffe0003037812 */ /* 0x000fe200078ec0ff */
[----:B------:R-:W-:Y:S01]  /*1600*/  IMAD.IADD R8, R6, 0x1, R4 ;  /* 0x0000000106087824 */ /* 0x000fe200078e0204 */
[C---:B------:R-:W-:Y:S01]  /*1610*/  LOP3.LUT P3, RZ, R10.reuse, 0x4, RZ, 0xc0, !PT ;  /* 0x000000040aff7812 */ /* 0x040fe2000786c0ff */
[----:B------:R-:W-:Y:S01]  /*1620*/  IMAD R6, R10, 0x10, R20 ;  /* 0x000000100a067824 */ /* 0x000fe200078e0214 */
[CC--:B------:R-:W-:Y:S01]  /*1630*/  IADD3 R4, R2.reuse, R3.reuse, R5 ;  /* 0x0000000302047210 */ /* 0x0c0fe20007ffe005 */
[----:B------:R-:W-:Y:S01]  /*1640*/  STL [R1+0x7c], R18 ;  /* 0x00007c1201007387 */ /* 0x000fe20000100800 */
[----:B------:R-:W-:Y:S01]  /*1650*/  LOP3.LUT R5, R2, R3, RZ, 0xfc, !PT ;  /* 0x0000000302057212 */ /* 0x000fe200078efcff */
[----:B------:R-:W-:Y:S01]  /*1660*/  IMAD.MOV.U32 R11, RZ, RZ, 0x40 ;  /* 0x00000040ff0b7424 */ /* 0x000fe200078e00ff */
[----:B------:R-:W-:Y:S01]  /*1670*/  LOP3.LUT R3, R12, 0x7ffffffc, RZ, 0xc0, !PT ;  /* 0x7ffffffc0c037812 */ /* 0x000fe200078ec0ff */
[----:B------:R1:W-:Y:S01]  /*1680*/  STL [R1+0x8], R6 ;  /* 0x0000080601007387 */ /* 0x0003e20000100800 */
[----:B------:R-:W-:Y:S01]  /*1690*/  SHF.R.S32.HI R10, RZ, 0x1f, R205 ;  /* 0x0000001fff0a7819 */ /* 0x000fe200000114cd */
[----:B------:R-:W-:Y:S01]  /*16a0*/  IMAD.IADD R10, R18, 0x1, R13 ;  /* 0x00000001120a7824 */ /* 0x000fe200078e020d */
[----:B------:R-:W-:Y:S01]  /*16b0*/  LEA R188, R0, 0x2900, 0x1 ;  /* 0x0000290000bc7811 */ /* 0x000fe200078e08ff */
[----:B------:R-:W-:Y:S01]  /*16c0*/  IMAD.IADD R3, R19, 0x1, -R3 ;  /* 0x0000000113037824 */ /* 0x000fe200078e0a03 */
[----:B------:R-:W-:Y:S01]  /*16d0*/  SEL R0, R9, 0xffffffe0, !P6 ;  /* 0xffffffe009007807 */ /* 0x000fe20007000000 */
[----:B------:R-:W-:Y:S01]  /*16e0*/  IMAD.SHL.U32 R207, R17, 0x2, RZ ;  /* 0x0000000211cf7824 */ /* 0x000fe200078e00ff */
[----:B------:R2:W-:Y:S01]  /*16f0*/  STL [R1+0x3c], R10 ;  /* 0x00003c0a01007387 */ /* 0x0005e20000100800 */
[----:B------:R-:W-:Y:S01]  /*1700*/  IMAD.SHL.U32 R248, R3, 0x2, RZ ;  /* 0x0000000203f87824 */ /* 0x000fe200078e00ff */
[----:B------:R-:W-:-:S02]  /*1710*/  SEL R7, R7, 0x10, !P0 ;  /* 0x0000001007077807 */ /* 0x000fc40004000000 */
[C---:B------:R-:W-:Y:S02]  /*1720*/  SEL R2, R11.reuse, 0xffffffc0, !P3 ;  /* 0xffffffc00b027807 */ /* 0x040fe40005800000 */
[C---:B------:R-:W-:Y:S02]  /*1730*/  IADD3 R16, R248.reuse, 0x8, RZ ;  /* 0x00000008f8107810 */ /* 0x040fe40007ffe0ff */
[----:B------:R-:W-:Y:S01]  /*1740*/  IADD3 R13, R248, 0x20, RZ ;  /* 0x00000020f80d7810 */ /* 0x000fe20007ffe0ff */
[----:B------:R-:W-:Y:S01]  /*1750*/  IMAD.IADD R194, R188, 0x1, R2 ;  /* 0x00000001bcc27824 */ /* 0x000fe200078e0202 */
[----:B------:R-:W-:Y:S02]  /*1760*/  SEL R3, R11, 0xffffffc0, !P5 ;  /* 0xffffffc00b037807 */ /* 0x000fe40006800000 */
[----:B------:R-:W-:Y:S02]  /*1770*/  IADD3 R11, R248, 0x30, RZ ;  /* 0x00000030f80b7810 */ /* 0x000fe40007ffe0ff */
[----:B------:R-:W-:-:S02]  /*1780*/  IADD3 R199, R188, 0x20, RZ ;  /* 0x00000020bcc77810 */ /* 0x000fc40007ffe0ff */
[----:B------:R-:W-:Y:S02]  /*1790*/  @P4 IADD3 R199, R188, -0x20, RZ ;  /* 0xffffffe0bcc74810 */ /* 0x000fe40007ffe0ff */
[----:B-1----:R-:W-:Y:S02]  /*17a0*/  SEL R6, R9, 0xffffffe0, !P1 ;  /* 0xffffffe009067807 */ /* 0x002fe40004800000 */
[----:B------:R-:W-:Y:S01]  /*17b0*/  SHF.R.S32.HI R9, RZ, 0x1f, R248 ;  /* 0x0000001fff097819 */ /* 0x000fe200000114f8 */
[----:B------:R-:W-:Y:S01]  /*17c0*/  IMAD.IADD R191, R2, 0x1, R199 ;  /* 0x0000000102bf7824 */ /* 0x000fe200078e02c7 */
[----:B------:R-:W-:Y:S02]  /*17d0*/  IADD3 R9, R248, 0x38, RZ ;  /* 0x00000038f8097810 */ /* 0x000fe40007ffe0ff */
[----:B------:R-:W-:Y:S02]  /*17e0*/  SHF.R.S32.HI R11, RZ, 0x1f, R11 ;  /* 0x0000001fff0b7819 */ /* 0x000fe4000001140b */
[----:B--2---:R-:W-:-:S02]  /*17f0*/  LEA R10, R8, 0x80, 0x1 ;  /* 0x00000080080a7811 */ /* 0x004fc400078e08ff */
[----:B------:R-:W-:Y:S02]  /*1800*/  SHF.R.S32.HI R8, RZ, 0x1f, R16 ;  /* 0x0000001fff087819 */ /* 0x000fe40000011410 */
[----:B------:R-:W-:Y:S01]  /*1810*/  SHF.R.S32.HI R8, RZ, 0x1f, R13 ;  /* 0x0000001fff087819 */ /* 0x000fe2000001140d */
[C-C-:B------:R-:W-:Y:S01]  /*1820*/  IMAD.IADD R11, R10.reuse, 0x1, R6.reuse ;  /* 0x000000010a0b7824 */ /* 0x140fe200078e0206 */
[----:B------:R-:W-:Y:S01]  /*1830*/  SHF.R.S32.HI R8, RZ, 0x1f, R9 ;  /* 0x0000001fff087819 */ /* 0x000fe20000011409 */
[C---:B------:R-:W-:Y:S01]  /*1840*/  IMAD.IADD R8, R10.reuse, 0x1, R7 ;  /* 0x000000010a087824 */ /* 0x040fe200078e0207 */
[C---:B------:R-:W-:Y:S01]  /*1850*/  IADD3 R9, R10.reuse, 0x40, RZ ;  /* 0x000000400a097810 */ /* 0x040fe20007ffe0ff */
[----:B------:R-:W-:Y:S01]  /*1860*/  STL [R1+0x54], R10 ;  /* 0x0000540a01007387 */ /* 0x000fe20000100800 */
[----:B------:R-:W-:Y:S01]  /*1870*/  @P2 IADD3 R9, R10, -0x40, RZ ;  /* 0xffffffc00a092810 */ /* 0x000fe20007ffe0ff */
[----:B------:R-:W-:Y:S01]  /*1880*/  IMAD.IADD R2, R8, 0x1, R6 ;  /* 0x0000000108027824 */ /* 0x000fe200078e0206 */
[----:B------:R-:W-:Y:S01]  /*1890*/  LEA R195, R4, 0x5100, 0x1 ;  /* 0x0000510004c37811 */ /* 0x000fe200078e08ff */
[----:B------:R-:W-:Y:S01]  /*18a0*/  STL [R1+0x6c], R11 ;  /* 0x00006c0b01007387 */ /* 0x000fe20000100800 */
[----:B------:R-:W-:-:S02]  /*18b0*/  LEA R189, R5, 0x100, 0x1 ;  /* 0x0000010005bd7811 */ /* 0x000fc400078e08ff */
[C---:B------:R-:W-:Y:S01]  /*18c0*/  IADD3 R15, R248.reuse, 0x10, RZ ;  /* 0x00000010f80f7810 */ /* 0x040fe20007ffe0ff */
[----:B------:R1:W-:Y:S01]  /*18d0*/  STL [R1+0x64], R8 ;  /* 0x0000640801007387 */ /* 0x0003e20000100800 */
[----:B------:R-:W-:Y:S01]  /*18e0*/  IMAD.IADD R196, R195, 0x1, R3 ;  /* 0x00000001c3c47824 */ /* 0x000fe200078e0203 */
[C---:B------:R-:W-:Y:S01]  /*18f0*/  IADD3 R14, R248.reuse, 0x18, RZ ;  /* 0x00000018f80e7810 */ /* 0x040fe20007ffe0ff */
[----:B------:R-:W-:Y:S01]  /*1900*/  IMAD.IADD R190, R3, 0x1, R189 ;  /* 0x0000000103be7824 */ /* 0x000fe200078e02bd */
[----:B------:R2:W-:Y:S01]  /*1910*/  STL [R1+0x68], R2 ;  /* 0x0000680201007387 */ /* 0x0005e20000100800 */
[----:B------:R-:W-:Y:S01]  /*1920*/  IADD3 R12, R248, 0x28, RZ ;  /* 0x00000028f80c7810 */ /* 0x000fe20007ffe0ff */
[----:B------:R-:W-:Y:S01]  /*1930*/  IMAD.IADD R198, R195, 0x1, R0 ;  /* 0x00000001c3c67824 */ /* 0x000fe200078e0200 */
[----:B------:R-:W-:Y:S01]  /*1940*/  SHF.R.S32.HI R15, RZ, 0x1f, R15 ;  /* 0x0000001fff0f7819 */ /* 0x000fe2000001140f */
[----:B------:R-:W-:Y:S01]  /*1950*/  STL [R1+0x58], R9 ;  /* 0x0000580901007387 */ /* 0x000fe20000100800 */
[----:B------:R-:W-:Y:S01]  /*1960*/  SHF.R.S32.HI R14, RZ, 0x1f, R14 ;  /* 0x0000001fff0e7819 */ /* 0x000fe2000001140e */
[C---:B------:R-:W-:Y:S01]  /*1970*/  IMAD.IADD R193, R0.reuse, 0x1, R189 ;  /* 0x0000000100c17824 */ /* 0x040fe200078e02bd */
[----:B------:R-:W-:Y:S01]  /*1980*/  SHF.R.S32.HI R12, RZ, 0x1f, R12 ;  /* 0x0000001fff0c7819 */ /* 0x000fe2000001140c */
[C---:B------:R-:W-:Y:S01]  /*1990*/  IMAD.IADD R197, R0.reuse, 0x1, R196 ;  /* 0x0000000100c57824 */ /* 0x040fe200078e02c4 */
[C---:B------:R-:W-:Y:S01]  /*19a0*/  IADD3 R203, R199.reuse, 0x800, RZ ;  /* 0x00000800c7cb7810 */ /* 0x040fe20007ffe0ff */
[----:B------:R-:W-:Y:S01]  /*19b0*/  IMAD.IADD R192, R0, 0x1, R190 ;  /* 0x0000000100c07824 */ /* 0x000fe200078e02be */
[----:B------:R-:W-:-:S02]  /*19c0*/  IADD3 R202, R199, 0x1000, RZ ;  /* 0x00001000c7ca7810 */ /* 0x000fc40007ffe0ff */
[C---:B------:R-:W-:Y:S02]  /*19d0*/  IADD3 R201, R199.reuse, 0x1800, RZ ;  /* 0x00001800c7c97810 */ /* 0x040fe40007ffe0ff */
[----:B------:R-:W-:Y:S01]  /*19e0*/  IADD3 R200, R199, 0x2000, RZ ;  /* 0x00002000c7c87810 */ /* 0x000fe20007ffe0ff */
[--C-:B-1----:R-:W-:Y:S02]  /*19f0*/  IMAD.IADD R8, R6, 0x1, R9.reuse ;  /* 0x0000000106087824 */ /* 0x102fe400078e0209 */
[----:B--2---:R-:W-:-:S03]  /*1a00*/  IMAD.IADD R2, R7, 0x1, R9 ;  /* 0x0000000107027824 */ /* 0x004fc600078e0209 */
[----:B------:R-:W-:Y:S01]  /*1a10*/  STL [R1+0x5c], R8 ;  /* 0x00005c0801007387 */ /* 0x000fe20000100800 */
[----:B------:R-:W-:-:S03]  /*1a20*/  IMAD.IADD R3, R7, 0x1, R8 ;  /* 0x0000000107037824 */ /* 0x000fc600078e0208 */
[----:B------:R1:W-:Y:S04]  /*1a30*/  STL [R1+0x60], R2 ;  /* 0x0000600201007387 */ /* 0x0003e80000100800 */
[----:B------:R2:W-:Y:S01]  /*1a40*/  STL [R1+0x74], R3 ;  /* 0x0000740301007387 */ /* 0x0005e20000100800 */
[----:B-1----:R-:W-:-:S05]  /*1a50*/  IMAD.IADD R2, R6, 0x1, R2 ;  /* 0x0000000106027824 */ /* 0x002fca00078e0202 */
[----:B------:R2:W-:Y:S02]  /*1a60*/  STL [R1+0x70], R2 ;  /* 0x0000700201007387 */ /* 0x0005e40000100800 */
.L_x_804:
[----:B------:R-:W3:Y:S01]  /*1a70*/  LDL R14, [R1+0x4c] ;  /* 0x00004c00010e7983 */ /* 0x000ee20000100800 */
[----:B------:R-:W-:Y:S01]  /*1a80*/  ISETP.NE.U32.AND P0, PT, RZ, c[0x0][0x370], PT ;  /* 0x0000dc00ff007a0c */ /* 0x000fe20003f05070 */
[----:B------:R-:W-:Y:S01]  /*1a90*/  IMAD.MOV.U32 R13, RZ, RZ, 0x4 ;  /* 0x00000004ff0d7424 */ /* 0x000fe200078e00ff */
[----:B------:R-:W-:Y:S01]  /*1aa0*/  ISETP.NE.U32.AND P2, PT, RZ, c[0x0][0x360], PT ;  /* 0x0000d800ff007a0c */ /* 0x000fe20003f45070 */
[----:B------:R-:W-:Y:S01]  /*1ab0*/  IMAD.MOV.U32 R8, RZ, RZ, RZ ;  /* 0x000000ffff087224 */ /* 0x000fe200078e00ff */
[----:B------:R-:W-:Y:S01]  /*1ac0*/  ISETP.NE.AND.EX P1, PT, RZ, c[0x0][0x374], PT, P0 ;  /* 0x0000dd00ff007a0c */ /* 0x000fe20003f25300 */
[----:B------:R-:W-:Y:S01]  /*1ad0*/  IMAD.MOV.U32 R12, RZ, RZ, RZ ;  /* 0x000000ffff0c7224 */ /* 0x000fe200078e00ff */
[----:B------:R-:W-:Y:S02]  /*1ae0*/  ISETP.NE.AND.EX P0, PT, RZ, c[0x0][0x364], PT, P2 ;  /* 0x0000d900ff007a0c */ /* 0x000fe40003f05320 */
[----:B------:R-:W-:-:S04]  /*1af0*/  ISETP.NE.U32.AND P3, PT, RZ, c[0x0][0x348], PT ;  /* 0x0000d200ff007a0c */ /* 0x000fc80003f65070 */
[----:B------:R-:W-:-:S05]  /*1b00*/  ISETP.NE.AND.EX P3, PT, RZ, c[0x0][0x34c], PT, P3 ;  /* 0x0000d300ff007a0c */ /* 0x000fca0003f65330 */
[----:B---3--:R-:W-:-:S04]  /*1b10*/  @P1 IMAD.WIDE R6, R14, R13, c[0x0][0x370] ;  /* 0x0000dc000e061625 */ /* 0x008fc800078e020d */
[CC--:B--2---:R-:W-:Y:S01]  /*1b20*/  IMAD.WIDE R2, R14.reuse, R13.reuse, c[0x0][0x348] ;  /* 0x0000d2000e027625 */ /* 0x0c4fe200078e020d */
[----:B------:R-:W2:Y:S03]  /*1b30*/  @P1 LDG.E R8, [R6.64] ;  /* 0x0000000606081981 */ /* 0x000ea6000c1e1900 */
[----:B------:R-:W-:Y:S01]  /*1b40*/  @P0 IMAD.WIDE R4, R14, R13, c[0x0][0x360] ;  /* 0x0000d8000e040625 */ /* 0x000fe200078e020d */
[----:B------:R1:W5:Y:S04]  /*1b50*/  @P3 LDG.E R12, [R2.64] ;  /* 0x00000006020c3981 */ /* 0x000368000c1e1900 */
[----:B------:R1:W5:Y:S01]  /*1b60*/  @P0 LDG.E R236, [R4.64] ;  /* 0x0000000604ec0981 */ /* 0x000362000c1e1900 */
[----:B------:R-:W-:Y:S03]  /*1b70*/  YIELD ;  /* 0x0000000000007946 */ /* 0x000fe60003800000 */
[----:B--2---:R1:W-:Y:S01]  /*1b80*/  STL [R1+0x10], R8 ;  /* 0x0000100801007387 */ /* 0x0043e20000100800 */
[----:B------:R-:W-:Y:S05]  /*1b90*/  @P0 BRA `(.L_x_588) ;  /* 0x0000005000000947 */ /* 0x000fea0003800000 */
[----:B-----5:R-:W-:Y:S01]  /*1ba0*/  MOV R236, c[0x0][0x168] ;  /* 0x00005a0000ec7a02 */ /* 0x020fe20000000f00 */
[----:B------:R-:W-:Y:S05]  /*1bb0*/  @!P3 BRA `(.L_x_588) ;  /* 0x000000300000b947 */ /* 0x000fea0003800000 */
[----:B------:R2:W3:Y:S04]  /*1bc0*/  LDG.E R0, [R2.64] ;  /* 0x0000000602007981 */ /* 0x0004e8000c1e1900 */
[----:B-12---:R-:W3:Y:S02]  /*1bd0*/  LDG.E R2, [R2.64+0x4] ;  /* 0x0000040602027981 */ /* 0x006ee4000c1e1900 */
[----:B---3--:R-:W-:-:S02]  /*1be0*/  IADD3 R236, -R0, R2, RZ ;  /* 0x0000000200ec7210 */ /* 0x008fc40007ffe1ff */
.L_x_588:
[----:B------:R-:W-:-:S04]  /*1bf0*/  ISETP.NE.U32.AND P0, PT, RZ, c[0x0][0x368], PT ;  /* 0x0000da00ff007a0c */ /* 0x000fc80003f05070 */
[----:B------:R-:W-:-:S13]  /*1c00*/  ISETP.NE.AND.EX P0, PT, RZ, c[0x0][0x36c], PT, P0 ;  /* 0x0000db00ff007a0c */ /* 0x000fda0003f05300 */
[----:B------:R-:W-:Y:S05]  /*1c10*/  @!P0 BRA `(.L_x_589) ;  /* 0x0000003000008947 */ /* 0x000fea0003800000 */
[----:B-1----:R-:W-:-:S05]  /*1c20*/  IMAD.WIDE R2, R14, R13, c[0x0][0x368] ;  /* 0x0000da000e027625 */ /* 0x002fca00078e020d */
[----:B------:R1:W5:Y:S01]  /*1c30*/  LDG.E R0, [R2.64] ;  /* 0x0000000602007981 */ /* 0x000362000c1e1900 */
[----:B------:R-:W-:Y:S05]  /*1c40*/  BRA `(.L_x_590) ;  /* 0x0000008000007947 */ /* 0x000fea0003800000 */
.L_x_589:
[----:B------:R-:W-:Y:S01]  /*1c50*/  ISETP.NE.U32.AND P0, PT, RZ, c[0x0][0x350], PT ;  /* 0x0000d400ff007a0c */ /* 0x000fe20003f05070 */
[----:B------:R-:W-:-:S03]  /*1c60*/  IMAD.U32 R0, RZ, RZ, UR5 ;  /* 0x00000005ff007e24 */ /* 0x000fc6000f8e00ff */
[----:B------:R-:W-:-:S13]  /*1c70*/  ISETP.NE.AND.EX P0, PT, RZ, c[0x0][0x354], PT, P0 ;  /* 0x0000d500ff007a0c */ /* 0x000fda0003f05300 */
[----:B------:R-:W-:Y:S05]  /*1c80*/  @!P0 BRA `(.L_x_590) ;  /* 0x0000004000008947 */ /* 0x000fea0003800000 */
[----:B-1----:R-:W-:-:S05]  /*1c90*/  IMAD.WIDE R2, R14, R13, c[0x0][0x350] ;  /* 0x0000d4000e027625 */ /* 0x002fca00078e020d */
[----:B------:R-:W2:Y:S04]  /*1ca0*/  LDG.E R4, [R2.64] ;  /* 0x0000000602047981 */ /* 0x000ea8000c1e1900 */
[----:B------:R-:W2:Y:S02]  /*1cb0*/  LDG.E R0, [R2.64+0x4] ;  /* 0x0000040602007981 */ /* 0x000ea4000c1e1900 */
[----:B--2---:R-:W-:Y:S02]  /*1cc0*/  IADD3 R0, -R4, R0, RZ ;  /* 0x0000000004007210 */ /* 0x004fe40007ffe1ff */
.L_x_590:
[----:B-1----:R-:W2:Y:S01]  /*1cd0*/  LDL.LU R2, [R1+0x44] ;  /* 0x0000440001027983 */ /* 0x002ea20000300800 */
[----:B------:R-:W-:Y:S01]  /*1ce0*/  IMAD.MOV.U32 R3, RZ, RZ, c[0x0][0x2c4] ;  /* 0x0000b100ff037624 */ /* 0x000fe200078e00ff */
[----:B------:R-:W-:Y:S01]  /*1cf0*/  LOP3.LUT R204, R204, 0xfffbffff, RZ, 0xc0, !PT ;  /* 0xfffbffffcccc7812 */ /* 0x000fe200078ec0ff */
[----:B------:R-:W-:Y:S02]  /*1d00*/  IMAD.MOV.U32 R6, RZ, RZ, c[0x0][0x32c] ;  /* 0x0000cb00ff067624 */ /* 0x000fe400078e00ff */
[----:B-----5:R-:W-:Y:S01]  /*1d10*/  IMAD.IADD R237, R0, 0x1, -R8 ;  /* 0x0000000100ed7824 */ /* 0x020fe200078e0a08 */
[----:B------:R-:W-:-:S02]  /*1d20*/  ISETP.NE.AND P4, PT, R3, 0x1, PT ;  /* 0x000000010300780c */ /* 0x000fc40003f85270 */
[----:B------:R-:W-:-:S11]  /*1d30*/  ISETP.GE.AND P1, PT, R6, 0x1, PT ;  /* 0x000000010600780c */ /* 0x000fd60003f26270 */
[----:B------:R-:W-:-:S04]  /*1d40*/  @P4 LOP3.LUT R204, R204, 0x40000, RZ, 0xfc, !PT ;  /* 0x00040000cccc4812 */ /* 0x000fc800078efcff */
[----:B------:R-:W-:-:S04]  /*1d50*/  LOP3.LUT R204, R204, 0xfffeffff, RZ, 0xc0, !PT ;  /* 0xfffeffffcccc7812 */ /* 0x000fc800078ec0ff */
[----:B------:R-:W-:Y:S01]  /*1d60*/  @P1 LOP3.LUT R204, R204, 0x10000, RZ, 0xfc, !PT ;  /* 0x00010000cccc1812 */ /* 0x000fe200078efcff */
[----:B--2---:R-:W-:-:S05]  /*1d70*/  IMAD.SHL.U32 R15, R2, 0x80, RZ ;  /* 0x00000080020f7824 */ /* 0x004fca00078e00ff */
[----:B------:R1:W-:Y:S01]  /*1d80*/  STL [R1+0x38], R15 ;  /* 0x0000380f01007387 */ /* 0x0003e20000100800 */
[----:B------:R-:W-:-:S05]  /*1d90*/  IADD3 R2, R15, 0x7f, RZ ;  /* 0x0000007f0f027810 */ /* 0x000fca0007ffe0ff */
[----:B------:R-:W-:-:S04]  /*1da0*/  @P4 IMAD.HI.U32 R3, R2, c[0x0][0x2c8], RZ ;  /* 0x0000b20002034a27 */ /* 0x000fc800078e00ff */
[----:B------:R-:W-:Y:S01]  /*1db0*/  IMAD.MOV.U32 R0, RZ, RZ, R2 ;  /* 0x000000ffff007224 */ /* 0x000fe200078e0002 */
[----:B------:R-:W-:Y:S02]  /*1dc0*/  IADD3 R2, R237, 0x1, -R236 ;  /* 0x00000001ed027810 */ /* 0x000fe40007ffe8ec */
[----:B------:R-:W-:-:S05]  /*1dd0*/  @P4 SHF.R.U32.HI R0, RZ, c[0x0][0x2cc], R3 ;  /* 0x0000b300ff004a19 */ /* 0x000fca0000011603 */
[----:B------:R-:W-:-:S05]  /*1de0*/  IMAD.IADD R0, R2, 0x1, R0 ;  /* 0x0000000102007824 */ /* 0x000fca00078e0200 */
[----:B------:R-:W-:Y:S01]  /*1df0*/  IADD3 R3, R0, c[0x0][0x328], RZ ;  /* 0x0000ca0000037a10 */ /* 0x000fe20007ffe0ff */
[----:B------:R-:W-:Y:S05]  /*1e00*/  @!P1 BRA `(.L_x_591) ;  /* 0x0000010000009947 */ /* 0x000fea0003800000 */
[C---:B------:R-:W-:Y:S01]  /*1e10*/  ISETP.GT.AND P0, PT, R0.reuse, RZ, PT ;  /* 0x000000ff0000720c */ /* 0x040fe20003f04270 */
[----:B------:R-:W-:Y:S01]  /*1e20*/  BSSY B0, `(.L_x_592) ;  /* 0x000000c000007945 */ /* 0x000fe20003800000 */
[----:B------:R-:W-:-:S11]  /*1e30*/  IADD3 R2, R0, -0x1, RZ ;  /* 0xffffffff00027810 */ /* 0x000fd60007ffe0ff */
[----:B------:R-:W-:Y:S05]  /*1e40*/  @P0 BRA `(.L_x_593) ;  /* 0x0000006000000947 */ /* 0x000fea0003800000 */
[----:B------:R-:W-:Y:S01]  /*1e50*/  ISETP.NE.AND P0, PT, R6, 0x1, PT ;  /* 0x000000010600780c */ /* 0x000fe20003f05270 */
[----:B------:R-:W-:-:S12]  /*1e60*/  IMAD.MOV R0, RZ, RZ, -R0 ;  /* 0x000000ffff007224 */ /* 0x000fd800078e0a00 */
[----:B------:R-:W-:-:S05]  /*1e70*/  @P0 IMAD.HI.U32 R2, R0, c[0x0][0x330], RZ ;  /* 0x0000cc0000020a27 */ /* 0x000fca00078e00ff */
[----:B------:R-:W-:-:S04]  /*1e80*/  @P0 SHF.R.U32.HI R0, RZ, c[0x0][0x334], R2 ;  /* 0x0000cd00ff000a19 */ /* 0x000fc80000011602 */
[----:B------:R-:W-:Y:S01]  /*1e90*/  LOP3.LUT R2, RZ, R0, RZ, 0x33, !PT ;  /* 0x00000000ff027212 */ /* 0x000fe200078e33ff */
[----:B------:R-:W-:Y:S05]  /*1ea0*/  BRA `(.L_x_594) ;  /* 0x0000003000007947 */ /* 0x000fea0003800000 */
.L_x_593:
[----:B------:R-:W-:-:S13]  /*1eb0*/  ISETP.NE.AND P0, PT, R6, 0x1, PT ;  /* 0x000000010600780c */ /* 0x000fda0003f05270 */
[----:B------:R-:W-:-:S05]  /*1ec0*/  @P0 IMAD.HI.U32 R0, R2, c[0x0][0x330], RZ ;  /* 0x0000cc0002000a27 */ /* 0x000fca00078e00ff */
[----:B------:R-:W-:Y:S02]  /*1ed0*/  @P0 SHF.R.U32.HI R2, RZ, c[0x0][0x334], R0 ;  /* 0x0000cd00ff020a19 */ /* 0x000fe40000011600 */
.L_x_594:
[----:B------:R-:W-:Y:S05]  /*1ee0*/  BSYNC B0 ;  /* 0x0000000000007941 */ /* 0x000fea0003800000 */
.L_x_592:
[----:B------:R-:W-:-:S05]  /*1ef0*/  IMAD R2, R2, R6, c[0x0][0x32c] ;  /* 0x0000cb0002027624 */ /* 0x000fca00078e0206 */
[----:B------:R-:W-:-:S04]  /*1f00*/  IMNMX R3, R3, R2, PT ;  /* 0x0000000203037217 */ /* 0x000fc80003800200 */
.L_x_591:
[----:B------:R-:W-:Y:S01]  /*1f10*/  IADD3 R3, R3, 0x4f, RZ ;  /* 0x0000004f03037810 */ /* 0x000fe20007ffe0ff */
[----:B------:R-:W-:Y:S01]  /*1f20*/  @P4 IMAD.HI.U32 R4, R15, c[0x0][0x2c8], RZ ;  /* 0x0000b2000f044a27 */ /* 0x000fe200078e00ff */
[----:B------:R-:W-:-:S03]  /*1f30*/  IADD3 R2, R237, 0x4f, RZ ;  /* 0x0000004fed027810 */ /* 0x000fc60007ffe0ff */
[----:B------:R-:W-:-:S04]  /*1f40*/  IMAD.HI R5, R3, 0x66666667, RZ ;  /* 0x6666666703057827 */ /* 0x000fc800078e02ff */
[----:B------:R-:W-:-:S04]  /*1f50*/  IMAD.HI R2, R2, 0x66666667, RZ ;  /* 0x6666666702027827 */ /* 0x000fc800078e02ff */
[----:B------:R-:W-:Y:S01]  /*1f60*/  IMAD.MOV.U32 R0, RZ, RZ, R15 ;  /* 0x000000ffff007224 */ /* 0x000fe200078e000f */
[----:B------:R-:W-:Y:S01]  /*1f70*/  @P4 SHF.R.U32.HI R0, RZ, c[0x0][0x2cc], R4 ;  /* 0x0000b300ff004a19 */ /* 0x000fe20000011604 */
[----:B------:R-:W-:Y:S01]  /*1f80*/  IMAD.IADD R249, R237, 0x1, -R236 ;  /* 0x00000001edf97824 */ /* 0x000fe200078e0aec */
[----:B------:R-:W-:Y:S02]  /*1f90*/  SHF.R.U32.HI R4, RZ, 0x1f, R5 ;  /* 0x0000001fff047819 */ /* 0x000fe40000011605 */
[----:B------:R-:W-:Y:S01]  /*1fa0*/  SHF.R.U32.HI R3, RZ, 0x1f, R2 ;  /* 0x0000001fff037819 */ /* 0x000fe20000011602 */
[----:B------:R-:W-:Y:S01]  /*1fb0*/  IMAD.IADD R0, R249, 0x1, R0 ;  /* 0x00000001f9007824 */ /* 0x000fe200078e0200 */
[----:B------:R-:W-:Y:S02]  /*1fc0*/  LEA.HI.SX32 R4, R5, R4, 0x1b ;  /* 0x0000000405047211 */ /* 0x000fe400078fdaff */
[----:B------:R-:W-:Y:S02]  /*1fd0*/  LEA.HI.SX32 R3, R2, R3, 0x1b ;  /* 0x0000000302037211 */ /* 0x000fe400078fdaff */
[----:B------:R-:W-:-:S02]  /*1fe0*/  IADD3 R2, R0, -c[0x0][0x324], RZ ;  /* 0x8000c90000027a10 */ /* 0x000fc40007ffe0ff */
[----:B------:R-:W-:Y:S01]  /*1ff0*/  IMNMX R9, R3, R4, PT ;  /* 0x0000000403097217 */ /* 0x000fe20003800200 */
[----:B------:R-:W-:Y:S05]  /*2000*/  @!P1 BRA `(.L_x_595) ;  /* 0x000000f000009947 */ /* 0x000fea0003800000 */
[----:B------:R-:W-:Y:S01]  /*2010*/  ISETP.GT.AND P0, PT, R0, -0x1, PT ;  /* 0xffffffff0000780c */ /* 0x000fe20003f04270 */
[----:B------:R-:W-:-:S12]  /*2020*/  BSSY B0, `(.L_x_596) ;  /* 0x000000b000007945 */ /* 0x000fd80003800000 */
[----:B------:R-:W-:Y:S05]  /*2030*/  @P0 BRA `(.L_x_597) ;  /* 0x0000006000000947 */ /* 0x000fea0003800000 */
[----:B------:R-:W-:Y:S02]  /*2040*/  ISETP.NE.AND P0, PT, R6, 0x1, PT ;  /* 0x000000010600780c */ /* 0x000fe40003f05270 */
[----:B------:R-:W-:-:S11]  /*2050*/  LOP3.LUT R0, RZ, R0, RZ, 0x33, !PT ;  /* 0x00000000ff007212 */ /* 0x000fd600078e33ff */
[----:B------:R-:W-:-:S05]  /*2060*/  @P0 IMAD.HI.U32 R3, R0, c[0x0][0x330], RZ ;  /* 0x0000cc0000030a27 */ /* 0x000fca00078e00ff */
[----:B------:R-:W-:-:S04]  /*2070*/  @P0 SHF.R.U32.HI R0, RZ, c[0x0][0x334], R3 ;  /* 0x0000cd00ff000a19 */ /* 0x000fc80000011603 */
[----:B------:R-:W-:Y:S01]  /*2080*/  LOP3.LUT R0, RZ, R0, RZ, 0x33, !PT ;  /* 0x00000000ff007212 */ /* 0x000fe200078e33ff */
[----:B------:R-:W-:Y:S05]  /*2090*/  BRA `(.L_x_598) ;  /* 0x0000003000007947 */ /* 0x000fea0003800000 */
.L_x_597:
[----:B------:R-:W-:-:S13]  /*20a0*/  ISETP.NE.AND P0, PT, R6, 0x1, PT ;  /* 0x000000010600780c */ /* 0x000fda0003f05270 */
[----:B------:R-:W-:-:S05]  /*20b0*/  @P0 IMAD.HI.U32 R3, R0, c[0x0][0x330], RZ ;  /* 0x0000cc0000030a27 */ /* 0x000fca00078e00ff */
[----:B------:R-:W-:Y:S02]  /*20c0*/  @P0 SHF.R.U32.HI R0, RZ, c[0x0][0x334], R3 ;  /* 0x0000cd00ff000a19 */ /* 0x000fe40000011603 */
.L_x_598:
[----:B------:R-:W-:Y:S05]  /*20d0*/  BSYNC B0 ;  /* 0x0000000000007941 */ /* 0x000fea0003800000 */
.L_x_596:
[----:B------:R-:W-:-:S05]  /*20e0*/  IMAD R0, R0, c[0x0][0x32c], RZ ;  /* 0x0000cb0000007a24 */ /* 0x000fca00078e02ff */
[----:B------:R-:W-:-:S04]  /*20f0*/  IMNMX R2, R2, R0, !PT ;  /* 0x0000000002027217 */ /* 0x000fc80007800200 */
.L_x_595:
[----:B------:R-:W2:Y:S01]  /*2100*/  LDL R16, [R1+0x48] ;  /* 0x0000480001107983 */ /* 0x000ea20000100800 */
[----:B------:R-:W-:Y:S01]  /*2110*/  IMAD.HI R2, R2, 0x66666667, RZ ;  /* 0x6666666702027827 */ /* 0x000fe200078e02ff */
[----:B------:R-:W-:Y:S04]  /*2120*/  BSSY B0, `(.L_x_599) ;  /* 0x000002e000007945 */ /* 0x000fe80003800000 */
[----:B------:R-:W-:-:S04]  /*2130*/  SHF.R.U32.HI R0, RZ, 0x1f, R2 ;  /* 0x0000001fff007819 */ /* 0x000fc80000011602 */
[----:B------:R-:W-:-:S04]  /*2140*/  LEA.HI.SX32 R2, R2, R0, 0x1b ;  /* 0x0000000002027211 */ /* 0x000fc800078fdaff */
[----:B------:R-:W-:Y:S01]  /*2150*/  IMNMX R6, RZ, R2, !PT ;  /* 0x00000002ff067217 */ /* 0x000fe20007800200 */
[----:B------:R-:W-:-:S03]  /*2160*/  IMAD.MOV.U32 R2, RZ, RZ, RZ ;  /* 0x000000ffff027224 */ /* 0x000fc600078e00ff */
[----:B------:R-:W-:Y:S02]  /*2170*/  ISETP.GT.AND P0, PT, R9, R6, PT ;  /* 0x000000060900720c */ /* 0x000fe40003f04270 */
        /* <DEDUP_REMOVED lines=9> */
[----:B------:R-:W-:-:S04]  /*2210*/  ISETP.NE.AND P0, PT, R5, RZ, PT ;  /* 0x000000ff0500720c */ /* 0x000fc80003f05270 */
[----:B------:R-:W-:-:S04]  /*2220*/  SEL R0, R5, c[0x0][0x338], P0 ;  /* 0x0000ce0005007a07 */ /* 0x000fc80000000000 */
[----:B------:R-:W-:Y:S02]  /*2230*/  IABS R3, R0 ;  /* 0x0000000000037213 */ /* 0x000fe40000000000 */
[----:B------:R-:W-:Y:S02]  /*2240*/  IADD3 R7, R0, -0x1, R9 ;  /* 0xffffffff00077810 */ /* 0x000fe40007ffe009 */
[----:B------:R-:W3:Y:S03]  /*2250*/  I2F.RP R2, R3 ;  /* 0x0000000300027306 */ /* 0x000ee60000209400 */
[----:B------:R-:W-:-:S05]  /*2260*/  IMAD.IADD R7, R7, 0x1, -R6 ;  /* 0x0000000107077824 */ /* 0x000fca00078e0a06 */
[----:B------:R-:W-:Y:S01]  /*2270*/  IABS R11, R7 ;  /* 0x00000007000b7213 */ /* 0x000fe20000000000 */
[----:B---3--:R-:W3:Y:S02]  /*2280*/  MUFU.RCP R2, R2 ;  /* 0x0000000200027308 */ /* 0x008ee40000001000 */
[----:B---3--:R-:W-:-:S06]  /*2290*/  IADD3 R2, R2, 0xffffffe, RZ ;  /* 0x0ffffffe02027810 */ /* 0x008fcc0007ffe0ff */
[----:B--2---:R-:W2:Y:S02]  /*22a0*/  F2I.FTZ.U32.TRUNC.NTZ R5, R2 ;  /* 0x0000000200057305 */ /* 0x004ea4000021f000 */
[----:B--2---:R-:W-:-:S04]  /*22b0*/  IMAD.MOV R2, RZ, RZ, -R5 ;  /* 0x000000ffff027224 */ /* 0x004fc800078e0a05 */
        /* <DEDUP_REMOVED lines=20> */
.L_x_600:
[----:B------:R-:W-:Y:S05]  /*2400*/  BSYNC B0 ;  /* 0x0000000000007941 */ /* 0x000fea0003800000 */
.L_x_599:
[----:B------:R-:W-:Y:S01]  /*2410*/  IMAD R3, R17, R2, R6 ;  /* 0x0000000211037224 */ /* 0x000fe200078e0206 */
[----:B------:R-:W-:Y:S01]  /*2420*/  PRMT R0, RZ, 0x7610, R0 ;  /* 0x00007610ff007816 */ /* 0x000fe20000000000 */
[----:B------:R-:W-:Y:S01]  /*2430*/  CS2R R22, SRZ ;  /* 0x0000000000167805 */ /* 0x000fe2000001ff00 */
[----:B------:R-:W-:Y:S01]  /*2440*/  CS2R R24, SRZ ;  /* 0x0000000000187805 */ /* 0x000fe2000001ff00 */
[----:B------:R-:W-:Y:S01]  /*2450*/  IMAD.IADD R2, R3, 0x1, R2 ;  /* 0x0000000103027824 */ /* 0x000fe200078e0202 */
[----:B------:R3:W-:Y:S01]  /*2460*/  STL [R1+0x4], R3 ;  /* 0x0000040301007387 */ /* 0x0007e20000100800 */
        /* <DEDUP_REMOVED lines=35> */
[----:B---3--:R-:W3:Y:S01]  /*26a0*/  LDL R4, [R1+0x8] ;  /* 0x0000080001047983 */ /* 0x008ee20000100800 */
[----:B------:R-:W-:-:S04]  /*26b0*/  ISETP.NE.U32.AND P0, PT, RZ, c[0x0][0x340], PT ;  /* 0x0000d000ff007a0c */ /* 0x000fc80003f05070 */
[----:B------:R-:W-:-:S13]  /*26c0*/  ISETP.NE.AND.EX P1, PT, RZ, c[0x0][0x344], PT, P0 ;  /* 0x0000d100ff007a0c */ /* 0x000fda0003f25300 */
[----:B------:R-:W-:-:S05]  /*26d0*/  @P1 IMAD.WIDE R2, R14, R13, c[0x0][0x340] ;  /* 0x0000d0000e021625 */ /* 0x000fca00078e020d */
[----:B------:R4:W5:Y:S01]  /*26e0*/  @P1 LDG.E R8, [R2.64] ;  /* 0x0000000602081981 */ /* 0x000962000c1e1900 */
[----:B------:R-:W-:Y:S02]  /*26f0*/  SHF.R.S32.HI R0, RZ, 0x1f, R12 ;  /* 0x0000001fff007819 */ /* 0x000fe4000001140c */
[----:B------:R-:W-:Y:S02]  /*2700*/  LOP3.LUT R32, R16, 0xffff, RZ, 0xc0, !PT ;  /* 0x0000ffff10207812 */ /* 0x000fe400078ec0ff */
[----:B--2---:R-:W-:Y:S01]  /*2710*/  SEL R5, R14, RZ, !P3 ;  /* 0x000000ff0e057207 */ /* 0x004fe20005800000 */
[----:B------:R-:W-:Y:S01]  /*2720*/  IMAD R0, R0, c[0x0][0x178], RZ ;  /* 0x00005e0000007a24 */ /* 0x000fe200078e02ff */
[----:B------:R-:W-:Y:S02]  /*2730*/  ISETP.GE.AND P2, PT, R205, c[0x0][0x198], PT ;  /* 0x00006600cd007a0c */ /* 0x000fe40003f46270 */
[----:B------:R-:W-:Y:S01]  /*2740*/  IADD3 R122, R206, -0x1, RZ ;  /* 0xffffffffce7a7810 */ /* 0x000fe20007ffe0ff */
[----:B------:R-:W-:-:S02]  /*2750*/  IMAD R0, R12, c[0x0][0x17c], R0 ;  /* 0x00005f000c007a24 */ /* 0x000fc400078e0200 */
[----:B----4-:R-:W-:-:S05]  /*2760*/  IMAD.WIDE.U32 R2, R12, c[0x0][0x178], RZ ;  /* 0x00005e000c027a25 */ /* 0x010fca00078e00ff */
[----:B------:R-:W-:Y:S02]  /*2770*/  IADD3 R3, R3, R0, RZ ;  /* 0x0000000003037210 */ /* 0x000fe40007ffe0ff */
[----:B------:R-:W-:-:S03]  /*2780*/  SHF.R.S32.HI R0, RZ, 0x1f, R14 ;  /* 0x0000001fff007819 */ /* 0x000fc6000001140e */
[----:B------:R-:W-:Y:S01]  /*2790*/  IMAD.WIDE.U32 R2, R32, c[0x0][0x1b8], R2 ;  /* 0x00006e0020027a25 */ /* 0x000fe200078e0002 */
[----:B------:R-:W-:-:S03]  /*27a0*/  SEL R6, R0, RZ, !P3 ;  /* 0x000000ff00067207 */ /* 0x000fc60005800000 */
[----:B------:R-:W-:Y:S02]  /*27b0*/  IMAD R3, R32, c[0x0][0x1bc], R3 ;  /* 0x00006f0020037a24 */ /* 0x000fe400078e0203 */
[----:B------:R-:W-:Y:S02]  /*27c0*/  IMAD R6, R6, c[0x0][0x1c0], RZ ;  /* 0x0000700006067a24 */ /* 0x000fe400078e02ff */
[----:B------:R-:W-:-:S04]  /*27d0*/  IMAD.WIDE.U32 R2, R5, c[0x0][0x1c0], R2 ;  /* 0x0000700005027a25 */ /* 0x000fc800078e0002 */
[----:B------:R-:W-:-:S05]  /*27e0*/  IMAD R6, R5, c[0x0][0x1c4], R6 ;  /* 0x0000710005067a24 */ /* 0x000fca00078e0206 */
[----:B------:R-:W-:Y:S02]  /*27f0*/  IADD3 R3, R3, R6, RZ ;  /* 0x0000000603037210 */ /* 0x000fe40007ffe0ff */
[----:B---3--:R-:W-:-:S04]  /*2800*/  IADD3 R4, R4, R15, RZ ;  /* 0x0000000f04047210 */ /* 0x008fc80007ffe0ff */
[----:B------:R-:W-:Y:S01]  /*2810*/  MOV R0, R4 ;  /* 0x0000000400007202 */ /* 0x000fe20000000f00 */
[----:B------:R-:W-:-:S05]  /*2820*/  @P4 IMAD.HI.U32 R7, R4, c[0x0][0x2c8], RZ ;  /* 0x0000b20004074a27 */ /* 0x000fca00078e00ff */
[----:B------:R-:W-:-:S04]  /*2830*/  @P4 SHF.R.U32.HI R0, RZ, c[0x0][0x2cc], R7 ;  /* 0x0000b300ff004a19 */ /* 0x000fc80000011607 */
[--C-:B------:R-:W-:Y:S01]  /*2840*/  SHF.R.S32.HI R7, RZ, 0x1f, R0.reuse ;  /* 0x0000001fff077819 */ /* 0x100fe20000011400 */
[----:B------:R-:W-:Y:S02]  /*2850*/  IMAD.MOV R5, RZ, RZ, -R0 ;  /* 0x000000ffff057224 */ /* 0x000fe400078e0a00 */
[----:B------:R-:W-:-:S04]  /*2860*/  IMAD.WIDE.U32 R2, R0, c[0x0][0x1b0], R2 ;  /* 0x00006c0000027a25 */ /* 0x000fc800078e0002 */
[----:B------:R-:W-:Y:S02]  /*2870*/  IMAD R4, R5, c[0x0][0x2c4], R4 ;  /* 0x0000b10005047a24 */ /* 0x000fe400078e0204 */
[----:B------:R-:W-:Y:S01]  /*2880*/  IMAD R5, R7, c[0x0][0x1b0], RZ ;  /* 0x00006c0007057a24 */ /* 0x000fe200078e02ff */
[----:B------:R-:W-:-:S03]  /*2890*/  @!P1 MOV R8, R14 ;  /* 0x0000000e00089202 */ /* 0x000fc60000000f00 */
[----:B------:R-:W-:Y:S01]  /*28a0*/  IMAD R6, R0, c[0x0][0x1b4], R5 ;  /* 0x00006d0000067a24 */ /* 0x000fe200078e0205 */
[----:B------:R-:W-:-:S03]  /*28b0*/  SHF.R.S32.HI R5, RZ, 0x1f, R4 ;  /* 0x0000001fff057819 */ /* 0x000fc60000011404 */
        /* <DEDUP_REMOVED lines=8> */
[----:B------:R2:W3:Y:S02]  /*2940*/  SHFL.IDX PT, R7, R5, RZ, 0x181f ;  /* 0x00181fff05077589 */ /* 0x0004e400000e0000 */
.L_x_809:
[----:B------:R-:W-:Y:S05]  /*2950*/  BRA.DIV ~URZ, `(.L_x_603) ;  /* 0x00017fb27f007947 */ /* 0x000fea000b800000 */
[----:B------:R4:W1:Y:S02]  /*2960*/  SHFL.IDX PT, R2, R6, RZ, 0x181f ;  /* 0x00181fff06027589 */ /* 0x00086400000e0000 */
.L_x_810:
[----:B--2---:R-:W2:Y:S04]  /*2970*/  LDL R3, [R1+0x38] ;  /* 0x0000380001037983 */ /* 0x004ea80000100800 */
[----:B------:R-:W4:Y:S02]  /*2980*/  S2R R4, SR_TID.X ;  /* 0x0000000000047919 */ /* 0x000f240000002100 */
[----:B----4-:R-:W-:-:S04]  /*2990*/  SHF.R.S32.HI R0, RZ, 0x1f, R4 ;  /* 0x0000001fff007819 */ /* 0x010fc80000011404 */
[----:B------:R-:W-:-:S04]  /*29a0*/  LEA.HI R0, R0, R4, RZ, 0x3 ;  /* 0x0000000400007211 */ /* 0x000fc800078f18ff */
[----:B------:R-:W-:Y:S01]  /*29b0*/  SHF.R.S32.HI R0, RZ, 0x3, R0 ;  /* 0x00000003ff007819 */ /* 0x000fe20000011400 */
[----:B------:R-:W-:Y:S01]  /*29c0*/  IMAD R4, R236, c[0x0][0x2c4], RZ ;  /* 0x0000b100ec047a24 */ /* 0x000fe200078e02ff */
[----:B------:R-:W-:Y:S03]  /*29d0*/  BSSY B0, `(.L_x_604) ;  /* 0x000000b000007945 */ /* 0x000fe60003800000 */
[----:B--2---:R-:W-:-:S05]  /*29e0*/  IMAD.IADD R0, R0, 0x1, R3 ;  /* 0x0000000100007824 */ /* 0x004fca00078e0203 */
[----:B------:R-:W-:-:S13]  /*29f0*/  ISETP.GE.AND P0, PT, R0, R4, PT ;  /* 0x000000040000720c */ /* 0x000fda0003f06270 */
[----:B------:R-:W-:Y:S05]  /*2a00*/  @P0 BRA `(.L_x_605) ;  /* 0x0000007000000947 */ /* 0x000fea0003800000 */
[----:B------:R-:W-:Y:S02]  /*2a10*/  SHF.R.S32.HI R9, RZ, 0x1f, R205 ;  /* 0x0000001fff097819 */ /* 0x000fe400000114cd */
[----:B-1----:R-:W-:-:S04]  /*2a20*/  LEA R2, P0, R205, R2, 0x1 ;  /* 0x00000002cd027211 */ /* 0x002fc800078008ff */
[----:B---3--:R-:W-:-:S05]  /*2a30*/  LEA.HI.X R3, R205, R7, R9, 0x1, P0 ;  /* 0x00000007cd037211 */ /* 0x008fca00000f0c09 */
[----:B------:R-:W-:Y:S01]  /*2a40*/  @!PT LDS RZ, [RZ] ;  /* 0x00000000fffff984 */ /* 0x000fe20000000800 */
[----:B------:R-:W-:Y:S01]  /*2a50*/  @!PT LDS RZ, [RZ] ;  /* 0x00000000fffff984 */ /* 0x000fe20000000800 */
[----:B------:R-:W-:Y:S01]  /*2a60*/  @!PT LDS RZ, [RZ] ;  /* 0x00000000fffff984 */ /* 0x000fe20000000800 */
[----:B------:R1:W-:Y:S04]  /*2a70*/  LDGSTS.E.BYPASS.LTC128B.128 [R207+0x5100], [R2.64], !P2 ;  /* 0x0510000002cf7fae */ /* 0x0003e8000d101d46 */
.L_x_605:
[----:B------:R-:W-:Y:S05]  /*2a80*/  BSYNC B0 ;  /* 0x0000000000007941 */ /* 0x000fea0003800000 */
.L_x_604:
[----:B------:R-:W-:Y:S05]  /*2a90*/  BRA.DIV ~URZ, `(.L_x_606) ;  /* 0x00017ee27f007947 */ /* 0x000fea000b800000 */
[----:B---3--:R2:W3:Y:S04]  /*2aa0*/  SHFL.IDX PT, R7, R5, 0x1, 0x181f ;  /* 0x00381f0005077f89 */ /* 0x0084e800000e0000 */
[----:B-1----:R2:W1:Y:S02]  /*2ab0*/  SHFL.IDX PT, R2, R6, 0x1, 0x181f ;  /* 0x00381f0006027f89 */ /* 0x00246400000e0000 */
.L_x_811:
[----:B------:R-:W-:Y:S01]  /*2ac0*/  IADD3 R3, R0, 0x10, RZ ;  /* 0x0000001000037810 */ /* 0x000fe20007ffe0ff */
[----:B------:R-:W-:Y:S03]  /*2ad0*/  BSSY B0, `(.L_x_607) ;  /* 0x000000a000007945 */ /* 0x000fe60003800000 */
        /* <DEDUP_REMOVED lines=9> */
.L_x_608:
[----:B------:R-:W-:Y:S05]  /*2b70*/  BSYNC B0 ;  /* 0x0000000000007941 */ /* 0x000fea0003800000 */
.L_x_607:
[----:B------:R-:W-:Y:S05]  /*2b80*/  BRA.DIV ~URZ, `(.L_x_609) ;  /* 0x00017ec27f007947 */ /* 0x000fea000b800000 */
[----:B---3--:R3:W4:Y:S02]  /*2b90*/  SHFL.IDX PT, R7, R5, 0x2, 0x181f ;  /* 0x00581f0005077f89 */ /* 0x00872400000e0000 */
.L_x_812:
[----:B------:R-:W-:Y:S05]  /*2ba0*/  BRA.DIV ~URZ, `(.L_x_610) ;  /* 0x00017f127f007947 */ /* 0x000fea000b800000 */
[----:B-1----:R1:W2:Y:S02]  /*2bb0*/  SHFL.IDX PT, R2, R6, 0x2, 0x181f ;  /* 0x00581f0006027f89 */ /* 0x0022a400000e0000 */
.L_x_813:
[----:B------:R-:W-:Y:S01]  /*2bc0*/  IADD3 R3, R0, 0x20, RZ ;  /* 0x0000002000037810 */ /* 0x000fe20007ffe0ff */
[----:B------:R-:W-:Y:S03]  /*2bd0*/  BSSY B0, `(.L_x_611) ;  /* 0x000000a000007945 */ /* 0x000fe60003800000 */
[----:B------:R-:W-:-:S13]  /*2be0*/  ISETP.GE.AND P0, PT, R3, R4, PT ;  /* 0x000000040300720c */ /* 0x000fda0003f06270 */
[----:B------:R-:W-:Y:S05]  /*2bf0*/  @P0 BRA `(.L_x_612) ;  /* 0x0000007000000947 */ /* 0x000fea0003800000 */
[----:B------:R-:W-:Y:S02]  /*2c00*/  SHF.R.S32.HI R9, RZ, 0x1f, R205 ;  /* 0x0000001fff097819 */ /* 0x000fe400000114cd */
[----:B--2---:R-:W-:-:S04]  /*2c10*/  LEA R2, P0, R205, R2, 0x1 ;  /* 0x00000002cd027211 */ /* 0x004fc800078008ff */
[----:B----4-:R-:W-:-:S05]  /*2c20*/  LEA.HI.X R3, R205, R7, R9, 0x1, P0 ;  /* 0x00000007cd037211 */ /* 0x010fca00000f0c09 */
[----:B------:R-:W-:Y:S01]  /*2c30*/  @!PT LDS RZ, [RZ] ;  /* 0x00000000fffff984 */ /* 0x000fe20000000800 */
[----:B------:R-:W-:Y:S01]  /*2c40*/  @!PT LDS RZ, [RZ] ;  /* 0x00000000fffff984 */ /* 0x000fe20000000800 */
[----:B------:R-:W-:Y:S01]  /*2c50*/  @!PT LDS RZ, [RZ] ;  /* 0x00000000fffff984 */ /* 0x000fe20000000800 */
[----:B------:R2:W-:Y:S04]  /*2c60*/  LDGSTS.E.BYPASS.LTC128B.128 [R207+0x6100], [R2.64], !P2 ;  /* 0x0610000002cf7fae */ /* 0x0005e8000d101d46 */
.L_x_612:
[----:B------:R-:W-:Y:S05]  /*2c70*/  BSYNC B0 ;  /* 0x0000000000007941 */ /* 0x000fea0003800000 */
.L_x_611:
[----:B------:R-:W-:Y:S05]  /*2c80*/  BRA.DIV ~URZ, `(.L_x_613) ;  /* 0x00017ea27f007947 */ /* 0x000fea000b800000 */
[----:B----4-:R4:W1:Y:S04]  /*2c90*/  SHFL.IDX PT, R7, R5, 0x3, 0x181f ;  /* 0x00781f0005077f89 */ /* 0x01086800000e0000 */
[----:B--2---:R4:W2:Y:S02]  /*2ca0*/  SHFL.IDX PT, R2, R6, 0x3, 0x181f ;  /* 0x00781f0006027f89 */ /* 0x0048a400000e0000 */
.L_x_814:
        /* <DEDUP_REMOVED lines=11> */
.L_x_615:
[----:B------:R-:W-:Y:S05]  /*2d60*/  BSYNC B0 ;  /* 0x0000000000007941 */ /* 0x000fea0003800000 */
.L_x_614:
[----:B------:R-:W-:Y:S05]  /*2d70*/  BRA.DIV ~URZ, `(.L_x_616) ;  /* 0x00017e827f007947 */ /* 0x000fea000b800000 */
[----:B-1----:R1:W3:Y:S02]  /*2d80*/  SHFL.IDX PT, R7, R5, 0x4, 0x181f ;  /* 0x00981f0005077f89 */ /* 0x0022e400000e0000 */
.L_x_815:
[----:B------:R-:W-:Y:S05]  /*2d90*/  BRA.DIV ~URZ, `(.L_x_617) ;  /* 0x00017ed27f007947 */ /* 0x000fea000b800000 */
[----:B--2---:R2:W1:Y:S02]  /*2da0*/  SHFL.IDX PT, R2, R6, 0x4, 0x181f ;  /* 0x00981f0006027f89 */ /* 0x00446400000e0000 */
.L_x_816:
        /* <DEDUP_REMOVED lines=11> */
.L_x_619:
[----:B------:R-:W-:Y:S05]  /*2e60*/  BSYNC B0 ;  /* 0x0000000000007941 */ /* 0x000fea0003800000 */
.L_x_618:
[----:B------:R-:W-:Y:S05]  /*2e70*/  BRA.DIV ~URZ, `(.L_x_620) ;  /* 0x00017e627f007947 */ /* 0x000fea000b800000 */
[----:B---3--:R3:W2:Y:S04]  /*2e80*/  SHFL.IDX PT, R7, R5, 0x5, 0x181f ;  /* 0x00b81f0005077f89 */ /* 0x0086a800000e0000 */
[----:B-1----:R3:W1:Y:S02]  /*2e90*/  SHFL.IDX PT, R2, R6, 0x5, 0x181f ;  /* 0x00b81f0006027f89 */ /* 0x00266400000e0000 */
.L_x_817:
[----:B------:R-:W-:Y:S01]  /*2ea0*/  IADD3 R3, R0, 0x50, RZ ;  /* 0x0000005000037810 */ /* 0x000fe20007ffe0ff */
[----:B------:R-:W-:Y:S03]  /*2eb0*/  BSSY B0, `(.L_x_621) ;  /* 0x000000a000007945 */ /* 0x000fe60003800000 */
[----:B------:R-:W-:-:S13]  /*2ec0*/  ISETP.GE.AND P0, PT, R3, R4, PT ;  /* 0x000000040300720c */ /* 0x000fda0003f06270 */
[----:B------:R-:W-:Y:S05]  /*2ed0*/  @P0 BRA `(.L_x_622) ;  /* 0x0000007000000947 */ /* 0x000fea0003800000 */
[----:B------:R-:W-:Y:S02]  /*2ee0*/  SHF.R.S32.HI R9, RZ, 0x1f, R205 ;  /* 0x0000001fff097819 */ /* 0x000fe400000114cd */
[----:B-1----:R-:W-:-:S04]  /*2ef0*/  LEA R2, P0, R205, R2, 0x1 ;  /* 0x00000002cd027211 */ /* 0x002fc800078008ff */
[----:B--2---:R-:W-:-:S05]  /*2f00*/  LEA.HI.X R3, R205, R7, R9, 0x1, P0 ;  /* 0x00000007cd037211 */ /* 0x004fca00000f0c09 */
[----:B------:R-:W-:Y:S01]  /*2f10*/  @!PT LDS RZ, [RZ] ;  /* 0x00000000fffff984 */ /* 0x000fe20000000800 */
[----:B------:R-:W-:Y:S01]  /*2f20*/  @!PT LDS RZ, [RZ] ;  /* 0x00000000fffff984 */ /* 0x000fe20000000800 */
[----:B------:R-:W-:Y:S01]  /*2f30*/  @!PT LDS RZ, [RZ] ;  /* 0x00000000fffff984 */ /* 0x000fe20000000800 */
[----:B------:R1:W-:Y:S04]  /*2f40*/  LDGSTS.E.BYPASS.LTC128B.128 [R207+0x7900], [R2.64], !P2 ;  /* 0x0790000002cf7fae */ /* 0x0003e8000d101d46 */
.L_x_622:
[----:B------:R-:W-:Y:S05]  /*2f50*/  BSYNC B0 ;  /* 0x0000000000007941 */ /* 0x000fea0003800000 */
.L_x_621:
[----:B------:R-:W-:Y:S05]  /*2f60*/  BRA.DIV ~URZ, `(.L_x_623) ;  /* 0x00017e427f007947 */ /* 0x000fea000b800000 */
[----:B--2---:R2:W3:Y:S02]  /*2f70*/  SHFL.IDX PT, R7, R5, 0x6, 0x181f ;  /* 0x00d81f0005077f89 */ /* 0x0044e400000e0000 */
.L_x_818:
[----:B------:R-:W-:Y:S05]  /*2f80*/  BRA.DIV ~URZ, `(.L_x_624) ;  /* 0x00017e927f007947 */ /* 0x000fea000b800000 */
[----:B-1----:R1:W2:Y:S02]  /*2f90*/  SHFL.IDX PT, R2, R6, 0x6, 0x181f ;  /* 0x00d81f0006027f89 */ /* 0x0022a400000e0000 */
.L_x_819:
        /* <DEDUP_REMOVED lines=11> */
.L_x_626:
[----:B------:R-:W-:Y:S05]  /*3050*/  BSYNC B0 ;  /* 0x0000000000007941 */ /* 0x000fea0003800000 */
.L_x_625:
[----:B------:R-:W-:Y:S05]  /*3060*/  BRA.DIV ~URZ, `(.L_x_627) ;  /* 0x00017e227f007947 */ /* 0x000fea000b800000 */
[----:B--234-:R-:W2:Y:S04]  /*3070*/  SHFL.IDX PT, R5, R5, 0x7, 0x181f ;  /* 0x00f81f0005057f89 */ /* 0x01cea800000e0000 */
[----:B------:R3:W4:Y:S02]  /*3080*/  SHFL.IDX PT, R2, R6, 0x7, 0x181f ;  /* 0x00f81f0006027f89 */ /* 0x00072400000e0000 */
.L_x_820:
[----:B------:R-:W-:Y:S01]  /*3090*/  IADD3 R0, R0, 0x70, RZ ;  /* 0x0000007000007810 */ /* 0x000fe20007ffe0ff */
[----:B-----5:R-:W-:Y:S01]  /*30a0*/  IMAD.WIDE.U32 R172, R8, c[0x0][0x2b0], RZ ;  /* 0x0000ac0008ac7a25 */ /* 0x020fe200078e00ff */
[----:B------:R-:W-:Y:S02]  /*30b0*/  SHF.R.S32.HI R41, RZ, 0x1f, R205 ;  /* 0x0000001fff297819 */ /* 0x000fe400000114cd */
[----:B------:R-:W-:Y:S02]  /*30c0*/  ISETP.GE.AND P0, PT, R0, R4, PT ;  /* 0x000000040000720c */ /* 0x000fe40003f06270 */
[----:B------:R-:W-:Y:S01]  /*30d0*/  SHF.R.S32.HI R0, RZ, 0x1f, R8 ;  /* 0x0000001fff007819 */ /* 0x000fe20000011408 */
[----:B------:R1:W-:Y:S04]  /*30e0*/  STL.64 [R1+0x20], R172 ;  /* 0x000020ac01007387 */ /* 0x0003e80000100a00 */
[----:B------:R-:W-:-:S04]  /*30f0*/  IMAD R0, R0, c[0x0][0x2b0], RZ ;  /* 0x0000ac0000007a24 */ /* 0x000fc800078e02ff */
[----:B------:R-:W-:Y:S02]  /*3100*/  IMAD R0, R8, c[0x0][0x2b4], R0 ;  /* 0x0000ad0008007a24 */ /* 0x000fe400078e0200 */
[----:B----4-:R-:W-:Y:S02]  /*3110*/  @!P0 LEA R2, P1, R205, R2, 0x1 ;  /* 0x00000002cd028211 */ /* 0x010fe400078208ff */
[----:B------:R-:W-:Y:S02]  /*3120*/  IMAD.IADD R169, R173, 0x1, R0 ;  /* 0x00000001ada97824 */ /* 0x000fe400078e0200 */
[----:B--2---:R-:W-:-:S03]  /*3130*/  @!P0 LEA.HI.X R3, R205, R5, R41, 0x1, P1 ;  /* 0x00000005cd038211 */ /* 0x004fc600008f0c29 */
[----:B------:R1:W-:Y:S04]  /*3140*/  STL [R1+0x30], R169 ;  /* 0x000030a901007387 */ /* 0x0003e80000100800 */
[----:B------:R-:W-:Y:S01]  /*3150*/  @!PT LDS RZ, [RZ] ;  /* 0x00000000fffff984 */ /* 0x000fe20000000800 */
[----:B------:R-:W-:Y:S01]  /*3160*/  @!PT LDS RZ, [RZ] ;  /* 0x00000000fffff984 */ /* 0x000fe20000000800 */
[----:B------:R-:W-:Y:S01]  /*3170*/  @!PT LDS RZ, [RZ] ;  /* 0x00000000fffff984 */ /* 0x000fe20000000800 */
[----:B------:R1:W-:Y:S04]  /*3180*/  @!P0 LDGSTS.E.BYPASS.LTC128B.128 [R207+0x8900], [R2.64], !P2 ;  /* 0x0890000002cf8fae */ /* 0x0003e8000d101d46 */
[----:B------:R-:W0:Y:S01]  /*3190*/  LDGDEPBAR ;  /* 0x00000000000079af */ /* 0x000e220000000000 */
[----:B------:R-:W-:Y:S02]  /*31a0*/  WARPSYNC 0xffffffff ;  /* 0xffffffff00007948 */ /* 0x000fe40003800000 */
[----:B------:R-:W2:Y:S04]  /*31b0*/  LDL R174, [R1+0x8] ;  /* 0x0000080001ae7983 */ /* 0x000ea80000100800 */
[----:B------:R-:W4:Y:S01]  /*31c0*/  LDL R175, [R1+0x10] ;  /* 0x0000100001af7983 */ /* 0x000f220000100800 */
[----:B-1-3--:R-:W-:-:S02]  /*31d0*/  IMAD.MOV.U32 R6, RZ, RZ, 0x50 ;  /* 0x00000050ff067424 */ /* 0x00afc400078e00ff */
[----:B------:R-:W-:Y:S02]  /*31e0*/  IMAD.MOV.U32 R0, RZ, RZ, c[0x0][0x2b8] ;  /* 0x0000ae00ff007624 */ /* 0x000fe400078e00ff */
[----:B------:R-:W-:-:S03]  /*31f0*/  IMAD R121, R206, R6, -0x50 ;  /* 0xffffffb0ce797424 */ /* 0x000fc600078e0206 */
[----:B------:R-:W-:Y:S01]  /*3200*/  ISETP.NE.AND P5, PT, R0, 0x1, PT ;  /* 0x000000010000780c */ /* 0x000fe20003fa5270 */
[----:B------:R-:W-:Y:S01]  /*3210*/  IMAD.MOV.U32 R211, RZ, RZ, RZ ;  /* 0x000000ffffd37224 */ /* 0x000fe200078e00ff */
[----:B------:R-:W-:Y:S01]  /*3220*/  BAR.SYNC.DEFER_BLOCKING 0x0 ;  /* 0x0000000000007b1d */ /* 0x000fe20000010000 */
[----:B--2---:R-:W-:-:S05]  /*3230*/  IMAD.IADD R2, R174, 0x1, R121 ;  /* 0x00000001ae027824 */ /* 0x004fca00078e0279 */
[C---:B------:R-:W-:Y:S01]  /*3240*/  ISETP.GE.AND P0, PT, R2.reuse, R237, PT ;  /* 0x000000ed0200720c */ /* 0x040fe20003f06270 */
[----:B----4-:R-:W-:-:S03]  /*3250*/  IMAD.IADD R2, R2, 0x1, R175 ;  /* 0x0000000102027824 */ /* 0x010fc600078e02af */
[----:B------:R-:W-:Y:S01]  /*3260*/  ISETP.GT.OR P0, PT, R174, 0x4f, P0 ;  /* 0x0000004fae00780c */ /* 0x000fe20000704670 */
[----:B------:R-:W-:-:S04]  /*3270*/  @P5 IMAD.HI.U32 R3, R2, c[0x0][0x2bc], RZ ;  /* 0x0000af0002035a27 */ /* 0x000fc800078e00ff */
[----:B------:R-:W-:Y:S01]  /*3280*/  IMAD.MOV.U32 R0, RZ, RZ, R2 ;  /* 0x000000ffff007224 */ /* 0x000fe200078e0002 */
[----:B------:R-:W-:-:S07]  /*3290*/  @P5 SHF.R.U32.HI R0, RZ, c[0x0][0x2c0], R3 ;  /* 0x0000b000ff005a19 */ /* 0x000fce0000011603 */
[----:B------:R-:W-:-:S04]  /*32a0*/  @!P0 IADD3 R3, P1, R0, R172, RZ ;  /* 0x000000ac00038210 */ /* 0x000fc80007f3e0ff */
[----:B------:R-:W-:Y:S02]  /*32b0*/  @!P0 LEA.HI.X.SX32 R5, R0, R169, 0x1, P1 ;  /* 0x000000a900058211 */ /* 0x000fe400008f0eff */
        /* <DEDUP_REMOVED lines=8> */
[----:B------:R-:W-:-:S04]  /*3340*/  IMAD R0, R33, c[0x0][0x1e0], RZ ;  /* 0x0000780021007a24 */ /* 0x000fc800078e02ff */
[----:B------:R-:W-:-:S04]  /*3350*/  IMAD R0, R224, c[0x0][0x1e4], R0 ;  /* 0x00007900e0007a24 */ /* 0x000fc800078e0200 */
[----:B------:R-:W-:Y:S02]  /*3360*/  IMAD.IADD R3, R3, 0x1, R0 ;  /* 0x0000000103037824 */ /* 0x000fe400078e0200 */
[----:B------:R-:W-:-:S04]  /*3370*/  IMAD.WIDE.U32 R170, R32, c[0x0][0x1e8], RZ ;  /* 0x00007a0020aa7a25 */ /* 0x000fc800078e00ff */
[----:B------:R-:W-:Y:S01]  /*3380*/  IMAD R168, R32, c[0x0][0x1ec], R171 ;  /* 0x00007b0020a87a24 */ /* 0x000fe200078e02ab */
[----:B---3--:R-:W-:Y:S01]  /*3390*/  SHF.R.S32.HI R7, RZ, 0x1f, R8 ;  /* 0x0000001fff077819 */ /* 0x008fe20000011408 */
[----:B-1----:R-:W-:-:S03]  /*33a0*/  IMAD R4, R206, -0x50, R6 ;  /* 0xffffffb0ce047824 */ /* 0x002fc600078e0206 */
[----:B------:R-:W-:Y:S01]  /*33b0*/  LEA.HI R7, R7, R8, RZ, 0x3 ;  /* 0x0000000807077211 */ /* 0x000fe200078f18ff */
[----:B------:R-:W-:-:S03]  /*33c0*/  IMAD.IADD R120, R237, 0x1, R4 ;  /* 0x00000001ed787824 */ /* 0x000fc600078e0204 */
[----:B------:R-:W-:Y:S01]  /*33d0*/  SHF.R.S32.HI R7, RZ, 0x3, R7 ;  /* 0x00000003ff077819 */ /* 0x000fe20000011407 */
[----:B------:R-:W-:-:S04]  /*33e0*/  IMAD.WIDE.U32 R42, R32, c[0x0][0x210], RZ ;  /* 0x00008400202a7a25 */ /* 0x000fc800078e00ff */
[----:B------:R-:W-:Y:S02]  /*33f0*/  IMAD.IADD R5, R120, 0x1, -R7 ;  /* 0x0000000178057824 */ /* 0x000fe400078e0a07 */
[----:B------:R-:W-:Y:S01]  /*3400*/  IMAD R35, R32, c[0x0][0x214], R43 ;  /* 0x0000850020237a24 */ /* 0x000fe200078e022b */
[----:B------:R-:W-:Y:S04]  /*3410*/  STL.64 [R1+0x18], R170 ;  /* 0x000018aa01007387 */ /* 0x000fe80000100a00 */
[----:B------:R-:W-:Y:S04]  /*3420*/  STL [R1+0x14], R168 ;  /* 0x000014a801007387 */ /* 0x000fe80000100800 */
[----:B------:R-:W-:Y:S01]  /*3430*/  STL.64 [R1+0x28], R42 ;  /* 0x0000282a01007387 */ /* 0x000fe20000100a00 */
[----:B------:R-:W-:-:S03]  /*3440*/  ISETP.GE.AND P6, PT, R205, c[0x0][0x1d4], PT ;  /* 0x00007500cd007a0c */ /* 0x000fc60003fc6270 */
[----:B------:R-:W-:Y:S04]  /*3450*/  STL [R1+0x34], R35 ;  /* 0x0000342301007387 */ /* 0x000fe80000100800 */
[----:B------:R-:W3:Y:S01]  /*3460*/  LDL R176, [R1+0x4] ;  /* 0x0000040001b07983 */ /* 0x000ee20000100800 */
[C---:B------:R-:W-:Y:S02]  /*3470*/  ISETP.GE.AND P4, PT, R5.reuse, 0x11, PT ;  /* 0x000000110500780c */ /* 0x040fe40003f86270 */
[----:B------:R-:W-:Y:S01]  /*3480*/  ISETP.GE.AND P3, PT, R5, 0x21, PT ;  /* 0x000000210500780c */ /* 0x000fe20003f66270 */
[----:B------:R-:W-:Y:S01]  /*3490*/  IMAD.SHL.U32 R123, R205, 0x2, RZ ;  /* 0x00000002cd7b7824 */ /* 0x000fe200078e00ff */
        /* <DEDUP_REMOVED lines=9> */
[----:B------:R-:W2:Y:S01]  /*3530*/  SHFL.IDX PT, R3, R12, RZ, 0x181f ;  /* 0x00181fff0c037589 */ /* 0x000ea200000e0000 */
[----:B------:R-:W-:-:S03]  /*3540*/  ISETP.GE.AND P0, PT, R5, 0x1, PT ;  /* 0x000000010500780c */ /* 0x000fc60003f06270 */
[----:B------:R-:W4:Y:S04]  /*3550*/  SHFL.IDX PT, R6, R0, 0x1, 0x181f ;  /* 0x00381f0000067f89 */ /* 0x000f2800000e0000 */
[----:B------:R-:W5:Y:S04]  /*3560*/  SHFL.IDX PT, R8, R12, 0x1, 0x181f ;  /* 0x00381f000c087f89 */ /* 0x000f6800000e0000 */
[----:B------:R-:W3:Y:S02]  /*3570*/  SHFL.IDX PT, R7, R0, 0x2, 0x181f ;  /* 0x00581f0000077f89 */ /* 0x000ee400000e0000 */
[----:B-1----:R-:W-:-:S04]  /*3580*/  @P0 LEA R2, P1, R205, R2, 0x1 ;  /* 0x00000002cd020211 */ /* 0x002fc800078208ff */
[----:B--2---:R-:W-:Y:S01]  /*3590*/  @P0 LEA.HI.X R3, R205, R3, R41, 0x1, P1 ;  /* 0x00000003cd030211 */ /* 0x004fe200008f0c29 */
[----:B------:R-:W1:Y:S04]  /*35a0*/  SHFL.IDX PT, R9, R12, 0x2, 0x181f ;  /* 0x00581f000c097f89 */ /* 0x000e6800000e0000 */
[----:B------:R2:W-:Y:S01]  /*35b0*/  @P0 LDGSTS.E.BYPASS.LTC128B.128 [R207+0x2900], [R2.64], !P6 ;  /* 0x0290000002cf0fae */ /* 0x0005e2000f101d46 */
[----:B------:R-:W-:Y:S02]  /*35c0*/  ISETP.GE.AND P1, PT, R5, 0x31, PT ;  /* 0x000000310500780c */ /* 0x000fe40003f26270 */
[----:B----4-:R-:W-:-:S04]  /*35d0*/  @P4 LEA R10, P0, R205, R6, 0x1 ;  /* 0x00000006cd0a4211 */ /* 0x010fc800078008ff */
[C---:B-----5:R-:W-:Y:S01]  /*35e0*/  @P4 LEA.HI.X R11, R205.reuse, R8, R41, 0x1, P0 ;  /* 0x00000008cd0b4211 */ /* 0x060fe200000f0c29 */
[----:B--2---:R-:W2:Y:S04]  /*35f0*/  SHFL.IDX PT, R2, R0, 0x3, 0x181f ;  /* 0x00781f0000027f89 */ /* 0x004ea800000e0000 */
[----:B------:R-:W4:Y:S01]  /*3600*/  SHFL.IDX PT, R3, R12, 0x3, 0x181f ;  /* 0x00781f000c037f89 */ /* 0x000f2200000e0000 */
[----:B---3--:R-:W-:-:S03]  /*3610*/  @P3 LEA R8, P0, R205, R7, 0x1 ;  /* 0x00000007cd083211 */ /* 0x008fc600078008ff */
[----:B------:R3:W-:Y:S01]  /*3620*/  @P4 LDGSTS.E.BYPASS.LTC128B.128 [R207+0x3100], [R10.64], !P6 ;  /* 0x031000000acf4fae */ /* 0x0007e2000f101d46 */
[----:B-1----:R-:W-:-:S03]  /*3630*/  @P3 LEA.HI.X R9, R205, R9, R41, 0x1, P0 ;  /* 0x00000009cd093211 */ /* 0x002fc600000f0c29 */
[----:B------:R-:W1:Y:S04]  /*3640*/  SHFL.IDX PT, R0, R0, 0x4, 0x181f ;  /* 0x00981f0000007f89 */ /* 0x000e6800000e0000 */
[----:B------:R3:W-:Y:S01]  /*3650*/  @P3 LDGSTS.E.BYPASS.LTC128B.128 [R207+0x3900], [R8.64], !P6 ;  /* 0x0390000008cf3fae */ /* 0x0007e2000f101d46 */
[----:B--2---:R-:W-:-:S04]  /*3660*/  @P1 LEA R6, P0, R205, R2, 0x1 ;  /* 0x00000002cd061211 */ /* 0x004fc800078008ff */
[----:B----4-:R-:W-:Y:S02]  /*3670*/  @P1 LEA.HI.X R7, R205, R3, R41, 0x1, P0 ;  /* 0x00000003cd071211 */ /* 0x010fe400000f0c29 */
[----:B------:R-:W2:Y:S01]  /*3680*/  SHFL.IDX PT, R3, R12, 0x4, 0x181f ;  /* 0x00981f000c037f89 */ /* 0x000ea200000e0000 */
[----:B------:R-:W-:-:S03]  /*3690*/  ISETP.GE.AND P0, PT, R5, 0x41, PT ;  /* 0x000000410500780c */ /* 0x000fc60003f06270 */
[----:B------:R4:W-:Y:S10]  /*36a0*/  @P1 LDGSTS.E.BYPASS.LTC128B.128 [R207+0x4100], [R6.64], !P6 ;  /* 0x0410000006cf1fae */ /* 0x0009f4000f101d46 */
[----:B-1----:R-:W-:-:S04]  /*36b0*/  @P0 LEA R2, P2, R205, R0, 0x1 ;  /* 0x00000000cd020211 */ /* 0x002fc800078408ff */
[----:B--2---:R-:W-:-:S05]  /*36c0*/  @P0 LEA.HI.X R3, R205, R3, R41, 0x1, P2 ;  /* 0x00000003cd030211 */ /* 0x004fca00010f0c29 */
[----:B------:R1:W-:Y:S04]  /*36d0*/  @P0 LDGSTS.E.BYPASS.LTC128B.128 [R207+0x4900], [R2.64], !P6 ;  /* 0x0490000002cf0fae */ /* 0x0003e8000f101d46 */
[----:B------:R-:W0:Y:S01]  /*36e0*/  LDGDEPBAR ;  /* 0x00000000000079af */ /* 0x000e220000000000 */
[----:B------:R-:W-:-:S04]  /*36f0*/  DEPBAR.LE SB0, 0x1 ;  /* 0x000080400000791a */ /* 0x000fc80000000000 */
[----:B------:R-:W-:-:S04]  /*3700*/  DEPBAR.LE SB0, 0x0 ;  /* 0x000080000000791a */ /* 0x000fc80000000000 */
[----:B------:R-:W-:Y:S01]  /*3710*/  BAR.SYNC.DEFER_BLOCKING 0x0 ;  /* 0x0000000000007b1d */ /* 0x000fe20000010000 */
[----:B------:R-:W-:Y:S02]  /*3720*/  IMAD R0, R33, c[0x0][0x208], RZ ;  /* 0x0000820021007a24 */ /* 0x000fe400078e02ff */
[----:B-1----:R-:W-:-:S04]  /*3730*/  IMAD.WIDE.U32 R2, R224, c[0x0][0x208], RZ ;  /* 0x00008200e0027a25 */ /* 0x002fc800078e00ff */
[----:B------:R-:W-:Y:S01]  /*3740*/  IMAD R0, R224, c[0x0][0x20c], R0 ;  /* 0x00008300e0007a24 */ /* 0x000fe200078e0200 */
[----:B---3--:R-:W-:Y:S04]  /*3750*/  LDSM.16.M88.4 R8, [R195+0x2000] ;  /* 0x00200000c308783b */ /* 0x008fe80000000200 */
[----:B------:R-:W1:Y:S04]  /*3760*/  LDSM.16.M88.4 R16, [R188] ;  /* 0x00000000bc10783b */ /* 0x000e680000000200 */
[----:B------:R-:W2:Y:S04]  /*3770*/  LDSM.16.M88.4 R12, [R195] ;  /* 0x00000000c30c783b */ /* 0x000ea80000000200 */
[----:B------:R-:W3:Y:S01]  /*3780*/  LDSM.16.M88.4 R36, [R188+0x2000] ;  /* 0x00200000bc24783b */ /* 0x000ee20000000200 */
[----:B------:R-:W-:-:S03]  /*3790*/  IMAD.IADD R3, R3, 0x1, R0 ;  /* 0x0000000103037824 */ /* 0x000fc600078e0200 */
[----:B------:R-:W5:Y:S01]  /*37a0*/  LDSM.16.M88.4 R20, [R188+0x800] ;  /* 0x00080000bc14783b */ /* 0x000f620000000200 */
[----:B------:R-:W-:Y:S02]  /*37b0*/  IMAD R0, R34, c[0x0][0x218], RZ ;  /* 0x0000860022007a24 */ /* 0x000fe400078e02ff */
[C---:B------:R-:W-:Y:S01]  /*37c0*/  IMAD.WIDE.U32 R2, R211.reuse, c[0x0][0x218], R2 ;  /* 0x00008600d3027a25 */ /* 0x040fe200078e0002 */
[----:B------:R-:W-:Y:S03]  /*37d0*/  LDSM.16.M88.4 R24, [R188+0x1000] ;  /* 0x00100000bc18783b */ /* 0x000fe60000000200 */
[----:B------:R-:W-:Y:S01]  /*37e0*/  IMAD R0, R211, c[0x0][0x21c], R0 ;  /* 0x00008700d3007a24 */ /* 0x000fe200078e0200 */
[----:B------:R-:W-:Y:S01]  /*37f0*/  LDSM.16.M88.4 R28, [R188+0x1800] ;  /* 0x00180000bc1c783b */ /* 0x000fe20000000200 */
[----:B------:R-:W-:Y:S02]  /*3800*/  IADD3 R2, P0, R2, R42, RZ ;  /* 0x0000002a02027210 */ /* 0x000fe40007f1e0ff */
[----:B----4-:R-:W-:Y:S01]  /*3810*/  SHF.L.U64.HI R6, R205, 0x1, R41 ;  /* 0x00000001cd067819 */ /* 0x010fe20000010229 */
[----:B------:R-:W-:Y:S01]  /*3820*/  LDSM.16.M88.4 R68, [R199] ;  /* 0x00000000c744783b */ /* 0x000fe20000000200 */
[----:B------:R-:W-:-:S02]  /*3830*/  IADD3.X R3, R35, R3, R0, P0, !PT ;  /* 0x0000000323037210 */ /* 0x000fc400007fe400 */
[C---:B------:R-:W-:Y:S01]  /*3840*/  LEA R0, P0, R2.reuse, c[0x0][0x1f8], 0x1 ;  /* 0x00007e0002007a11 */ /* 0x040fe200078008ff */
[----:B------:R-:W-:Y:S03]  /*3850*/  LDSM.16.M88.4 R32, [R202] ;  /* 0x00000000ca20783b */ /* 0x000fe60000000200 */
[----:B------:R-:W-:Y:S01]  /*3860*/  LEA.HI.X R2, R2, c[0x0][0x1fc], R3, 0x1, P0 ;  /* 0x00007f0002027a11 */ /* 0x000fe200000f0c03 */
[----:B------:R-:W-:Y:S04]  /*3870*/  LDSM.16.M88.4 R64, [R203] ;  /* 0x00000000cb40783b */ /* 0x000fe80000000200 */
[----:B------:R-:W4:Y:S01]  /*3880*/  SHFL.IDX PT, R3, R0, RZ, 0x181f ;  /* 0x00181fff00037589 */ /* 0x000f2200000e0000 */
[-C--:B-1----:R-:W-:Y:S03]  /*3890*/  HMMA.16816.F32.BF16 R84, R8, R18.reuse, RZ ;  /* 0x000000120854723c */ /* 0x082fe600000418ff */
[----:B------:R-:W-:Y:S05]  /*38a0*/  SHFL.IDX PT, R7, R0, 0x1, 0x181f ;  /* 0x00381f0000077f89 */ /* 0x000fea00000e0000 */
[----:B--2---:R-:W-:Y:S01]  /*38b0*/  HMMA.16816.F32.BF16 R124, R12, R18, RZ ;  /* 0x000000120c7c723c */ /* 0x004fe200000418ff */
[----:B------:R-:W1:Y:S04]  /*38c0*/  SHFL.IDX PT, R19, R2, RZ, 0x181f ;  /* 0x00181fff02137589 */ /* 0x000e6800000e0000 */
[----:B------:R-:W2:Y:S03]  /*38d0*/  SHFL.IDX PT, R18, R0, 0x2, 0x181f ;  /* 0x00581f0000127f89 */ /* 0x000ea600000e0000 */
[-C--:B------:R-:W-:Y:S01]  /*38e0*/  HMMA.16816.F32.BF16 R44, R8, R16.reuse, RZ ;  /* 0x00000010082c723c */ /* 0x080fe200000418ff */
[----:B------:R-:W-:Y:S07]  /*38f0*/  SHFL.IDX PT, R40, R2, 0x3, 0x181f ;  /* 0x00781f0002287f89 */ /* 0x000fee00000e0000 */
[----:B------:R-:W-:Y:S01]  /*3900*/  HMMA.16816.F32.BF16 R144, R12, R16, RZ ;  /* 0x000000100c90723c */ /* 0x000fe200000418ff */
[----:B------:R-:W-:Y:S04]  /*3910*/  SHFL.IDX PT, R17, R2, 0x1, 0x181f ;  /* 0x00381f0002117f89 */ /* 0x000fe800000e0000 */
[----:B------:R-:W-:Y:S03]  /*3920*/  SHFL.IDX PT, R16, R0, 0x3, 0x181f ;  /* 0x00781f0000107f89 */ /* 0x000fe600000e0000 */
[-C--:B---3--:R-:W-:Y:S08]  /*3930*/  HMMA.16816.F32.BF16 R88, R8, R36.reuse, RZ ;  /* 0x000000240858723c */ /* 0x088ff000000418ff */
[----:B------:R-:W-:Y:S01]  /*3940*/  HMMA.16816.F32.BF16 R100, R12, R36, RZ ;  /* 0x000000240c64723c */ /* 0x000fe200000418ff */
[----:B------:R-:W3:Y:S04]  /*3950*/  SHFL.IDX PT, R37, R2, 0x2, 0x181f ;  /* 0x00581f0002257f89 */ /* 0x000ee800000e0000 */
[----:B------:R-:W1:Y:S04]  /*3960*/  SHFL.IDX PT, R36, R0, 0x4, 0x181f ;  /* 0x00981f0000247f89 */ /* 0x000e6800000e0000 */
[----:B------:R3:W3:Y:S01]  /*3970*/  SHFL.IDX PT, R0, R2, 0x4, 0x181f ;  /* 0x00981f0002007f89 */ /* 0x0006e200000e0000 */
[-C--:B-----5:R-:W-:Y:S08]  /*3980*/  HMMA.16816.F32.BF16 R80, R8, R22.reuse, RZ ;  /* 0x000000160850723c */ /* 0x0a0ff000000418ff */
[----:B------:R-:W-:Y:S07]  /*3990*/  HMMA.16816.F32.BF16 R116, R12, R22, RZ ;  /* 0x000000160c74723c */ /* 0x000fee00000418ff */
[-C--:B----4-:R-:W-:Y:S01]  /*39a0*/  IADD3 R22, P0, R3, R123.reuse, RZ ;  /* 0x0000007b03167210 */ /* 0x090fe20007f1e0ff */
[----:B------:R-:W-:Y:S04]  /*39b0*/  HMMA.16816.F32.BF16 R72, R8, R20, RZ ;  /* 0x000000140848723c */ /* 0x000fe800000418ff */
[----:B-1----:R-:W-:Y:S01]  /*39c0*/  IMAD.X R23, R19, 0x1, R6, P0 ;  /* 0x0000000113177824 */ /* 0x002fe200000e0606 */
[----:B--2---:R-:W-:-:S03]  /*39d0*/  IADD3 R18, P0, R18, R123, RZ ;  /* 0x0000007b12127210 */ /* 0x004fc60007f1e0ff */
[C---:B------:R-:W-:Y:S08]  /*39e0*/  HMMA.16816.F32.BF16 R48, R8.reuse, R24, RZ ;  /* 0x000000180830723c */ /* 0x040ff000000418ff */
[----:B------:R-:W-:Y:S01]  /*39f0*/  HMMA.16816.F32.BF16 R92, R8, R28, RZ ;  /* 0x0000001c085c723c */ /* 0x000fe200000418ff */
[----:B---3--:R-:W-:-:S07]  /*3a00*/  IMAD.X R19, R37, 0x1, R6, P0 ;  /* 0x0000000125137824 */ /* 0x008fce00000e0606 */
[C---:B------:R-:W-:Y:S08]  /*3a10*/  HMMA.16816.F32.BF16 R52, R8.reuse, R26, RZ ;  /* 0x0000001a0834723c */ /* 0x040ff000000418ff */
[C---:B------:R-:W-:Y:S08]  /*3a20*/  HMMA.16816.F32.BF16 R140, R8.reuse, R30, RZ ;  /* 0x0000001e088c723c */ /* 0x040ff000000418ff */
[----:B------:R-:W-:Y:S01]  /*3a30*/  HMMA.16816.F32.BF16 R136, R8, R38, RZ ;  /* 0x000000260888723c */ /* 0x000fe200000418ff */
[----:B------:R-:W1:Y:S07]  /*3a40*/  LDSM.16.M88.4 R8, [R198+0x2000] ;  /* 0x00200000c608783b */ /* 0x000e6e0000000200 */
[----:B------:R-:W-:Y:S07]  /*3a50*/  HMMA.16816.F32.BF16 R148, R12, R20, RZ ;  /* 0x000000140c94723c */ /* 0x000fee00000418ff */
[----:B------:R-:W-:-:S02]  /*3a60*/  IADD3 R20, P2, R7, R123, RZ ;  /* 0x0000007b07147210 */ /* 0x000fc40007f5e0ff */
[----:B------:R-:W-:-:S03]  /*3a70*/  IADD3 R2, P0, R36, R123, RZ ;  /* 0x0000007b24027210 */ /* 0x000fc60007f1e0ff */
[--C-:B------:R-:W-:Y:S01]  /*3a80*/  IMAD.X R21, R17, 0x1, R6.reuse, P2 ;  /* 0x0000000111157824 */ /* 0x100fe200010e0606 */
[----:B------:R-:W-:Y:S02]  /*3a90*/  IADD3 R16, P2, R16, R123, RZ ;  /* 0x0000007b10107210 */ /* 0x000fe40007f5e0ff */
[----:B------:R-:W-:Y:S01]  /*3aa0*/  ISETP.GE.AND P1, PT, R205, c[0x0][0x1d4], PT ;  /* 0x00007500cd007a0c */ /* 0x000fe20003f26270 */
[--C-:B------:R-:W-:Y:S02]  /*3ab0*/  IMAD.X R3, R0, 0x1, R6.reuse, P0 ;  /* 0x0000000100037824 */ /* 0x100fe400000e0606 */
[----:B------:R-:W-:Y:S01]  /*3ac0*/  IMAD.X R17, R40, 0x1, R6, P2 ;  /* 0x0000000128117824 */ /* 0x000fe200010e0606 */
[C---:B------:R-:W-:Y:S02]  /*3ad0*/  ISETP.LT.OR P2, PT, R5.reuse, 0x1, P1 ;  /* 0x000000010500780c */ /* 0x040fe40000f41670 */
[C---:B------:R-:W-:Y:S01]  /*3ae0*/  ISETP.LT.OR P0, PT, R5.reuse, 0x11, P1 ;  /* 0x000000110500780c */ /* 0x040fe20000f01670 */
[----:B------:R-:W-:Y:S01]  /*3af0*/  HMMA.16816.F32.BF16 R112, R12, R24, RZ ;  /* 0x000000180c70723c */ /* 0x000fe200000418ff */
[----:B------:R-:W-:-:S07]  /*3b00*/  ISETP.LT.OR P3, PT, R5, 0x21, P1 ;  /* 0x000000210500780c */ /* 0x000fce0000f61670 */
[C---:B------:R-:W-:Y:S01]  /*3b10*/  HMMA.16816.F32.BF16 R128, R12.reuse, R26, RZ ;  /* 0x0000001a0c80723c */ /* 0x040fe200000418ff */
[----:B------:R-:W-:Y:S07]  /*3b20*/  LDSM.16.M88.4 R24, [R200] ;  /* 0x00000000c818783b */ /* 0x000fee0000000200 */
[C---:B------:R-:W-:Y:S08]  /*3b30*/  HMMA.16816.F32.BF16 R104, R12.reuse, R28, RZ ;  /* 0x0000001c0c68723c */ /* 0x040ff000000418ff */
[C---:B------:R-:W-:Y:S01]  /*3b40*/  HMMA.16816.F32.BF16 R108, R12.reuse, R30, RZ ;  /* 0x0000001e0c6c723c */ /* 0x040fe200000418ff */
[----:B------:R-:W-:Y:S07]  /*3b50*/  LDSM.16.M88.4 R28, [R201] ;  /* 0x00000000c91c783b */ /* 0x000fee0000000200 */
[----:B------:R-:W-:Y:S01]  /*3b60*/  HMMA.16816.F32.BF16 R96, R12, R38, RZ ;  /* 0x000000260c60723c */ /* 0x000fe200000418ff */
[----:B------:R-:W2:Y:S04]  /*3b70*/  LDSM.16.M88.4 R12, [R198] ;  /* 0x00000000c60c783b */ /* 0x000ea80000000200 */
[----:B------:R-:W-:Y:S01]  /*3b80*/  @!PT LDS RZ, [RZ] ;  /* 0x00000000fffff984 */ /* 0x000fe20000000800 */
[----:B------:R-:W-:Y:S01]  /*3b90*/  @!PT LDS RZ, [RZ] ;  /* 0x00000000fffff984 */ /* 0x000fe20000000800 */
[----:B------:R-:W-:Y:S01]  /*3ba0*/  @!PT LDS RZ, [RZ] ;  /* 0x00000000fffff984 */ /* 0x000fe20000000800 */
[----:B------:R3:W-:Y:S01]  /*3bb0*/  LDGSTS.E.BYPASS.LTC128B.128 [R207+0x100], [R22.64], !P2 ;  /* 0x0010000016cf7fae */ /* 0x0007e2000d101d46 */
[----:B------:R-:W-:-:S03]  /*3bc0*/  ISETP.LT.OR P2, PT, R5, 0x31, P1 ;  /* 0x000000310500780c */ /* 0x000fc60000f41670 */
[----:B------:R3:W-:Y:S01]  /*3bd0*/  LDGSTS.E.BYPASS.LTC128B.128 [R207+0x900], [R20.64], !P0 ;  /* 0x0090000014cf7fae */ /* 0x0007e2000c101d46 */
[----:B------:R-:W-:Y:S01]  /*3be0*/  ISETP.LT.OR P0, PT, R5, 0x41, P1 ;  /* 0x000000410500780c */ /* 0x000fe20000f01670 */
[C---:B-1----:R-:W-:Y:S02]  /*3bf0*/  HMMA.16816.F32.BF16 R160, R8.reuse, R34, R52 ;  /* 0x0000002208a0723c */ /* 0x042fe40000041834 */
[----:B------:R1:W-:Y:S06]  /*3c00*/  LDGSTS.E.BYPASS.LTC128B.128 [R207+0x1100], [R18.64], !P3 ;  /* 0x0110000012cf7fae */ /* 0x0003ec000d901d46 */
[----:B------:R1:W-:Y:S04]  /*3c10*/  LDGSTS.E.BYPASS.LTC128B.128 [R207+0x1900], [R16.64], !P2 ;  /* 0x0190000010cf7fae */ /* 0x0003e8000d101d46 */
[----:B------:R4:W-:Y:S04]  /*3c20*/  LDGSTS.E.BYPASS.LTC128B.128 [R207+0x2100], [R2.64], !P0 ;  /* 0x0210000002cf7fae */ /* 0x0009e8000c101d46 */
[----:B------:R-:W-:Y:S01]  /*3c30*/  LDSM.16.M88.4 R52, [R194+0x1000] ;  /* 0x00100000c234783b */ /* 0x000fe20000000200 */
[C---:B------:R-:W-:Y:S03]  /*3c40*/  HMMA.16816.F32.BF16 R36, R8.reuse, R32, R48 ;  /* 0x000000200824723c */ /* 0x040fe60000041830 */
[----:B------:R-:W-:Y:S04]  /*3c50*/  LDSM.16.M88.4 R56, [R194+0x800] ;  /* 0x00080000c238783b */ /* 0x000fe80000000200 */
[----:B------:R-:W-:Y:S04]  /*3c60*/  LDSM.16.M88.4 R60, [R194] ;  /* 0x00000000c23c783b */ /* 0x000fe80000000200 */
[----:B---3--:R-:W3:Y:S01]  /*3c70*/  LDSM.16.M88.4 R20, [R196+0x2000] ;  /* 0x00200000c414783b */ /* 0x008ee20000000200 */
[C---:B------:R-:W-:Y:S03]  /*3c80*/  HMMA.16816.F32.BF16 R76, R8.reuse, R68, R44 ;  /* 0x00000044084c723c */ /* 0x040fe6000004182c */
[----:B------:R-:W5:Y:S04]  /*3c90*/  LDSM.16.M88.4 R48, [R194+0x1800] ;  /* 0x00180000c230783b */ /* 0x000f680000000200 */
[----:B-1----:R-:W1:Y:S04]  /*3ca0*/  LDSM.16.M88.4 R16, [R196] ;  /* 0x00000000c410783b */ /* 0x002e680000000200 */
[----:B------:R-:W1:Y:S01]  /*3cb0*/  LDSM.16.M88.4 R44, [R194+0x2000] ;  /* 0x00200000c22c783b */ /* 0x000e620000000200 */
[C---:B------:R-:W-:Y:S03]  /*3cc0*/  HMMA.16816.F32.BF16 R72, R8.reuse, R64, R72 ;  /* 0x000000400848723c */ /* 0x040fe60000041848 */
[----:B------:R-:W-:Y:S04]  /*3cd0*/  LDSM.16.M88.4 R40, [R191] ;  /* 0x00000000bf28783b */ /* 0x000fe80000000200 */
[----:B------:R-:W0:Y:S01]  /*3ce0*/  LDGDEPBAR ;  /* 0x00000000000079af */ /* 0x000e220000000000 */
[----:B------:R-:W-:Y:S08]  /*3cf0*/  HMMA.16816.F32.BF16 R84, R8, R70, R84 ;  /* 0x000000460854723c */ /* 0x000ff00000041854 */
[----:B--2---:R-:W-:Y:S08]  /*3d00*/  HMMA.16816.F32.BF16 R144, R12, R68, R144 ;  /* 0x000000440c90723c */ /* 0x004ff00000041890 */
[C---:B------:R-:W-:Y:S08]  /*3d10*/  HMMA.16816.F32.BF16 R92, R8.reuse, R28, R92 ;  /* 0x0000001c085c723c */ /* 0x040ff0000004185c */
[----:B------:R-:W-:Y:S08]  /*3d20*/  HMMA.16816.F32.BF16 R80, R8, R66, R80 ;  /* 0x000000420850723c */ /* 0x000ff00000041850 */
[C---:B------:R-:W-:Y:S08]  /*3d30*/  HMMA.16816.F32.BF16 R148, R12.reuse, R64, R148 ;  /* 0x000000400c94723c */ /* 0x040ff00000041894 */
[----:B------:R-:W-:Y:S08]  /*3d40*/  HMMA.16816.F32.BF16 R68, R12, R70, R124 ;  /* 0x000000460c44723c */ /* 0x000ff0000004187c */
[----:B------:R-:W-:Y:S08]  /*3d50*/  HMMA.16816.F32.BF16 R88, R8, R24, R88 ;  /* 0x000000180858723c */ /* 0x000ff00000041858 */
[C---:B------:R-:W-:Y:S08]  /*3d60*/  HMMA.16816.F32.BF16 R64, R12.reuse, R66, R116 ;  /* 0x000000420c40723c */ /* 0x040ff00000041874 */
[C---:B------:R-:W-:Y:S08]  /*3d70*/  HMMA.16816.F32.BF16 R152, R12.reuse, R32, R112 ;  /* 0x000000200c98723c */ /* 0x040ff00000041870 */
[----:B------:R-:W-:Y:S01]  /*3d80*/  HMMA.16816.F32.BF16 R128, R12, R34, R128 ;  /* 0x000000220c80723c */ /* 0x000fe20000041880 */
[----:B------:R-:W-:Y:S07]  /*3d90*/  LDSM.16.M88.4 R32, [R191+0x1000] ;  /* 0x00100000bf20783b */ /* 0x000fee0000000200 */
[----:B------:R-:W-:Y:S08]  /*3da0*/  HMMA.16816.F32.BF16 R140, R8, R30, R140 ;  /* 0x0000001e088c723c */ /* 0x000ff0000004188c */
[----:B------:R-:W-:Y:S08]  /*3db0*/  HMMA.16816.F32.BF16 R156, R12, R28, R104 ;  /* 0x0000001c0c9c723c */ /* 0x000ff00000041868 */
[----:B------:R-:W-:Y:S01]  /*3dc0*/  HMMA.16816.F32.BF16 R136, R8, R26, R136 ;  /* 0x0000001a0888723c */ /* 0x000fe20000041888 */
[----:B------:R-:W-:Y:S07]  /*3dd0*/  LDSM.16.M88.4 R8, [R197+0x2000] ;  /* 0x00200000c508783b */ /* 0x000fee0000000200 */
[C---:B------:R-:W-:Y:S01]  /*3de0*/  HMMA.16816.F32.BF16 R132, R12.reuse, R30, R108 ;  /* 0x0000001e0c84723c */ /* 0x040fe2000004186c */
[----:B------:R-:W2:Y:S07]  /*3df0*/  LDSM.16.M88.4 R28, [R191+0x1800] ;  /* 0x00180000bf1c783b */ /* 0x000eae0000000200 */
[C---:B------:R-:W-:Y:S08]  /*3e00*/  HMMA.16816.F32.BF16 R164, R12.reuse, R24, R100 ;  /* 0x000000180ca4723c */ /* 0x040ff00000041864 */
[----:B------:R-:W-:Y:S01]  /*3e10*/  HMMA.16816.F32.BF16 R124, R12, R26, R96 ;  /* 0x0000001a0c7c723c */ /* 0x000fe20000041860 */
[----:B------:R-:W2:Y:S04]  /*3e20*/  LDSM.16.M88.4 R12, [R197] ;  /* 0x00000000c50c783b */ /* 0x000ea80000000200 */
[----:B------:R-:W2:Y:S03]  /*3e30*/  LDSM.16.M88.4 R24, [R191+0x2000] ;  /* 0x00200000bf18783b */ /* 0x000ea60000000200 */
[----:B---3--:R-:W-:Y:S01]  /*3e40*/  HMMA.16816.F32.BF16 R108, R20, R52, R36 ;  /* 0x00000034146c723c */ /* 0x008fe20000041824 */
[----:B------:R-:W3:Y:S01]  /*3e50*/  LDSM.16.M88.4 R36, [R191+0x800] ;  /* 0x00080000bf24783b */ /* 0x000ee20000000200 */
[----:B------:R-:W-:Y:S01]  /*3e60*/  LOP3.LUT R204, R204, 0xfffdffff, RZ, 0xc0, !PT ;  /* 0xfffdffffcccc7812 */ /* 0x000fe200078ec0ff */
[----:B------:R-:W-:-:S05]  /*3e70*/  DEPBAR.LE SB0, 0x0 ;  /* 0x000080000000791a */ /* 0x000fca0000000000 */
[C---:B------:R-:W-:Y:S08]  /*3e80*/  HMMA.16816.F32.BF16 R112, R20.reuse, R56, R72 ;  /* 0x000000381470723c */ /* 0x040ff00000041848 */
[C---:B------:R-:W-:Y:S08]  /*3e90*/  HMMA.16816.F32.BF16 R116, R20.reuse, R60, R76 ;  /* 0x0000003c1474723c */ /* 0x040ff0000004184c */
[----:B-----5:R-:W-:Y:S08]  /*3ea0*/  HMMA.16816.F32.BF16 R104, R20, R48, R92 ;  /* 0x000000301468723c */ /* 0x020ff0000004185c */
[----:B-1----:R-:W-:Y:S08]  /*3eb0*/  HMMA.16816.F32.BF16 R72, R16, R62, R68 ;  /* 0x0000003e1048723c */ /* 0x002ff00000041844 */
[C---:B------:R-:W-:Y:S08]  /*3ec0*/  HMMA.16816.F32.BF16 R100, R20.reuse, R44, R88 ;  /* 0x0000002c1464723c */ /* 0x040ff00000041858 */
[C---:B------:R-:W-:Y:S08]  /*3ed0*/  HMMA.16816.F32.BF16 R96, R20.reuse, R62, R84 ;  /* 0x0000003e1460723c */ /* 0x040ff00000041854 */
[----:B------:R-:W-:Y:S08]  /*3ee0*/  HMMA.16816.F32.BF16 R92, R20, R58, R80 ;  /* 0x0000003a145c723c */ /* 0x000ff00000041850 */
[C---:B------:R-:W-:Y:S08]  /*3ef0*/  HMMA.16816.F32.BF16 R76, R16.reuse, R60, R144 ;  /* 0x0000003c104c723c */ /* 0x040ff00000041890 */
[C---:B------:R-:W-:Y:S08]  /*3f00*/  HMMA.16816.F32.BF16 R68, R16.reuse, R56, R148 ;  /* 0x000000381044723c */ /* 0x040ff00000041894 */
[----:B------:R-:W-:Y:S08]  /*3f10*/  HMMA.16816.F32.BF16 R64, R16, R58, R64 ;  /* 0x0000003a1040723c */ /* 0x000ff00000041840 */
[----:B------:R-:W-:Y:S08]  /*3f20*/  HMMA.16816.F32.BF16 R88, R20, R54, R160 ;  /* 0x000000361458723c */ /* 0x000ff000000418a0 */
[C---:B------:R-:W-:Y:S08]  /*3f30*/  HMMA.16816.F32.BF16 R60, R16.reuse, R52, R152 ;  /* 0x00000034103c723c */ /* 0x040ff00000041898 */
[----:B------:R-:W-:Y:S08]  /*3f40*/  HMMA.16816.F32.BF16 R56, R16, R54, R128 ;  /* 0x000000361038723c */ /* 0x000ff00000041880 */
[----:B------:R-:W-:Y:S08]  /*3f50*/  HMMA.16816.F32.BF16 R84, R20, R50, R140 ;  /* 0x000000321454723c */ /* 0x000ff0000004188c */
[----:B------:R-:W-:Y:S08]  /*3f60*/  HMMA.16816.F32.BF16 R52, R16, R48, R156 ;  /* 0x000000301034723c */ /* 0x000ff0000004189c */
[----:B------:R-:W-:Y:S08]  /*3f70*/  HMMA.16816.F32.BF16 R80, R20, R46, R136 ;  /* 0x0000002e1450723c */ /* 0x000ff00000041888 */
[C---:B------:R-:W-:Y:S08]  /*3f80*/  HMMA.16816.F32.BF16 R48, R16.reuse, R50, R132 ;  /* 0x000000321030723c */ /* 0x040ff00000041884 */
[C---:B------:R-:W-:Y:S08]  /*3f90*/  HMMA.16816.F32.BF16 R20, R16.reuse, R44, R164 ;  /* 0x0000002c1014723c */ /* 0x040ff000000418a4 */
[----:B------:R-:W-:Y:S01]  /*3fa0*/  HMMA.16816.F32.BF16 R16, R16, R46, R124 ;  /* 0x0000002e1010723c */ /* 0x000fe2000004187c */
[----:B------:R-:W-:-:S02]  /*3fb0*/  @P5 LOP3.LUT R204, R204, 0x20000, RZ, 0xfc, !PT ;  /* 0x00020000cccc5812 */ /* 0x000fc400078efcff */
[----:B------:R-:W-:Y:S02]  /*3fc0*/  ISETP.GT.AND P0, PT, R122, R176, PT ;  /* 0x000000b07a00720c */ /* 0x000fe40003f04270 */
[----:B------:R-:W-:Y:S02]  /*3fd0*/  ISETP.GT.AND P4, PT, R174, 0x4f, PT ;  /* 0x0000004fae00780c */ /* 0x000fe40003f84270 */
[----:B------:R-:W-:Y:S01]  /*3fe0*/  LOP3.LUT R204, R204, 0xffffffbf, RZ, 0xc0, !PT ;  /* 0xffffffbfcccc7812 */ /* 0x000fe200078ec0ff */
[C---:B--2---:R-:W-:Y:S03]  /*3ff0*/  HMMA.16816.F32.BF16 R104, R8.reuse, R28, R104 ;  /* 0x0000001c0868723c */ /* 0x044fe60000041868 */
[----:B------:R-:W-:Y:S01]  /*4000*/  @P6 LOP3.LUT R204, R204, 0x40, RZ, 0xfc, !PT ;  /* 0x00000040cccc6812 */ /* 0x000fe200078efcff */
[----:B------:R-:W-:Y:S03]  /*4010*/  BSSY B0, `(.L_x_628) ;  /* 0x0000053000007945 */ /* 0x000fe60003800000 */
[----:B------:R-:W-:Y:S01]  /*4020*/  LOP3.LUT R204, R204, 0xffff7fff, RZ, 0xc0, !PT ;  /* 0xffff7fffcccc7812 */ /* 0x000fe200078ec0ff */
[----:B------:R-:W-:Y:S03]  /*4030*/  HMMA.16816.F32.BF16 R84, R8, R30, R84 ;  /* 0x0000001e0854723c */ /* 0x000fe60000041854 */
[----:B------:R-:W-:-:S05]  /*4040*/  @P4 LOP3.LUT R204, R204, 0x8000, RZ, 0xfc, !PT ;  /* 0x00008000cccc4812 */ /* 0x000fca00078efcff */
[C---:B------:R-:W-:Y:S08]  /*4050*/  HMMA.16816.F32.BF16 R52, R12.reuse, R28, R52 ;  /* 0x0000001c0c34723c */ /* 0x040ff00000041834 */
[----:B------:R-:W-:Y:S08]  /*4060*/  HMMA.16816.F32.BF16 R48, R12, R30, R48 ;  /* 0x0000001e0c30723c */ /* 0x000ff00000041830 */
[C---:B------:R-:W-:Y:S08]  /*4070*/  HMMA.16816.F32.BF16 R44, R8.reuse, R42, R96 ;  /* 0x0000002a082c723c */ /* 0x040ff00000041860 */
[C---:B------:R-:W-:Y:S08]  /*4080*/  HMMA.16816.F32.BF16 R100, R8.reuse, R24, R100 ;  /* 0x000000180864723c */ /* 0x040ff00000041864 */
[----:B------:R-:W-:Y:S08]  /*4090*/  HMMA.16816.F32.BF16 R80, R8, R26, R80 ;  /* 0x0000001a0850723c */ /* 0x000ff00000041850 */
[----:B------:R-:W-:Y:S08]  /*40a0*/  HMMA.16816.F32.BF16 R28, R12, R24, R20 ;  /* 0x000000180c1c723c */ /* 0x000ff00000041814 */
[C---:B------:R-:W-:Y:S08]  /*40b0*/  HMMA.16816.F32.BF16 R116, R8.reuse, R40, R116 ;  /* 0x000000280874723c */ /* 0x040ff00000041874 */
[C---:B---3--:R-:W-:Y:S08]  /*40c0*/  HMMA.16816.F32.BF16 R112, R8.reuse, R36, R112 ;  /* 0x000000240870723c */ /* 0x048ff00000041870 */
        /* <DEDUP_REMOVED lines=13> */
[----:B----4-:R-:W-:Y:S01]  /*41a0*/  IADD3 R2, R174, R121, R175 ;  /* 0x00000079ae027210 */ /* 0x010fe20007ffe0af */
        /* <DEDUP_REMOVED lines=27> */
.L_x_821:
        /* <DEDUP_REMOVED lines=22> */
[----:B------:R2:W-:Y:S02]  /*44c0*/  LDGSTS.E.BYPASS.LTC128B.128 [R207+0x4100], [R2.64], !P3 ;  /* 0x0410000002cf7fae */ /* 0x0005e4000d901d46 */
.L_x_822:
[----:B---3--:R-:W-:Y:S02]  /*44d0*/  ISETP.GE.AND P1, PT, R205, c[0x0][0x1d4], PT ;  /* 0x00007500cd007a0c */ /* 0x008fe40003f26270 */
[----:B--2---:R-:W-:-:S05]  /*44e0*/  IADD3 R2, P0, R0, R123, RZ ;  /* 0x0000007b00027210 */ /* 0x004fca0007f1e0ff */
[----:B-1----:R-:W-:-:S06]  /*44f0*/  IMAD.X R3, R5, 0x1, R6, P0 ;  /* 0x0000000105037824 */ /* 0x002fcc00000e0606 */
[----:B------:R-:W-:Y:S01]  /*4500*/  @!PT LDS RZ, [RZ] ;  /* 0x00000000fffff984 */ /* 0x000fe20000000800 */
[----:B------:R-:W-:Y:S01]  /*4510*/  @!PT LDS RZ, [RZ] ;  /* 0x00000000fffff984 */ /* 0x000fe20000000800 */
[----:B------:R-:W-:Y:S01]  /*4520*/  @!PT LDS RZ, [RZ] ;  /* 0x00000000fffff984 */ /* 0x000fe20000000800 */
[----:B------:R1:W-:Y:S02]  /*4530*/  LDGSTS.E.BYPASS.LTC128B.128 [R207+0x4900], [R2.64], !P1 ;  /* 0x0490000002cf7fae */ /* 0x0003e4000c901d46 */
.L_x_629:
[----:B----4-:R-:W-:Y:S05]  /*4540*/  BSYNC B0 ;  /* 0x0000000000007941 */ /* 0x010fea0003800000 */
.L_x_628:
[----:B-1----:R-:W2:Y:S01]  /*4550*/  LDL R2, [R1+0x38] ;  /* 0x0000380001027983 */ /* 0x002ea20000100800 */
[----:B------:R-:W-:-:S03]  /*4560*/  IMAD.MOV.U32 R3, RZ, RZ, c[0x0][0x2c4] ;  /* 0x0000b100ff037624 */ /* 0x000fc600078e00ff */
[----:B------:R-:W2:Y:S02]  /*4570*/  LDL R0, [R1+0x3c] ;  /* 0x00003c0001007983 */ /* 0x000ea40000100800 */
[----:B------:R-:W-:Y:S01]  /*4580*/  ISETP.NE.AND P0, PT, R3, 0x1, PT ;  /* 0x000000010300780c */ /* 0x000fe20003f05270 */
[----:B------:R-:W-:Y:S01]  /*4590*/  ULDC UR4, c[0x0][0x324] ;  /* 0x0000c90000047ab9 */ /* 0x000fe20000000800 */
[----:B------:R-:W0:Y:S01]  /*45a0*/  LDGDEPBAR ;  /* 0x00000000000079af */ /* 0x000e220000000000 */
[----:B------:R-:W-:Y:S01]  /*45b0*/  ULOP3.LUT UR4, URZ, UR4, URZ, 0x33, !UPT ;  /* 0x000000043f047292 */ /* 0x000fe2000f8e333f */
[----:B------:R-:W-:Y:S01]  /*45c0*/  IMAD.IADD R11, R120, 0x1, -R248 ;  /* 0x00000001780b7824 */ /* 0x000fe200078e0af8 */
[----:B------:R-:W-:Y:S01]  /*45d0*/  IADD3 R12, -R248, R4, RZ ;  /* 0x00000004f80c7210 */ /* 0x000fe20007ffe1ff */
[----:B--2---:R-:W-:Y:S01]  /*45e0*/  IMAD.IADD R0, R0, 0x1, R2 ;  /* 0x0000000100007824 */ /* 0x004fe200078e0202 */
[----:B------:R-:W-:-:S06]  /*45f0*/  IADD3 R2, -R248, 0x1, R120 ;  /* 0x00000001f8027810 */ /* 0x000fcc0007ffe178 */
[----:B------:R-:W-:-:S04]  /*4600*/  @P0 IMAD.HI.U32 R3, R0, c[0x0][0x2c8], RZ ;  /* 0x0000b20000030a27 */ /* 0x000fc800078e00ff */
[----:B------:R-:W-:Y:S01]  /*4610*/  IMAD.MOV.U32 R8, RZ, RZ, R0 ;  /* 0x000000ffff087224 */ /* 0x000fe200078e0000 */
[----:B------:R-:W-:-:S04]  /*4620*/  IADD3 R0, R2, -R236, RZ ;  /* 0x800000ec02007210 */ /* 0x000fc80007ffe0ff */
[C---:B------:R-:W-:Y:S02]  /*4630*/  IADD3 R10, R0.reuse, UR4, RZ ;  /* 0x00000004000a7c10 */ /* 0x040fe4000fffe0ff */
[----:B------:R-:W-:Y:S02]  /*4640*/  @P0 SHF.R.U32.HI R8, RZ, c[0x0][0x2cc], R3 ;  /* 0x0000b300ff080a19 */ /* 0x000fe40000011603 */
[----:B------:R-:W-:Y:S01]  /*4650*/  IADD3 R9, R0, c[0x0][0x328], RZ ;  /* 0x0000ca0000097a10 */ /* 0x000fe20007ffe0ff */
[----:B------:R-:W-:Y:S05]  /*4660*/  BRA.DIV ~URZ, `(.L_x_632) ;  /* 0x00016e527f007947 */ /* 0x000fea000b800000 */
[----:B------:R1:W2:Y:S02]  /*4670*/  SHFL.IDX PT, R2, R8, RZ, 0x1c1f ;  /* 0x001c1fff08027589 */ /* 0x0002a400000e0000 */
.L_x_823:
[----:B------:R-:W-:Y:S01]  /*4680*/  IMAD.MOV.U32 R0, RZ, RZ, c[0x0][0x32c] ;  /* 0x0000cb00ff007624 */ /* 0x000fe200078e00ff */
[----:B--2---:R-:W-:-:S04]  /*4690*/  IADD3 R3, R9, R2, RZ ;  /* 0x0000000209037210 */ /* 0x004fc80007ffe0ff */
[----:B------:R-:W-:Y:S01]  /*46a0*/  ISETP.GE.AND P0, PT, R0, 0x1, PT ;  /* 0x000000010000780c */ /* 0x000fe20003f06270 */
[----:B------:R-:W-:Y:S01]  /*46b0*/  IMAD.IADD R0, R10, 0x1, R2 ;  /* 0x000000010a007824 */ /* 0x000fe200078e0202 */
[----:B------:R-:W-:-:S11]  /*46c0*/  IMNMX R5, R11, R3, PT ;  /* 0x000000030b057217 */ /* 0x000fd60003800200 */
[----:B------:R-:W-:Y:S05]  /*46d0*/  @!P0 BRA `(.L_x_633) ;  /* 0x0000014000008947 */ /* 0x000fea0003800000 */
[----:B------:R-:W-:Y:S01]  /*46e0*/  IADD3 R2, -R236, R237, R2 ;  /* 0x000000edec027210 */ /* 0x000fe20007ffe102 */
[----:B------:R-:W-:Y:S03]  /*46f0*/  BSSY B0, `(.L_x_634) ;  /* 0x000000e000007945 */ /* 0x000fe60003800000 */
        /* <DEDUP_REMOVED lines=9> */
.L_x_635:
[----:B------:R-:W-:-:S04]  /*4790*/  MOV R3, c[0x0][0x32c] ;  /* 0x0000cb0000037a02 */ /* 0x000fc80000000f00 */
[----:B------:R-:W-:-:S13]  /*47a0*/  ISETP.NE.AND P0, PT, R3, 0x1, PT ;  /* 0x000000010300780c */ /* 0x000fda0003f05270 */
[----:B------:R-:W-:-:S05]  /*47b0*/  @P0 IMAD.HI.U32 R3, R2, c[0x0][0x330], RZ ;  /* 0x0000cc0002030a27 */ /* 0x000fca00078e00ff */
[----:B------:R-:W-:Y:S02]  /*47c0*/  @P0 SHF.R.U32.HI R2, RZ, c[0x0][0x334], R3 ;  /* 0x0000cd00ff020a19 */ /* 0x000fe40000011603 */
.L_x_636:
[----:B------:R-:W-:Y:S05]  /*47d0*/  BSYNC B0 ;  /* 0x0000000000007941 */ /* 0x000fea0003800000 */
.L_x_634:
[----:B------:R-:W-:-:S05]  /*47e0*/  IMAD R2, R2, c[0x0][0x32c], R12 ;  /* 0x0000cb0002027a24 */ /* 0x000fca00078e020c */
[----:B------:R-:W-:Y:S02]  /*47f0*/  IADD3 R3, R2, c[0x0][0x32c], RZ ;  /* 0x0000cb0002037a10 */ /* 0x000fe40007ffe0ff */
[----:B------:R-:W-:Y:S02]  /*4800*/  IMNMX R0, R0, R2, !PT ;  /* 0x0000000200007217 */ /* 0x000fe40007800200 */
[----:B------:R-:W-:Y:S02]  /*4810*/  IMNMX R5, R5, R3, PT ;  /* 0x0000000305057217 */ /* 0x000fe40003800200 */
.L_x_633:
[----:B------:R-:W-:Y:S05]  /*4820*/  BRA.DIV ~URZ, `(.L_x_637) ;  /* 0x00016d027f007947 */ /* 0x000fea000b800000 */
[----:B------:R2:W3:Y:S02]  /*4830*/  SHFL.IDX PT, R2, R8, 0x1, 0x1c1f ;  /* 0x003c1f0008027f89 */ /* 0x0004e400000e0000 */
.L_x_824:
[----:B------:R-:W-:Y:S02]  /*4840*/  IMAD.MOV.U32 R3, RZ, RZ, c[0x0][0x32c] ;  /* 0x0000cb00ff037624 */ /* 0x000fe400078e00ff */
[----:B---3--:R-:W-:-:S03]  /*4850*/  IMAD.IADD R6, R10, 0x1, R2 ;  /* 0x000000010a067824 */ /* 0x008fc600078e0202 */
[----:B------:R-:W-:Y:S02]  /*4860*/  ISETP.GE.AND P0, PT, R3, 0x1, PT ;  /* 0x000000010300780c */ /* 0x000fe40003f06270 */
[----:B------:R-:W-:-:S04]  /*4870*/  IADD3 R3, R9, R2, RZ ;  /* 0x0000000209037210 */ /* 0x000fc80007ffe0ff */
[----:B------:R-:W-:-:S07]  /*4880*/  IMNMX R7, R11, R3, PT ;  /* 0x000000030b077217 */ /* 0x000fce0003800200 */
        /* <DEDUP_REMOVED lines=12> */
.L_x_640:
[----:B------:R-:W-:-:S04]  /*4950*/  MOV R3, c[0x0][0x32c] ;  /* 0x0000cb0000037a02 */ /* 0x000fc80000000f00 */
[----:B------:R-:W-:-:S13]  /*4960*/  ISETP.NE.AND P0, PT, R3, 0x1, PT ;  /* 0x000000010300780c */ /* 0x000fda0003f05270 */
[----:B------:R-:W-:-:S05]  /*4970*/  @P0 IMAD.HI.U32 R3, R2, c[0x0][0x330], RZ ;  /* 0x0000cc0002030a27 */ /* 0x000fca00078e00ff */
[----:B------:R-:W-:Y:S02]  /*4980*/  @P0 SHF.R.U32.HI R2, RZ, c[0x0][0x334], R3 ;  /* 0x0000cd00ff020a19 */ /* 0x000fe40000011603 */
.L_x_641:
[----:B------:R-:W-:Y:S05]  /*4990*/  BSYNC B0 ;  /* 0x0000000000007941 */ /* 0x000fea0003800000 */
.L_x_639:
[----:B------:R-:W-:-:S05]  /*49a0*/  IMAD R2, R2, c[0x0][0x32c], R12 ;  /* 0x0000cb0002027a24 */ /* 0x000fca00078e020c */
[----:B------:R-:W-:Y:S02]  /*49b0*/  IADD3 R3, R2, c[0x0][0x32c], RZ ;  /* 0x0000cb0002037a10 */ /* 0x000fe40007ffe0ff */
[----:B------:R-:W-:Y:S02]  /*49c0*/  IMNMX R6, R6, R2, !PT ;  /* 0x0000000206067217 */ /* 0x000fe40007800200 */
[----:B------:R-:W-:Y:S02]  /*49d0*/  IMNMX R7, R7, R3, PT ;  /* 0x0000000307077217 */ /* 0x000fe40003800200 */
.L_x_638:
[----:B------:R-:W-:Y:S02]  /*49e0*/  ISETP.GE.AND P0, PT, R4, 0x2, PT ;  /* 0x000000020400780c */ /* 0x000fe40003f06270 */
[----:B------:R-:W-:Y:S02]  /*49f0*/  LOP3.LUT R204, R204, 0xffffbfff, RZ, 0xc0, !PT ;  /* 0xffffbfffcccc7812 */ /* 0x000fe400078ec0ff */
[C---:B------:R-:W-:Y:S02]  /*4a00*/  ISETP.GE.AND P1, PT, R4.reuse, 0x9, PT ;  /* 0x000000090400780c */ /* 0x040fe40003f26270 */
[----:B------:R-:W-:-:S02]  /*4a10*/  ISETP.GE.AND P6, PT, R4, 0x31, PT ;  /* 0x000000310400780c */ /* 0x000fc40003fc6270 */
[C---:B------:R-:W-:Y:S02]  /*4a20*/  ISETP.GE.AND P5, PT, R4.reuse, 0x32, PT ;  /* 0x000000320400780c */ /* 0x040fe40003fa6270 */
[C---:B------:R-:W-:Y:S02]  /*4a30*/  ISETP.GE.AND P4, PT, R4.reuse, 0x39, PT ;  /* 0x000000390400780c */ /* 0x040fe40003f86270 */
[----:B------:R-:W-:Y:S02]  /*4a40*/  ISETP.GE.AND P3, PT, R4, 0x3a, PT ;  /* 0x0000003a0400780c */ /* 0x000fe40003f66270 */
[----:B------:R-:W-:Y:S02]  /*4a50*/  @P0 LOP3.LUT R204, R204, 0x4000, RZ, 0xfc, !PT ;  /* 0x00004000cccc0812 */ /* 0x000fe400078efcff */
[----:B------:R-:W-:Y:S02]  /*4a60*/  ISETP.GT.AND P0, PT, R0, 0x1, !P0 ;  /* 0x000000010000780c */ /* 0x000fe40004704270 */
[----:B------:R-:W-:-:S02]  /*4a70*/  LOP3.LUT R204, R204, 0xfffffbff, RZ, 0xc0, !PT ;  /* 0xfffffbffcccc7812 */ /* 0x000fc400078ec0ff */
[----:B------:R-:W-:Y:S02]  /*4a80*/  ISETP.LT.OR P0, PT, R5, 0x2, P0 ;  /* 0x000000020500780c */ /* 0x000fe40000701670 */
[----:B------:R-:W-:Y:S02]  /*4a90*/  @P1 LOP3.LUT R204, R204, 0x400, RZ, 0xfc, !PT ;  /* 0x00000400cccc1812 */ /* 0x000fe400078efcff */
[----:B------:R-:W-:Y:S02]  /*4aa0*/  FSEL R15, R77, -INF , !P0 ;  /* 0xff8000004d0f7808 */ /* 0x000fe40004000000 */
[----:B------:R-:W-:Y:S02]  /*4ab0*/  ISETP.GT.AND P0, PT, R0, 0x8, !P1 ;  /* 0x000000080000780c */ /* 0x000fe40004f04270 */
[----:B------:R-:W-:Y:S02]  /*4ac0*/  ISETP.GE.AND P1, PT, R4, 0xa, PT ;  /* 0x0000000a0400780c */ /* 0x000fe40003f26270 */
[----:B------:R-:W-:-:S02]  /*4ad0*/  ISETP.LT.OR P0, PT, R5, 0x9, P0 ;  /* 0x000000090500780c */ /* 0x000fc40000701670 */
[----:B------:R-:W-:Y:S02]  /*4ae0*/  LOP3.LUT R204, R204, 0xfffffdff, RZ, 0xc0, !PT ;  /* 0xfffffdffcccc7812 */ /* 0x000fe400078ec0ff */
[----:B------:R-:W-:Y:S02]  /*4af0*/  FSEL R17, R72, -INF , !P0 ;  /* 0xff80000048117808 */ /* 0x000fe40004000000 */
[----:B------:R-:W-:Y:S02]  /*4b00*/  ISETP.GT.AND P0, PT, R0, 0x9, !P1 ;  /* 0x000000090000780c */ /* 0x000fe40004f04270 */
[----:B------:R-:W-:Y:S02]  /*4b10*/  ISETP.GE.AND P2, PT, R4, 0x41, PT ;  /* 0x000000410400780c */ /* 0x000fe40003f46270 */
[----:B------:R-:W-:Y:S02]  /*4b20*/  ISETP.LT.OR P0, PT, R5, 0xa, P0 ;  /* 0x0000000a0500780c */ /* 0x000fe40000701670 */
[----:B------:R-:W-:-:S02]  /*4b30*/  @P1 LOP3.LUT R204, R204, 0x200, RZ, 0xfc, !PT ;  /* 0x00000200cccc1812 */ /* 0x000fc400078efcff */
[----:B------:R-:W-:Y:S02]  /*4b40*/  ISETP.GE.AND P1, PT, R4, 0x11, PT ;  /* 0x000000110400780c */ /* 0x000fe40003f26270 */
[----:B------:R-:W-:Y:S02]  /*4b50*/  LOP3.LUT R204, R204, 0xfffffeff, RZ, 0xc0, !PT ;  /* 0xfffffeffcccc7812 */ /* 0x000fe400078ec0ff */
[----:B------:R-:W-:Y:S02]  /*4b60*/  FSEL R18, R73, -INF , !P0 ;  /* 0xff80000049127808 */ /* 0x000fe40004000000 */
[----:B------:R-:W-:-:S04]  /*4b70*/  ISETP.GT.AND P0, PT, R0, 0x10, !P1 ;  /* 0x000000100000780c */ /* 0x000fc80004f04270 */
[----:B------:R-:W-:-:S03]  /*4b80*/  ISETP.LT.OR P0, PT, R5, 0x11, P0 ;  /* 0x000000110500780c */ /* 0x000fc60000701670 */
[----:B------:R-:W-:Y:S02]  /*4b90*/  @P1 LOP3.LUT R204, R204, 0x100, RZ, 0xfc, !PT ;  /* 0x00000100cccc1812 */ /* 0x000fe400078efcff */
        /* <DEDUP_REMOVED lines=31> */
[----:B------:R-:W-:Y:S02]  /*4d90*/  FSEL R136, R61, -INF , !P0 ;  /* 0xff8000003d887808 */ /* 0x000fe40004000000 */
[----:B------:R-:W-:Y:S02]  /*4da0*/  LOP3.LUT R204, R204, 0xfffffffd, RZ, 0xc0, !PT ;  /* 0xfffffffdcccc7812 */ /* 0x000fe400078ec0ff */
[----:B------:R-:W-:-:S04]  /*4db0*/  ISETP.GT.AND P0, PT, R0, 0x28, !P1 ;  /* 0x000000280000780c */ /* 0x000fc80004f04270 */
[----:B------:R-:W-:-:S03]  /*4dc0*/  ISETP.LT.OR P0, PT, R5, 0x29, P0 ;  /* 0x000000290500780c */ /* 0x000fc60000701670 */
[----:B------:R-:W-:Y:S02]  /*4dd0*/  @P1 LOP3.LUT R204, R204, 0x2, RZ, 0xfc, !PT ;  /* 0x00000002cccc1812 */ /* 0x000fe400078efcff */
[----:B------:R-:W-:Y:S02]  /*4de0*/  ISETP.GE.AND P1, PT, R4, 0x2a, PT ;  /* 0x0000002a0400780c */ /* 0x000fe40003f26270 */
[----:B------:R-:W-:Y:S02]  /*4df0*/  FSEL R135, R56, -INF , !P0 ;  /* 0xff80000038877808 */ /* 0x000fe40004000000 */
[----:B------:R-:W-:Y:S02]  /*4e00*/  ISETP.GT.AND P0, PT, R0, 0x29, !P1 ;  /* 0x000000290000780c */ /* 0x000fe40004f04270 */
[----:B------:R-:W-:Y:S02]  /*4e10*/  LOP3.LUT R204, R204, 0xfffffffe, RZ, 0xc0, !PT ;  /* 0xfffffffecccc7812 */ /* 0x000fe400078ec0ff */
[----:B------:R-:W-:-:S04]  /*4e20*/  ISETP.LT.OR P0, PT, R5, 0x2a, P0 ;  /* 0x0000002a0500780c */ /* 0x000fc80000701670 */
[----:B------:R-:W-:Y:S02]  /*4e30*/  FSEL R134, R57, -INF , !P0 ;  /* 0xff80000039867808 */ /* 0x000fe40004000000 */
[----:B------:R-:W-:Y:S02]  /*4e40*/  ISETP.GT.AND P0, PT, R0, 0x30, !P6 ;  /* 0x000000300000780c */ /* 0x000fe40007704270 */
[----:B------:R-:W-:Y:S02]  /*4e50*/  @P1 LOP3.LUT R204, R204, 0x1, RZ, 0xfc, !PT ;  /* 0x00000001cccc1812 */ /* 0x000fe400078efcff */
[----:B------:R-:W-:Y:S02]  /*4e60*/  ISETP.LT.OR P0, PT, R5, 0x31, P0 ;  /* 0x000000310500780c */ /* 0x000fe40000701670 */
[----:B------:R-:W-:Y:S02]  /*4e70*/  ISETP.GE.AND P1, PT, R4, 0x42, PT ;  /* 0x000000420400780c */ /* 0x000fe40003f26270 */
[----:B------:R-:W-:-:S02]  /*4e80*/  FSEL R149, R52, -INF , !P0 ;  /* 0xff80000034957808 */ /* 0x000fc40004000000 */
[----:B------:R-:W-:Y:S02]  /*4e90*/  ISETP.GT.AND P0, PT, R0, 0x31, !P5 ;  /* 0x000000310000780c */ /* 0x000fe40006f04270 */
[----:B------:R-:W-:Y:S02]  /*4ea0*/  LOP3.LUT R204, R204, 0xfffff7ff, RZ, 0xc0, !PT ;  /* 0xfffff7ffcccc7812 */ /* 0x000fe400078ec0ff */
        /* <DEDUP_REMOVED lines=14> */
[----:B------:R-:W-:-:S13]  /*4f90*/  ISETP.GE.AND P0, PT, R4, 0x49, PT ;  /* 0x000000490400780c */ /* 0x000fda0003f06270 */
[----:B------:R-:W-:Y:S02]  /*4fa0*/  @P0 LOP3.LUT R204, R204, 0x800, RZ, 0xfc, !PT ;  /* 0x00000800cccc0812 */ /* 0x000fe400078efcff */
[----:B------:R-:W-:Y:S02]  /*4fb0*/  ISETP.GT.AND P0, PT, R0, 0x48, !P0 ;  /* 0x000000480000780c */ /* 0x000fe40004704270 */
[----:B------:R-:W-:Y:S02]  /*4fc0*/  LOP3.LUT R204, R204, 0xffffefff, RZ, 0xc0, !PT ;  /* 0xffffefffcccc7812 */ /* 0x000fe400078ec0ff */
[----:B------:R-:W-:-:S04]  /*4fd0*/  ISETP.LT.OR P0, PT, R5, 0x49, P0 ;  /* 0x000000490500780c */ /* 0x000fc80000701670 */
[----:B------:R-:W-:Y:S02]  /*4fe0*/  FSEL R167, R24, -INF , !P0 ;  /* 0xff80000018a77808 */ /* 0x000fe40004000000 */
[----:B------:R-:W-:-:S13]  /*4ff0*/  ISETP.GE.AND P0, PT, R4, 0x1, PT ;  /* 0x000000010400780c */ /* 0x000fda0003f06270 */
[----:B------:R-:W-:Y:S02]  /*5000*/  @P0 LOP3.LUT R204, R204, 0x1000, RZ, 0xfc, !PT ;  /* 0x00001000cccc0812 */ /* 0x000fe400078efcff */
[----:B------:R-:W-:Y:S02]  /*5010*/  ISETP.GT.AND P0, PT, R0, RZ, !P0 ;  /* 0x000000ff0000720c */ /* 0x000fe40004704270 */
[----:B------:R-:W-:Y:S02]  /*5020*/  LOP3.LUT R204, R204, 0xffffdfff, RZ, 0xc0, !PT ;  /* 0xffffdfffcccc7812 */ /* 0x000fe400078ec0ff */
[----:B------:R-:W-:-:S04]  /*5030*/  ISETP.LT.OR P0, PT, R5, 0x1, P0 ;  /* 0x000000010500780c */ /* 0x000fc80000701670 */
[----:B------:R-:W-:Y:S02]  /*5040*/  FSEL R14, R76, -INF , !P0 ;  /* 0xff8000004c0e7808 */ /* 0x000fe40004000000 */
[----:B------:R-:W-:-:S13]  /*5050*/  ISETP.GE.AND P0, PT, R4, 0x4a, PT ;  /* 0x0000004a0400780c */ /* 0x000fda0003f06270 */
[----:B------:R-:W-:Y:S02]  /*5060*/  @P0 LOP3.LUT R204, R204, 0x2000, RZ, 0xfc, !PT ;  /* 0x00002000cccc0812 */ /* 0x000fe400078efcff */
[----:B------:R-:W-:-:S04]  /*5070*/  ISETP.GT.AND P0, PT, R0, 0x49, !P0 ;  /* 0x000000490000780c */ /* 0x000fc80004704270 */
[----:B------:R-:W-:-:S04]  /*5080*/  ISETP.LT.OR P0, PT, R5, 0x4a, P0 ;  /* 0x0000004a0500780c */ /* 0x000fc80000701670 */
[----:B------:R-:W-:Y:S01]  /*5090*/  FSEL R166, R25, -INF , !P0 ;  /* 0xff80000019a67808 */ /* 0x000fe20004000000 */
[----:B------:R-:W-:Y:S06]  /*50a0*/  BRA.DIV ~URZ, `(.L_x_642) ;  /* 0x000164f27f007947 */ /* 0x000fec000b800000 */
[----:B------:R3:W4:Y:S02]  /*50b0*/  SHFL.IDX PT, R3, R8, 0x2, 0x1c1f ;  /* 0x005c1f0008037f89 */ /* 0x00072400000e0000 */
.L_x_825:
[----:B------:R-:W-:Y:S01]  /*50c0*/  IMAD.MOV.U32 R0, RZ, RZ, c[0x0][0x32c] ;  /* 0x0000cb00ff007624 */ /* 0x000fe200078e00ff */
[----:B----4-:R-:W-:-:S04]  /*50d0*/  IADD3 R2, R9, R3, RZ ;  /* 0x0000000309027210 */ /* 0x010fc80007ffe0ff */
        /* <DEDUP_REMOVED lines=15> */
.L_x_645:
[----:B------:R-:W-:-:S04]  /*51d0*/  MOV R4, c[0x0][0x32c] ;  /* 0x0000cb0000047a02 */ /* 0x000fc80000000f00 */
[----:B------:R-:W-:-:S13]  /*51e0*/  ISETP.NE.AND P0, PT, R4, 0x1, PT ;  /* 0x000000010400780c */ /* 0x000fda0003f05270 */
[----:B------:R-:W-:-:S05]  /*51f0*/  @P0 IMAD.HI.U32 R4, R3, c[0x0][0x330], RZ ;  /* 0x0000cc0003040a27 */ /* 0x000fca00078e00ff */
[----:B------:R-:W-:Y:S02]  /*5200*/  @P0 SHF.R.U32.HI R3, RZ, c[0x0][0x334], R4 ;  /* 0x0000cd00ff030a19 */ /* 0x000fe40000011604 */
.L_x_646:
[----:B------:R-:W-:Y:S05]  /*5210*/  BSYNC B0 ;  /* 0x0000000000007941 */ /* 0x000fea0003800000 */
.L_x_644:
[----:B------:R-:W-:-:S05]  /*5220*/  IMAD R3, R3, c[0x0][0x32c], R12 ;  /* 0x0000cb0003037a24 */ /* 0x000fca00078e020c */
[----:B------:R-:W-:Y:S02]  /*5230*/  IADD3 R4, R3, c[0x0][0x32c], RZ ;  /* 0x0000cb0003047a10 */ /* 0x000fe40007ffe0ff */
[----:B------:R-:W-:Y:S02]  /*5240*/  IMNMX R0, R0, R3, !PT ;  /* 0x0000000300007217 */ /* 0x000fe40007800200 */
[----:B------:R-:W-:Y:S02]  /*5250*/  IMNMX R2, R2, R4, PT ;  /* 0x0000000402027217 */ /* 0x000fe40003800200 */
.L_x_643:
[----:B------:R-:W-:Y:S02]  /*5260*/  LOP3.LUT P0, RZ, R204, 0x400, RZ, 0xc0, !PT ;  /* 0x00000400ccff7812 */ /* 0x000fe4000780c0ff */
[----:B------:R-:W-:Y:S02]  /*5270*/  P2R R3, PR, RZ, 0x40 ;  /* 0x00000040ff037803 */ /* 0x000fe40000000000 */
[----:B------:R-:W-:-:S04]  /*5280*/  ISETP.GT.AND P0, PT, R6, 0x8, !P0 ;  /* 0x000000080600780c */ /* 0x000fc80004704270 */
[----:B------:R-:W-:-:S04]  /*5290*/  ISETP.LT.OR P0, PT, R7, 0x9, P0 ;  /* 0x000000090700780c */ /* 0x000fc80000701670 */
[----:B------:R-:W-:Y:S02]  /*52a0*/  FSEL R19, R74, -INF , !P0 ;  /* 0xff8000004a137808 */ /* 0x000fe40004000000 */
[----:B------:R-:W-:-:S04]  /*52b0*/  LOP3.LUT P0, RZ, R204, 0x200, RZ, 0xc0, !PT ;  /* 0x00000200ccff7812 */ /* 0x000fc8000780c0ff */
        /* <DEDUP_REMOVED lines=35> */
[----:B------:R-:W-:Y:S02]  /*54f0*/  ISETP.GT.AND P0, PT, R6, 0x30, !P6 ;  /* 0x000000300600780c */ /* 0x000fe40007704270 */
[----:B------:R-:W-:Y:S02]  /*5500*/  LOP3.LUT P6, RZ, R204, 0x1000, RZ, 0xc0, !PT ;  /* 0x00001000ccff7812 */ /* 0x000fe400078cc0ff */
        /* <DEDUP_REMOVED lines=17> */
[----:B------:R-:W-:-:S04]  /*5620*/  LOP3.LUT P0, RZ, R204, 0x4000, RZ, 0xc0, !PT ;  /* 0x00004000ccff7812 */ /* 0x000fc8000780c0ff */
[----:B------:R-:W-:-:S04]  /*5630*/  ISETP.GT.AND P0, PT, R6, 0x1, !P0 ;  /* 0x000000010600780c */ /* 0x000fc80004704270 */
[----:B------:R-:W-:-:S04]  /*5640*/  ISETP.LT.OR P0, PT, R7, 0x2, P0 ;  /* 0x000000020700780c */ /* 0x000fc80000701670 */
[----:B------:R-:W-:Y:S02]  /*5650*/  FSEL R16, R79, -INF , !P0 ;  /* 0xff8000004f107808 */ /* 0x000fe40004000000 */
[----:B------:R-:W-:-:S04]  /*5660*/  ISETP.GT.AND P0, PT, R6, RZ, !P6 ;  /* 0x000000ff0600720c */ /* 0x000fc80007704270 */
        /* <DEDUP_REMOVED lines=10> */
[----:B------:R-:W-:Y:S02]  /*5710*/  ISETP.GT.AND P0, PT, R0, RZ, !P6 ;  /* 0x000000ff0000720c */ /* 0x000fe40007704270 */
[----:B------:R-:W-:Y:S02]  /*5720*/  ISETP.NE.AND P6, PT, R3, RZ, PT ;  /* 0x000000ff0300720c */ /* 0x000fe40003fc5270 */
        /* <DEDUP_REMOVED lines=71> */
[----:B------:R-:W-:Y:S01]  /*5ba0*/  FSEL R158, R81, -INF , !P0 ;  /* 0xff800000519e7808 */ /* 0x000fe20004000000 */
[----:B------:R-:W-:Y:S06]  /*5bb0*/  BRA.DIV ~URZ, `(.L_x_647) ;  /* 0x00015a527f007947 */ /* 0x000fec000b800000 */
[----:B------:R4:W1:Y:S02]  /*5bc0*/  SHFL.IDX PT, R3, R8, 0x3, 0x1c1f ;  /* 0x007c1f0008037f89 */ /* 0x00086400000e0000 */
.L_x_826:
[----:B------:R-:W-:Y:S01]  /*5bd0*/  IMAD.MOV.U32 R0, RZ, RZ, c[0x0][0x32c] ;  /* 0x0000cb00ff007624 */ /* 0x000fe200078e00ff */
[----:B-1----:R-:W-:-:S04]  /*5be0*/  IADD3 R2, R9, R3, RZ ;  /* 0x0000000309027210 */ /* 0x002fc80007ffe0ff */
        /* <DEDUP_REMOVED lines=15> */
.L_x_650:
[----:B------:R-:W-:-:S04]  /*5ce0*/  MOV R4, c[0x0][0x32c] ;  /* 0x0000cb0000047a02 */ /* 0x000fc80000000f00 */
[----:B------:R-:W-:-:S13]  /*5cf0*/  ISETP.NE.AND P0, PT, R4, 0x1, PT ;  /* 0x000000010400780c */ /* 0x000fda0003f05270 */
[----:B------:R-:W-:-:S05]  /*5d00*/  @P0 IMAD.HI.U32 R4, R3, c[0x0][0x330], RZ ;  /* 0x0000cc0003040a27 */ /* 0x000fca00078e00ff */
[----:B------:R-:W-:Y:S02]  /*5d10*/  @P0 SHF.R.U32.HI R3, RZ, c[0x0][0x334], R4 ;  /* 0x0000cd00ff030a19 */ /* 0x000fe40000011604 */
.L_x_651:
[----:B------:R-:W-:Y:S05]  /*5d20*/  BSYNC B0 ;  /* 0x0000000000007941 */ /* 0x000fea0003800000 */
.L_x_649:
[----:B------:R-:W-:-:S05]  /*5d30*/  IMAD R3, R3, c[0x0][0x32c], R12 ;  /* 0x0000cb0003037a24 */ /* 0x000fca00078e020c */
[----:B------:R-:W-:Y:S02]  /*5d40*/  IADD3 R4, R3, c[0x0][0x32c], RZ ;  /* 0x0000cb0003047a10 */ /* 0x000fe40007ffe0ff */
[----:B------:R-:W-:Y:S02]  /*5d50*/  IMNMX R0, R0, R3, !PT ;  /* 0x0000000300007217 */ /* 0x000fe40007800200 */
[----:B------:R-:W-:Y:S02]  /*5d60*/  IMNMX R2, R2, R4, PT ;  /* 0x0000000402027217 */ /* 0x000fe40003800200 */
.L_x_648:
[----:B------:R-:W-:Y:S02]  /*5d70*/  LOP3.LUT P0, RZ, R204, 0x400, RZ, 0xc0, !PT ;  /* 0x00000400ccff7812 */ /* 0x000fe4000780c0ff */
[----:B------:R-:W-:Y:S02]  /*5d80*/  FMNMX.FTZ R3, R33, R34, !PT ;  /* 0x0000002221037209 */ /* 0x000fe40007810000 */
[----:B------:R-:W-:Y:S02]  /*5d90*/  ISETP.GT.AND P0, PT, R0, 0x8, !P0 ;  /* 0x000000080000780c */ /* 0x000fe40004704270 */
[----:B------:R-:W-:-:S02]  /*5da0*/  FMNMX.FTZ R3, R36, R3, !PT ;  /* 0x0000000324037209 */ /* 0x000fc40007810000 */
[----:B------:R-:W-:Y:S02]  /*5db0*/  ISETP.LT.OR P0, PT, R2, 0x9, P0 ;  /* 0x000000090200780c */ /* 0x000fe40000701670 */
[----:B------:R-:W-:Y:S02]  /*5dc0*/  FMNMX.FTZ R3, R37, R3, !PT ;  /* 0x0000000325037209 */ /* 0x000fe40007810000 */
[----:B------:R-:W-:Y:S02]  /*5dd0*/  FSEL R11, R46, -INF , !P0 ;  /* 0xff8000002e0b7808 */ /* 0x000fe40004000000 */
[----:B------:R-:W-:Y:S02]  /*5de0*/  LOP3.LUT P0, RZ, R204, 0x200, RZ, 0xc0, !PT ;  /* 0x00000200ccff7812 */ /* 0x000fe4000780c0ff */
[----:B------:R-:W-:Y:S02]  /*5df0*/  FMNMX.FTZ R3, R39, R3, !PT ;  /* 0x0000000327037209 */ /* 0x000fe40007810000 */
[----:B------:R-:W-:-:S02]  /*5e00*/  ISETP.GT.AND P0, PT, R0, 0x9, !P0 ;  /* 0x000000090000780c */ /* 0x000fc40004704270 */
[----:B------:R-:W-:Y:S02]  /*5e10*/  FMNMX.FTZ R3, R44, R3, !PT ;  /* 0x000000032c037209 */ /* 0x000fe40007810000 */
[----:B------:R-:W-:Y:S02]  /*5e20*/  ISETP.LT.OR P0, PT, R2, 0xa, P0 ;  /* 0x0000000a0200780c */ /* 0x000fe40000701670 */
[----:B------:R-:W-:Y:S02]  /*5e30*/  FMNMX.FTZ R3, R48, R3, !PT ;  /* 0x0000000330037209 */ /* 0x000fe40007810000 */
[----:B------:R-:W-:Y:S02]  /*5e40*/  FSEL R32, R47, -INF , !P0 ;  /* 0xff8000002f207808 */ /* 0x000fe40004000000 */
[----:B------:R-:W-:Y:S02]  /*5e50*/  LOP3.LUT P0, RZ, R204, 0x100, RZ, 0xc0, !PT ;  /* 0x00000100ccff7812 */ /* 0x000fe4000780c0ff */
[----:B------:R-:W-:-:S02]  /*5e60*/  FMNMX.FTZ R3, R94, R3, !PT ;  /* 0x000000035e037209 */ /* 0x000fc40007810000 */
[----:B------:R-:W-:Y:S02]  /*5e70*/  ISETP.GT.AND P0, PT, R0, 0x10, !P0 ;  /* 0x000000100000780c */ /* 0x000fe40004704270 */
[----:B------:R-:W-:Y:S02]  /*5e80*/  FMNMX.FTZ R3, R126, R3, !PT ;  /* 0x000000037e037209 */ /* 0x000fe40007810000 */
[----:B------:R-:W-:Y:S02]  /*5e90*/  ISETP.LT.OR P0, PT, R2, 0x11, P0 ;  /* 0x000000110200780c */ /* 0x000fe40000701670 */
[----:B------:R-:W-:Y:S02]  /*5ea0*/  FMNMX.FTZ R3, R127, R3, !PT ;  /* 0x000000037f037209 */ /* 0x000fe40007810000 */
[----:B------:R-:W-:Y:S02]  /*5eb0*/  FSEL R60, R114, -INF , !P0 ;  /* 0xff800000723c7808 */ /* 0x000fe40004000000 */
[----:B------:R-:W-:-:S02]  /*5ec0*/  LOP3.LUT P0, RZ, R204, 0x80, RZ, 0xc0, !PT ;  /* 0x00000080ccff7812 */ /* 0x000fc4000780c0ff */
[----:B------:R-:W-:Y:S02]  /*5ed0*/  FMNMX.FTZ R3, R128, R3, !PT ;  /* 0x0000000380037209 */ /* 0x000fe40007810000 */
[----:B------:R-:W-:Y:S02]  /*5ee0*/  ISETP.GT.AND P0, PT, R0, 0x11, !P0 ;  /* 0x000000110000780c */ /* 0x000fe40004704270 */
[----:B------:R-:W-:Y:S02]  /*5ef0*/  FMNMX.FTZ R3, R129, R3, !PT ;  /* 0x0000000381037209 */ /* 0x000fe40007810000 */
[----:B------:R-:W-:Y:S02]  /*5f00*/  ISETP.LT.OR P0, PT, R2, 0x12, P0 ;  /* 0x000000120200780c */ /* 0x000fe40000701670 */
[----:B------:R-:W-:Y:S02]  /*5f10*/  FMNMX.FTZ R3, R153, R3, !PT ;  /* 0x0000000399037209 */ /* 0x000fe40007810000 */
[----:B------:R-:W-:-:S02]  /*5f20*/  FSEL R62, R115, -INF , !P0 ;  /* 0xff800000733e7808 */ /* 0x000fc40004000000 */
[----:B------:R-:W-:Y:S02]  /*5f30*/  LOP3.LUT P0, RZ, R204, 0x20, RZ, 0xc0, !PT ;  /* 0x00000020ccff7812 */ /* 0x000fe4000780c0ff */
[----:B------:R-:W-:Y:S02]  /*5f40*/  FMNMX.FTZ R3, R152, R3, !PT ;  /* 0x0000000398037209 */ /* 0x000fe40007810000 */
[----:B------:R-:W-:Y:S02]  /*5f50*/  ISETP.GT.AND P0, PT, R0, 0x18, !P0 ;  /* 0x000000180000780c */ /* 0x000fe40004704270 */
[----:B------:R-:W-:Y:S02]  /*5f60*/  FMNMX.FTZ R3, R151, R3, !PT ;  /* 0x0000000397037209 */ /* 0x000fe40007810000 */
[----:B------:R-:W-:Y:S02]  /*5f70*/  ISETP.LT.OR P0, PT, R2, 0x19, P0 ;  /* 0x000000190200780c */ /* 0x000fe40000701670 */
[----:B------:R-:W-:-:S02]  /*5f80*/  FMNMX.FTZ R3, R150, R3, !PT ;  /* 0x0000000396037209 */ /* 0x000fc40007810000 */
[----:B------:R-:W-:Y:S02]  /*5f90*/  FSEL R63, R98, -INF , !P0 ;  /* 0xff800000623f7808 */ /* 0x000fe40004000000 */
[----:B------:R-:W-:Y:S02]  /*5fa0*/  LOP3.LUT P0, RZ, R204, 0x10, RZ, 0xc0, !PT ;  /* 0x00000010ccff7812 */ /* 0x000fe4000780c0ff */
[----:B------:R-:W-:Y:S02]  /*5fb0*/  FMNMX.FTZ R3, R161, R3, !PT ;  /* 0x00000003a1037209 */ /* 0x000fe40007810000 */
        /* <DEDUP_REMOVED lines=38> */
[C---:B------:R-:W-:Y:S02]  /*6220*/  ISETP.GT.AND P0, PT, R0.reuse, 0x41, !P1 ;  /* 0x000000410000780c */ /* 0x040fe40004f04270 */
[----:B------:R-:W-:Y:S02]  /*6230*/  ISETP.GT.AND P1, PT, R0, RZ, !P5 ;  /* 0x000000ff0000720c */ /* 0x000fe40006f24270 */
[C---:B------:R-:W-:Y:S02]  /*6240*/  ISETP.LT.OR P0, PT, R2.reuse, 0x42, P0 ;  /* 0x000000420200780c */ /* 0x040fe40000701670 */
[----:B------:R-:W-:Y:S02]  /*6250*/  ISETP.LT.OR P1, PT, R2, 0x1, P1 ;  /* 0x000000010200780c */ /* 0x000fe40000f21670 */
[----:B------:R-:W-:-:S02]  /*6260*/  FSEL R156, R103, -INF , !P0 ;  /* 0xff800000679c7808 */ /* 0x000fc40004000000 */
[----:B------:R-:W-:Y:S02]  /*6270*/  ISETP.GT.AND P0, PT, R0, 0x1, !P3 ;  /* 0x000000010000780c */ /* 0x000fe40005f04270 */
[----:B------:R-:W-:Y:S02]  /*6280*/  FSEL R9, R118, -INF , !P1 ;  /* 0xff80000076097808 */ /* 0x000fe40004800000 */
[----:B------:R-:W-:-:S04]  /*6290*/  ISETP.LT.OR P0, PT, R2, 0x2, P0 ;  /* 0x000000020200780c */ /* 0x000fc80000701670 */
[----:B------:R-:W-:Y:S02]  /*62a0*/  FSEL R10, R119, -INF , !P0 ;  /* 0xff800000770a7808 */ /* 0x000fe40004000000 */
[----:B------:R-:W-:Y:S02]  /*62b0*/  ISETP.GT.AND P0, PT, R0, 0x48, !P4 ;  /* 0x000000480000780c */ /* 0x000fe40006704270 */
[----:B------:R-:W-:Y:S02]  /*62c0*/  FMNMX.FTZ R7, R9, R10, !PT ;  /* 0x0000000a09077209 */ /* 0x000fe40007810000 */
[----:B------:R-:W-:Y:S02]  /*62d0*/  ISETP.LT.OR P0, PT, R2, 0x49, P0 ;  /* 0x000000490200780c */ /* 0x000fe40000701670 */
[----:B------:R-:W-:Y:S02]  /*62e0*/  FMNMX.FTZ R7, R11, R7, !PT ;  /* 0x000000070b077209 */ /* 0x000fe40007810000 */
[----:B------:R-:W-:-:S02]  /*62f0*/  FSEL R155, R82, -INF , !P0 ;  /* 0xff800000529b7808 */ /* 0x000fc40004000000 */
[----:B------:R-:W-:Y:S02]  /*6300*/  ISETP.GT.AND P0, PT, R0, 0x49, !P6 ;  /* 0x000000490000780c */ /* 0x000fe40007704270 */
[----:B------:R-:W-:Y:S02]  /*6310*/  FMNMX.FTZ R0, R13, R16, !PT ;  /* 0x000000100d007209 */ /* 0x000fe40007810000 */
[----:B------:R-:W-:Y:S02]  /*6320*/  ISETP.LT.OR P0, PT, R2, 0x4a, P0 ;  /* 0x0000004a0200780c */ /* 0x000fe40000701670 */
        /* <DEDUP_REMOVED lines=50> */
[----:B------:R-:W-:-:S02]  /*6650*/  FSEL R154, R83, -INF , !P0 ;  /* 0xff800000539a7808 */ /* 0x000fc40004000000 */
[----:B------:R-:W-:Y:S02]  /*6660*/  FMNMX.FTZ R4, R167, R4, !PT ;  /* 0x00000004a7047209 */ /* 0x000fe40007810000 */
[----:B------:R-:W-:Y:S02]  /*6670*/  FMNMX.FTZ R2, R159, R0, !PT ;  /* 0x000000009f027209 */ /* 0x000fe40007810000 */
[----:B------:R-:W-:Y:S02]  /*6680*/  FMNMX.FTZ R7, R155, R7, !PT ;  /* 0x000000079b077209 */ /* 0x000fe40007810000 */
[----:B------:R-:W-:Y:S02]  /*6690*/  FMNMX.FTZ R0, R166, R4, !PT ;  /* 0x00000004a6007209 */ /* 0x000fe40007810000 */
[----:B------:R-:W-:Y:S02]  /*66a0*/  FMNMX.FTZ R5, R162, R3, !PT ;  /* 0x00000003a2057209 */ /* 0x000fe40007810000 */
[----:B------:R-:W-:-:S02]  /*66b0*/  FMNMX.FTZ R6, R158, R2, !PT ;  /* 0x000000029e067209 */ /* 0x000fc40007810000 */
[----:B------:R-:W-:Y:S01]  /*66c0*/  FMNMX.FTZ R7, R154, R7, !PT ;  /* 0x000000079a077209 */ /* 0x000fe20007810000 */
[----:B------:R-:W-:Y:S05]  /*66d0*/  BRA.DIV ~URZ, `(.L_x_652) ;  /* 0x00014fa27f007947 */ /* 0x000fea000b800000 */
[----:B------:R1:W2:Y:S02]  /*66e0*/  SHFL.BFLY PT, R2, R0, 0x2, 0x1f ;  /* 0x0c401f0000027f89 */ /* 0x0002a400000e0000 */
.L_x_827:
[----:B--2---:R-:W-:Y:S01]  /*66f0*/  FMNMX.FTZ R4, R0, R2, !PT ;  /* 0x0000000200047209 */ /* 0x004fe20007810000 */
[----:B------:R-:W-:Y:S05]  /*6700*/  BRA.DIV ~URZ, `(.L_x_653) ;  /* 0x00014fd27f007947 */ /* 0x000fea000b800000 */
[----:B-1----:R-:W1:Y:S04]  /*6710*/  SHFL.BFLY PT, R0, R5, 0x2, 0x1f ;  /* 0x0c401f0005007f89 */ /* 0x002e6800000e0000 */
[----:B------:R-:W2:Y:S04]  /*6720*/  SHFL.BFLY PT, R2, R6, 0x2, 0x1f ;  /* 0x0c401f0006027f89 */ /* 0x000ea800000e0000 */
[----:B---34-:R-:W3:Y:S04]  /*6730*/  SHFL.BFLY PT, R8, R7, 0x2, 0x1f ;  /* 0x0c401f0007087f89 */ /* 0x018ee800000e0000 */
        /* <DEDUP_REMOVED lines=10> */
.L_x_828:
[C---:B------:R-:W-:Y:S01]  /*67e0*/  FMUL.FTZ R0, R97.reuse, c[0x0][0x2d0] ;  /* 0x0000b40061007a20 */ /* 0x040fe20000410000 */
[----:B------:R-:W-:Y:S01]  /*67f0*/  FSETP.NEU.FTZ.AND P0, PT, R97, -INF , PT ;  /* 0xff8000006100780b */ /* 0x000fe20003f1d000 */
[----:B------:R-:W-:Y:S01]  /*6800*/  FMUL.FTZ R3, R96, c[0x0][0x2d0] ;  /* 0x0000b40060037a20 */ /* 0x000fe20000410000 */
[----:B----4-:R-:W-:Y:S01]  /*6810*/  FMNMX.FTZ R61, R8, R7, !PT ;  /* 0x00000007083d7209 */ /* 0x010fe20007810000 */
[----:B------:R-:W-:Y:S01]  /*6820*/  FMUL.FTZ R2, R95, c[0x0][0x2d0] ;  /* 0x0000b4005f027a20 */ /* 0x000fe20000410000 */
[----:B------:R-:W-:Y:S01]  /*6830*/  FSEL R4, R0, RZ, P0 ;  /* 0x000000ff00047208 */ /* 0x000fe20000000000 */
[----:B------:R-:W-:Y:S01]  /*6840*/  WARPSYNC 0xffffffff ;  /* 0xffffffff00007948 */ /* 0x000fe20003800000 */
[----:B------:R-:W-:Y:S01]  /*6850*/  FSETP.NEU.FTZ.AND P0, PT, R96, -INF , PT ;  /* 0xff8000006000780b */ /* 0x000fe20003f1d000 */
[----:B------:R-:W-:Y:S02]  /*6860*/  LDSM.16.MT88.4 R28, [R189] ;  /* 0x00000000bd1c783b */ /* 0x000fe40000004200 */
[----:B------:R-:W-:Y:S01]  /*6870*/  FFMA.FTZ R0, R14, c[0x0][0x2d0], -R4 ;  /* 0x0000b4000e007a23 */ /* 0x000fe20000010804 */
[----:B------:R-:W-:Y:S01]  /*6880*/  FSEL R3, R3, RZ, P0 ;  /* 0x000000ff03037208 */ /* 0x000fe20000000000 */
[----:B------:R-:W-:Y:S01]  /*6890*/  LDSM.16.MT88.4 R24, [R193] ;  /* 0x00000000c118783b */ /* 0x000fe20000004200 */
[----:B------:R-:W-:Y:S01]  /*68a0*/  FSETP.NEU.FTZ.AND P0, PT, R95, -INF , PT ;  /* 0xff8000005f00780b */ /* 0x000fe20003f1d000 */
[----:B------:R1:W-:Y:S03]  /*68b0*/  MUFU.EX2 R225, R0 ;  /* 0x0000000000e17308 */ /* 0x0003e60000000800 */
[----:B------:R-:W-:-:S02]  /*68c0*/  FSEL R2, R2, RZ, P0 ;  /* 0x000000ff02027208 */ /* 0x000fc40000000000 */
[----:B------:R-:W-:-:S03]  /*68d0*/  FSETP.NEU.FTZ.AND P0, PT, R61, -INF , PT ;  /* 0xff8000003d00780b */ /* 0x000fc60003f1d000 */
[----:B------:R-:W-:-:S04]  /*68e0*/  FFMA.FTZ R5, R36, c[0x0][0x2d0], -R2 ;  /* 0x0000b40024057a23 */ /* 0x000fc80000010802 */
[----:B------:R2:W-:Y:S01]  /*68f0*/  MUFU.EX2 R218, R5 ;  /* 0x0000000500da7308 */ /* 0x0005e20000000800 */
[----:B-1----:R-:W-:-:S07]  /*6900*/  FFMA.FTZ R0, R15, c[0x0][0x2d0], -R4 ;  /* 0x0000b4000f007a23 */ /* 0x002fce0000010804 */
[----:B------:R1:W4:Y:S01]  /*6910*/  MUFU.EX2 R223, R0 ;  /* 0x0000000000df7308 */ /* 0x0003220000000800 */
[----:B--2---:R-:W-:-:S07]  /*6920*/  FFMA.FTZ R5, R37, c[0x0][0x2d0], -R2 ;  /* 0x0000b40025057a23 */ /* 0x004fce0000010802 */
[----:B------:R-:W-:Y:S01]  /*6930*/  MUFU.EX2 R232, R5 ;  /* 0x0000000500e87308 */ /* 0x000fe20000000800 */
[----:B-1----:R-:W-:Y:S01]  /*6940*/  FFMA.FTZ R0, R17, c[0x0][0x2d0], -R4 ;  /* 0x0000b40011007a23 */ /* 0x002fe20000010804 */
[----:B----4-:R-:W-:-:S06]  /*6950*/  F2FP.BF16.PACK_AB R12, R223, R225 ;  /* 0x000000e1df0c723e */ /* 0x010fcc00000010ff */
[----:B------:R1:W-:Y:S02]  /*6960*/  MUFU.EX2 R227, R0 ;  /* 0x0000000000e37308 */ /* 0x0003e40000000800 */
[----:B-1----:R-:W-:-:S06]  /*6970*/  FFMA.FTZ R0, R18, c[0x0][0x2d0], -R4 ;  /* 0x0000b40012007a23 */ /* 0x002fcc0000010804 */
[----:B------:R1:W2:Y:S02]  /*6980*/  MUFU.EX2 R243, R0 ;  /* 0x0000000000f37308 */ /* 0x0002a40000000800 */
[----:B-1----:R-:W-:Y:S01]  /*6990*/  FFMA.FTZ R0, R20, c[0x0][0x2d0], -R4 ;  /* 0x0000b40014007a23 */ /* 0x002fe20000010804 */
[----:B--2---:R-:W-:-:S05]  /*69a0*/  F2FP.BF16.PACK_AB R14, R243, R227 ;  /* 0x000000e3f30e723e */ /* 0x004fca00000010ff */
[----:B------:R1:W-:Y:S02]  /*69b0*/  MUFU.EX2 R246, R0 ;  /* 0x0000000000f67308 */ /* 0x0003e40000000800 */
[----:B-1----:R-:W-:-:S06]  /*69c0*/  FFMA.FTZ R0, R21, c[0x0][0x2d0], -R4 ;  /* 0x0000b40015007a23 */ /* 0x002fcc0000010804 */
[----:B------:R1:W-:Y:S02]  /*69d0*/  MUFU.EX2 R251, R0 ;  /* 0x0000000000fb7308 */ /* 0x0003e40000000800 */
[----:B-1----:R-:W-:Y:S02]  /*69e0*/  FFMA.FTZ R0, R22, c[0x0][0x2d0], -R4 ;  /* 0x0000b40016007a23 */ /* 0x002fe40000010804 */
[----:B------:R-:W-:Y:S04]  /*69f0*/  LDSM.16.MT88.4 R20, [R190] ;  /* 0x00000000be14783b */ /* 0x000fe80000004200 */
[----:B------:R1:W-:Y:S02]  /*6a00*/  MUFU.EX2 R252, R0 ;  /* 0x0000000000fc7308 */ /* 0x0003e40000000800 */
[----:B-1----:R-:W-:-:S06]  /*6a10*/  FFMA.FTZ R0, R13, c[0x0][0x2d0], -R3 ;  /* 0x0000b4000d007a23 */ /* 0x002fcc0000010803 */
[----:B------:R1:W-:Y:S02]  /*6a20*/  MUFU.EX2 R221, R0 ;  /* 0x0000000000dd7308 */ /* 0x0003e40000000800 */
[----:B-1----:R-:W-:-:S06]  /*6a30*/  FFMA.FTZ R0, R16, c[0x0][0x2d0], -R3 ;  /* 0x0000b40010007a23 */ /* 0x002fcc0000010803 */
[----:B------:R1:W2:Y:S02]  /*6a40*/  MUFU.EX2 R219, R0 ;  /* 0x0000000000db7308 */ /* 0x0002a40000000800 */
[--C-:B-1----:R-:W-:Y:S01]  /*6a50*/  FFMA.FTZ R0, R19, c[0x0][0x2d0], -R3.reuse ;  /* 0x0000b40013007a23 */ /* 0x102fe20000010803 */
[----:B--2---:R-:W-:Y:S01]  /*6a60*/  F2FP.BF16.PACK_AB R13, R219, R221 ;  /* 0x000000dddb0d723e */ /* 0x004fe200000010ff */
[----:B------:R-:W1:Y:S04]  /*6a70*/  LDSM.16.MT88.4 R16, [R192] ;  /* 0x00000000c010783b */ /* 0x000e680000004200 */
[----:B------:R2:W-:Y:S02]  /*6a80*/  MUFU.EX2 R222, R0 ;  /* 0x0000000000de7308 */ /* 0x0005e40000000800 */
[----:B--2---:R-:W-:-:S06]  /*6a90*/  FFMA.FTZ R0, R35, c[0x0][0x2d0], -R3 ;  /* 0x0000b40023007a23 */ /* 0x004fcc0000010803 */
[----:B------:R2:W4:Y:S02]  /*6aa0*/  MUFU.EX2 R239, R0 ;  /* 0x0000000000ef7308 */ /* 0x0005240000000800 */
[----:B--2---:R-:W-:Y:S01]  /*6ab0*/  FFMA.FTZ R0, R33, c[0x0][0x2d0], -R2 ;  /* 0x0000b40021007a23 */ /* 0x004fe20000010802 */
[----:B----4-:R-:W-:-:S05]  /*6ac0*/  F2FP.BF16.PACK_AB R15, R239, R222 ;  /* 0x000000deef0f723e */ /* 0x010fca00000010ff */
[----:B------:R2:W-:Y:S02]  /*6ad0*/  MUFU.EX2 R216, R0 ;  /* 0x0000000000d87308 */ /* 0x0005e40000000800 */
[C---:B-1----:R-:W-:Y:S08]  /*6ae0*/  HMMA.16816.F32.BF16 R88, R12.reuse, R16, RZ ;  /* 0x000000100c58723c */ /* 0x042ff000000418ff */
[----:B------:R-:W-:Y:S01]  /*6af0*/  HMMA.16816.F32.BF16 R68, R12, R18, RZ ;  /* 0x000000120c44723c */ /* 0x000fe200000418ff */
[----:B--2---:R-:W-:-:S04]  /*6b00*/  FFMA.FTZ R0, R34, c[0x0][0x2d0], -R2 ;  /* 0x0000b40022007a23 */ /* 0x004fc80000010802 */
[----:B------:R1:W2:Y:S03]  /*6b10*/  MUFU.EX2 R215, R0 ;  /* 0x0000000000d77308 */ /* 0x0002a60000000800 */
[C---:B------:R-:W-:Y:S08]  /*6b20*/  HMMA.16816.F32.BF16 R104, R12.reuse, R20, RZ ;  /* 0x000000140c68723c */ /* 0x040ff000000418ff */
[----:B------:R-:W-:Y:S01]  /*6b30*/  HMMA.16816.F32.BF16 R84, R12, R22, RZ ;  /* 0x000000160c54723c */ /* 0x000fe200000418ff */
[----:B-1----:R-:W-:Y:S01]  /*6b40*/  FMUL.FTZ R0, R61, c[0x0][0x2d0] ;  /* 0x0000b4003d007a20 */ /* 0x002fe20000410000 */
[----:B--2---:R-:W-:-:S06]  /*6b50*/  F2FP.BF16.PACK_AB R8, R215, R216 ;  /* 0x000000d8d708723e */ /* 0x004fcc00000010ff */
[----:B------:R-:W-:Y:S01]  /*6b60*/  HMMA.16816.F32.BF16 R72, R12, R28, RZ ;  /* 0x0000001c0c48723c */ /* 0x000fe200000418ff */
[----:B------:R-:W-:-:S05]  /*6b70*/  FSEL R0, R0, RZ, P0 ;  /* 0x000000ff00007208 */ /* 0x000fca0000000000 */
[--C-:B------:R-:W-:Y:S02]  /*6b80*/  FFMA.FTZ R5, R9, c[0x0][0x2d0], -R0.reuse ;  /* 0x0000b40009057a23 */ /* 0x100fe40000010800 */
[C---:B------:R-:W-:Y:S01]  /*6b90*/  HMMA.16816.F32.BF16 R80, R12.reuse, R30, RZ ;  /* 0x0000001e0c50723c */ /* 0x040fe200000418ff */
[--C-:B------:R-:W-:Y:S01]  /*6ba0*/  FFMA.FTZ R6, R63, c[0x0][0x2d0], -R0.reuse ;  /* 0x0000b4003f067a23 */ /* 0x100fe20000010800 */
[----:B------:R1:W-:Y:S06]  /*6bb0*/  MUFU.EX2 R220, R5 ;  /* 0x0000000500dc7308 */ /* 0x0003ec0000000800 */
[C---:B------:R-:W-:Y:S02]  /*6bc0*/  HMMA.16816.F32.BF16 R76, R12.reuse, R24, RZ ;  /* 0x000000180c4c723c */ /* 0x040fe400000418ff */
[----:B------:R2:W-:Y:S06]  /*6bd0*/  MUFU.EX2 R234, R6 ;  /* 0x0000000600ea7308 */ /* 0x0005ec0000000800 */
[----:B------:R-:W-:Y:S01]  /*6be0*/  HMMA.16816.F32.BF16 R100, R12, R26, RZ ;  /* 0x0000001a0c64723c */ /* 0x000fe200000418ff */
[----:B-1----:R-:W-:Y:S01]  /*6bf0*/  FFMA.FTZ R5, R10, c[0x0][0x2d0], -R0 ;  /* 0x0000b4000a057a23 */ /* 0x002fe20000010800 */
[----:B------:R-:W-:-:S03]  /*6c00*/  F2FP.BF16.PACK_AB R10, R232, R218 ;  /* 0x000000dae80a723e */ /* 0x000fc600000010ff */
[----:B------:R1:W4:Y:S02]  /*6c10*/  MUFU.EX2 R217, R5 ;  /* 0x0000000500d97308 */ /* 0x0003240000000800 */
[----:B------:R-:W-:Y:S01]  /*6c20*/  F2FP.BF16.PACK_AB R12, R251, R246 ;  /* 0x000000f6fb0c723e */ /* 0x000fe200000010ff */
[----:B--2---:R-:W-:-:S05]  /*6c30*/  FFMA.FTZ R6, R129, c[0x0][0x2d0], -R2 ;  /* 0x0000b40081067a23 */ /* 0x004fca0000010802 */
        /* <DEDUP_REMOVED lines=14> */
[C---:B------:R-:W-:Y:S01]  /*6d20*/  HMMA.16816.F32.BF16 R64, R8.reuse, R30, RZ ;  /* 0x0000001e0840723c */ /* 0x040fe200000418ff */
[----:B------:R-:W2:Y:S07]  /*6d30*/  LDSM.16.MT88.4 R28, [R189+0x800] ;  /* 0x00080000bd1c783b */ /* 0x000eae0000004200 */
[----:B------:R-:W-:Y:S01]  /*6d40*/  HMMA.16816.F32.BF16 R56, R8, R26, RZ ;  /* 0x0000001a0838723c */ /* 0x000fe200000418ff */
[----:B-1----:R-:W-:-:S04]  /*6d50*/  FFMA.FTZ R5, R40, c[0x0][0x2d0], -R3 ;  /* 0x0000b40028057a23 */ /* 0x002fc80000010803 */
[----:B------:R1:W4:Y:S02]  /*6d60*/  MUFU.EX2 R245, R5 ;  /* 0x0000000500f57308 */ /* 0x0003240000000800 */
[----:B-1----:R-:W-:Y:S01]  /*6d70*/  FFMA.FTZ R5, R41, c[0x0][0x2d0], -R3 ;  /* 0x0000b40029057a23 */ /* 0x002fe20000010803 */
[----:B----4-:R-:W-:-:S05]  /*6d80*/  F2FP.BF16.PACK_AB R13, R245, R228 ;  /* 0x000000e4f50d723e */ /* 0x010fca00000010ff */
[----:B------:R1:W-:Y:S02]  /*6d90*/  MUFU.EX2 R244, R5 ;  /* 0x0000000500f47308 */ /* 0x0003e40000000800 */
[----:B-1----:R-:W-:Y:S02]  /*6da0*/  FFMA.FTZ R5, R42, c[0x0][0x2d0], -R3 ;  /* 0x0000b4002a057a23 */ /* 0x002fe40000010803 */
[C---:B------:R-:W-:Y:S01]  /*6db0*/  HMMA.16816.F32.BF16 R40, R8.reuse, R24, RZ ;  /* 0x000000180828723c */ /* 0x040fe200000418ff */
[----:B------:R-:W1:Y:S03]  /*6dc0*/  LDSM.16.MT88.4 R24, [R190+0x800] ;  /* 0x00080000be18783b */ /* 0x000e660000004200 */
[----:B------:R4:W5:Y:S02]  /*6dd0*/  MUFU.EX2 R247, R5 ;  /* 0x0000000500f77308 */ /* 0x0009640000000800 */
[--C-:B----4-:R-:W-:Y:S01]  /*6de0*/  FFMA.FTZ R5, R39, c[0x0][0x2d0], -R2.reuse ;  /* 0x0000b40027057a23 */ /* 0x110fe20000010802 */
[----:B-----5:R-:W-:Y:S01]  /*6df0*/  F2FP.BF16.PACK_AB R15, R247, R244 ;  /* 0x000000f4f70f723e */ /* 0x020fe200000010ff */
[----:B------:R-:W-:Y:S01]  /*6e00*/  HMMA.16816.F32.BF16 R36, R8, R16, RZ ;  /* 0x000000100824723c */ /* 0x000fe200000418ff */
[----:B------:R-:W4:Y:S03]  /*6e10*/  LDSM.16.MT88.4 R16, [R192+0x800] ;  /* 0x00080000c010783b */ /* 0x000f260000004200 */
[----:B------:R5:W-:Y:S04]  /*6e20*/  MUFU.EX2 R226, R5 ;  /* 0x0000000500e27308 */ /* 0x000be80000000800 */
[----:B--2---:R-:W-:Y:S01]  /*6e30*/  HMMA.16816.F32.BF16 R72, R12, R28, R72 ;  /* 0x0000001c0c48723c */ /* 0x004fe20000041848 */
[----:B-----5:R-:W-:-:S07]  /*6e40*/  FFMA.FTZ R5, R44, c[0x0][0x2d0], -R2 ;  /* 0x0000b4002c057a23 */ /* 0x020fce0000010802 */
[----:B------:R-:W-:Y:S01]  /*6e50*/  HMMA.16816.F32.BF16 R44, R8, R20, RZ ;  /* 0x00000014082c723c */ /* 0x000fe200000418ff */
[----:B------:R2:W5:Y:S07]  /*6e60*/  MUFU.EX2 R241, R5 ;  /* 0x0000000500f17308 */ /* 0x00056e0000000800 */
[----:B-1----:R-:W-:Y:S01]  /*6e70*/  HMMA.16816.F32.BF16 R112, R12, R24, R104 ;  /* 0x000000180c70723c */ /* 0x002fe20000041868 */
[----:B--2---:R-:W-:-:S07]  /*6e80*/  FFMA.FTZ R5, R48, c[0x0][0x2d0], -R2 ;  /* 0x0000b40030057a23 */ /* 0x004fce0000010802 */
[----:B------:R-:W-:Y:S01]  /*6e90*/  HMMA.16816.F32.BF16 R48, R8, R22, RZ ;  /* 0x000000160830723c */ /* 0x000fe200000418ff */
[----:B------:R-:W1:Y:S01]  /*6ea0*/  LDSM.16.MT88.4 R20, [R193+0x800] ;  /* 0x00080000c114783b */ /* 0x000e620000004200 */
[----:B------:R2:W-:Y:S05]  /*6eb0*/  MUFU.EX2 R240, R5 ;  /* 0x0000000500f07308 */ /* 0x0005ea0000000800 */
[----:B-----5:R-:W-:Y:S01]  /*6ec0*/  F2FP.BF16.PACK_AB R8, R241, R226 ;  /* 0x000000e2f108723e */ /* 0x020fe200000010ff */
[C---:B----4-:R-:W-:Y:S08]  /*6ed0*/  HMMA.16816.F32.BF16 R88, R12.reuse, R16, R88 ;  /* 0x000000100c58723c */ /* 0x050ff00000041858 */
[----:B------:R-:W-:Y:S01]  /*6ee0*/  HMMA.16816.F32.BF16 R68, R12, R18, R68 ;  /* 0x000000120c44723c */ /* 0x000fe20000041844 */
[----:B--2---:R-:W-:-:S04]  /*6ef0*/  FFMA.FTZ R5, R94, c[0x0][0x2d0], -R2 ;  /* 0x0000b4005e057a23 */ /* 0x004fc80000010802 */
[----:B------:R2:W4:Y:S02]  /*6f00*/  MUFU.EX2 R242, R5 ;  /* 0x0000000500f27308 */ /* 0x0005240000000800 */
[--C-:B--2---:R-:W-:Y:S01]  /*6f10*/  FFMA.FTZ R5, R60, c[0x0][0x2d0], -R0.reuse ;  /* 0x0000b4003c057a23 */ /* 0x104fe20000010800 */
[----:B----4-:R-:W-:Y:S01]  /*6f20*/  F2FP.BF16.PACK_AB R10, R242, R240 ;  /* 0x000000f0f20a723e */ /* 0x010fe200000010ff */
[C---:B-1----:R-:W-:Y:S04]  /*6f30*/  HMMA.16816.F32.BF16 R116, R12.reuse, R20, R76 ;  /* 0x000000140c74723c */ /* 0x042fe8000004184c */
[----:B------:R1:W-:Y:S04]  /*6f40*/  MUFU.EX2 R229, R5 ;  /* 0x0000000500e57308 */ /* 0x0003e80000000800 */
[C---:B------:R-:W-:Y:S08]  /*6f50*/  HMMA.16816.F32.BF16 R100, R12.reuse, R22, R100 ;  /* 0x000000160c64723c */ /* 0x040ff00000041864 */
[----:B------:R-:W-:Y:S01]  /*6f60*/  HMMA.16816.F32.BF16 R76, R12, R26, R84 ;  /* 0x0000001a0c4c723c */ /* 0x000fe20000041854 */
[----:B-1----:R-:W-:-:S04]  /*6f70*/  FFMA.FTZ R5, R62, c[0x0][0x2d0], -R0 ;  /* 0x0000b4003e057a23 */ /* 0x002fc80000010800 */
[----:B------:R1:W2:Y:S02]  /*6f80*/  MUFU.EX2 R230, R5 ;  /* 0x0000000500e67308 */ /* 0x0002a40000000800 */
[----:B-1----:R-:W-:Y:S01]  /*6f90*/  FFMA.FTZ R5, R93, c[0x0][0x2d0], -R0 ;  /* 0x0000b4005d057a23 */ /* 0x002fe20000010800 */
[----:B--2---:R-:W-:-:S05]  /*6fa0*/  F2FP.BF16.PACK_AB R9, R230, R229 ;  /* 0x000000e5e609723e */ /* 0x004fca00000010ff */
[----:B------:R1:W2:Y:S02]  /*6fb0*/  MUFU.EX2 R235, R5 ;  /* 0x0000000500eb7308 */ /* 0x0002a40000000800 */
[----:B-1----:R-:W-:Y:S01]  /*6fc0*/  FFMA.FTZ R5, R137, c[0x0][0x2d0], -R4 ;  /* 0x0000b40089057a23 */ /* 0x002fe20000010804 */
[----:B--2---:R-:W-:-:S05]  /*6fd0*/  F2FP.BF16.PACK_AB R11, R235, R234 ;  /* 0x000000eaeb0b723e */ /* 0x004fca00000010ff */
[----:B------:R1:W-:Y:S02]  /*6fe0*/  MUFU.EX2 R210, R5 ;  /* 0x0000000500d27308 */ /* 0x0003e40000000800 */
[C---:B------:R-:W-:Y:S08]  /*6ff0*/  HMMA.16816.F32.BF16 R108, R8.reuse, R16, R36 ;  /* 0x00000010086c723c */ /* 0x040ff00000041824 */
[----:B------:R-:W-:Y:S01]  /*7000*/  HMMA.16816.F32.BF16 R32, R8, R18, R32 ;  /* 0x000000120820723c */ /* 0x000fe20000041820 */
[----:B------:R-:W2:Y:S01]  /*7010*/  LDSM.16.MT88.4 R16, [R189+0x1000] ;  /* 0x00100000bd10783b */ /* 0x000ea20000004200 */
[----:B-1----:R-:W-:-:S04]  /*7020*/  FFMA.FTZ R5, R136, c[0x0][0x2d0], -R4 ;  /* 0x0000b40088057a23 */ /* 0x002fc80000010804 */
[----:B------:R1:W4:Y:S02]  /*7030*/  MUFU.EX2 R212, R5 ;  /* 0x0000000500d47308 */ /* 0x0003240000000800 */
[C---:B------:R-:W-:Y:S08]  /*7040*/  HMMA.16816.F32.BF16 R120, R8.reuse, R20, R40 ;  /* 0x000000140878723c */ /* 0x040ff00000041828 */
[----:B------:R-:W-:Y:S01]  /*7050*/  HMMA.16816.F32.BF16 R52, R8, R28, R52 ;  /* 0x0000001c0834723c */ /* 0x000fe20000041834 */
[----:B-1----:R-:W-:-:S07]  /*7060*/  FFMA.FTZ R5, R135, c[0x0][0x2d0], -R4 ;  /* 0x0000b40087057a23 */ /* 0x002fce0000010804 */
[-C--:B------:R-:W-:Y:S01]  /*7070*/  HMMA.16816.F32.BF16 R40, R12, R30.reuse, R80 ;  /* 0x0000001e0c28723c */ /* 0x080fe20000041850 */
[----:B------:R1:W-:Y:S06]  /*7080*/  MUFU.EX2 R213, R5 ;  /* 0x0000000500d57308 */ /* 0x0003ec0000000800 */
[----:B----4-:R-:W-:Y:S01]  /*7090*/  F2FP.BF16.PACK_AB R12, R212, R210 ;  /* 0x000000d2d40c723e */ /* 0x010fe200000010ff */
[C---:B------:R-:W-:Y:S08]  /*70a0*/  HMMA.16816.F32.BF16 R28, R8.reuse, R30, R64 ;  /* 0x0000001e081c723c */ /* 0x040ff00000041840 */
[----:B------:R-:W-:Y:S01]  /*70b0*/  HMMA.16816.F32.BF16 R104, R8, R24, R44 ;  /* 0x000000180868723c */ /* 0x000fe2000004182c */
[----:B-1----:R-:W-:-:S04]  /*70c0*/  FFMA.FTZ R5, R134, c[0x0][0x2d0], -R4 ;  /* 0x0000b40086057a23 */ /* 0x002fc80000010804 */
[----:B------:R1:W4:Y:S03]  /*70d0*/  MUFU.EX2 R214, R5 ;  /* 0x0000000500d67308 */ /* 0x0003260000000800 */
[C---:B------:R-:W-:Y:S01]  /*70e0*/  HMMA.16816.F32.BF16 R64, R8.reuse, R22, R56 ;  /* 0x000000160840723c */ /* 0x040fe20000041838 */
[----:B------:R-:W5:Y:S07]  /*70f0*/  LDSM.16.MT88.4 R20, [R190+0x1000] ;  /* 0x00100000be14783b */ /* 0x000f6e0000004200 */
[----:B------:R-:W-:Y:S01]  /*7100*/  HMMA.16816.F32.BF16 R36, R8, R26, R48 ;  /* 0x0000001a0824723c */ /* 0x000fe20000041830 */
[----:B------:R-:W3:Y:S01]  /*7110*/  LDSM.16.MT88.4 R24, [R193+0x1000] ;  /* 0x00100000c118783b */ /* 0x000ee20000004200 */
[----:B-1----:R-:W-:Y:S01]  /*7120*/  FFMA.FTZ R5, R133, c[0x0][0x2d0], -R3 ;  /* 0x0000b40085057a23 */ /* 0x002fe20000010803 */
[----:B----4-:R-:W-:-:S03]  /*7130*/  F2FP.BF16.PACK_AB R14, R214, R213 ;  /* 0x000000d5d60e723e */ /* 0x010fc600000010ff */
        /* <DEDUP_REMOVED lines=15> */
[C---:B-----5:R-:W-:Y:S08]  /*7230*/  HMMA.16816.F32.BF16 R44, R12.reuse, R22, R76 ;  /* 0x000000160c2c723c */ /* 0x060ff0000004184c */
[----:B---3--:R-:W-:Y:S01]  /*7240*/  HMMA.16816.F32.BF16 R56, R12, R24, R116 ;  /* 0x000000180c38723c */ /* 0x008fe20000041874 */
[----:B------:R-:W-:Y:S01]  /*7250*/  FFMA.FTZ R6, R142, c[0x0][0x2d0], -R3 ;  /* 0x0000b4008e067a23 */ /* 0x000fe20000010803 */
[----:B------:R-:W-:Y:S01]  /*7260*/  LDSM.16.MT88.4 R116, [R193+0x2000] ;  /* 0x00200000c174783b */ /* 0x000fe20000004200 */
[----:B-1----:R-:W-:Y:S01]  /*7270*/  FFMA.FTZ R5, R128, c[0x0][0x2d0], -R2 ;  /* 0x0000b40080057a23 */ /* 0x002fe20000010802 */
[----:B--2---:R-:W-:-:S04]  /*7280*/  F2FP.BF16.PACK_AB R8, R183, R182 ;  /* 0x000000b6b708723e */ /* 0x004fc800000010ff */
[----:B------:R-:W-:Y:S01]  /*7290*/  HMMA.16816.F32.BF16 R48, R12, R20, R112 ;  /* 0x000000140c30723c */ /* 0x000fe20000041870 */
        /* <DEDUP_REMOVED lines=18> */
[----:B------:R1:W3:Y:S02]  /*73c0*/  MUFU.EX2 R175, R5 ;  /* 0x0000000500af7308 */ /* 0x0002e40000000800 */
[-C--:B------:R-:W-:Y:S08]  /*73d0*/  HMMA.16816.F32.BF16 R80, R8, R26.reuse, R64 ;  /* 0x0000001a0850723c */ /* 0x080ff00000041840 */
[----:B------:R-:W-:Y:S01]  /*73e0*/  HMMA.16816.F32.BF16 R52, R12, R26, R100 ;  /* 0x0000001a0c34723c */ /* 0x000fe20000041864 */
[----:B-1----:R-:W-:-:S07]  /*73f0*/  FFMA.FTZ R5, R147, c[0x0][0x2d0], -R4 ;  /* 0x0000b40093057a23 */ /* 0x002fce0000010804 */
[----:B------:R-:W-:Y:S01]  /*7400*/  HMMA.16816.F32.BF16 R76, R8, R20, R104 ;  /* 0x00000014084c723c */ /* 0x000fe20000041868 */
[----:B------:R-:W4:Y:S01]  /*7410*/  LDL R147, [R1+0x38] ;  /* 0x0000380001937983 */ /* 0x000f220000100800 */
[----:B------:R1:W-:Y:S06]  /*7420*/  MUFU.EX2 R176, R5 ;  /* 0x0000000500b07308 */ /* 0x0003ec0000000800 */
[----:B--2---:R-:W-:Y:S01]  /*7430*/  HMMA.16816.F32.BF16 R28, R12, R18, R68 ;  /* 0x000000120c1c723c */ /* 0x004fe20000041844 */
[----:B-1----:R-:W-:-:S04]  /*7440*/  FFMA.FTZ R5, R146, c[0x0][0x2d0], -R4 ;  /* 0x0000b40092057a23 */ /* 0x002fc80000010804 */
[----:B------:R1:W-:Y:S03]  /*7450*/  MUFU.EX2 R177, R5 ;  /* 0x0000000500b17308 */ /* 0x0003e60000000800 */
[----:B------:R-:W-:Y:S01]  /*7460*/  HMMA.16816.F32.BF16 R40, R12, R16, R88 ;  /* 0x000000100c28723c */ /* 0x000fe20000041858 */
[----:B------:R-:W-:Y:S07]  /*7470*/  LDSM.16.MT88.4 R12, [R192+0x1800] ;  /* 0x00180000c00c783b */ /* 0x000fee0000004200 */
[----:B------:R-:W-:Y:S01]  /*7480*/  HMMA.16816.F32.BF16 R68, R8, R22, R36 ;  /* 0x000000160844723c */ /* 0x000fe20000041824 */
[----:B------:R-:W-:Y:S01]  /*7490*/  LDSM.16.MT88.4 R20, [R193+0x1800] ;  /* 0x00180000c114783b */ /* 0x000fe20000004200 */
[----:B-1----:R-:W-:-:S06]  /*74a0*/  FFMA.FTZ R5, R145, c[0x0][0x2d0], -R3 ;  /* 0x0000b40091057a23 */ /* 0x002fcc0000010803 */
[C---:B------:R-:W-:Y:S01]  /*74b0*/  HMMA.16816.F32.BF16 R88, R8.reuse, R24, R120 ;  /* 0x000000180858723c */ /* 0x040fe20000041878 */
[----:B------:R-:W1:Y:S01]  /*74c0*/  LDSM.16.MT88.4 R24, [R189+0x1800] ;  /* 0x00180000bd18783b */ /* 0x000e620000004200 */
[----:B------:R2:W-:Y:S06]  /*74d0*/  MUFU.EX2 R170, R5 ;  /* 0x0000000500aa7308 */ /* 0x0005ec0000000800 */
[C---:B------:R-:W-:Y:S02]  /*74e0*/  HMMA.16816.F32.BF16 R64, R8.reuse, R16, R108 ;  /* 0x000000100840723c */ /* 0x040fe4000004186c */
[----:B------:R-:W-:Y:S01]  /*74f0*/  MUFU.EX2 R173, R6 ;  /* 0x0000000600ad7308 */ /* 0x000fe20000000800 */
[----:B------:R-:W-:Y:S01]  /*7500*/  MOV R146, c[0x0][0x2c4] ;  /* 0x0000b10000927a02 */ /* 0x000fe20000000f00 */
[----:B------:R-:W-:Y:S04]  /*7510*/  LDSM.16.MT88.4 R108, [R189+0x2000] ;  /* 0x00200000bd6c783b */ /* 0x000fe80000004200 */
[----:B------:R-:W-:Y:S01]  /*7520*/  HMMA.16816.F32.BF16 R36, R8, R18, R32 ;  /* 0x000000120824723c */ /* 0x000fe20000041820 */
[----:B------:R-:W5:Y:S01]  /*7530*/  LDSM.16.MT88.4 R16, [R190+0x1800] ;  /* 0x00180000be10783b */ /* 0x000f620000004200 */
[----:B--2---:R-:W-:-:S04]  /*7540*/  FFMA.FTZ R5, R144, c[0x0][0x2d0], -R3 ;  /* 0x0000b40090057a23 */ /* 0x004fc80000010803 */
[----:B------:R2:W1:Y:S02]  /*7550*/  MUFU.EX2 R171, R5 ;  /* 0x0000000500ab7308 */ /* 0x0004640000000800 */
[----:B--2---:R-:W-:-:S06]  /*7560*/  FFMA.FTZ R5, R143, c[0x0][0x2d0], -R3 ;  /* 0x0000b4008f057a23 */ /* 0x004fcc0000010803 */
[----:B------:R2:W1:Y:S02]  /*7570*/  MUFU.EX2 R172, R5 ;  /* 0x0000000500ac7308 */ /* 0x0004640000000800 */
[----:B--2---:R-:W-:-:S06]  /*7580*/  FFMA.FTZ R5, R153, c[0x0][0x2d0], -R2 ;  /* 0x0000b40099057a23 */ /* 0x004fcc0000010802 */
[----:B------:R2:W-:Y:S02]  /*7590*/  MUFU.EX2 R93, R5 ;  /* 0x00000005005d7308 */ /* 0x0005e40000000800 */
[----:B--2---:R-:W-:-:S06]  /*75a0*/  FFMA.FTZ R5, R152, c[0x0][0x2d0], -R2 ;  /* 0x0000b40098057a23 */ /* 0x004fcc0000010802 */
[----:B------:R2:W-:Y:S02]  /*75b0*/  MUFU.EX2 R94, R5 ;  /* 0x00000005005e7308 */ /* 0x0005e40000000800 */
[----:B--2---:R-:W-:-:S06]  /*75c0*/  FFMA.FTZ R5, R151, c[0x0][0x2d0], -R2 ;  /* 0x0000b40097057a23 */ /* 0x004fcc0000010802 */
[----:B------:R2:W-:Y:S02]  /*75d0*/  MUFU.EX2 R98, R5 ;  /* 0x0000000500627308 */ /* 0x0005e40000000800 */
[----:B--2---:R-:W-:-:S06]  /*75e0*/  FFMA.FTZ R5, R150, c[0x0][0x2d0], -R2 ;  /* 0x0000b40096057a23 */ /* 0x004fcc0000010802 */
[----:B------:R2:W1:Y:S02]  /*75f0*/  MUFU.EX2 R99, R5 ;  /* 0x0000000500637308 */ /* 0x0004640000000800 */
[----:B--2---:R-:W-:-:S06]  /*7600*/  FFMA.FTZ R5, R141, c[0x0][0x2d0], -R0 ;  /* 0x0000b4008d057a23 */ /* 0x004fcc0000010800 */
[----:B------:R2:W-:Y:S02]  /*7610*/  MUFU.EX2 R60, R5 ;  /* 0x00000005003c7308 */ /* 0x0005e40000000800 */
[----:B--2---:R-:W-:-:S06]  /*7620*/  FFMA.FTZ R5, R140, c[0x0][0x2d0], -R0 ;  /* 0x0000b4008c057a23 */ /* 0x004fcc0000010800 */
[----:B------:R2:W1:Y:S02]  /*7630*/  MUFU.EX2 R62, R5 ;  /* 0x00000005003e7308 */ /* 0x0004640000000800 */
[----:B--2---:R-:W-:-:S06]  /*7640*/  FFMA.FTZ R5, R139, c[0x0][0x2d0], -R0 ;  /* 0x0000b4008b057a23 */ /* 0x004fcc0000010800 */
[----:B------:R2:W-:Y:S01]  /*7650*/  MUFU.EX2 R63, R5 ;  /* 0x00000005003f7308 */ /* 0x0005e20000000800 */
[----:B---3--:R-:W-:Y:S02]  /*7660*/  F2FP.BF16.PACK_AB R8, R175, R174 ;  /* 0x000000aeaf08723e */ /* 0x008fe400000010ff */
[----:B-1----:R-:W-:Y:S02]  /*7670*/  F2FP.BF16.PACK_AB R9, R171, R170 ;  /* 0x000000aaab09723e */ /* 0x002fe400000010ff */
[----:B------:R-:W-:Y:S01]  /*7680*/  F2FP.BF16.PACK_AB R10, R177, R176 ;  /* 0x000000b0b10a723e */ /* 0x000fe200000010ff */
[----:B--2---:R-:W-:-:S04]  /*7690*/  FFMA.FTZ R5, R138, c[0x0][0x2d0], -R0 ;  /* 0x0000b4008a057a23 */ /* 0x004fc80000010800 */
[----:B------:R1:W2:Y:S01]  /*76a0*/  MUFU.EX2 R92, R5 ;  /* 0x00000005005c7308 */ /* 0x0002a20000000800 */
[----:B------:R-:W-:Y:S02]  /*76b0*/  F2FP.BF16.PACK_AB R11, R173, R172 ;  /* 0x000000acad0b723e */ /* 0x000fe400000010ff */
[----:B------:R-:W-:-:S05]  /*76c0*/  F2FP.BF16.PACK_AB R6, R99, R98 ;  /* 0x000000626306723e */ /* 0x000fca00000010ff */
[----:B------:R-:W-:Y:S01]  /*76d0*/  HMMA.16816.F32.BF16 R84, R8, R24, R84 ;  /* 0x000000180854723c */ /* 0x000fe20000041854 */
[----:B------:R-:W-:-:S07]  /*76e0*/  FFMA.FTZ R32, R161, c[0x0][0x2d0], -R2 ;  /* 0x0000b400a1207a23 */ /* 0x000fce0000010802 */
[----:B------:R-:W-:Y:S01]  /*76f0*/  HMMA.16816.F32.BF16 R72, R8, R26, R72 ;  /* 0x0000001a0848723c */ /* 0x000fe20000041848 */
[----:B-1----:R-:W-:Y:S02]  /*7700*/  F2FP.BF16.PACK_AB R5, R62, R60 ;  /* 0x0000003c3e05723e */ /* 0x002fe400000010ff */
[----:B--2---:R-:W-:-:S05]  /*7710*/  F2FP.BF16.PACK_AB R7, R92, R63 ;  /* 0x0000003f5c07723e */ /* 0x004fca00000010ff */
[----:B------:R-:W-:Y:S01]  /*7720*/  HMMA.16816.F32.BF16 R56, R8, R20, R56 ;  /* 0x000000140838723c */ /* 0x000fe20000041838 */
[----:B------:R-:W-:-:S07]  /*7730*/  FFMA.FTZ R33, R160, c[0x0][0x2d0], -R2 ;  /* 0x0000b400a0217a23 */ /* 0x000fce0000010802 */
[----:B------:R-:W-:Y:S01]  /*7740*/  HMMA.16816.F32.BF16 R52, R8, R22, R52 ;  /* 0x000000160834723c */ /* 0x000fe20000041834 */
[----:B------:R-:W-:-:S07]  /*7750*/  FFMA.FTZ R34, R159, c[0x0][0x2d0], -R2 ;  /* 0x0000b4009f227a23 */ /* 0x000fce0000010802 */
[----:B-----5:R-:W-:Y:S01]  /*7760*/  HMMA.16816.F32.BF16 R48, R8, R16, R48 ;  /* 0x000000100830723c */ /* 0x020fe20000041830 */
[----:B------:R-:W-:-:S07]  /*7770*/  FFMA.FTZ R35, R158, c[0x0][0x2d0], -R2 ;  /* 0x0000b4009e237a23 */ /* 0x000fce0000010802 */
[C---:B------:R-:W-:Y:S08]  /*7780*/  HMMA.16816.F32.BF16 R44, R8.reuse, R18, R44 ;  /* 0x00000012082c723c */ /* 0x040ff0000004182c */
[C---:B------:R-:W-:Y:S08]  /*7790*/  HMMA.16816.F32.BF16 R40, R8.reuse, R12, R40 ;  /* 0x0000000c0828723c */ /* 0x040ff00000041828 */
[----:B------:R-:W-:Y:S07]  /*77a0*/  HMMA.16816.F32.BF16 R128, R8, R14, R28 ;  /* 0x0000000e0880723c */ /* 0x000fee000004181c */
[----:B------:R-:W-:-:S02]  /*77b0*/  FFMA.FTZ R30, R169, c[0x0][0x2d0], -R4 ;  /* 0x0000b400a91e7a23 */ /* 0x000fc40000010804 */
[--C-:B------:R-:W-:Y:S02]  /*77c0*/  FFMA.FTZ R29, R168, c[0x0][0x2d0], -R4.reuse ;  /* 0x0000b400a81d7a23 */ /* 0x100fe40000010804 */
[--C-:B------:R-:W-:Y:S02]  /*77d0*/  FFMA.FTZ R28, R167, c[0x0][0x2d0], -R4.reuse ;  /* 0x0000b400a71c7a23 */ /* 0x100fe40000010804 */
[----:B------:R-:W-:Y:S01]  /*77e0*/  FFMA.FTZ R10, R166, c[0x0][0x2d0], -R4 ;  /* 0x0000b400a60a7a23 */ /* 0x000fe20000010804 */
[----:B------:R-:W-:Y:S01]  /*77f0*/  F2FP.BF16.PACK_AB R4, R94, R93 ;  /* 0x0000005d5e04723e */ /* 0x000fe200000010ff */
[----:B------:R-:W-:Y:S01]  /*7800*/  FADD.FTZ R2, R221, R219 ;  /* 0x000000dbdd027221 */ /* 0x000fe20000010000 */
[----:B------:R-:W-:Y:S01]  /*7810*/  ISETP.NE.AND P1, PT, R146, 0x1, PT ;  /* 0x000000019200780c */ /* 0x000fe20003f25270 */
[--C-:B------:R-:W-:Y:S02]  /*7820*/  FFMA.FTZ R9, R165, c[0x0][0x2d0], -R3.reuse ;  /* 0x0000b400a5097a23 */ /* 0x100fe40000010803 */
[----:B------:R-:W-:-:S02]  /*7830*/  FFMA.FTZ R8, R164, c[0x0][0x2d0], -R3 ;  /* 0x0000b400a4087a23 */ /* 0x000fc40000010803 */
[C---:B------:R-:W-:Y:S01]  /*7840*/  HMMA.16816.F32.BF16 R104, R4.reuse, R24, R132 ;  /* 0x000000180468723c */ /* 0x040fe20000041884 */
[--C-:B------:R-:W-:Y:S02]  /*7850*/  FFMA.FTZ R11, R163, c[0x0][0x2d0], -R3.reuse ;  /* 0x0000b400a30b7a23 */ /* 0x100fe40000010803 */
[----:B------:R-:W-:Y:S01]  /*7860*/  FFMA.FTZ R31, R162, c[0x0][0x2d0], -R3 ;  /* 0x0000b400a21f7a23 */ /* 0x000fe20000010803 */
[----:B------:R-:W1:Y:S01]  /*7870*/  MUFU.EX2 R30, R30 ;  /* 0x0000001e001e7308 */ /* 0x000e620000000800 */
[----:B------:R-:W-:Y:S01]  /*7880*/  FADD.FTZ R3, R225, R223 ;  /* 0x000000dfe1037221 */ /* 0x000fe20000010000 */
[----:B------:R-:W2:Y:S02]  /*7890*/  LDSM.16.MT88.4 R132, [R190+0x2000] ;  /* 0x00200000be84783b */ /* 0x000ea40000004200 */
[----:B------:R-:W-:Y:S01]  /*78a0*/  HMMA.16816.F32.BF16 R24, R4, R26, R124 ;  /* 0x0000001a0418723c */ /* 0x000fe2000004187c */
[----:B------:R-:W-:Y:S02]  /*78b0*/  FADD.FTZ R2, R222, R2 ;  /* 0x00000002de027221 */ /* 0x000fe40000010000 */
[----:B------:R-:W-:-:S05]  /*78c0*/  FADD.FTZ R3, R227, R3 ;  /* 0x00000003e3037221 */ /* 0x000fca0000010000 */
[----:B------:R-:W-:Y:S01]  /*78d0*/  HMMA.16816.F32.BF16 R88, R4, R20, R88 ;  /* 0x000000140458723c */ /* 0x000fe20000041858 */
[----:B------:R-:W-:-:S07]  /*78e0*/  FADD.FTZ R2, R239, R2 ;  /* 0x00000002ef027221 */ /* 0x000fce0000010000 */
[C---:B------:R-:W-:Y:S08]  /*78f0*/  HMMA.16816.F32.BF16 R80, R4.reuse, R22, R80 ;  /* 0x000000160450723c */ /* 0x040ff00000041850 */
[C---:B------:R-:W-:Y:S08]  /*7900*/  HMMA.16816.F32.BF16 R76, R4.reuse, R16, R76 ;  /* 0x00000010044c723c */ /* 0x040ff0000004184c */
[C---:B------:R-:W-:Y:S08]  /*7910*/  HMMA.16816.F32.BF16 R68, R4.reuse, R18, R68 ;  /* 0x000000120444723c */ /* 0x040ff00000041844 */
[C---:B------:R-:W-:Y:S08]  /*7920*/  HMMA.16816.F32.BF16 R64, R4.reuse, R12, R64 ;  /* 0x0000000c0440723c */ /* 0x040ff00000041840 */
[----:B------:R-:W-:Y:S01]  /*7930*/  HMMA.16816.F32.BF16 R36, R4, R14, R36 ;  /* 0x0000000e0424723c */ /* 0x000fe20000041824 */
[----:B------:R-:W-:-:S06]  /*7940*/  FADD.FTZ R12, R220, R217 ;  /* 0x000000d9dc0c7221 */ /* 0x000fcc0000010000 */
[--C-:B------:R-:W-:Y:S02]  /*7950*/  FFMA.FTZ R4, R157, c[0x0][0x2d0], -R0.reuse ;  /* 0x0000b4009d047a23 */ /* 0x100fe40000010800 */
[--C-:B------:R-:W-:Y:S02]  /*7960*/  FFMA.FTZ R5, R156, c[0x0][0x2d0], -R0.reuse ;  /* 0x0000b4009c057a23 */ /* 0x100fe40000010800 */
[--C-:B------:R-:W-:Y:S02]  /*7970*/  FFMA.FTZ R6, R155, c[0x0][0x2d0], -R0.reuse ;  /* 0x0000b4009b067a23 */ /* 0x100fe40000010800 */
[----:B------:R-:W-:Y:S02]  /*7980*/  FFMA.FTZ R7, R154, c[0x0][0x2d0], -R0 ;  /* 0x0000b4009a077a23 */ /* 0x000fe40000010800 */
[----:B------:R-:W-:Y:S01]  /*7990*/  FADD.FTZ R0, R216, R215 ;  /* 0x000000d7d8007221 */ /* 0x000fe20000010000 */
[----:B------:R3:W5:Y:S03]  /*79a0*/  MUFU.EX2 R16, R4 ;  /* 0x0000000400107308 */ /* 0x0007660000000800 */
[----:B------:R-:W-:-:S02]  /*79b0*/  FADD.FTZ R0, R218, R0 ;  /* 0x00000000da007221 */ /* 0x000fc40000010000 */
[----:B------:R-:W-:Y:S02]  /*79c0*/  FADD.FTZ R3, R243, R3 ;  /* 0x00000003f3037221 */ /* 0x000fe40000010000 */
[----:B------:R-:W-:Y:S01]  /*79d0*/  FADD.FTZ R0, R232, R0 ;  /* 0x00000000e8007221 */ /* 0x000fe20000010000 */
[----:B------:R1:W-:Y:S01]  /*79e0*/  MUFU.EX2 R13, R7 ;  /* 0x00000007000d7308 */ /* 0x0003e20000000800 */
[----:B------:R-:W-:Y:S02]  /*79f0*/  FADD.FTZ R3, R246, R3 ;  /* 0x00000003f6037221 */ /* 0x000fe40000010000 */
[----:B---3--:R-:W-:-:S05]  /*7a00*/  FADD.FTZ R4, R231, R12 ;  /* 0x0000000ce7047221 */ /* 0x008fca0000010000 */
[----:B------:R3:W-:Y:S01]  /*7a10*/  MUFU.EX2 R15, R5 ;  /* 0x00000005000f7308 */ /* 0x0007e20000000800 */
[----:B-1----:R-:W-:Y:S02]  /*7a20*/  FADD.FTZ R7, R228, R2 ;  /* 0x00000002e4077221 */ /* 0x002fe40000010000 */
[----:B----4-:R-:W-:-:S05]  /*7a30*/  @P1 IMAD.HI.U32 R2, R147, c[0x0][0x2c8], RZ ;  /* 0x0000b20093021a27 */ /* 0x010fca00078e00ff */
[----:B------:R1:W-:Y:S01]  /*7a40*/  MUFU.EX2 R14, R6 ;  /* 0x00000006000e7308 */ /* 0x0003e20000000800 */
[----:B---3--:R-:W-:Y:S02]  /*7a50*/  FADD.FTZ R5, R233, R4 ;  /* 0x00000004e9057221 */ /* 0x008fe40000010000 */
[----:B------:R-:W-:Y:S02]  /*7a60*/  FADD.FTZ R4, R251, R3 ;  /* 0x00000003fb047221 */ /* 0x000fe40000010000 */
[----:B------:R-:W-:Y:S02]  /*7a70*/  FADD.FTZ R5, R229, R5 ;  /* 0x00000005e5057221 */ /* 0x000fe40000010000 */
[----:B-1----:R-:W-:Y:S01]  /*7a80*/  FADD.FTZ R6, R226, R0 ;  /* 0x00000000e2067221 */ /* 0x002fe20000010000 */
[----:B------:R-:W-:Y:S02]  /*7a90*/  MOV R0, R147 ;  /* 0x0000009300007202 */ /* 0x000fe40000000f00 */
[----:B------:R-:W-:Y:S01]  /*7aa0*/  @P1 SHF.R.U32.HI R0, RZ, c[0x0][0x2cc], R2 ;  /* 0x0000b300ff001a19 */ /* 0x000fe20000011602 */
[----:B------:R-:W-:-:S02]  /*7ab0*/  FADD.FTZ R3, R245, R7 ;  /* 0x00000007f5037221 */ /* 0x000fc40000010000 */
[----:B------:R-:W-:Y:S01]  /*7ac0*/  FADD.FTZ R7, R252, R4 ;  /* 0x00000004fc077221 */ /* 0x000fe20000010000 */
[----:B------:R-:W-:Y:S01]  /*7ad0*/  IADD3 R2, R249, R0, RZ ;  /* 0x00000000f9027210 */ /* 0x000fe20007ffe0ff */
        /* <DEDUP_REMOVED lines=16> */
[----:B------:R-:W-:Y:S01]  /*7be0*/  FADD.FTZ R0, R60, R0 ;  /* 0x000000003c007221 */ /* 0x000fe20000010000 */
[----:B------:R-:W1:Y:S01]  /*7bf0*/  MUFU.EX2 R29, R29 ;  /* 0x0000001d001d7308 */ /* 0x000e620000000800 */
[----:B------:R-:W-:-:S02]  /*7c00*/  FADD.FTZ R3, R175, R3 ;  /* 0x00000003af037221 */ /* 0x000fc40000010000 */
[----:B------:R-:W-:Y:S02]  /*7c10*/  FADD.FTZ R5, R247, R5 ;  /* 0x00000005f7057221 */ /* 0x000fe40000010000 */
[----:B------:R-:W-:Y:S02]  /*7c20*/  FADD.FTZ R0, R62, R0 ;  /* 0x000000003e007221 */ /* 0x000fe40000010000 */
[----:B------:R-:W-:Y:S01]  /*7c30*/  FADD.FTZ R6, R242, R6 ;  /* 0x00000006f2067221 */ /* 0x000fe20000010000 */
[----:B------:R-:W-:Y:S01]  /*7c40*/  MUFU.EX2 R238, R10 ;  /* 0x0000000a00ee7308 */ /* 0x000fe20000000800 */
[----:B------:R-:W-:Y:S02]  /*7c50*/  FADD.FTZ R3, R176, R3 ;  /* 0x00000003b0037221 */ /* 0x000fe40000010000 */
[----:B------:R-:W-:Y:S02]  /*7c60*/  FADD.FTZ R5, R186, R5 ;  /* 0x00000005ba057221 */ /* 0x000fe40000010000 */
[----:B------:R-:W-:-:S03]  /*7c70*/  FADD.FTZ R0, R63, R0 ;  /* 0x000000003f007221 */ /* 0x000fc60000010000 */
[----:B------:R-:W-:Y:S01]  /*7c80*/  MUFU.EX2 R19, R9 ;  /* 0x0000000900137308 */ /* 0x000fe20000000800 */
[----:B------:R-:W-:-:S07]  /*7c90*/  FADD.FTZ R6, R182, R6 ;  /* 0x00000006b6067221 */ /* 0x000fce0000010000 */
[----:B------:R-:W-:Y:S01]  /*7ca0*/  MUFU.EX2 R18, R8 ;  /* 0x0000000800127308 */ /* 0x000fe20000000800 */
[----:B------:R-:W-:-:S07]  /*7cb0*/  FADD.FTZ R3, R177, R3 ;  /* 0x00000003b1037221 */ /* 0x000fce0000010000 */
[----:B------:R3:W-:Y:S01]  /*7cc0*/  MUFU.EX2 R17, R11 ;  /* 0x0000000b00117308 */ /* 0x0007e20000000800 */
[----:B------:R-:W-:Y:S02]  /*7cd0*/  FADD.FTZ R5, R187, R5 ;  /* 0x00000005bb057221 */ /* 0x000fe40000010000 */
[----:B------:R-:W-:-:S05]  /*7ce0*/  FADD.FTZ R0, R92, R0 ;  /* 0x000000005c007221 */ /* 0x000fca0000010000 */
[----:B------:R-:W4:Y:S01]  /*7cf0*/  MUFU.EX2 R28, R28 ;  /* 0x0000001c001c7308 */ /* 0x000f220000000800 */
[----:B------:R-:W-:Y:S01]  /*7d00*/  FADD.FTZ R6, R183, R6 ;  /* 0x00000006b7067221 */ /* 0x000fe20000010000 */
[----:B---3--:R-:W3:Y:S01]  /*7d10*/  LDSM.16.MT88.4 R8, [R192+0x2000] ;  /* 0x00200000c008783b */ /* 0x008ee20000004200 */
[----:B------:R-:W-:Y:S02]  /*7d20*/  FADD.FTZ R4, R30, R3 ;  /* 0x000000031e047221 */ /* 0x000fe40000010000 */
[----:B------:R-:W-:Y:S02]  /*7d30*/  FADD.FTZ R5, R208, R5 ;  /* 0x00000005d0057221 */ /* 0x000fe40000010000 */
[----:B-----5:R-:W-:Y:S02]  /*7d40*/  FADD.FTZ R3, R16, R0 ;  /* 0x0000000010037221 */ /* 0x020fe40000010000 */
[----:B------:R-:W-:Y:S02]  /*7d50*/  FADD.FTZ R6, R184, R6 ;  /* 0x00000006b8067221 */ /* 0x000fe40000010000 */
[----:B-1----:R-:W-:-:S02]  /*7d60*/  FADD.FTZ R0, R29, R4 ;  /* 0x000000041d007221 */ /* 0x002fc40000010000 */
[----:B------:R-:W-:Y:S02]  /*7d70*/  FADD.FTZ R5, R209, R5 ;  /* 0x00000005d1057221 */ /* 0x000fe40000010000 */
[----:B------:R-:W-:Y:S01]  /*7d80*/  FADD.FTZ R4, R15, R3 ;  /* 0x000000030f047221 */ /* 0x000fe20000010000 */
[----:B------:R-:W1:Y:S01]  /*7d90*/  MUFU.EX2 R31, R31 ;  /* 0x0000001f001f7308 */ /* 0x000e620000000800 */
[----:B------:R-:W-:Y:S02]  /*7da0*/  FADD.FTZ R6, R185, R6 ;  /* 0x00000006b9067221 */ /* 0x000fe40000010000 */
[----:B----4-:R-:W-:Y:S02]  /*7db0*/  FADD.FTZ R0, R28, R0 ;  /* 0x000000001c007221 */ /* 0x010fe40000010000 */
[----:B------:R-:W-:Y:S02]  /*7dc0*/  FADD.FTZ R5, R170, R5 ;  /* 0x00000005aa057221 */ /* 0x000fe40000010000 */
[----:B------:R-:W-:Y:S01]  /*7dd0*/  FADD.FTZ R4, R14, R4 ;  /* 0x000000040e047221 */ /* 0x000fe20000010000 */
[----:B------:R-:W-:Y:S01]  /*7de0*/  MUFU.EX2 R32, R32 ;  /* 0x0000002000207308 */ /* 0x000fe20000000800 */
[----:B------:R-:W-:Y:S01]  /*7df0*/  FADD.FTZ R6, R93, R6 ;  /* 0x000000065d067221 */ /* 0x000fe20000010000 */
[C---:B------:R-:W-:Y:S01]  /*7e00*/  F2FP.BF16.PACK_AB R150, R238.reuse, R28 ;  /* 0x0000001cee96723e */ /* 0x040fe200000010ff */
[----:B------:R-:W-:-:S02]  /*7e10*/  FADD.FTZ R238, R238, R0 ;  /* 0x00000000eeee7221 */ /* 0x000fc40000010000 */
[----:B------:R-:W-:-:S03]  /*7e20*/  FADD.FTZ R5, R171, R5 ;  /* 0x00000005ab057221 */ /* 0x000fc60000010000 */
[----:B------:R-:W4:Y:S01]  /*7e30*/  MUFU.EX2 R33, R33 ;  /* 0x0000002100217308 */ /* 0x000f220000000800 */
[----:B------:R-:W-:Y:S02]  /*7e40*/  FADD.FTZ R0, R13, R4 ;  /* 0x000000040d007221 */ /* 0x000fe40000010000 */
[----:B------:R-:W-:-:S05]  /*7e50*/  FADD.FTZ R6, R94, R6 ;  /* 0x000000065e067221 */ /* 0x000fca0000010000 */
[----:B------:R-:W-:Y:S01]  /*7e60*/  MUFU.EX2 R34, R34 ;  /* 0x0000002200227308 */ /* 0x000fe20000000800 */
[----:B------:R-:W-:-:S07]  /*7e70*/  FADD.FTZ R5, R172, R5 ;  /* 0x00000005ac057221 */ /* 0x000fce0000010000 */
[----:B------:R-:W5:Y:S01]  /*7e80*/  MUFU.EX2 R35, R35 ;  /* 0x0000002300237308 */ /* 0x000f620000000800 */
[----:B------:R-:W-:Y:S01]  /*7e90*/  FADD.FTZ R6, R98, R6 ;  /* 0x0000000662067221 */ /* 0x000fe20000010000 */
[----:B------:R2:W-:Y:S01]  /*7ea0*/  STL [R1], R0 ;  /* 0x0000000001007387 */ /* 0x0005e20000100800 */
[----:B------:R-:W-:Y:S01]  /*7eb0*/  MOV R12, c[0x0][0x32c] ;  /* 0x0000cb00000c7a02 */ /* 0x000fe20000000f00 */
[----:B------:R-:W-:Y:S01]  /*7ec0*/  FADD.FTZ R5, R173, R5 ;  /* 0x00000005ad057221 */ /* 0x000fe20000010000 */
[----:B------:R-:W-:Y:S01]  /*7ed0*/  F2FP.BF16.PACK_AB R148, R29, R30 ;  /* 0x0000001e1d94723e */ /* 0x000fe200000010ff */
[----:B------:R-:W-:Y:S01]  /*7ee0*/  FADD.FTZ R6, R99, R6 ;  /* 0x0000000663067221 */ /* 0x000fe20000010000 */
[----:B------:R-:W-:Y:S02]  /*7ef0*/  F2FP.BF16.PACK_AB R149, R18, R19 ;  /* 0x000000131295723e */ /* 0x000fe400000010ff */
[----:B-1----:R-:W-:Y:S02]  /*7f00*/  F2FP.BF16.PACK_AB R151, R31, R17 ;  /* 0x000000111f97723e */ /* 0x002fe400000010ff */
[----:B------:R-:W-:Y:S01]  /*7f10*/  ISETP.GE.AND P0, PT, R12, 0x1, PT ;  /* 0x000000010c00780c */ /* 0x000fe20003f06270 */
[----:B------:R-:W-:Y:S01]  /*7f20*/  FADD.FTZ R5, R19, R5 ;  /* 0x0000000513057221 */ /* 0x000fe20000010000 */
[----:B----4-:R-:W-:Y:S01]  /*7f30*/  F2FP.BF16.PACK_AB R152, R33, R32 ;  /* 0x000000202198723e */ /* 0x010fe200000010ff */
[----:B------:R-:W-:Y:S01]  /*7f40*/  FADD.FTZ R6, R32, R6 ;  /* 0x0000000620067221 */ /* 0x000fe20000010000 */
[----:B------:R-:W-:-:S02]  /*7f50*/  F2FP.BF16.PACK_AB R153, R15, R16 ;  /* 0x000000100f99723e */ /* 0x000fc400000010ff */
[----:B-----5:R-:W-:Y:S02]  /*7f60*/  F2FP.BF16.PACK_AB R154, R35, R34 ;  /* 0x00000022239a723e */ /* 0x020fe400000010ff */
[----:B------:R-:W-:Y:S01]  /*7f70*/  F2FP.BF16.PACK_AB R155, R13, R14 ;  /* 0x0000000e0d9b723e */ /* 0x000fe200000010ff */
[----:B------:R-:W-:Y:S01]  /*7f80*/  FADD.FTZ R5, R18, R5 ;  /* 0x0000000512057221 */ /* 0x000fe20000010000 */
[----:B------:R-:W-:Y:S01]  /*7f90*/  HMMA.16816.F32.BF16 R100, R148, R108, R84 ;  /* 0x0000006c9464723c */ /* 0x000fe20000041854 */
[----:B------:R-:W-:Y:S02]  /*7fa0*/  FADD.FTZ R6, R33, R6 ;  /* 0x0000000621067221 */ /* 0x000fe40000010000 */
[----:B------:R-:W-:Y:S02]  /*7fb0*/  FADD.FTZ R3, R17, R5 ;  /* 0x0000000511037221 */ /* 0x000fe40000010000 */
[----:B------:R-:W-:-:S03]  /*7fc0*/  FADD.FTZ R5, R34, R6 ;  /* 0x0000000622057221 */ /* 0x000fc60000010000 */
[----:B------:R-:W-:Y:S01]  /*7fd0*/  HMMA.16816.F32.BF16 R112, R148, R110, R72 ;  /* 0x0000006e9470723c */ /* 0x000fe20000041848 */
[----:B------:R-:W-:-:S07]  /*7fe0*/  FADD.FTZ R240, R31, R3 ;  /* 0x000000031ff07221 */ /* 0x000fce0000010000 */
[----:B------:R-:W-:Y:S01]  /*7ff0*/  HMMA.16816.F32.BF16 R84, R148, R116, R56 ;  /* 0x000000749454723c */ /* 0x000fe20000041838 */
[----:B------:R-:W-:-:S07]  /*8000*/  FADD.FTZ R251, R35, R5 ;  /* 0x0000000523fb7221 */ /* 0x000fce0000010000 */
[----:B------:R-:W-:Y:S01]  /*8010*/  HMMA.16816.F32.BF16 R120, R148, R118, R52 ;  /* 0x000000769478723c */ /* 0x000fe20000041834 */
[----:B------:R-:W-:-:S07]  /*8020*/  IADD3 R206, R206, -0x2, RZ ;  /* 0xfffffffecece7810 */ /* 0x000fce0007ffe0ff */
[----:B--2---:R-:W-:Y:S01]  /*8030*/  HMMA.16816.F32.BF16 R124, R148, R132, R48 ;  /* 0x00000084947c723c */ /* 0x004fe20000041830 */
[----:B------:R-:W-:-:S07]  /*8040*/  IADD3 R3, R2, c[0x0][0x328], RZ ;  /* 0x0000ca0002037a10 */ /* 0x000fce0007ffe0ff */
[C---:B------:R-:W-:Y:S08]  /*8050*/  HMMA.16816.F32.BF16 R136, R148.reuse, R134, R44 ;  /* 0x000000869488723c */ /* 0x040ff0000004182c */
[C---:B---3--:R-:W-:Y:S08]  /*8060*/  HMMA.16816.F32.BF16 R140, R148.reuse, R8, R40 ;  /* 0x00000008948c723c */ /* 0x048ff00000041828 */
        /* <DEDUP_REMOVED lines=9> */
[----:B------:R-:W-:Y:S07]  /*8100*/  @!P0 BRA `(.L_x_654) ;  /* 0x0000013000008947 */ /* 0x000fee0003800000 */
[C---:B------:R-:W-:Y:S01]  /*8110*/  ISETP.GT.AND P0, PT, R2.reuse, RZ, PT ;  /* 0x000000ff0200720c */ /* 0x040fe20003f04270 */
[----:B------:R-:W-:Y:S01]  /*8120*/  BSSY B0, `(.L_x_655) ;  /* 0x000000e000007945 */ /* 0x000fe20003800000 */
[----:B------:R-:W-:-:S11]  /*8130*/  IADD3 R0, R2, -0x1, RZ ;  /* 0xffffffff02007810 */ /* 0x000fd60007ffe0ff */
[----:B------:R-:W-:Y:S05]  /*8140*/  @P0 BRA `(.L_x_656) ;  /* 0x0000007000000947 */ /* 0x000fea0003800000 */
[----:B------:R-:W-:-:S05]  /*8150*/  IMAD.MOV.U32 R0, RZ, RZ, 0x1 ;  /* 0x00000001ff007424 */ /* 0x000fca00078e00ff */
[----:B------:R-:W-:Y:S01]  /*8160*/  ISETP.NE.AND P0, PT, R0, c[0x0][0x32c], PT ;  /* 0x0000cb0000007a0c */ /* 0x000fe20003f05270 */
[----:B------:R-:W-:-:S12]  /*8170*/  IMAD.MOV R0, RZ, RZ, -R2 ;  /* 0x000000ffff007224 */ /* 0x000fd800078e0a02 */
[----:B------:R-:W-:-:S05]  /*8180*/  @P0 IMAD.HI.U32 R2, R0, c[0x0][0x330], RZ ;  /* 0x0000cc0000020a27 */ /* 0x000fca00078e00ff */
[----:B------:R-:W-:-:S04]  /*8190*/  @P0 SHF.R.U32.HI R0, RZ, c[0x0][0x334], R2 ;  /* 0x0000cd00ff000a19 */ /* 0x000fc80000011602 */
[----:B------:R-:W-:Y:S01]  /*81a0*/  LOP3.LUT R0, RZ, R0, RZ, 0x33, !PT ;  /* 0x00000000ff007212 */ /* 0x000fe200078e33ff */
[----:B------:R-:W-:Y:S05]  /*81b0*/  BRA `(.L_x_657) ;  /* 0x0000004000007947 */ /* 0x000fea0003800000 */
.L_x_656:
[----:B------:R-:W-:-:S04]  /*81c0*/  MOV R2, 0x1 ;  /* 0x0000000100027802 */ /* 0x000fc80000000f00 */
[----:B------:R-:W-:-:S13]  /*81d0*/  ISETP.NE.AND P0, PT, R2, c[0x0][0x32c], PT ;  /* 0x0000cb0002007a0c */ /* 0x000fda0003f05270 */
[----:B------:R-:W-:-:S05]  /*81e0*/  @P0 IMAD.HI.U32 R2, R0, c[0x0][0x330], RZ ;  /* 0x0000cc0000020a27 */ /* 0x000fca00078e00ff */
[----:B------:R-:W-:Y:S02]  /*81f0*/  @P0 SHF.R.U32.HI R0, RZ, c[0x0][0x334], R2 ;  /* 0x0000cd00ff000a19 */ /* 0x000fe40000011602 */
.L_x_657:
[----:B------:R-:W-:Y:S05]  /*8200*/  BSYNC B0 ;  /* 0x0000000000007941 */ /* 0x000fea0003800000 */
.L_x_655:
[----:B------:R-:W-:-:S05]  /*8210*/  MOV R2, c[0x0][0x32c] ;  /* 0x0000cb0000027a02 */ /* 0x000fca0000000f00 */
[----:B------:R-:W-:-:S05]  /*8220*/  IMAD R0, R0, R2, c[0x0][0x32c] ;  /* 0x0000cb0000007624 */ /* 0x000fca00078e0202 */
[----:B------:R-:W-:-:S04]  /*8230*/  IMNMX R3, R3, R0, PT ;  /* 0x0000000003037217 */ /* 0x000fc80003800200 */
.L_x_654:
[----:B------:R-:W2:Y:S01]  /*8240*/  LDL R2, [R1+0x4] ;  /* 0x0000040001027983 */ /* 0x000ea20000100800 */
[----:B------:R-:W-:-:S05]  /*8250*/  IMAD.HI R3, R3, 0x66666667, RZ ;  /* 0x6666666703037827 */ /* 0x000fca00078e02ff */
[----:B------:R-:W-:-:S04]  /*8260*/  SHF.R.U32.HI R0, RZ, 0x1f, R3 ;  /* 0x0000001fff007819 */ /* 0x000fc80000011603 */
[----:B------:R-:W-:-:S04]  /*8270*/  LEA.HI.SX32 R3, R3, R0, 0x1b ;  /* 0x0000000003037211 */ /* 0x000fc800078fdaff */
[----:B--2---:R-:W-:-:S04]  /*8280*/  IMNMX R2, R2, R3, !PT ;  /* 0x0000000302027217 */ /* 0x004fc80007800200 */
[----:B------:R-:W-:Y:S01]  /*8290*/  ISETP.GE.AND P0, PT, R206, R2, PT ;  /* 0x00000002ce00720c */ /* 0x000fe20003f06270 */
[----:B------:R1:W-:-:S12]  /*82a0*/  STL [R1+0xc], R2 ;  /* 0x00000c0201007387 */ /* 0x0003d80000100800 */
[----:B------:R-:W-:Y:S05]  /*82b0*/  @!P0 BRA `(.L_x_658) ;  /* 0x000050e000008947 */ /* 0x000fea0003800000 */
[----:B------:R-:W-:Y:S01]  /*82c0*/  IMAD.MOV.U32 R94, RZ, RZ, R96 ;  /* 0x000000ffff5e7224 */ /* 0x000fe200078e0060 */
[----:B------:R-:W-:Y:S01]  /*82d0*/  MOV R99, R61 ;  /* 0x0000003d00637202 */ /* 0x000fe20000000f00 */
[----:B------:R-:W-:Y:S01]  /*82e0*/  IMAD.MOV.U32 R93, RZ, RZ, R97 ;  /* 0x000000ffff5d7224 */ /* 0x000fe200078e0061 */
[----:B------:R-:W-:Y:S02]  /*82f0*/  MOV R98, R95 ;  /* 0x0000005f00627202 */ /* 0x000fe40000000f00 */
.L_x_689:
[----:B------:R-:W2:Y:S01]  /*8300*/  LDL R0, [R1+0x4] ;  /* 0x0000040001007983 */ /* 0x000ea20000100800 */
[----:B------:R-:W-:Y:S04]  /*8310*/  DEPBAR.LE SB0, 0x0 ;  /* 0x000080000000791a */ /* 0x000fe80000000000 */
[----:B------:R-:W-:Y:S01]  /*8320*/  WARPSYNC 0xffffffff ;  /* 0xffffffff00007948 */ /* 0x000fe20003800000 */
[----:B------:R-:W-:Y:S06]  /*8330*/  BAR.SYNC.DEFER_BLOCKING 0x0 ;  /* 0x0000000000007b1d */ /* 0x000fec0000010000 */
[----:B------:R3:W4:Y:S01]  /*8340*/  LDSM.16.M88.4 R80, [R195] ;  /* 0x00000000c350783b */ /* 0x0007220000000200 */
[----:B------:R-:W-:Y:S03]  /*8350*/  BSSY B0, `(.L_x_659) ;  /* 0x0000043000007945 */ /* 0x000fe60003800000 */
        /* <DEDUP_REMOVED lines=13> */
[----:B--2---:R-:W-:Y:S11]  /*8430*/  ISETP.GT.AND P0, PT, R0, R206, PT ;  /* 0x000000ce0000720c */ /* 0x004ff60003f04270 */
[----:B------:R-:W-:Y:S02]  /*8440*/  @!UPT UIADD3 URZ, URZ, URZ, URZ ;  /* 0x0000003f3f3ff290 */ /* 0x000fe4000fffe03f */
[----:B------:R-:W-:-:S05]  /*8450*/  @P0 BRA `(.L_x_660) ;  /* 0x0000032000000947 */ /* 0x000fca0003800000 */
[----:B-1-34-:R-:W-:Y:S01]  /*8460*/  IMAD.WIDE.U32 R2, R224, c[0x0][0x208], RZ ;  /* 0x00008200e0027a25 */ /* 0x01afe200078e00ff */
[----:B------:R-:W-:Y:S01]  /*8470*/  SHF.R.S32.HI R0, RZ, 0x1f, R224 ;  /* 0x0000001fff007819 */ /* 0x000fe200000114e0 */
[----:B------:R-:W2:Y:S02]  /*8480*/  LDL.64 R4, [R1+0x28] ;  /* 0x0000280001047983 */ /* 0x000ea40000100a00 */
[----:B------:R-:W-:Y:S02]  /*8490*/  IMAD.SHL.U32 R15, R205, 0x2, RZ ;  /* 0x00000002cd0f7824 */ /* 0x000fe400078e00ff */
[----:B------:R-:W-:Y:S02]  /*84a0*/  IMAD R0, R0, c[0x0][0x208], RZ ;  /* 0x0000820000007a24 */ /* 0x000fe400078e02ff */
[----:B------:R-:W3:Y:S02]  /*84b0*/  LDL R6, [R1+0x34] ;  /* 0x0000340001067983 */ /* 0x000ee40000100800 */
[----:B------:R-:W-:Y:S04]  /*84c0*/  IMAD R0, R224, c[0x0][0x20c], R0 ;  /* 0x00008300e0007a24 */ /* 0x000fe800078e0200 */
[----:B------:R-:W-:Y:S01]  /*84d0*/  IMAD.IADD R3, R3, 0x1, R0 ;  /* 0x0000000103037824 */ /* 0x000fe200078e0200 */
[----:B------:R-:W-:Y:S03]  /*84e0*/  SHF.R.S32.HI R0, RZ, 0x1f, R211 ;  /* 0x0000001fff007819 */ /* 0x000fe600000114d3 */
[C---:B------:R-:W-:Y:S04]  /*84f0*/  IMAD.WIDE.U32 R2, R211.reuse, c[0x0][0x218], R2 ;  /* 0x00008600d3027a25 */ /* 0x040fe800078e0002 */
[----:B------:R-:W-:Y:S01]  /*8500*/  IMAD R0, R0, c[0x0][0x218], RZ ;  /* 0x0000860000007a24 */ /* 0x000fe200078e02ff */
[----:B--2---:R-:W-:Y:S03]  /*8510*/  IADD3 R2, P1, R4, R2, RZ ;  /* 0x0000000204027210 */ /* 0x004fe60007f3e0ff */
[----:B------:R-:W-:Y:S01]  /*8520*/  IMAD R4, R211, c[0x0][0x21c], R0 ;  /* 0x00008700d3047a24 */ /* 0x000fe200078e0200 */
[----:B------:R-:W-:Y:S02]  /*8530*/  SHF.R.S32.HI R5, RZ, 0x1f, R205 ;  /* 0x0000001fff057819 */ /* 0x000fe400000114cd */
[----:B------:R-:W-:Y:S02]  /*8540*/  LEA R0, P0, R2, c[0x0][0x1f8], 0x1 ;  /* 0x00007e0002007a11 */ /* 0x000fe400078008ff */
[----:B---3--:R-:W-:Y:S02]  /*8550*/  IADD3.X R3, R6, R3, R4, P1, !PT ;  /* 0x0000000306037210 */ /* 0x008fe40000ffe404 */
[----:B------:R-:W-:Y:S02]  /*8560*/  SHF.L.U64.HI R5, R205, 0x1, R5 ;  /* 0x00000001cd057819 */ /* 0x000fe40000010205 */
[----:B------:R-:W-:Y:S01]  /*8570*/  LEA.HI.X R4, R2, c[0x0][0x1fc], R3, 0x1, P0 ;  /* 0x00007f0002047a11 */ /* 0x000fe200000f0c03 */
[----:B------:R-:W-:-:S05]  /*8580*/  BRA.DIV ~URZ, `(.L_x_661) ;  /* 0x000133927f007947 */ /* 0x000fca000b800000 */
[----:B------:R1:W2:Y:S02]  /*8590*/  SHFL.IDX PT, R7, R4, RZ, 0x181f ;  /* 0x00181fff04077589 */ /* 0x0002a400000e0000 */
.L_x_829:
[----:B------:R-:W-:-:S05]  /*85a0*/  BRA.DIV ~URZ, `(.L_x_662) ;  /* 0x000133e27f007947 */ /* 0x000fca000b800000 */
[----:B------:R-:W3:Y:S01]  /*85b0*/  SHFL.IDX PT, R2, R0, RZ, 0x181f ;  /* 0x00181fff00027589 */ /* 0x000ee200000e0000 */
[----:B------:R-:W-:Y:S03]  /*85c0*/  ISETP.GE.AND P3, PT, R205, c[0x0][0x1d4], PT ;  /* 0x00007500cd007a0c */ /* 0x000fe60003f66270 */
[----:B------:R-:W4:Y:S04]  /*85d0*/  SHFL.IDX PT, R3, R0, 0x1, 0x181f ;  /* 0x00381f0000037f89 */ /* 0x000f2800000e0000 */
[----:B------:R-:W5:Y:S04]  /*85e0*/  SHFL.IDX PT, R6, R0, 0x2, 0x181f ;  /* 0x00581f0000067f89 */ /* 0x000f6800000e0000 */
[----:B------:R-:W1:Y:S04]  /*85f0*/  SHFL.IDX PT, R9, R4, 0x1, 0x181f ;  /* 0x00381f0004097f89 */ /* 0x000e6800000e0000 */
[----:B------:R-:W2:Y:S04]  /*8600*/  SHFL.IDX PT, R12, R0, 0x3, 0x181f ;  /* 0x00781f00000c7f89 */ /* 0x000ea800000e0000 */
[----:B------:R-:W2:Y:S04]  /*8610*/  SHFL.IDX PT, R14, R4, 0x2, 0x181f ;  /* 0x00581f00040e7f89 */ /* 0x000ea800000e0000 */
[----:B------:R-:W2:Y:S04]  /*8620*/  SHFL.IDX PT, R13, R4, 0x3, 0x181f ;  /* 0x00781f00040d7f89 */ /* 0x000ea800000e0000 */
[----:B------:R-:W2:Y:S04]  /*8630*/  SHFL.IDX PT, R0, R0, 0x4, 0x181f ;  /* 0x00981f0000007f89 */ /* 0x000ea800000e0000 */
[----:B-1----:R-:W1:Y:S01]  /*8640*/  SHFL.IDX PT, R4, R4, 0x4, 0x181f ;  /* 0x00981f0004047f89 */ /* 0x002e6200000e0000 */
[-C--:B---3--:R-:W-:Y:S02]  /*8650*/  IADD3 R10, P0, R2, R15.reuse, RZ ;  /* 0x0000000f020a7210 */ /* 0x088fe40007f1e0ff */
[-C--:B----4-:R-:W-:Y:S02]  /*8660*/  IADD3 R8, P2, R3, R15.reuse, RZ ;  /* 0x0000000f03087210 */ /* 0x090fe40007f5e0ff */
[-C--:B-----5:R-:W-:Y:S01]  /*8670*/  IADD3 R6, P1, R6, R15.reuse, RZ ;  /* 0x0000000f06067210 */ /* 0x0a0fe20007f3e0ff */
[--C-:B--2---:R-:W-:Y:S02]  /*8680*/  IMAD.X R11, R7, 0x1, R5.reuse, P0 ;  /* 0x00000001070b7824 */ /* 0x104fe400000e0605 */
[--C-:B------:R-:W-:Y:S01]  /*8690*/  IMAD.X R9, R9, 0x1, R5.reuse, P2 ;  /* 0x0000000109097824 */ /* 0x100fe200010e0605 */
[----:B------:R-:W-:Y:S02]  /*86a0*/  IADD3 R2, P0, R12, R15, RZ ;  /* 0x0000000f0c027210 */ /* 0x000fe40007f1e0ff */
[----:B------:R2:W-:Y:S01]  /*86b0*/  LDGSTS.E.BYPASS.LTC128B.128 [R207+0x100], [R10.64], !P3 ;  /* 0x001000000acf7fae */ /* 0x0005e2000d901d46 */
[--C-:B------:R-:W-:Y:S03]  /*86c0*/  IMAD.X R7, R14, 0x1, R5.reuse, P1 ;  /* 0x000000010e077824 */ /* 0x100fe600008e0605 */
[----:B------:R2:W-:Y:S01]  /*86d0*/  LDGSTS.E.BYPASS.LTC128B.128 [R207+0x900], [R8.64], !P3 ;  /* 0x0090000008cf7fae */ /* 0x0005e2000d901d46 */
[----:B------:R-:W-:Y:S03]  /*86e0*/  IMAD.X R3, R13, 0x1, R5, P0 ;  /* 0x000000010d037824 */ /* 0x000fe600000e0605 */
[----:B------:R2:W-:Y:S04]  /*86f0*/  LDGSTS.E.BYPASS.LTC128B.128 [R207+0x1100], [R6.64], !P3 ;  /* 0x0110000006cf7fae */ /* 0x0005e8000d901d46 */
[----:B------:R2:W-:Y:S02]  /*8700*/  LDGSTS.E.BYPASS.LTC128B.128 [R207+0x1900], [R2.64], !P3 ;  /* 0x0190000002cf7fae */ /* 0x0005e4000d901d46 */
.L_x_830:
[----:B------:R-:W-:Y:S02]  /*8710*/  ISETP.GE.AND P1, PT, R205, c[0x0][0x1d4], PT ;  /* 0x00007500cd007a0c */ /* 0x000fe40003f26270 */
[----:B--2---:R-:W-:Y:S05]  /*8720*/  IADD3 R2, P0, R0, R15, RZ ;  /* 0x0000000f00027210 */ /* 0x004fea0007f1e0ff */
[----:B-1----:R-:W-:Y:S06]  /*8730*/  IMAD.X R3, R4, 0x1, R5, P0 ;  /* 0x0000000104037824 */ /* 0x002fec00000e0605 */
[----:B------:R-:W-:Y:S01]  /*8740*/  @!PT LDS RZ, [RZ] ;  /* 0x00000000fffff984 */ /* 0x000fe20000000800 */
[----:B------:R-:W-:Y:S01]  /*8750*/  @!PT LDS RZ, [RZ] ;  /* 0x00000000fffff984 */ /* 0x000fe20000000800 */
[----:B------:R-:W-:Y:S01]  /*8760*/  @!PT LDS RZ, [RZ] ;  /* 0x00000000fffff984 */ /* 0x000fe20000000800 */
[----:B------:R1:W-:Y:S02]  /*8770*/  LDGSTS.E.BYPASS.LTC128B.128 [R207+0x2100], [R2.64], !P1 ;  /* 0x0210000002cf7fae */ /* 0x0003e4000c901d46 */
.L_x_660:
[----:B-1-34-:R-:W-:Y:S05]  /*8780*/  BSYNC B0 ;  /* 0x0000000000007941 */ /* 0x01afea0003800000 */
.L_x_659:
[----:B------:R-:W0:Y:S01]  /*8790*/  LDGDEPBAR ;  /* 0x00000000000079af */ /* 0x000e220000000000 */
[----:B------:R-:W-:Y:S01]  /*87a0*/  WARPSYNC 0xffffffff ;  /* 0xffffffff00007948 */ /* 0x000fe20003800000 */
[-C--:B------:R-:W-:Y:S01]  /*87b0*/  HMMA.16816.F32.BF16 R4, R80, R16.reuse, RZ ;  /* 0x000000105004723c */ /* 0x080fe200000418ff */
[----:B------:R-:W-:Y:S05]  /*87c0*/  BSSY B0, `(.L_x_663) ;  /* 0x00000aa000007945 */ /* 0x000fea0003800000 */
[----:B------:R-:W2:Y:S02]  /*87d0*/  LDL R0, [R1+0x4] ;  /* 0x0000040001007983 */ /* 0x000ea40000100800 */
        /* <DEDUP_REMOVED lines=43> */
[----:B------:R-:W5:Y:S07]  /*8a90*/  LDSM.16.M88.4 R168, [R194+0x1000] ;  /* 0x00100000c2a8783b */ /* 0x000f6e0000000200 */
[----:B------:R-:W-:Y:S01]  /*8aa0*/  HMMA.16816.F32.BF16 R80, R160, R186, R80 ;  /* 0x000000baa050723c */ /* 0x000fe20000041850 */
[----:B------:R-:W5:Y:S07]  /*8ab0*/  LDSM.16.M88.4 R160, [R194+0x1800] ;  /* 0x00180000c2a0783b */ /* 0x000f6e0000000200 */
[-C--:B-1----:R-:W-:Y:S05]  /*8ac0*/  HMMA.16816.F32.BF16 R4, R156, R164.reuse, R4 ;  /* 0x000000a49c04723c */ /* 0x082fea0000041804 */
[----:B--2---:R-:W-:Y:S03]  /*8ad0*/  ISETP.GT.AND P0, PT, R206, R0, PT ;  /* 0x00000000ce00720c */ /* 0x004fe60003f04270 */
[C---:B---3--:R-:W-:Y:S08]  /*8ae0*/  HMMA.16816.F32.BF16 R8, R172.reuse, R164, R8 ;  /* 0x000000a4ac08723c */ /* 0x048ff00000041808 */
        /* <DEDUP_REMOVED lines=8> */
[-C--:B-----5:R-:W-:Y:S08]  /*8b70*/  HMMA.16816.F32.BF16 R36, R156, R168.reuse, R36 ;  /* 0x000000a89c24723c */ /* 0x0a0ff00000041824 */
        /* <DEDUP_REMOVED lines=8> */
[----:B------:R-:W-:Y:S07]  /*8c00*/  LDSM.16.M88.4 R160, [R191+0x1000] ;  /* 0x00100000bfa0783b */ /* 0x000fee0000000200 */
        /* <DEDUP_REMOVED lines=31> */
[----:B------:R-:W-:Y:S01]  /*8e00*/  IMAD.MOV.U32 R3, RZ, RZ, c[0x0][0x2b8] ;  /* 0x0000ae00ff037624 */ /* 0x000fe200078e00ff */
[----:B------:R-:W2:Y:S01]  /*8e10*/  LDL R2, [R1+0x10] ;  /* 0x0000100001027983 */ /* 0x000ea20000100800 */
[----:B------:R-:W-:Y:S01]  /*8e20*/  IMAD.MOV.U32 R211, RZ, RZ, RZ ;  /* 0x000000ffffd37224 */ /* 0x000fe200078e00ff */
[----:B------:R-:W-:Y:S01]  /*8e30*/  SHF.R.S32.HI R95, RZ, 0x1f, R205 ;  /* 0x0000001fff5f7819 */ /* 0x000fe200000114cd */
[----:B------:R-:W-:Y:S01]  /*8e40*/  IMAD.SHL.U32 R163, R205, 0x2, RZ ;  /* 0x00000002cda37824 */ /* 0x000fe200078e00ff */
[----:B------:R-:W-:Y:S01]  /*8e50*/  ISETP.NE.AND P2, PT, R3, 0x1, PT ;  /* 0x000000010300780c */ /* 0x000fe20003f45270 */
[----:B------:R-:W3:Y:S01]  /*8e60*/  LDL R0, [R1+0x8] ;  /* 0x0000080001007983 */ /* 0x000ee20000100800 */
[----:B------:R-:W-:Y:S03]  /*8e70*/  SHF.L.U64.HI R95, R205, 0x1, R95 ;  /* 0x00000001cd5f7819 */ /* 0x000fe6000001025f */
[----:B------:R-:W4:Y:S04]  /*8e80*/  LDL.64 R96, [R1+0x20] ;  /* 0x0000200001607983 */ /* 0x000f280000100a00 */
[----:B------:R-:W5:Y:S04]  /*8e90*/  LDL R92, [R1+0x30] ;  /* 0x00003000015c7983 */ /* 0x000f680000100800 */
[----:B------:R-:W4:Y:S04]  /*8ea0*/  LDL.64 R208, [R1+0x18] ;  /* 0x0000180001d07983 */ /* 0x000f280000100a00 */
[----:B------:R-:W5:Y:S01]  /*8eb0*/  LDL R156, [R1+0x14] ;  /* 0x00001400019c7983 */ /* 0x000f620000100800 */
[----:B--2---:R-:W-:Y:S05]  /*8ec0*/  IMAD R2, R206, 0x50, R2 ;  /* 0x00000050ce027824 */ /* 0x004fea00078e0202 */
[----:B---3--:R-:W-:Y:S02]  /*8ed0*/  IADD3 R2, R2, -0x50, R0 ;  /* 0xffffffb002027810 */ /* 0x008fe40007ffe000 */
[----:B------:R-:W-:Y:S03]  /*8ee0*/  ISETP.GT.AND P1, PT, R0, 0x4f, PT ;  /* 0x0000004f0000780c */ /* 0x000fe60003f24270 */
[----:B------:R-:W-:Y:S04]  /*8ef0*/  @P2 IMAD.HI.U32 R3, R2, c[0x0][0x2bc], RZ ;  /* 0x0000af0002032a27 */ /* 0x000fe800078e00ff */
[----:B------:R-:W-:Y:S01]  /*8f00*/  IMAD.MOV.U32 R0, RZ, RZ, R2 ;  /* 0x000000ffff007224 */ /* 0x000fe200078e0002 */
[----:B------:R-:W-:Y:S05]  /*8f10*/  @P2 SHF.R.U32.HI R0, RZ, c[0x0][0x2c0], R3 ;  /* 0x0000b000ff002a19 */ /* 0x000fea0000011603 */
[C---:B----4-:R-:W-:Y:S04]  /*8f20*/  @!P1 IADD3 R3, P0, R0.reuse, R96, RZ ;  /* 0x0000006000039210 */ /* 0x050fe80007f1e0ff */
[----:B-----5:R-:W-:Y:S01]  /*8f30*/  @!P1 LEA.HI.X.SX32 R92, R0, R92, 0x1, P0 ;  /* 0x0000005c005c9211 */ /* 0x020fe200000f0eff */
[----:B------:R-:W-:Y:S01]  /*8f40*/  IMAD.MOV R0, RZ, RZ, -R0 ;  /* 0x000000ffff007224 */ /* 0x000fe200078e0a00 */
[C---:B------:R-:W-:Y:S03]  /*8f50*/  @!P1 LEA R96, P0, R3.reuse, c[0x0][0x2a0], 0x2 ;  /* 0x0000a80003609a11 */ /* 0x040fe600078010ff */
[----:B------:R-:W-:Y:S01]  /*8f60*/  IMAD R224, R0, c[0x0][0x2b8], R2 ;  /* 0x0000ae0000e07a24 */ /* 0x000fe200078e0202 */
[----:B------:R-:W-:Y:S03]  /*8f70*/  @!P1 LEA.HI.X R97, R3, c[0x0][0x2a4], R92, 0x2, P0 ;  /* 0x0000a90003619a11 */ /* 0x000fe600000f145c */
[----:B------:R-:W-:Y:S01]  /*8f80*/  IMAD.WIDE.U32 R2, R224, c[0x0][0x1e0], RZ ;  /* 0x00007800e0027a25 */ /* 0x000fe200078e00ff */
[----:B------:R-:W-:Y:S01]  /*8f90*/  SHF.R.S32.HI R0, RZ, 0x1f, R224 ;  /* 0x0000001fff007819 */ /* 0x000fe200000114e0 */
[----:B------:R-:W2:Y:S04]  /*8fa0*/  @!P1 LDG.E R211, [R96.64] ;  /* 0x0000000660d39981 */ /* 0x000ea8000c1e1900 */
[----:B------:R-:W-:Y:S04]  /*8fb0*/  IMAD R0, R0, c[0x0][0x1e0], RZ ;  /* 0x0000780000007a24 */ /* 0x000fe800078e02ff */
[----:B------:R-:W-:Y:S04]  /*8fc0*/  IMAD R0, R224, c[0x0][0x1e4], R0 ;  /* 0x00007900e0007a24 */ /* 0x000fe800078e0200 */
[----:B------:R-:W-:Y:S01]  /*8fd0*/  IMAD.IADD R3, R3, 0x1, R0 ;  /* 0x0000000103037824 */ /* 0x000fe200078e0200 */
[----:B--2---:R-:W-:Y:S03]  /*8fe0*/  SHF.R.S32.HI R0, RZ, 0x1f, R211 ;  /* 0x0000001fff007819 */ /* 0x004fe600000114d3 */
        /* <DEDUP_REMOVED lines=9> */
.L_x_831:
        /* <DEDUP_REMOVED lines=23> */
.L_x_832:
[----:B------:R-:W-:Y:S02]  /*91f0*/  ISETP.GE.AND P1, PT, R205, c[0x0][0x1d4], PT ;  /* 0x00007500cd007a0c */ /* 0x000fe40003f26270 */
[----:B--2---:R-:W-:Y:S05]  /*9200*/  IADD3 R2, P0, R0, R163, RZ ;  /* 0x000000a300027210 */ /* 0x004fea0007f1e0ff */
[----:B-1----:R-:W-:Y:S06]  /*9210*/  IMAD.X R3, R92, 0x1, R95, P0 ;  /* 0x000000015c037824 */ /* 0x002fec00000e065f */
[----:B------:R-:W-:Y:S01]  /*9220*/  @!PT LDS RZ, [RZ] ;  /* 0x00000000fffff984 */ /* 0x000fe20000000800 */
[----:B------:R-:W-:Y:S01]  /*9230*/  @!PT LDS RZ, [RZ] ;  /* 0x00000000fffff984 */ /* 0x000fe20000000800 */
[----:B------:R-:W-:Y:S01]  /*9240*/  @!PT LDS RZ, [RZ] ;  /* 0x00000000fffff984 */ /* 0x000fe20000000800 */
[----:B------:R1:W-:Y:S02]  /*9250*/  LDGSTS.E.BYPASS.LTC128B.128 [R207+0x4900], [R2.64], !P1 ;  /* 0x0490000002cf7fae */ /* 0x0003e4000c901d46 */
.L_x_664:
[----:B------:R-:W-:Y:S05]  /*9260*/  BSYNC B0 ;  /* 0x0000000000007941 */ /* 0x000fea0003800000 */
.L_x_663:
[----:B------:R-:W-:Y:S01]  /*9270*/  LOP3.LUT R159, RZ, c[0x0][0x324], RZ, 0x33, !PT ;  /* 0x0000c900ff9f7a12 */ /* 0x000fe200078e33ff */
[----:B-1----:R-:W2:Y:S01]  /*9280*/  LDL R2, [R1+0x38] ;  /* 0x0000380001027983 */ /* 0x002ea20000100800 */
[----:B------:R-:W-:Y:S02]  /*9290*/  IMAD.MOV.U32 R3, RZ, RZ, c[0x0][0x2c4] ;  /* 0x0000b100ff037624 */ /* 0x000fe400078e00ff */
[----:B------:R-:W-:Y:S01]  /*92a0*/  IMAD R92, R206, -0x50, RZ ;  /* 0xffffffb0ce5c7824 */ /* 0x000fe200078e02ff */
[----:B------:R-:W2:Y:S02]  /*92b0*/  LDL R0, [R1+0x3c] ;  /* 0x00003c0001007983 */ /* 0x000ea40000100800 */
[----:B------:R-:W-:Y:S02]  /*92c0*/  ISETP.NE.AND P0, PT, R3, 0x1, PT ;  /* 0x000000010300780c */ /* 0x000fe40003f05270 */
[----:B------:R-:W0:Y:S01]  /*92d0*/  LDGDEPBAR ;  /* 0x00000000000079af */ /* 0x000e220000000000 */
[----:B--2---:R-:W-:Y:S01]  /*92e0*/  IMAD.IADD R157, R0, 0x1, R2 ;  /* 0x00000001009d7824 */ /* 0x004fe200078e0202 */
[----:B------:R-:W-:Y:S09]  /*92f0*/  IADD3 R0, -R248, 0x1, R92 ;  /* 0x00000001f8007810 */ /* 0x000ff20007ffe15c */
[----:B------:R-:W-:Y:S01]  /*9300*/  @P0 IMAD.HI.U32 R2, R157, c[0x0][0x2c8], RZ ;  /* 0x0000b2009d020a27 */ /* 0x000fe200078e00ff */
[----:B------:R-:W-:Y:S04]  /*9310*/  IADD3 R0, -R236, R0, R237 ;  /* 0x00000000ec007210 */ /* 0x000fe80007ffe1ed */
[----:B------:R-:W-:Y:S02]  /*9320*/  @P0 SHF.R.U32.HI R157, RZ, c[0x0][0x2cc], R2 ;  /* 0x0000b300ff9d0a19 */ /* 0x000fe40000011602 */
[----:B------:R-:W-:Y:S01]  /*9330*/  IADD3 R158, R0, c[0x0][0x328], RZ ;  /* 0x0000ca00009e7a10 */ /* 0x000fe20007ffe0ff */
[----:B------:R-:W-:-:S05]  /*9340*/  BRA.DIV ~URZ, `(.L_x_667) ;  /* 0x000130927f007947 */ /* 0x000fca000b800000 */
[----:B------:R1:W2:Y:S02]  /*9350*/  SHFL.IDX PT, R2, R157, RZ, 0x1c1f ;  /* 0x001c1fff9d027589 */ /* 0x0002a400000e0000 */
.L_x_833:
[-C--:B--2---:R-:W-:Y:S01]  /*9360*/  IADD3 R97, R158, R2.reuse, RZ ;  /* 0x000000029e617210 */ /* 0x084fe20007ffe0ff */
[----:B------:R-:W-:Y:S02]  /*9370*/  IMAD.MOV.U32 R3, RZ, RZ, c[0x0][0x32c] ;  /* 0x0000cb00ff037624 */ /* 0x000fe400078e00ff */
[----:B------:R-:W-:Y:S03]  /*9380*/  IMAD.IADD R159, R159, 0x1, R0 ;  /* 0x000000019f9f7824 */ /* 0x000fe600078e0200 */
[----:B------:R-:W-:Y:S02]  /*9390*/  ISETP.GE.AND P0, PT, R3, 0x1, PT ;  /* 0x000000010300780c */ /* 0x000fe40003f06270 */
[----:B------:R-:W-:Y:S11]  /*93a0*/  IADD3 R0, R159, R2, RZ ;  /* 0x000000029f007210 */ /* 0x000ff60007ffe0ff */
[----:B------:R-:W-:-:S05]  /*93b0*/  @!P0 BRA `(.L_x_668) ;  /* 0x0000018000008947 */ /* 0x000fca0003800000 */
[----:B------:R-:W-:Y:S01]  /*93c0*/  IADD3 R2, -R236, R237, R2 ;  /* 0x000000edec027210 */ /* 0x000fe20007ffe102 */
[----:B------:R-:W-:Y:S03]  /*93d0*/  BSSY B0, `(.L_x_669) ;  /* 0x0000011000007945 */ /* 0x000fe60003800000 */
        /* <DEDUP_REMOVED lines=11> */
.L_x_670:
[----:B------:R-:W-:Y:S04]  /*9490*/  MOV R3, c[0x0][0x32c] ;  /* 0x0000cb0000037a02 */ /* 0x000fe80000000f00 */
[----:B------:R-:W-:Y:S11]  /*94a0*/  ISETP.NE.AND P0, PT, R3, 0x1, PT ;  /* 0x000000010300780c */ /* 0x000ff60003f05270 */
[----:B------:R-:W-:Y:S02]  /*94b0*/  @!UPT UIADD3 URZ, URZ, URZ, URZ ;  /* 0x0000003f3f3ff290 */ /* 0x000fe4000fffe03f */
[----:B------:R-:W-:Y:S05]  /*94c0*/  @P0 IMAD.HI.U32 R3, R2, c[0x0][0x330], RZ ;  /* 0x0000cc0002030a27 */ /* 0x000fea00078e00ff */
[----:B------:R-:W-:Y:S02]  /*94d0*/  @P0 SHF.R.U32.HI R2, RZ, c[0x0][0x334], R3 ;  /* 0x0000cd00ff020a19 */ /* 0x000fe40000011603 */
.L_x_671:
[----:B------:R-:W-:Y:S05]  /*94e0*/  BSYNC B0 ;  /* 0x0000000000007941 */ /* 0x000fea0003800000 */
.L_x_669:
[----:B------:R-:W-:Y:S04]  /*94f0*/  IMAD.IADD R3, R92, 0x1, -R248 ;  /* 0x000000015c037824 */ /* 0x000fe800078e0af8 */
[----:B------:R-:W-:Y:S05]  /*9500*/  IMAD R2, R2, c[0x0][0x32c], R3 ;  /* 0x0000cb0002027a24 */ /* 0x000fea00078e0203 */
[----:B------:R-:W-:Y:S02]  /*9510*/  IADD3 R3, R2, c[0x0][0x32c], RZ ;  /* 0x0000cb0002037a10 */ /* 0x000fe40007ffe0ff */
[----:B------:R-:W-:Y:S02]  /*9520*/  IMNMX R0, R0, R2, !PT ;  /* 0x0000000200007217 */ /* 0x000fe40007800200 */
[----:B------:R-:W-:Y:S02]  /*9530*/  IMNMX R97, R97, R3, PT ;  /* 0x0000000361617217 */ /* 0x000fe40003800200 */
.L_x_668:
[----:B------:R-:W-:-:S05]  /*9540*/  BRA.DIV ~URZ, `(.L_x_672) ;  /* 0x00012f027f007947 */ /* 0x000fca000b800000 */
[----:B------:R2:W3:Y:S02]  /*9550*/  SHFL.IDX PT, R2, R157, 0x1, 0x1c1f ;  /* 0x003c1f009d027f89 */ /* 0x0004e400000e0000 */
.L_x_834:
[----:B---3--:R-:W-:Y:S01]  /*9560*/  IADD3 R96, R158, R2, RZ ;  /* 0x000000029e607210 */ /* 0x008fe20007ffe0ff */
[----:B------:R-:W-:Y:S02]  /*9570*/  IMAD.MOV.U32 R3, RZ, RZ, c[0x0][0x32c] ;  /* 0x0000cb00ff037624 */ /* 0x000fe400078e00ff */
[----:B------:R-:W-:Y:S03]  /*9580*/  IMAD.IADD R95, R159, 0x1, R2 ;  /* 0x000000019f5f7824 */ /* 0x000fe600078e0202 */
[----:B------:R-:W-:Y:S11]  /*9590*/  ISETP.GE.AND P0, PT, R3, 0x1, PT ;  /* 0x000000010300780c */ /* 0x000ff60003f06270 */
[----:B------:R-:W-:Y:S02]  /*95a0*/  @!UPT UIADD3 URZ, URZ, URZ, URZ ;  /* 0x0000003f3f3ff290 */ /* 0x000fe4000fffe03f */
        /* <DEDUP_REMOVED lines=14> */
.L_x_675:
[----:B------:R-:W-:Y:S04]  /*9690*/  MOV R3, c[0x0][0x32c] ;  /* 0x0000cb0000037a02 */ /* 0x000fe80000000f00 */
[----:B------:R-:W-:Y:S11]  /*96a0*/  ISETP.NE.AND P0, PT, R3, 0x1, PT ;  /* 0x000000010300780c */ /* 0x000ff60003f05270 */
[----:B------:R-:W-:Y:S02]  /*96b0*/  @!UPT UIADD3 URZ, URZ, URZ, URZ ;  /* 0x0000003f3f3ff290 */ /* 0x000fe4000fffe03f */
[----:B------:R-:W-:Y:S05]  /*96c0*/  @P0 IMAD.HI.U32 R3, R2, c[0x0][0x330], RZ ;  /* 0x0000cc0002030a27 */ /* 0x000fea00078e00ff */
[----:B------:R-:W-:Y:S02]  /*96d0*/  @P0 SHF.R.U32.HI R2, RZ, c[0x0][0x334], R3 ;  /* 0x0000cd00ff020a19 */ /* 0x000fe40000011603 */
.L_x_676:
[----:B------:R-:W-:Y:S05]  /*96e0*/  BSYNC B0 ;  /* 0x0000000000007941 */ /* 0x000fea0003800000 */
.L_x_674:
[----:B------:R-:W-:Y:S04]  /*96f0*/  IMAD.IADD R3, R92, 0x1, -R248 ;  /* 0x000000015c037824 */ /* 0x000fe800078e0af8 */
[----:B------:R-:W-:Y:S05]  /*9700*/  IMAD R2, R2, c[0x0][0x32c], R3 ;  /* 0x0000cb0002027a24 */ /* 0x000fea00078e0203 */
[----:B------:R-:W-:Y:S02]  /*9710*/  IADD3 R3, R2, c[0x0][0x32c], RZ ;  /* 0x0000cb0002037a10 */ /* 0x000fe40007ffe0ff */
[----:B------:R-:W-:Y:S02]  /*9720*/  IMNMX R95, R95, R2, !PT ;  /* 0x000000025f5f7217 */ /* 0x000fe40007800200 */
[----:B------:R-:W-:Y:S02]  /*9730*/  IMNMX R96, R96, R3, PT ;  /* 0x0000000360607217 */ /* 0x000fe40003800200 */
.L_x_673:
[----:B------:R-:W-:-:S05]  /*9740*/  BRA.DIV ~URZ, `(.L_x_677) ;  /* 0x00012d727f007947 */ /* 0x000fca000b800000 */
[----:B------:R3:W4:Y:S02]  /*9750*/  SHFL.IDX PT, R156, R157, 0x2, 0x1c1f ;  /* 0x005c1f009d9c7f89 */ /* 0x00072400000e0000 */
.L_x_835:
[----:B----4-:R-:W-:Y:S01]  /*9760*/  IADD3 R3, R158, R156, RZ ;  /* 0x0000009c9e037210 */ /* 0x010fe20007ffe0ff */
[----:B------:R-:W-:Y:S05]  /*9770*/  IMAD.MOV.U32 R2, RZ, RZ, c[0x0][0x32c] ;  /* 0x0000cb00ff027624 */ /* 0x000fea00078e00ff */
[----:B------:R-:W-:Y:S01]  /*9780*/  ISETP.GE.AND P0, PT, R2, 0x1, PT ;  /* 0x000000010200780c */ /* 0x000fe20003f06270 */
[----:B------:R-:W-:Y:S11]  /*9790*/  IMAD.IADD R2, R159, 0x1, R156 ;  /* 0x000000019f027824 */ /* 0x000ff600078e029c */
[----:B------:R-:W-:Y:S01]  /*97a0*/  @!UPT UIADD3 URZ, URZ, URZ, URZ ;  /* 0x0000003f3f3ff290 */ /* 0x000fe2000fffe03f */
        /* <DEDUP_REMOVED lines=14> */
.L_x_680:
[----:B------:R-:W-:Y:S04]  /*9890*/  MOV R160, c[0x0][0x32c] ;  /* 0x0000cb0000a07a02 */ /* 0x000fe80000000f00 */
[----:B------:R-:W-:Y:S11]  /*98a0*/  ISETP.NE.AND P0, PT, R160, 0x1, PT ;  /* 0x00000001a000780c */ /* 0x000ff60003f05270 */
[----:B------:R-:W-:Y:S02]  /*98b0*/  @!UPT UIADD3 URZ, URZ, URZ, URZ ;  /* 0x0000003f3f3ff290 */ /* 0x000fe4000fffe03f */
[----:B------:R-:W-:Y:S05]  /*98c0*/  @P0 IMAD.HI.U32 R160, R156, c[0x0][0x330], RZ ;  /* 0x0000cc009ca00a27 */ /* 0x000fea00078e00ff */
[----:B------:R-:W-:Y:S02]  /*98d0*/  @P0 SHF.R.U32.HI R156, RZ, c[0x0][0x334], R160 ;  /* 0x0000cd00ff9c0a19 */ /* 0x000fe400000116a0 */
.L_x_681:
[----:B------:R-:W-:Y:S05]  /*98e0*/  BSYNC B0 ;  /* 0x0000000000007941 */ /* 0x000fea0003800000 */
.L_x_679:
[----:B------:R-:W-:Y:S04]  /*98f0*/  IMAD.IADD R160, R92, 0x1, -R248 ;  /* 0x000000015ca07824 */ /* 0x000fe800078e0af8 */
[----:B------:R-:W-:Y:S05]  /*9900*/  IMAD R156, R156, c[0x0][0x32c], R160 ;  /* 0x0000cb009c9c7a24 */ /* 0x000fea00078e02a0 */
[----:B------:R-:W-:Y:S02]  /*9910*/  IADD3 R160, R156, c[0x0][0x32c], RZ ;  /* 0x0000cb009ca07a10 */ /* 0x000fe40007ffe0ff */
[----:B------:R-:W-:Y:S02]  /*9920*/  IMNMX R2, R2, R156, !PT ;  /* 0x0000009c02027217 */ /* 0x000fe40007800200 */
[----:B------:R-:W-:Y:S02]  /*9930*/  IMNMX R3, R3, R160, PT ;  /* 0x000000a003037217 */ /* 0x000fe40003800200 */
.L_x_678:
[C---:B------:R-:W-:Y:S02]  /*9940*/  ISETP.GE.AND P2, PT, R92.reuse, 0x9, PT ;  /* 0x000000095c00780c */ /* 0x040fe40003f46270 */
[----:B------:R-:W-:Y:S02]  /*9950*/  ISETP.GE.AND P1, PT, R92, 0xa, PT ;  /* 0x0000000a5c00780c */ /* 0x000fe40003f26270 */
[----:B------:R-:W-:Y:S02]  /*9960*/  ISETP.GT.AND P0, PT, R0, 0x8, !P2 ;  /* 0x000000080000780c */ /* 0x000fe40005704270 */
[----:B------:R-:W-:Y:S02]  /*9970*/  LOP3.LUT R204, R204, 0xffffbfff, RZ, 0xc0, !PT ;  /* 0xffffbfffcccc7812 */ /* 0x000fe400078ec0ff */
[C---:B------:R-:W-:Y:S02]  /*9980*/  ISETP.LT.OR P0, PT, R97.reuse, 0x9, P0 ;  /* 0x000000096100780c */ /* 0x040fe40000701670 */
[----:B------:R-:W-:Y:S02]  /*9990*/  ISETP.GE.AND P6, PT, R92, 0x3a, PT ;  /* 0x0000003a5c00780c */ /* 0x000fe40003fc6270 */
[----:B------:R-:W-:Y:S02]  /*99a0*/  FSEL R161, R16, -INF , !P0 ;  /* 0xff80000010a17808 */ /* 0x000fe40004000000 */
[----:B------:R-:W-:Y:S02]  /*99b0*/  ISETP.GT.AND P0, PT, R0, 0x9, !P1 ;  /* 0x000000090000780c */ /* 0x000fe40004f04270 */
[----:B------:R-:W-:Y:S02]  /*99c0*/  @P2 LOP3.LUT R204, R204, 0x4000, RZ, 0xfc, !PT ;  /* 0x00004000cccc2812 */ /* 0x000fe400078efcff */
[----:B------:R-:W-:Y:S02]  /*99d0*/  ISETP.LT.OR P0, PT, R97, 0xa, P0 ;  /* 0x0000000a6100780c */ /* 0x000fe40000701670 */
[----:B------:R-:W-:Y:S02]  /*99e0*/  LOP3.LUT R204, R204, 0xffffdfff, RZ, 0xc0, !PT ;  /* 0xffffdfffcccc7812 */ /* 0x000fe400078ec0ff */
[----:B------:R-:W-:Y:S02]  /*99f0*/  FSEL R160, R17, -INF , !P0 ;  /* 0xff80000011a07808 */ /* 0x000fe40004000000 */
[C---:B------:R-:W-:Y:S02]  /*9a00*/  ISETP.GT.AND P0, PT, R95.reuse, 0x8, !P2 ;  /* 0x000000085f00780c */ /* 0x040fe40005704270 */
[----:B------:R-:W-:Y:S02]  /*9a10*/  ISETP.GE.AND P2, PT, R92, 0x11, PT ;  /* 0x000000115c00780c */ /* 0x000fe40003f46270 */
[----:B------:R-:W-:Y:S02]  /*9a20*/  ISETP.LT.OR P0, PT, R96, 0x9, P0 ;  /* 0x000000096000780c */ /* 0x000fe40000701670 */
[----:B------:R-:W-:Y:S02]  /*9a30*/  @P1 LOP3.LUT R204, R204, 0x2000, RZ, 0xfc, !PT ;  /* 0x00002000cccc1812 */ /* 0x000fe400078efcff */
[----:B------:R-:W-:Y:S02]  /*9a40*/  FSEL R156, R18, -INF , !P0 ;  /* 0xff800000129c7808 */ /* 0x000fe40004000000 */
[----:B------:R-:W-:Y:S02]  /*9a50*/  ISETP.GT.AND P0, PT, R95, 0x9, !P1 ;  /* 0x000000095f00780c */ /* 0x000fe40004f04270 */
[----:B------:R-:W-:Y:S02]  /*9a60*/  ISETP.GE.AND P1, PT, R92, 0x12, PT ;  /* 0x000000125c00780c */ /* 0x000fe40003f26270 */
[----:B------:R-:W-:Y:S02]  /*9a70*/  ISETP.LT.OR P0, PT, R96, 0xa, P0 ;  /* 0x0000000a6000780c */ /* 0x000fe40000701670 */
[----:B------:R-:W-:Y:S02]  /*9a80*/  LOP3.LUT R204, R204, 0xffffefff, RZ, 0xc0, !PT ;  /* 0xffffefffcccc7812 */ /* 0x000fe400078ec0ff */
[----:B------:R-:W-:Y:S02]  /*9a90*/  FSEL R162, R19, -INF , !P0 ;  /* 0xff80000013a27808 */ /* 0x000fe40004000000 */
[----:B------:R-:W-:Y:S02]  /*9aa0*/  ISETP.GT.AND P0, PT, R0, 0x10, !P2 ;  /* 0x000000100000780c */ /* 0x000fe40005704270 */
[----:B------:R-:W-:Y:S02]  /*9ab0*/  @P2 LOP3.LUT R204, R204, 0x1000, RZ, 0xfc, !PT ;  /* 0x00001000cccc2812 */ /* 0x000fe400078efcff */
[C---:B------:R-:W-:Y:S02]  /*9ac0*/  ISETP.LT.OR P0, PT, R97.reuse, 0x11, P0 ;  /* 0x000000116100780c */ /* 0x040fe40000701670 */
[----:B------:R-:W-:Y:S02]  /*9ad0*/  LOP3.LUT R204, R204, 0xfffff7ff, RZ, 0xc0, !PT ;  /* 0xfffff7ffcccc7812 */ /* 0x000fe400078ec0ff */
        /* <DEDUP_REMOVED lines=9> */
[----:B------:R-:W-:Y:S02]  /*9b70*/  ISETP.GE.AND P5, PT, R92, 0x41, PT ;  /* 0x000000415c00780c */ /* 0x000fe40003fa6270 */
[----:B------:R-:W-:Y:S02]  /*9b80*/  FSEL R177, R22, -INF , !P0 ;  /* 0xff80000016b17808 */ /* 0x000fe40004000000 */
[----:B------:R-:W-:Y:S02]  /*9b90*/  ISETP.GT.AND P0, PT, R95, 0x11, !P1 ;  /* 0x000000115f00780c */ /* 0x000fe40004f04270 */
[----:B------:R-:W-:Y:S02]  /*9ba0*/  ISETP.GE.AND P1, PT, R92, 0x1a, PT ;  /* 0x0000001a5c00780c */ /* 0x000fe40003f26270 */
[----:B------:R-:W-:Y:S02]  /*9bb0*/  ISETP.LT.OR P0, PT, R96, 0x12, P0 ;  /* 0x000000126000780c */ /* 0x000fe40000701670 */
[----:B------:R-:W-:Y:S02]  /*9bc0*/  @P2 LOP3.LUT R204, R204, 0x400, RZ, 0xfc, !PT ;  /* 0x00000400cccc2812 */ /* 0x000fe400078efcff */
[----:B------:R-:W-:Y:S02]  /*9bd0*/  FSEL R176, R23, -INF , !P0 ;  /* 0xff80000017b07808 */ /* 0x000fe40004000000 */
[----:B------:R-:W-:Y:S02]  /*9be0*/  ISETP.GT.AND P0, PT, R0, 0x18, !P2 ;  /* 0x000000180000780c */ /* 0x000fe40005704270 */
[----:B------:R-:W-:Y:S02]  /*9bf0*/  LOP3.LUT R204, R204, 0xfffffdff, RZ, 0xc0, !PT ;  /* 0xfffffdffcccc7812 */ /* 0x000fe400078ec0ff */
[C---:B------:R-:W-:Y:S02]  /*9c00*/  ISETP.LT.OR P0, PT, R97.reuse, 0x19, P0 ;  /* 0x000000196100780c */ /* 0x040fe40000701670 */
[----:B------:R-:W-:Y:S02]  /*9c10*/  @P1 LOP3.LUT R204, R204, 0x200, RZ, 0xfc, !PT ;  /* 0x00000200cccc1812 */ /* 0x000fe400078efcff */
[----:B------:R-:W-:Y:S02]  /*9c20*/  FSEL R167, R32, -INF , !P0 ;  /* 0xff80000020a77808 */ /* 0x000fe40004000000 */
[----:B------:R-:W-:Y:S02]  /*9c30*/  ISETP.GT.AND P0, PT, R0, 0x19, !P1 ;  /* 0x000000190000780c */ /* 0x000fe40004f04270 */
[----:B------:R-:W-:Y:S02]  /*9c40*/  LOP3.LUT R204, R204, 0xfffffeff, RZ, 0xc0, !PT ;  /* 0xfffffeffcccc7812 */ /* 0x000fe400078ec0ff */
[----:B------:R-:W-:Y:S02]  /*9c50*/  ISETP.LT.OR P0, PT, R97, 0x1a, P0 ;  /* 0x0000001a6100780c */ /* 0x000fe40000701670 */
[C---:B------:R-:W-:Y:S02]  /*9c60*/  ISETP.GE.AND P4, PT, R92.reuse, 0x42, PT ;  /* 0x000000425c00780c */ /* 0x040fe40003f86270 */
        /* <DEDUP_REMOVED lines=19> */
[----:B------:R-:W-:Y:S02]  /*9da0*/  P2R R16, PR, RZ, 0x40 ;  /* 0x00000040ff107803 */ /* 0x000fe40000000000 */
[----:B------:R-:W-:Y:S02]  /*9db0*/  FSEL R164, R37, -INF , !P0 ;  /* 0xff80000025a47808 */ /* 0x000fe40004000000 */
[C---:B------:R-:W-:Y:S02]  /*9dc0*/  ISETP.GT.AND P0, PT, R95.reuse, 0x20, !P2 ;  /* 0x000000205f00780c */ /* 0x040fe40005704270 */
[----:B------:R-:W-:Y:S02]  /*9dd0*/  ISETP.GE.AND P2, PT, R92, 0x29, PT ;  /* 0x000000295c00780c */ /* 0x000fe40003f46270 */
[----:B------:R-:W-:Y:S04]  /*9de0*/  ISETP.LT.OR P0, PT, R96, 0x21, P0 ;  /* 0x000000216000780c */ /* 0x000fe80000701670 */
        /* <DEDUP_REMOVED lines=13> */
[----:B------:R-:W-:Y:S04]  /*9ec0*/  ISETP.LT.OR P0, PT, R97, 0x2a, P0 ;  /* 0x0000002a6100780c */ /* 0x000fe80000701670 */
        /* <DEDUP_REMOVED lines=25> */
[----:B------:R-:W-:Y:S04]  /*a060*/  ISETP.LT.OR P0, PT, R96, 0x32, P0 ;  /* 0x000000326000780c */ /* 0x000fe80000701670 */
[----:B------:R-:W-:Y:S02]  /*a070*/  FSEL R55, R55, -INF , !P0 ;  /* 0xff80000037377808 */ /* 0x000fe40004000000 */
[----:B------:R-:W-:Y:S04]  /*a080*/  ISETP.GT.AND P0, PT, R0, 0x38, !P1 ;  /* 0x000000380000780c */ /* 0x000fe80004f04270 */
        /* <DEDUP_REMOVED lines=19> */
[----:B------:R-:W-:Y:S04]  /*a1c0*/  ISETP.GT.AND P0, PT, R0, 0x41, !P4 ;  /* 0x000000410000780c */ /* 0x000fe80006704270 */
[----:B------:R-:W-:Y:S04]  /*a1d0*/  ISETP.LT.OR P0, PT, R97, 0x42, P0 ;  /* 0x000000426100780c */ /* 0x000fe80000701670 */
[----:B------:R-:W-:Y:S02]  /*a1e0*/  FSEL R34, R69, -INF , !P0 ;  /* 0xff80000045227808 */ /* 0x000fe40004000000 */
[C---:B------:R-:W-:Y:S04]  /*a1f0*/  ISETP.GT.AND P0, PT, R95.reuse, 0x40, !P5 ;  /* 0x000000405f00780c */ /* 0x040fe80006f04270 */
        /* <DEDUP_REMOVED lines=12> */
[C---:B------:R-:W-:Y:S04]  /*a2c0*/  ISETP.LT.OR P0, PT, R96.reuse, 0x2, P0 ;  /* 0x000000026000780c */ /* 0x040fe80000701670 */
[----:B------:R-:W-:Y:S02]  /*a2d0*/  FSEL R22, R7, -INF , !P0 ;  /* 0xff80000007167808 */ /* 0x000fe40004000000 */
[----:B------:R-:W-:Y:S04]  /*a2e0*/  ISETP.GT.AND P0, PT, R95, RZ, !P2 ;  /* 0x000000ff5f00720c */ /* 0x000fe80005704270 */
[----:B------:R-:W-:Y:S04]  /*a2f0*/  ISETP.LT.OR P0, PT, R96, 0x1, P0 ;  /* 0x000000016000780c */ /* 0x000fe80000701670 */
[----:B------:R-:W-:Y:S02]  /*a300*/  FSEL R18, R6, -INF , !P0 ;  /* 0xff80000006127808 */ /* 0x000fe40004000000 */
[----:B------:R-:W-:Y:S04]  /*a310*/  ISETP.GT.AND P0, PT, R0, 0x48, !P3 ;  /* 0x000000480000780c */ /* 0x000fe80005f04270 */
[C---:B------:R-:W-:Y:S04]  /*a320*/  ISETP.LT.OR P0, PT, R97.reuse, 0x49, P0 ;  /* 0x000000496100780c */ /* 0x040fe80000701670 */
[----:B------:R-:W-:Y:S02]  /*a330*/  FSEL R33, R80, -INF , !P0 ;  /* 0xff80000050217808 */ /* 0x000fe40004000000 */
[----:B------:R-:W-:Y:S04]  /*a340*/  ISETP.GT.AND P0, PT, R0, 0x49, !P6 ;  /* 0x000000490000780c */ /* 0x000fe80007704270 */
[----:B------:R-:W-:Y:S04]  /*a350*/  ISETP.LT.OR P0, PT, R97, 0x4a, P0 ;  /* 0x0000004a6100780c */ /* 0x000fe80000701670 */
[----:B------:R-:W-:Y:S02]  /*a360*/  FSEL R32, R81, -INF , !P0 ;  /* 0xff80000051207808 */ /* 0x000fe40004000000 */
[C---:B------:R-:W-:Y:S04]  /*a370*/  ISETP.GT.AND P0, PT, R95.reuse, 0x48, !P3 ;  /* 0x000000485f00780c */ /* 0x040fe80005f04270 */
        /* <DEDUP_REMOVED lines=9> */
[----:B------:R-:W-:Y:S04]  /*a410*/  LOP3.LUT P0, RZ, R204, 0x4000, RZ, 0xc0, !PT ;  /* 0x00004000ccff7812 */ /* 0x000fe8000780c0ff */
[----:B------:R-:W-:Y:S04]  /*a420*/  ISETP.GT.AND P0, PT, R2, 0x8, !P0 ;  /* 0x000000080200780c */ /* 0x000fe80004704270 */
[C---:B------:R-:W-:Y:S04]  /*a430*/  ISETP.LT.OR P0, PT, R3.reuse, 0x9, P0 ;  /* 0x000000090300780c */ /* 0x040fe80000701670 */
[----:B------:R-:W-:Y:S02]  /*a440*/  FSEL R19, R12, -INF , !P0 ;  /* 0xff8000000c137808 */ /* 0x000fe40004000000 */
[----:B------:R-:W-:Y:S04]  /*a450*/  LOP3.LUT P0, RZ, R204, 0x2000, RZ, 0xc0, !PT ;  /* 0x00002000ccff7812 */ /* 0x000fe8000780c0ff */
        /* <DEDUP_REMOVED lines=59> */
[----:B------:R-:W-:Y:S04]  /*a810*/  ISETP.GT.AND P0, PT, R2, RZ, !P2 ;  /* 0x000000ff0200720c */ /* 0x000fe80005704270 */
[C---:B------:R-:W-:Y:S04]  /*a820*/  ISETP.LT.OR P0, PT, R3.reuse, 0x1, P0 ;  /* 0x000000010300780c */ /* 0x040fe80000701670 */
[----:B------:R-:W-:Y:S02]  /*a830*/  FSEL R12, R8, -INF , !P0 ;  /* 0xff800000080c7808 */ /* 0x000fe40004000000 */
[----:B------:R-:W-:Y:S04]  /*a840*/  LOP3.LUT P0, RZ, R204, 0x2, RZ, 0xc0, !PT ;  /* 0x00000002ccff7812 */ /* 0x000fe8000780c0ff */
[----:B------:R-:W-:Y:S04]  /*a850*/  ISETP.GT.AND P0, PT, R2, 0x49, !P0 ;  /* 0x000000490200780c */ /* 0x000fe80004704270 */
[----:B------:R-:W-:Y:S04]  /*a860*/  ISETP.LT.OR P0, PT, R3, 0x4a, P0 ;  /* 0x0000004a0300780c */ /* 0x000fe80000701670 */
[----:B------:R-:W-:Y:S01]  /*a870*/  FSEL R184, R77, -INF , !P0 ;  /* 0xff8000004db87808 */ /* 0x000fe20004000000 */
[----:B------:R-:W-:-:S06]  /*a880*/  BRA.DIV ~URZ, `(.L_x_682) ;  /* 0x00011ca27f007947 */ /* 0x000fcc000b800000 */
[----:B------:R4:W1:Y:S02]  /*a890*/  SHFL.IDX PT, R3, R157, 0x3, 0x1c1f ;  /* 0x007c1f009d037f89 */ /* 0x00086400000e0000 */
.L_x_836:
[----:B-1----:R-:W-:Y:S01]  /*a8a0*/  IADD3 R2, R158, R3, RZ ;  /* 0x000000039e027210 */ /* 0x002fe20007ffe0ff */
        /* <DEDUP_REMOVED lines=18> */
.L_x_685:
[----:B------:R-:W-:Y:S04]  /*a9d0*/  MOV R4, c[0x0][0x32c] ;  /* 0x0000cb0000047a02 */ /* 0x000fe80000000f00 */
[----:B------:R-:W-:Y:S11]  /*a9e0*/  ISETP.NE.AND P0, PT, R4, 0x1, PT ;  /* 0x000000010400780c */ /* 0x000ff60003f05270 */
[----:B------:R-:W-:Y:S02]  /*a9f0*/  @!UPT UIADD3 URZ, URZ, URZ, URZ ;  /* 0x0000003f3f3ff290 */ /* 0x000fe4000fffe03f */
[----:B------:R-:W-:Y:S05]  /*aa00*/  @P0 IMAD.HI.U32 R4, R3, c[0x0][0x330], RZ ;  /* 0x0000cc0003040a27 */ /* 0x000fea00078e00ff */
[----:B------:R-:W-:Y:S02]  /*aa10*/  @P0 SHF.R.U32.HI R3, RZ, c[0x0][0x334], R4 ;  /* 0x0000cd00ff030a19 */ /* 0x000fe40000011604 */
.L_x_686:
[----:B------:R-:W-:Y:S05]  /*aa20*/  BSYNC B0 ;  /* 0x0000000000007941 */ /* 0x000fea0003800000 */
.L_x_684:
[----:B------:R-:W-:Y:S04]  /*aa30*/  IMAD.IADD R4, R92, 0x1, -R248 ;  /* 0x000000015c047824 */ /* 0x000fe800078e0af8 */
[----:B------:R-:W-:Y:S05]  /*aa40*/  IMAD R3, R3, c[0x0][0x32c], R4 ;  /* 0x0000cb0003037a24 */ /* 0x000fea00078e0204 */
[----:B------:R-:W-:Y:S02]  /*aa50*/  IADD3 R4, R3, c[0x0][0x32c], RZ ;  /* 0x0000cb0003047a10 */ /* 0x000fe40007ffe0ff */
[----:B------:R-:W-:Y:S02]  /*aa60*/  IMNMX R0, R0, R3, !PT ;  /* 0x0000000300007217 */ /* 0x000fe40007800200 */
[----:B------:R-:W-:Y:S02]  /*aa70*/  IMNMX R2, R2, R4, PT ;  /* 0x0000000402027217 */ /* 0x000fe40003800200 */
.L_x_683:
[----:B------:R-:W-:Y:S02]  /*aa80*/  ISETP.GT.AND P0, PT, R0, RZ, !P2 ;  /* 0x000000ff0000720c */ /* 0x000fe40005704270 */
[----:B------:R-:W-:Y:S02]  /*aa90*/  LOP3.LUT P2, RZ, R204, 0x400, RZ, 0xc0, !PT ;  /* 0x00000400ccff7812 */ /* 0x000fe4000784c0ff */
[----:B------:R-:W-:Y:S02]  /*aaa0*/  ISETP.LT.OR P0, PT, R2, 0x1, P0 ;  /* 0x000000010200780c */ /* 0x000fe40000701670 */
[----:B------:R-:W-:Y:S02]  /*aab0*/  FMNMX.FTZ R3, R12, R98, !PT ;  /* 0x000000620c037209 */ /* 0x000fe40007810000 */
[----:B------:R-:W-:Y:S02]  /*aac0*/  FSEL R10, R10, -INF , !P0 ;  /* 0xff8000000a0a7808 */ /* 0x000fe40004000000 */
[----:B------:R-:W-:Y:S02]  /*aad0*/  ISETP.GT.AND P0, PT, R0, 0x1, !P1 ;  /* 0x000000010000780c */ /* 0x000fe40004f04270 */
        /* <DEDUP_REMOVED lines=9> */
[----:B------:R-:W-:Y:S02]  /*ab70*/  LOP3.LUT P0, RZ, R204, 0x2000, RZ, 0xc0, !PT ;  /* 0x00002000ccff7812 */ /* 0x000fe4000780c0ff */
[----:B------:R-:W-:Y:S02]  /*ab80*/  FMNMX.FTZ R6, R13, R6, !PT ;  /* 0x000000060d067209 */ /* 0x000fe40007810000 */
[----:B------:R-:W-:Y:S02]  /*ab90*/  ISETP.GT.AND P0, PT, R0, 0x9, !P0 ;  /* 0x000000090000780c */ /* 0x000fe40004704270 */
[----:B------:R-:W-:Y:S02]  /*aba0*/  FMNMX.FTZ R3, R19, R3, !PT ;  /* 0x0000000313037209 */ /* 0x000fe40007810000 */
        /* <DEDUP_REMOVED lines=16> */
[----:B--234-:R-:W-:Y:S02]  /*acb0*/  FSEL R157, R27, -INF , !P0 ;  /* 0xff8000001b9d7808 */ /* 0x01cfe40004000000 */
        /* <DEDUP_REMOVED lines=50> */
[C---:B------:R-:W-:Y:S02]  /*afe0*/  ISETP.GT.AND P0, PT, R0.reuse, 0x38, !P1 ;  /* 0x000000380000780c */ /* 0x040fe40004f04270 */
[----:B------:R-:W-:Y:S02]  /*aff0*/  ISETP.GT.AND P1, PT, R0, 0x48, !P3 ;  /* 0x000000480000780c */ /* 0x000fe40005f24270 */
[C---:B------:R-:W-:Y:S02]  /*b000*/  ISETP.LT.OR P0, PT, R2.reuse, 0x39, P0 ;  /* 0x000000390200780c */ /* 0x040fe40000701670 */
[----:B------:R-:W-:Y:S02]  /*b010*/  ISETP.LT.OR P1, PT, R2, 0x49, P1 ;  /* 0x000000490200780c */ /* 0x000fe40000f21670 */
[----:B------:R-:W-:Y:S02]  /*b020*/  FSEL R223, R62, -INF , !P0 ;  /* 0xff8000003edf7808 */ /* 0x000fe40004000000 */
[----:B------:R-:W-:Y:S02]  /*b030*/  ISETP.GT.AND P0, PT, R0, 0x39, !P6 ;  /* 0x000000390000780c */ /* 0x000fe40007704270 */
[----:B------:R-:W-:Y:S02]  /*b040*/  FMNMX.FTZ R6, R214, R6, !PT ;  /* 0x00000006d6067209 */ /* 0x000fe40007810000 */
[----:B------:R-:W-:Y:S02]  /*b050*/  ISETP.LT.OR P0, PT, R2, 0x3a, P0 ;  /* 0x0000003a0200780c */ /* 0x000fe40000701670 */
[----:B------:R-:W-:Y:S02]  /*b060*/  FMNMX.FTZ R6, R223, R6, !PT ;  /* 0x00000006df067209 */ /* 0x000fe40007810000 */
[----:B------:R-:W-:Y:S02]  /*b070*/  FSEL R222, R63, -INF , !P0 ;  /* 0xff8000003fde7808 */ /* 0x000fe40004000000 */
[----:B------:R-:W-:Y:S02]  /*b080*/  ISETP.GT.AND P0, PT, R0, 0x40, !P5 ;  /* 0x000000400000780c */ /* 0x000fe40006f04270 */
[----:B------:R-:W-:Y:S02]  /*b090*/  FMNMX.FTZ R6, R222, R6, !PT ;  /* 0x00000006de067209 */ /* 0x000fe40007810000 */
[----:B------:R-:W-:Y:S02]  /*b0a0*/  ISETP.LT.OR P0, PT, R2, 0x41, P0 ;  /* 0x000000410200780c */ /* 0x000fe40000701670 */
[----:B------:R-:W-:Y:S02]  /*b0b0*/  FSEL R213, R78, -INF , !P1 ;  /* 0xff8000004ed57808 */ /* 0x000fe40004800000 */
[----:B------:R-:W-:Y:S02]  /*b0c0*/  FSEL R221, R74, -INF , !P0 ;  /* 0xff8000004add7808 */ /* 0x000fe40004000000 */
[----:B------:R-:W-:Y:S02]  /*b0d0*/  ISETP.GT.AND P0, PT, R0, 0x41, !P4 ;  /* 0x000000410000780c */ /* 0x000fe40006704270 */
[----:B------:R-:W-:Y:S02]  /*b0e0*/  FMNMX.FTZ R6, R221, R6, !PT ;  /* 0x00000006dd067209 */ /* 0x000fe40007810000 */
[----:B------:R-:W-:Y:S04]  /*b0f0*/  ISETP.LT.OR P0, PT, R2, 0x42, P0 ;  /* 0x000000420200780c */ /* 0x000fe80000701670 */
[----:B------:R-:W-:Y:S02]  /*b100*/  FSEL R220, R75, -INF , !P0 ;  /* 0xff8000004bdc7808 */ /* 0x000fe40004000000 */
[----:B------:R-:W-:Y:S02]  /*b110*/  ISETP.GT.AND P0, PT, R0, 0x49, !P2 ;  /* 0x000000490000780c */ /* 0x000fe40005704270 */
[----:B------:R-:W-:Y:S02]  /*b120*/  FMNMX.FTZ R0, R18, R94, !PT ;  /* 0x0000005e12007209 */ /* 0x000fe40007810000 */
[----:B------:R-:W-:Y:S02]  /*b130*/  ISETP.LT.OR P0, PT, R2, 0x4a, P0 ;  /* 0x0000004a0200780c */ /* 0x000fe40000701670 */
        /* <DEDUP_REMOVED lines=37> */
[----:B------:R-:W-:Y:S02]  /*b390*/  FSEL R212, R79, -INF , !P0 ;  /* 0xff8000004fd47808 */ /* 0x000fe40004000000 */
        /* <DEDUP_REMOVED lines=9> */
[----:B------:R1:W2:Y:S02]  /*b430*/  SHFL.BFLY PT, R2, R92, 0x2, 0x1f ;  /* 0x0c401f005c027f89 */ /* 0x0002a400000e0000 */
.L_x_837:
[----:B--2---:R-:W-:Y:S01]  /*b440*/  FMNMX.FTZ R4, R92, R2, !PT ;  /* 0x000000025c047209 */ /* 0x004fe20007810000 */
[----:B------:R-:W-:-:S05]  /*b450*/  BRA.DIV ~URZ, `(.L_x_688) ;  /* 0x000111927f007947 */ /* 0x000fca000b800000 */
[----:B------:R-:W-:Y:S04]  /*b460*/  SHFL.BFLY PT, R2, R0, 0x2, 0x1f ;  /* 0x0c401f0000027f89 */ /* 0x000fe800000e0000 */
[----:B------:R-:W-:Y:S04]  /*b470*/  SHFL.BFLY PT, R3, R5, 0x2, 0x1f ;  /* 0x0c401f0005037f89 */ /* 0x000fe800000e0000 */
[----:B------:R-:W2:Y:S02]  /*b480*/  SHFL.BFLY PT, R8, R6, 0x2, 0x1f ;  /* 0x0c401f0006087f89 */ /* 0x000ea400000e0000 */
[----:B-12---:R-:W-:Y:S02]  /*b490*/  FMNMX.FTZ R92, R6, R8, !PT ;  /* 0x00000008065c7209 */ /* 0x006fe40007810000 */
[----:B------:R-:W-:Y:S02]  /*b4a0*/  FMNMX.FTZ R0, R0, R2, !PT ;  /* 0x0000000200007209 */ /* 0x000fe40007810000 */
[----:B------:R-:W-:Y:S02]  /*b4b0*/  FMNMX.FTZ R2, R5, R3, !PT ;  /* 0x0000000305027209 */ /* 0x000fe40007810000 */
[----:B------:R-:W1:Y:S04]  /*b4c0*/  SHFL.BFLY PT, R5, R4, 0x1, 0x1f ;  /* 0x0c201f0004057f89 */ /* 0x000e6800000e0000 */
[----:B------:R-:W2:Y:S04]  /*b4d0*/  SHFL.BFLY PT, R7, R0, 0x1, 0x1f ;  /* 0x0c201f0000077f89 */ /* 0x000ea800000e0000 */
[----:B------:R-:W3:Y:S04]  /*b4e0*/  SHFL.BFLY PT, R9, R2, 0x1, 0x1f ;  /* 0x0c201f0002097f89 */ /* 0x000ee800000e0000 */
[----:B------:R4:W4:Y:S01]  /*b4f0*/  SHFL.BFLY PT, R3, R92, 0x1, 0x1f ;  /* 0x0c201f005c037f89 */ /* 0x00092200000e0000 */
[----:B-1----:R-:W-:Y:S02]  /*b500*/  FMNMX.FTZ R97, R4, R5, !PT ;  /* 0x0000000504617209 */ /* 0x002fe40007810000 */
[----:B--2---:R-:W-:Y:S02]  /*b510*/  FMNMX.FTZ R96, R0, R7, !PT ;  /* 0x0000000700607209 */ /* 0x004fe40007810000 */
[----:B---3--:R-:W-:Y:S02]  /*b520*/  FMNMX.FTZ R95, R2, R9, !PT ;  /* 0x00000009025f7209 */ /* 0x008fe40007810000 */
.L_x_838:
[C---:B------:R-:W-:Y:S01]  /*b530*/  FMUL.FTZ R0, R97.reuse, c[0x0][0x2d0] ;  /* 0x0000b40061007a20 */ /* 0x040fe20000410000 */
[----:B------:R-:W-:Y:S01]  /*b540*/  FSETP.NEU.FTZ.AND P0, PT, R97, -INF , PT ;  /* 0xff8000006100780b */ /* 0x000fe20003f1d000 */
[----:B------:R-:W-:Y:S01]  /*b550*/  WARPSYNC 0xffffffff ;  /* 0xffffffff00007948 */ /* 0x000fe20003800000 */
[----:B------:R-:W-:Y:S02]  /*b560*/  FSETP.NEU.FTZ.AND P1, PT, R96, -INF , PT ;  /* 0xff8000006000780b */ /* 0x000fe40003f3d000 */
[----:B------:R-:W-:Y:S02]  /*b570*/  FSEL R4, R0, RZ, P0 ;  /* 0x000000ff00047208 */ /* 0x000fe40000000000 */
[----:B----4-:R-:W-:Y:S03]  /*b580*/  FMNMX.FTZ R68, R3, R92, !PT ;  /* 0x0000005c03447209 */ /* 0x010fe60007810000 */
[--C-:B------:R-:W-:Y:S02]  /*b590*/  FFMA.FTZ R0, R17, c[0x0][0x2d0], -R4.reuse ;  /* 0x0000b40011007a23 */ /* 0x100fe40000010804 */
[--C-:B------:R-:W-:Y:S02]  /*b5a0*/  FFMA.FTZ R2, R21, c[0x0][0x2d0], -R4.reuse ;  /* 0x0000b40015027a23 */ /* 0x100fe40000010804 */
[----:B------:R1:W-:Y:S01]  /*b5b0*/  MUFU.EX2 R225, R0 ;  /* 0x0000000000e17308 */ /* 0x0003e20000000800 */
[--C-:B------:R-:W-:Y:S02]  /*b5c0*/  FFMA.FTZ R70, R165, c[0x0][0x2d0], -R4.reuse ;  /* 0x0000b400a5467a23 */ /* 0x100fe40000010804 */
[--C-:B------:R-:W-:Y:S02]  /*b5d0*/  FFMA.FTZ R165, R39, c[0x0][0x2d0], -R4.reuse ;  /* 0x0000b40027a57a23 */ /* 0x100fe40000010804 */
[--C-:B------:R-:W-:Y:S02]  /*b5e0*/  FFMA.FTZ R67, R164, c[0x0][0x2d0], -R4.reuse ;  /* 0x0000b400a4437a23 */ /* 0x100fe40000010804 */
[--C-:B------:R-:W-:Y:S02]  /*b5f0*/  FFMA.FTZ R164, R38, c[0x0][0x2d0], -R4.reuse ;  /* 0x0000b40026a47a23 */ /* 0x100fe40000010804 */
[--C-:B------:R-:W-:Y:S01]  /*b600*/  FFMA.FTZ R66, R163, c[0x0][0x2d0], -R4.reuse ;  /* 0x0000b400a3427a23 */ /* 0x100fe20000010804 */
[----:B------:R2:W3:Y:S01]  /*b610*/  MUFU.EX2 R234, R2 ;  /* 0x0000000200ea7308 */ /* 0x0004e20000000800 */
[--C-:B------:R-:W-:Y:S02]  /*b620*/  FFMA.FTZ R163, R37, c[0x0][0x2d0], -R4.reuse ;  /* 0x0000b40025a37a23 */ /* 0x100fe40000010804 */
[--C-:B------:R-:W-:Y:S02]  /*b630*/  FFMA.FTZ R48, R169, c[0x0][0x2d0], -R4.reuse ;  /* 0x0000b400a9307a23 */ /* 0x100fe40000010804 */
[--C-:B------:R-:W-:Y:S02]  /*b640*/  FFMA.FTZ R71, R168, c[0x0][0x2d0], -R4.reuse ;  /* 0x0000b400a8477a23 */ /* 0x100fe40000010804 */
[--C-:B------:R-:W-:Y:S02]  /*b650*/  FFMA.FTZ R92, R166, c[0x0][0x2d0], -R4.reuse ;  /* 0x0000b400a65c7a23 */ /* 0x100fe40000010804 */
[----:B------:R-:W-:Y:S01]  /*b660*/  FFMA.FTZ R168, R32, c[0x0][0x2d0], -R4 ;  /* 0x0000b40020a87a23 */ /* 0x000fe20000010804 */
[----:B------:R-:W-:Y:S01]  /*b670*/  MUFU.EX2 R250, R66 ;  /* 0x0000004200fa7308 */ /* 0x000fe20000000800 */
[----:B-1----:R-:W-:Y:S05]  /*b680*/  FMUL.FTZ R0, R96, c[0x0][0x2d0] ;  /* 0x0000b40060007a20 */ /* 0x002fea0000410000 */
[----:B------:R-:W-:Y:S04]  /*b690*/  FSEL R40, R0, RZ, P1 ;  /* 0x000000ff00287208 */ /* 0x000fe80000800000 */
[----:B------:R-:W-:Y:S01]  /*b6a0*/  MUFU.EX2 R249, R67 ;  /* 0x0000004300f97308 */ /* 0x000fe20000000800 */
[--C-:B------:R-:W-:Y:S02]  /*b6b0*/  FFMA.FTZ R0, R18, c[0x0][0x2d0], -R40.reuse ;  /* 0x0000b40012007a23 */ /* 0x100fe40000010828 */
[----:B------:R-:W-:Y:S02]  /*b6c0*/  FFMA.FTZ R5, R162, c[0x0][0x2d0], -R40 ;  /* 0x0000b400a2057a23 */ /* 0x000fe40000010828 */
[--C-:B------:R-:W-:Y:S05]  /*b6d0*/  FFMA.FTZ R162, R36, c[0x0][0x2d0], -R4.reuse ;  /* 0x0000b40024a27a23 */ /* 0x100fea0000010804 */
[----:B------:R1:W-:Y:S01]  /*b6e0*/  MUFU.EX2 R227, R0 ;  /* 0x0000000000e37308 */ /* 0x0003e20000000800 */
[--C-:B--2---:R-:W-:Y:S01]  /*b6f0*/  FFMA.FTZ R2, R161, c[0x0][0x2d0], -R4.reuse ;  /* 0x0000b400a1027a23 */ /* 0x104fe20000010804 */
[----:B------:R-:W-:Y:S01]  /*b700*/  LDSM.16.MT88.4 R36, [R193] ;  /* 0x00000000c124783b */ /* 0x000fe20000004200 */
[----:B------:R-:W-:Y:S02]  /*b710*/  FFMA.FTZ R161, R35, c[0x0][0x2d0], -R4 ;  /* 0x0000b40023a17a23 */ /* 0x000fe40000010804 */
[--C-:B------:R-:W-:Y:S02]  /*b720*/  FFMA.FTZ R59, R171, c[0x0][0x2d0], -R40.reuse ;  /* 0x0000b400ab3b7a23 */ /* 0x100fe40000010828 */
[--C-:B------:R-:W-:Y:S02]  /*b730*/  FFMA.FTZ R166, R50, c[0x0][0x2d0], -R40.reuse ;  /* 0x0000b40032a67a23 */ /* 0x100fe40000010828 */
[--C-:B------:R-:W-:Y:S01]  /*b740*/  FFMA.FTZ R65, R177, c[0x0][0x2d0], -R40.reuse ;  /* 0x0000b400b1417a23 */ /* 0x100fe20000010828 */
[----:B------:R2:W-:Y:S01]  /*b750*/  MUFU.EX2 R232, R2 ;  /* 0x0000000200e87308 */ /* 0x0005e20000000800 */
[--C-:B------:R-:W-:Y:S02]  /*b760*/  FFMA.FTZ R64, R176, c[0x0][0x2d0], -R40.reuse ;  /* 0x0000b400b0407a23 */ /* 0x100fe40000010828 */
[--C-:B------:R-:W-:Y:S02]  /*b770*/  FFMA.FTZ R63, R175, c[0x0][0x2d0], -R40.reuse ;  /* 0x0000b400af3f7a23 */ /* 0x100fe40000010828 */
[--C-:B------:R-:W-:Y:S02]  /*b780*/  FFMA.FTZ R62, R174, c[0x0][0x2d0], -R40.reuse ;  /* 0x0000b400ae3e7a23 */ /* 0x100fe40000010828 */
[--C-:B------:R-:W-:Y:S03]  /*b790*/  FFMA.FTZ R61, R172, c[0x0][0x2d0], -R40.reuse ;  /* 0x0000b400ac3d7a23 */ /* 0x100fe60000010828 */
[----:B------:R4:W-:Y:S01]  /*b7a0*/  MUFU.EX2 R241, R5 ;  /* 0x0000000500f17308 */ /* 0x0009e20000000800 */
[----:B-1----:R-:W-:Y:S09]  /*b7b0*/  FFMA.FTZ R0, R22, c[0x0][0x2d0], -R40 ;  /* 0x0000b40016007a23 */ /* 0x002ff20000010828 */
[----:B------:R1:W-:Y:S01]  /*b7c0*/  MUFU.EX2 R231, R0 ;  /* 0x0000000000e77308 */ /* 0x0003e20000000800 */
[----:B--2---:R-:W-:Y:S09]  /*b7d0*/  FMUL.FTZ R2, R95, c[0x0][0x2d0] ;  /* 0x0000b4005f027a20 */ /* 0x004ff20000410000 */
[----:B------:R-:W-:Y:S01]  /*b7e0*/  MUFU.EX2 R247, R59 ;  /* 0x0000003b00f77308 */ /* 0x000fe20000000800 */
[----:B----4-:R-:W-:Y:S09]  /*b7f0*/  FMUL.FTZ R5, R68, c[0x0][0x2d0] ;  /* 0x0000b40044057a20 */ /* 0x010ff20000410000 */
[----:B------:R-:W-:Y:S01]  /*b800*/  MUFU.EX2 R246, R62 ;  /* 0x0000003e00f67308 */ /* 0x000fe20000000800 */
[--C-:B-1----:R-:W-:Y:S02]  /*b810*/  FFMA.FTZ R0, R160, c[0x0][0x2d0], -R4.reuse ;  /* 0x0000b400a0007a23 */ /* 0x102fe40000010804 */
[----:B------:R-:W-:Y:S07]  /*b820*/  FFMA.FTZ R160, R34, c[0x0][0x2d0], -R4 ;  /* 0x0000b40022a07a23 */ /* 0x000fee0000010804 */
[----:B------:R1:W-:Y:S10]  /*b830*/  MUFU.EX2 R242, R0 ;  /* 0x0000000000f27308 */ /* 0x0003f40000000800 */
[----:B------:R-:W-:Y:S10]  /*b840*/  MUFU.EX2 R243, R92 ;  /* 0x0000005c00f37308 */ /* 0x000ff40000000800 */
[----:B------:R-:W-:Y:S01]  /*b850*/  MUFU.EX2 R244, R70 ;  /* 0x0000004600f47308 */ /* 0x000fe20000000800 */
[----:B-1----:R-:W-:Y:S02]  /*b860*/  FFMA.FTZ R0, R156, c[0x0][0x2d0], -R40 ;  /* 0x0000b4009c007a23 */ /* 0x002fe40000010828 */
[--C-:B------:R-:W-:Y:S07]  /*b870*/  FFMA.FTZ R156, R49, c[0x0][0x2d0], -R4.reuse ;  /* 0x0000b400319c7a23 */ /* 0x100fee0000010804 */
[----:B------:R1:W-:Y:S10]  /*b880*/  MUFU.EX2 R235, R0 ;  /* 0x0000000000eb7308 */ /* 0x0003f40000000800 */
[----:B------:R-:W-:Y:S10]  /*b890*/  MUFU.EX2 R165, R165 ;  /* 0x000000a500a57308 */ /* 0x000ff40000000800 */
[----:B------:R-:W-:Y:S01]  /*b8a0*/  MUFU.EX2 R172, R164 ;  /* 0x000000a400ac7308 */ /* 0x000fe20000000800 */
[----:B-1----:R-:W-:Y:S02]  /*b8b0*/  FSEL R0, R97, RZ, P0 ;  /* 0x000000ff61007208 */ /* 0x002fe40000000000 */
[----:B------:R-:W-:Y:S03]  /*b8c0*/  FSETP.NEU.FTZ.AND P0, PT, R95, -INF , PT ;  /* 0xff8000005f00780b */ /* 0x000fe60003f1d000 */
[----:B------:R-:W-:Y:S04]  /*b8d0*/  FADD.FTZ R0, -R0, R93 ;  /* 0x0000005d00007221 */ /* 0x000fe80000010100 */
[----:B------:R-:W-:Y:S01]  /*b8e0*/  MUFU.EX2 R174, R163 ;  /* 0x000000a300ae7308 */ /* 0x000fe20000000800 */
[----:B------:R-:W-:Y:S01]  /*b8f0*/  FSEL R56, R2, RZ, P0 ;  /* 0x000000ff02387208 */ /* 0x000fe20000000000 */
[----:B------:R-:W-:Y:S02]  /*b900*/  FFMA.FTZ R93, R167, c[0x0][0x2d0], -R4 ;  /* 0x0000b400a75d7a23 */ /* 0x000fe40000010804 */
[----:B------:R-:W-:Y:S02]  /*b910*/  FMUL.FTZ R0, R0, c[0x0][0x2d0] ;  /* 0x0000b40000007a20 */ /* 0x000fe40000410000 */
[----:B------:R-:W-:Y:S02]  /*b920*/  FFMA.FTZ R2, R12, c[0x0][0x2d0], -R56 ;  /* 0x0000b4000c027a23 */ /* 0x000fe40000010838 */
[----:B------:R-:W-:Y:S02]  /*b930*/  FFMA.FTZ R167, R33, c[0x0][0x2d0], -R4 ;  /* 0x0000b40021a77a23 */ /* 0x000fe40000010804 */
[----:B------:R1:W-:Y:S01]  /*b940*/  MUFU.EX2 R226, R2 ;  /* 0x0000000200e27308 */ /* 0x0003e20000000800 */
[--C-:B------:R-:W-:Y:S02]  /*b950*/  FFMA.FTZ R58, R181, c[0x0][0x2d0], -R56.reuse ;  /* 0x0000b400b53a7a23 */ /* 0x100fe40000010838 */
[--C-:B------:R-:W-:Y:S07]  /*b960*/  FFMA.FTZ R57, R180, c[0x0][0x2d0], -R56.reuse ;  /* 0x0000b400b4397a23 */ /* 0x100fee0000010838 */
[----:B------:R-:W2:Y:S10]  /*b970*/  MUFU.EX2 R60, R0 ;  /* 0x00000000003c7308 */ /* 0x000eb40000000800 */
[----:B------:R-:W-:Y:S01]  /*b980*/  MUFU.EX2 R180, R160 ;  /* 0x000000a000b47308 */ /* 0x000fe20000000800 */
[--C-:B-1----:R-:W-:Y:S02]  /*b990*/  FFMA.FTZ R2, R20, c[0x0][0x2d0], -R56.reuse ;  /* 0x0000b40014027a23 */ /* 0x102fe40000010838 */
[----:B------:R-:W1:Y:S07]  /*b9a0*/  LDSM.16.MT88.4 R20, [R189] ;  /* 0x00000000bd14783b */ /* 0x000e6e0000004200 */
[----:B------:R4:W5:Y:S10]  /*b9b0*/  MUFU.EX2 R230, R2 ;  /* 0x0000000200e67308 */ /* 0x0009740000000800 */
[----:B------:R-:W-:Y:S01]  /*b9c0*/  MUFU.EX2 R160, R168 ;  /* 0x000000a800a07308 */ /* 0x000fe20000000800 */
[--C-:B----4-:R-:W-:Y:S09]  /*b9d0*/  FFMA.FTZ R2, R19, c[0x0][0x2d0], -R56.reuse ;  /* 0x0000b40013027a23 */ /* 0x110ff20000010838 */
[----:B------:R4:W-:Y:S02]  /*b9e0*/  MUFU.EX2 R233, R2 ;  /* 0x0000000200e97308 */ /* 0x0009e40000000800 */
[----:B----4-:R-:W-:Y:S01]  /*b9f0*/  FFMA.FTZ R2, R16, c[0x0][0x2d0], -R56 ;  /* 0x0000b40010027a23 */ /* 0x010fe20000010838 */
[----:B---3--:R-:W-:Y:S01]  /*ba00*/  F2FP.BF16.PACK_AB R72, R234, R225 ;  /* 0x000000e1ea48723e */ /* 0x008fe200000010ff */
[----:B--2---:R-:W-:Y:S01]  /*ba10*/  FMUL.FTZ R4, R60, R100 ;  /* 0x000000643c047220 */ /* 0x004fe20000410000 */
[----:B------:R-:W-:Y:S05]  /*ba20*/  F2FP.BF16.PACK_AB R73, R231, R227 ;  /* 0x000000e3e749723e */ /* 0x000fea00000010ff */
[----:B------:R2:W3:Y:S01]  /*ba30*/  MUFU.EX2 R252, R2 ;  /* 0x0000000200fc7308 */ /* 0x0004e20000000800 */
[----:B------:R-:W-:Y:S01]  /*ba40*/  F2FP.BF16.PACK_AB R74, R242, R232 ;  /* 0x000000e8f24a723e */ /* 0x000fe200000010ff */
[C---:B------:R-:W-:Y:S01]  /*ba50*/  FMUL.FTZ R16, R60.reuse, R112 ;  /* 0x000000703c107220 */ /* 0x040fe20000410000 */
[----:B------:R-:W-:Y:S01]  /*ba60*/  F2FP.BF16.PACK_AB R75, R241, R235 ;  /* 0x000000ebf14b723e */ /* 0x000fe200000010ff */
[----:B------:R-:W-:Y:S01]  /*ba70*/  FMUL.FTZ R17, R60, R113 ;  /* 0x000000713c117220 */ /* 0x000fe20000410000 */
[----:B-----5:R-:W-:Y:S01]  /*ba80*/  F2FP.BF16.PACK_AB R76, R230, R226 ;  /* 0x000000e2e64c723e */ /* 0x020fe200000010ff */
[--C-:B------:R-:W-:Y:S02]  /*ba90*/  FFMA.FTZ R113, R54, c[0x0][0x2d0], -R40.reuse ;  /* 0x0000b40036717a23 */ /* 0x100fe40000010828 */
[----:B------:R-:W-:Y:S02]  /*baa0*/  FFMA.FTZ R112, R55, c[0x0][0x2d0], -R40 ;  /* 0x0000b40037707a23 */ /* 0x000fe40000010828 */
[C---:B------:R-:W-:Y:S01]  /*bab0*/  FMUL.FTZ R32, R60.reuse, R120 ;  /* 0x000000783c207220 */ /* 0x040fe20000410000 */
[----:B------:R-:W-:Y:S01]  /*bac0*/  MUFU.EX2 R164, R113 ;  /* 0x0000007100a47308 */ /* 0x000fe20000000800 */
[C---:B------:R-:W-:Y:S02]  /*bad0*/  FMUL.FTZ R33, R60.reuse, R121 ;  /* 0x000000793c217220 */ /* 0x040fe40000410000 */
[----:B------:R-:W-:Y:S02]  /*bae0*/  FFMA.FTZ R100, R81, c[0x0][0x2d0], -R56 ;  /* 0x0000b40051647a23 */ /* 0x000fe40000010838 */
[----:B------:R-:W-:Y:S01]  /*baf0*/  FMUL.FTZ R49, R60, R137 ;  /* 0x000000893c317220 */ /* 0x000fe20000410000 */
[----:B------:R-:W-:Y:S04]  /*bb00*/  MOV R137, R242 ;  /* 0x000000f200897202 */ /* 0x000fe80000000f00 */
[----:B------:R-:W-:Y:S01]  /*bb10*/  MUFU.EX2 R171, R112 ;  /* 0x0000007000ab7308 */ /* 0x000fe20000000800 */
[----:B--2---:R-:W-:Y:S02]  /*bb20*/  FSEL R2, R96, RZ, P1 ;  /* 0x000000ff60027208 */ /* 0x004fe40000800000 */
[----:B---3--:R-:W-:Y:S03]  /*bb30*/  F2FP.BF16.PACK_AB R78, R252, R233 ;  /* 0x000000e9fc4e723e */ /* 0x008fe600000010ff */
[----:B------:R-:W-:Y:S01]  /*bb40*/  FADD.FTZ R0, -R2, R94 ;  /* 0x0000005e02007221 */ /* 0x000fe20000010100 */
[----:B------:R-:W-:Y:S03]  /*bb50*/  FSEL R2, R95, RZ, P0 ;  /* 0x000000ff5f027208 */ /* 0x000fe60000000000 */
[----:B------:R2:W-:Y:S01]  /*bb60*/  MUFU.EX2 R242, R61 ;  /* 0x0000003d00f27308 */ /* 0x0005e20000000800 */
[----:B------:R-:W-:Y:S01]  /*bb70*/  FSETP.NEU.FTZ.AND P0, PT, R68, -INF , PT ;  /* 0xff8000004400780b */ /* 0x000fe20003f1d000 */
[----:B------:R-:W-:Y:S03]  /*bb80*/  FMUL.FTZ R0, R0, c[0x0][0x2d0] ;  /* 0x0000b40000007a20 */ /* 0x000fe60000410000 */
[----:B------:R-:W-:Y:S05]  /*bb90*/  FSEL R69, R5, RZ, P0 ;  /* 0x000000ff05457208 */ /* 0x000fea0000000000 */
[----:B------:R3:W4:Y:S01]  /*bba0*/  MUFU.EX2 R3, R0 ;  /* 0x0000000000037308 */ /* 0x0007220000000800 */
        /* <DEDUP_REMOVED lines=8> */
[--C-:B--2---:R-:W-:Y:S02]  /*bc30*/  FFMA.FTZ R61, R159, c[0x0][0x2d0], -R69.reuse ;  /* 0x0000b4009f3d7a23 */ /* 0x104fe40000010845 */
[----:B---3--:R-:W-:Y:S02]  /*bc40*/  FADD.FTZ R0, -R2, R98 ;  /* 0x0000006202007221 */ /* 0x008fe40000010100 */
[C---:B----4-:R-:W-:Y:S02]  /*bc50*/  FMUL.FTZ R6, R3.reuse, R102 ;  /* 0x0000006603067220 */ /* 0x050fe40000410000 */
[----:B------:R-:W-:Y:S02]  /*bc60*/  FMUL.FTZ R0, R0, c[0x0][0x2d0] ;  /* 0x0000b40000007a20 */ /* 0x000fe40000410000 */
[C---:B------:R-:W-:Y:S02]  /*bc70*/  FMUL.FTZ R7, R3.reuse, R103 ;  /* 0x0000006703077220 */ /* 0x040fe40000410000 */
[----:B------:R2:W3:Y:S01]  /*bc80*/  MUFU.EX2 R2, R0 ;  /* 0x0000000000027308 */ /* 0x0004e20000000800 */
[----:B------:R-:W-:Y:S02]  /*bc90*/  FMUL.FTZ R18, R3, R114 ;  /* 0x0000007203127220 */ /* 0x000fe40000410000 */
[--C-:B-----5:R-:W-:Y:S02]  /*bca0*/  FFMA.FTZ R5, R15, c[0x0][0x2d0], -R69.reuse ;  /* 0x0000b4000f057a23 */ /* 0x120fe40000010845 */
[C---:B------:R-:W-:Y:S02]  /*bcb0*/  FMUL.FTZ R19, R3.reuse, R115 ;  /* 0x0000007303137220 */ /* 0x040fe40000410000 */
[C---:B------:R-:W-:Y:S02]  /*bcc0*/  FMUL.FTZ R34, R3.reuse, R122 ;  /* 0x0000007a03227220 */ /* 0x040fe40000410000 */
[----:B------:R-:W-:Y:S01]  /*bcd0*/  FMUL.FTZ R35, R3, R123 ;  /* 0x0000007b03237220 */ /* 0x000fe20000410000 */
[----:B------:R4:W-:Y:S01]  /*bce0*/  MUFU.EX2 R245, R5 ;  /* 0x0000000500f57308 */ /* 0x0009e20000000800 */
[----:B------:R-:W-:Y:S02]  /*bcf0*/  FFMA.FTZ R122, R51, c[0x0][0x2d0], -R40 ;  /* 0x0000b400337a7a23 */ /* 0x000fe40000010828 */
[--C-:B------:R-:W-:Y:S02]  /*bd00*/  FFMA.FTZ R103, R80, c[0x0][0x2d0], -R56.reuse ;  /* 0x0000b40050677a23 */ /* 0x100fe40000010838 */
[--C-:B------:R-:W-:Y:S02]  /*bd10*/  FFMA.FTZ R102, R183, c[0x0][0x2d0], -R56.reuse ;  /* 0x0000b400b7667a23 */ /* 0x100fe40000010838 */
[--C-:B------:R-:W-:Y:S02]  /*bd20*/  FFMA.FTZ R123, R187, c[0x0][0x2d0], -R56.reuse ;  /* 0x0000b400bb7b7a23 */ /* 0x100fe40000010838 */
[C---:B------:R-:W-:Y:S01]  /*bd30*/  FMUL.FTZ R50, R3.reuse, R138 ;  /* 0x0000008a03327220 */ /* 0x040fe20000410000 */
[----:B------:R-:W-:Y:S01]  /*bd40*/  MUFU.EX2 R159, R122 ;  /* 0x0000007a009f7308 */ /* 0x000fe20000000800 */
[----:B------:R-:W5:Y:S01]  /*bd50*/  LDL.LU R138, [R1] ;  /* 0x00000000018a7983 */ /* 0x000f620000300800 */
[----:B------:R-:W-:Y:S02]  /*bd60*/  FMUL.FTZ R51, R3, R139 ;  /* 0x0000008b03337220 */ /* 0x000fe40000410000 */
[--C-:B--2---:R-:W-:Y:S02]  /*bd70*/  FFMA.FTZ R0, R13, c[0x0][0x2d0], -R69.reuse ;  /* 0x0000b4000d007a23 */ /* 0x104fe40000010845 */
[C---:B---3--:R-:W-:Y:S02]  /*bd80*/  FMUL.FTZ R8, R2.reuse, R104 ;  /* 0x0000006802087220 */ /* 0x048fe40000410000 */
[C---:B------:R-:W-:Y:S02]  /*bd90*/  FMUL.FTZ R9, R2.reuse, R105 ;  /* 0x0000006902097220 */ /* 0x040fe40000410000 */
[----:B------:R2:W3:Y:S01]  /*bda0*/  MUFU.EX2 R229, R0 ;  /* 0x0000000000e57308 */ /* 0x0004e20000000800 */
[C---:B------:R-:W-:Y:S02]  /*bdb0*/  FMUL.FTZ R12, R2.reuse, R108 ;  /* 0x0000006c020c7220 */ /* 0x040fe40000410000 */
[----:B------:R-:W-:Y:S02]  /*bdc0*/  FMUL.FTZ R13, R2, R109 ;  /* 0x0000006d020d7220 */ /* 0x000fe40000410000 */
[----:B----4-:R-:W-:Y:S02]  /*bdd0*/  FMUL.FTZ R5, R60, R101 ;  /* 0x000000653c057220 */ /* 0x010fe40000410000 */
[C---:B------:R-:W-:Y:S02]  /*bde0*/  FMUL.FTZ R24, R2.reuse, R88 ;  /* 0x0000005802187220 */ /* 0x040fe40000410000 */
[----:B------:R-:W-:Y:S01]  /*bdf0*/  FMUL.FTZ R25, R2, R89 ;  /* 0x0000005902197220 */ /* 0x000fe20000410000 */
[----:B------:R4:W-:Y:S01]  /*be00*/  MUFU.EX2 R187, R61 ;  /* 0x0000003d00bb7308 */ /* 0x0009e20000000800 */
[----:B------:R-:W-:Y:S01]  /*be10*/  FFMA.FTZ R101, R182, c[0x0][0x2d0], -R56 ;  /* 0x0000b400b6657a23 */ /* 0x000fe20000010838 */
[-C--:B-1----:R-:W-:Y:S05]  /*be20*/  HMMA.16816.F32.BF16 R4, R72, R20.reuse, R4 ;  /* 0x000000144804723c */ /* 0x082fea0000041804 */
[C---:B------:R-:W-:Y:S02]  /*be30*/  FMUL.FTZ R29, R2.reuse, R117 ;  /* 0x00000075021d7220 */ /* 0x040fe40000410000 */
[--C-:B------:R-:W-:Y:S01]  /*be40*/  FFMA.FTZ R117, R53, c[0x0][0x2d0], -R40.reuse ;  /* 0x0000b40035757a23 */ /* 0x100fe20000010828 */
[----:B------:R1:W-:Y:S01]  /*be50*/  MUFU.EX2 R183, R71 ;  /* 0x0000004700b77308 */ /* 0x0003e20000000800 */
[C---:B------:R-:W-:Y:S03]  /*be60*/  FMUL.FTZ R28, R2.reuse, R116 ;  /* 0x00000074021c7220 */ /* 0x040fe60000410000 */
[--C-:B--2---:R-:W-:Y:S01]  /*be70*/  FFMA.FTZ R0, R11, c[0x0][0x2d0], -R69.reuse ;  /* 0x0000b4000b007a23 */ /* 0x104fe20000010845 */
[----:B---3--:R-:W-:Y:S01]  /*be80*/  F2FP.BF16.PACK_AB R77, R229, R228 ;  /* 0x000000e4e54d723e */ /* 0x008fe200000010ff */
[----:B------:R-:W-:Y:S02]  /*be90*/  FMUL.FTZ R41, R2, R129 ;  /* 0x0000008102297220 */ /* 0x000fe40000410000 */
[--C-:B------:R-:W-:Y:S02]  /*bea0*/  FFMA.FTZ R108, R173, c[0x0][0x2d0], -R40.reuse ;  /* 0x0000b400ad6c7a23 */ /* 0x100fe40000010828 */
[----:B------:R2:W3:Y:S01]  /*beb0*/  MUFU.EX2 R239, R0 ;  /* 0x0000000000ef7308 */ /* 0x0004e20000000800 */
[----:B------:R-:W-:Y:S02]  /*bec0*/  FFMA.FTZ R109, R178, c[0x0][0x2d0], -R40 ;  /* 0x0000b400b26d7a23 */ /* 0x000fe40000010828 */
[--C-:B------:R-:W-:Y:S02]  /*bed0*/  FFMA.FTZ R114, R214, c[0x0][0x2d0], -R69.reuse ;  /* 0x0000b400d6727a23 */ /* 0x100fe40000010845 */
[--C-:B------:R-:W-:Y:S02]  /*bee0*/  FFMA.FTZ R115, R223, c[0x0][0x2d0], -R69.reuse ;  /* 0x0000b400df737a23 */ /* 0x100fe40000010845 */
[----:B----4-:R-:W-:Y:S02]  /*bef0*/  FMUL.FTZ R61, R2, R153 ;  /* 0x00000099023d7220 */ /* 0x010fe40000410000 */
[----:B------:R-:W-:Y:S01]  /*bf00*/  FMUL.FTZ R67, R3, R151 ;  /* 0x0000009703437220 */ /* 0x000fe20000410000 */
[----:B------:R4:W-:Y:S01]  /*bf10*/  MUFU.EX2 R129, R48 ;  /* 0x0000003000817308 */ /* 0x0009e20000000800 */
[--C-:B------:R-:W-:Y:S02]  /*bf20*/  FFMA.FTZ R105, R44, c[0x0][0x2d0], -R56.reuse ;  /* 0x0000b4002c697a23 */ /* 0x100fe40000010838 */
[C---:B------:R-:W-:Y:S02]  /*bf30*/  FMUL.FTZ R44, R2.reuse, R132 ;  /* 0x00000084022c7220 */ /* 0x040fe40000410000 */
[--C-:B------:R-:W-:Y:S02]  /*bf40*/  FFMA.FTZ R104, R45, c[0x0][0x2d0], -R56.reuse ;  /* 0x0000b4002d687a23 */ /* 0x100fe40000010838 */
[----:B------:R-:W-:Y:S02]  /*bf50*/  FMUL.FTZ R45, R2, R133 ;  /* 0x00000085022d7220 */ /* 0x000fe40000410000 */
[--C-:B------:R-:W-:Y:S01]  /*bf60*/  FFMA.FTZ R98, R208, c[0x0][0x2d0], -R56.reuse ;  /* 0x0000b400d0627a23 */ /* 0x100fe20000010838 */
[----:B------:R-:W-:Y:S01]  /*bf70*/  MUFU.EX2 R133, R100 ;  /* 0x0000006400857308 */ /* 0x000fe20000000800 */
[--C-:B-1----:R-:W-:Y:S02]  /*bf80*/  FFMA.FTZ R71, R218, c[0x0][0x2d0], -R69.reuse ;  /* 0x0000b400da477a23 */ /* 0x102fe40000010845 */
[----:B------:R-:W-:Y:S01]  /*bf90*/  FFMA.FTZ R116, R222, c[0x0][0x2d0], -R69 ;  /* 0x0000b400de747a23 */ /* 0x000fe20000010845 */
[----:B--2---:R-:W-:Y:S02]  /*bfa0*/  FSEL R0, R68, RZ, P0 ;  /* 0x000000ff44007208 */ /* 0x004fe40000000000 */
[----:B---3--:R-:W-:Y:S03]  /*bfb0*/  F2FP.BF16.PACK_AB R79, R245, R239 ;  /* 0x000000eff54f723e */ /* 0x008fe600000010ff */
[----:B------:R-:W-:Y:S01]  /*bfc0*/  FADD.FTZ R0, -R0, R99 ;  /* 0x0000006300007221 */ /* 0x000fe20000010100 */
[----:B------:R1:W-:Y:S01]  /*bfd0*/  MUFU.EX2 R208, R66 ;  /* 0x0000004200d07308 */ /* 0x0003e20000000800 */
[----:B------:R-:W-:Y:S02]  /*bfe0*/  FFMA.FTZ R99, R209, c[0x0][0x2d0], -R56 ;  /* 0x0000b400d1637a23 */ /* 0x000fe40000010838 */
[----:B------:R-:W-:Y:S02]  /*bff0*/  FMUL.FTZ R0, R0, c[0x0][0x2d0] ;  /* 0x0000b40000007a20 */ /* 0x000fe40000410000 */
[----:B----4-:R-:W-:Y:S01]  /*c000*/  FMUL.FTZ R48, R60, R136 ;  /* 0x000000883c307220 */ /* 0x010fe20000410000 */
[----:B------:R-:W-:Y:S04]  /*c010*/  MOV R136, R241 ;  /* 0x000000f100887202 */ /* 0x000fe80000000f00 */
[----:B------:R-:W2:Y:S10]  /*c020*/  MUFU.EX2 R0, R0 ;  /* 0x0000000000007308 */ /* 0x000eb40000000800 */
[----:B------:R-:W-:Y:S01]  /*c030*/  MUFU.EX2 R173, R99 ;  /* 0x0000006300ad7308 */ /* 0x000fe20000000800 */
[C---:B-1----:R-:W-:Y:S09]  /*c040*/  FMUL.FTZ R66, R3.reuse, R150 ;  /* 0x0000009603427220 */ /* 0x042ff20000410000 */
[----:B------:R-:W-:Y:S01]  /*c050*/  MUFU.EX2 R99, R123 ;  /* 0x0000007b00637308 */ /* 0x000fe20000000800 */
[C---:B--2---:R-:W-:Y:S02]  /*c060*/  FMUL.FTZ R10, R0.reuse, R106 ;  /* 0x0000006a000a7220 */ /* 0x044fe40000410000 */
[C---:B------:R-:W-:Y:S02]  /*c070*/  FMUL.FTZ R11, R0.reuse, R107 ;  /* 0x0000006b000b7220 */ /* 0x040fe40000410000 */
[C---:B------:R-:W-:Y:S02]  /*c080*/  FMUL.FTZ R26, R0.reuse, R90 ;  /* 0x0000005a001a7220 */ /* 0x040fe40000410000 */
[C---:B------:R-:W-:Y:S03]  /*c090*/  FMUL.FTZ R27, R0.reuse, R91 ;  /* 0x0000005b001b7220 */ /* 0x040fe60000410000 */
[----:B------:R-:W-:Y:S01]  /*c0a0*/  MUFU.EX2 R209, R156 ;  /* 0x0000009c00d17308 */ /* 0x000fe20000000800 */
[----:B------:R-:W-:Y:S01]  /*c0b0*/  LDSM.16.MT88.4 R88, [R193+0x800] ;  /* 0x00080000c158783b */ /* 0x000fe20000004200 */
[C---:B------:R-:W-:Y:S04]  /*c0c0*/  HMMA.16816.F32.BF16 R8, R76.reuse, R20, R8 ;  /* 0x000000144c08723c */ /* 0x040fe80000041808 */
[C---:B------:R-:W-:Y:S02]  /*c0d0*/  FMUL.FTZ R14, R0.reuse, R110 ;  /* 0x0000006e000e7220 */ /* 0x040fe40000410000 */
[----:B------:R-:W-:Y:S02]  /*c0e0*/  FMUL.FTZ R15, R0, R111 ;  /* 0x0000006f000f7220 */ /* 0x000fe40000410000 */
[C---:B------:R-:W-:Y:S01]  /*c0f0*/  FMUL.FTZ R20, R60.reuse, R84 ;  /* 0x000000543c147220 */ /* 0x040fe20000410000 */
[----:B------:R-:W-:Y:S03]  /*c100*/  MUFU.EX2 R181, R108 ;  /* 0x0000006c00b57308 */ /* 0x000fe60000000800 */
[----:B------:R-:W-:Y:S01]  /*c110*/  FMUL.FTZ R21, R60, R85 ;  /* 0x000000553c157220 */ /* 0x000fe20000410000 */
[-C--:B------:R-:W-:Y:S03]  /*c120*/  HMMA.16816.F32.BF16 R12, R76, R22.reuse, R12 ;  /* 0x000000164c0c723c */ /* 0x080fe6000004180c */
[----:B------:R-:W-:Y:S02]  /*c130*/  FMUL.FTZ R30, R0, R118 ;  /* 0x00000076001e7220 */ /* 0x000fe40000410000 */
[--C-:B------:R-:W-:Y:S01]  /*c140*/  FFMA.FTZ R118, R52, c[0x0][0x2d0], -R40.reuse ;  /* 0x0000b40034767a23 */ /* 0x100fe20000010828 */
[----:B------:R-:W-:Y:S01]  /*c150*/  MUFU.EX2 R169, R104 ;  /* 0x0000006800a97308 */ /* 0x000fe20000000800 */
[----:B------:R-:W1:Y:S01]  /*c160*/  LDSM.16.MT88.4 R52, [R190] ;  /* 0x00000000be34783b */ /* 0x000e620000004200 */
[C---:B------:R-:W-:Y:S04]  /*c170*/  HMMA.16816.F32.BF16 R16, R72.reuse, R22, R16 ;  /* 0x000000164810723c */ /* 0x040fe80000041810 */
[----:B------:R-:W-:Y:S02]  /*c180*/  FMUL.FTZ R31, R0, R119 ;  /* 0x00000077001f7220 */ /* 0x000fe40000410000 */
[--C-:B------:R-:W-:Y:S02]  /*c190*/  FFMA.FTZ R106, R170, c[0x0][0x2d0], -R40.reuse ;  /* 0x0000b400aa6a7a23 */ /* 0x100fe40000010828 */
[C---:B------:R-:W-:Y:S01]  /*c1a0*/  FMUL.FTZ R22, R3.reuse, R86 ;  /* 0x0000005603167220 */ /* 0x040fe20000410000 */
[----:B------:R-:W-:Y:S03]  /*c1b0*/  MUFU.EX2 R170, R101 ;  /* 0x0000006500aa7308 */ /* 0x000fe60000000800 */
[----:B------:R-:W-:Y:S02]  /*c1c0*/  FMUL.FTZ R23, R3, R87 ;  /* 0x0000005703177220 */ /* 0x000fe40000410000 */
[----:B------:R-:W-:Y:S01]  /*c1d0*/  LDSM.16.MT88.4 R84, [R189+0x800] ;  /* 0x00080000bd54783b */ /* 0x000fe20000004200 */
[C---:B------:R-:W-:Y:S02]  /*c1e0*/  FMUL.FTZ R59, R0.reuse, R147 ;  /* 0x00000093003b7220 */ /* 0x040fe40000410000 */
[----:B------:R-:W-:Y:S02]  /*c1f0*/  FMUL.FTZ R62, R0, R154 ;  /* 0x0000009a003e7220 */ /* 0x000fe40000410000 */
[-C--:B------:R-:W-:Y:S01]  /*c200*/  HMMA.16816.F32.BF16 R20, R72, R36.reuse, R20 ;  /* 0x000000244814723c */ /* 0x080fe20000041814 */
[----:B------:R-:W-:Y:S02]  /*c210*/  MUFU.EX2 R147, R102 ;  /* 0x0000006600937308 */ /* 0x000fe40000000800 */
[----:B------:R-:W-:Y:S02]  /*c220*/  FFMA.FTZ R110, R179, c[0x0][0x2d0], -R40 ;  /* 0x0000b400b36e7a23 */ /* 0x000fe40000010828 */
[----:B------:R-:W-:Y:S02]  /*c230*/  FMUL.FTZ R40, R2, R128 ;  /* 0x0000008002287220 */ /* 0x000fe40000410000 */
[C---:B------:R-:W-:Y:S01]  /*c240*/  FMUL.FTZ R42, R0.reuse, R130 ;  /* 0x00000082002a7220 */ /* 0x040fe20000410000 */
[C---:B------:R-:W-:Y:S03]  /*c250*/  HMMA.16816.F32.BF16 R24, R76.reuse, R36, R24 ;  /* 0x000000244c18723c */ /* 0x040fe60000041818 */
[----:B------:R-:W-:Y:S01]  /*c260*/  MUFU.EX2 R179, R161 ;  /* 0x000000a100b37308 */ /* 0x000fe20000000800 */
[C---:B------:R-:W-:Y:S02]  /*c270*/  FMUL.FTZ R43, R0.reuse, R131 ;  /* 0x00000083002b7220 */ /* 0x040fe40000410000 */
[----:B------:R-:W-:Y:S02]  /*c280*/  FMUL.FTZ R46, R0, R134 ;  /* 0x00000086002e7220 */ /* 0x000fe40000410000 */
[-C--:B------:R-:W-:Y:S04]  /*c290*/  HMMA.16816.F32.BF16 R28, R76, R38.reuse, R28 ;  /* 0x000000264c1c723c */ /* 0x080fe8000004181c */
[C---:B------:R-:W-:Y:S01]  /*c2a0*/  FMUL.FTZ R36, R60.reuse, R124 ;  /* 0x0000007c3c247220 */ /* 0x040fe20000410000 */
[----:B------:R2:W3:Y:S01]  /*c2b0*/  MUFU.EX2 R161, R167 ;  /* 0x000000a700a17308 */ /* 0x0004e20000000800 */
[----:B------:R-:W-:Y:S02]  /*c2c0*/  FMUL.FTZ R37, R60, R125 ;  /* 0x0000007d3c257220 */ /* 0x000fe40000410000 */
[C---:B------:R-:W-:Y:S04]  /*c2d0*/  HMMA.16816.F32.BF16 R32, R72.reuse, R38, R32 ;  /* 0x000000264820723c */ /* 0x040fe80000041820 */
[----:B------:R-:W-:Y:S02]  /*c2e0*/  FMUL.FTZ R47, R0, R135 ;  /* 0x00000087002f7220 */ /* 0x000fe40000410000 */
[--C-:B------:R-:W-:Y:S01]  /*c2f0*/  FFMA.FTZ R124, R186, c[0x0][0x2d0], -R56.reuse ;  /* 0x0000b400ba7c7a23 */ /* 0x100fe20000010838 */
[----:B------:R4:W-:Y:S01]  /*c300*/  MUFU.EX2 R134, R57 ;  /* 0x0000003900867308 */ /* 0x0009e20000000800 */
[C---:B------:R-:W-:Y:S04]  /*c310*/  FMUL.FTZ R38, R3.reuse, R126 ;  /* 0x0000007e03267220 */ /* 0x040fe80000410000 */
[----:B------:R-:W-:Y:S02]  /*c320*/  FMUL.FTZ R39, R3, R127 ;  /* 0x0000007f03277220 */ /* 0x000fe40000410000 */
[--C-:B------:R-:W-:Y:S02]  /*c330*/  FFMA.FTZ R126, R184, c[0x0][0x2d0], -R56.reuse ;  /* 0x0000b400b87e7a23 */ /* 0x100fe40000010838 */
[--C-:B------:R-:W-:Y:S01]  /*c340*/  FFMA.FTZ R125, R185, c[0x0][0x2d0], -R56.reuse ;  /* 0x0000b400b97d7a23 */ /* 0x100fe20000010838 */
[----:B------:R4:W4:Y:S01]  /*c350*/  MUFU.EX2 R127, R58 ;  /* 0x0000003a007f7308 */ /* 0x0009220000000800 */
[----:B------:R-:W-:Y:S01]  /*c360*/  FFMA.FTZ R107, R60, R238, R225 ;  /* 0x000000ee3c6b7223 */ /* 0x000fe200000100e1 */
[-C--:B-1----:R-:W-:Y:S01]  /*c370*/  HMMA.16816.F32.BF16 R36, R72, R52.reuse, R36 ;  /* 0x000000344824723c */ /* 0x082fe20000041824 */
[----:B--2---:R-:W2:Y:S02]  /*c380*/  LDL R167, [R1+0xc] ;  /* 0x00000c0001a77983 */ /* 0x004ea40000100800 */
[----:B---3--:R-:W-:Y:S01]  /*c390*/  F2FP.BF16.PACK_AB R150, R160, R161 ;  /* 0x000000a1a096723e */ /* 0x008fe200000010ff */
[--C-:B------:R-:W-:Y:S02]  /*c3a0*/  FFMA.FTZ R111, R215, c[0x0][0x2d0], -R69.reuse ;  /* 0x0000b400d76f7a23 */ /* 0x100fe40000010845 */
[--C-:B------:R-:W-:Y:S02]  /*c3b0*/  FFMA.FTZ R119, R221, c[0x0][0x2d0], -R69.reuse ;  /* 0x0000b400dd777a23 */ /* 0x100fe40000010845 */
[C---:B------:R-:W-:Y:S01]  /*c3c0*/  HMMA.16816.F32.BF16 R40, R76.reuse, R52, R40 ;  /* 0x000000344c28723c */ /* 0x040fe20000041828 */
[----:B------:R1:W-:Y:S03]  /*c3d0*/  MUFU.EX2 R128, R65 ;  /* 0x0000004100807308 */ /* 0x0003e60000000800 */
[----:B----4-:R-:W-:Y:S03]  /*c3e0*/  FMUL.FTZ R57, R2, R145 ;  /* 0x0000009102397220 */ /* 0x010fe60000410000 */
[--C-:B------:R-:W-:Y:S01]  /*c3f0*/  FFMA.FTZ R52, R82, c[0x0][0x2d0], -R56.reuse ;  /* 0x0000b40052347a23 */ /* 0x100fe20000010838 */
[-C--:B------:R-:W-:Y:S03]  /*c400*/  HMMA.16816.F32.BF16 R44, R76, R54.reuse, R44 ;  /* 0x000000364c2c723c */ /* 0x080fe6000004182c */
[----:B------:R3:W-:Y:S01]  /*c410*/  MUFU.EX2 R241, R52 ;  /* 0x0000003400f17308 */ /* 0x0007e20000000800 */
[----:B------:R-:W-:Y:S02]  /*c420*/  FFMA.FTZ R53, R83, c[0x0][0x2d0], -R56 ;  /* 0x0000b40053357a23 */ /* 0x000fe40000010838 */
[----:B------:R-:W4:Y:S01]  /*c430*/  LDSM.16.MT88.4 R80, [R192] ;  /* 0x00000000c050783b */ /* 0x000f220000004200 */
[--C-:B------:R-:W-:Y:S01]  /*c440*/  FFMA.FTZ R56, R157, c[0x0][0x2d0], -R69.reuse ;  /* 0x0000b4009d387a23 */ /* 0x100fe20000010845 */
[C---:B------:R-:W-:Y:S04]  /*c450*/  HMMA.16816.F32.BF16 R48, R72.reuse, R54, R48 ;  /* 0x000000364830723c */ /* 0x040fe80000041830 */
[----:B------:R-:W-:Y:S01]  /*c460*/  FMUL.FTZ R58, R0, R146 ;  /* 0x00000092003a7220 */ /* 0x000fe20000410000 */
[----:B------:R4:W4:Y:S02]  /*c470*/  MUFU.EX2 R184, R53 ;  /* 0x0000003500b87308 */ /* 0x0009240000000800 */
[C---:B------:R-:W-:Y:S02]  /*c480*/  FMUL.FTZ R54, R3.reuse, R142 ;  /* 0x0000008e03367220 */ /* 0x040fe40000410000 */
[----:B------:R-:W-:Y:S03]  /*c490*/  FMUL.FTZ R55, R3, R143 ;  /* 0x0000008f03377220 */ /* 0x000fe60000410000 */
[----:B-1----:R-:W-:Y:S03]  /*c4a0*/  FMUL.FTZ R65, R60, R149 ;  /* 0x000000953c417220 */ /* 0x002fe60000410000 */
[----:B------:R1:W-:Y:S01]  /*c4b0*/  MUFU.EX2 R130, R56 ;  /* 0x0000003800827308 */ /* 0x0003e20000000800 */
[--C-:B---3--:R-:W-:Y:S02]  /*c4c0*/  FFMA.FTZ R52, R158, c[0x0][0x2d0], -R69.reuse ;  /* 0x0000b4009e347a23 */ /* 0x108fe40000010845 */
[----:B------:R-:W-:Y:S07]  /*c4d0*/  FFMA.FTZ R69, R212, c[0x0][0x2d0], -R69 ;  /* 0x0000b400d4457a23 */ /* 0x000fee0000010845 */
[----:B------:R3:W3:Y:S01]  /*c4e0*/  MUFU.EX2 R131, R52 ;  /* 0x0000003400837308 */ /* 0x0006e20000000800 */
[----:B----4-:R-:W-:Y:S09]  /*c4f0*/  FMUL.FTZ R53, R60, R141 ;  /* 0x0000008d3c357220 */ /* 0x010ff20000410000 */
[----:B------:R4:W4:Y:S01]  /*c500*/  MUFU.EX2 R135, R64 ;  /* 0x0000004000877308 */ /* 0x0009220000000800 */
[----:B-1----:R-:W-:Y:S09]  /*c510*/  FMUL.FTZ R56, R2, R144 ;  /* 0x0000009002387220 */ /* 0x002ff20000410000 */
[----:B------:R1:W-:Y:S01]  /*c520*/  MUFU.EX2 R185, R63 ;  /* 0x0000003f00b97308 */ /* 0x0003e20000000800 */
[C---:B---3--:R-:W-:Y:S09]  /*c530*/  FMUL.FTZ R52, R60.reuse, R140 ;  /* 0x0000008c3c347220 */ /* 0x048ff20000410000 */
[----:B------:R3:W-:Y:S01]  /*c540*/  MUFU.EX2 R143, R103 ;  /* 0x00000067008f7308 */ /* 0x0007e20000000800 */
[-C--:B------:R-:W-:Y:S03]  /*c550*/  HMMA.16816.F32.BF16 R52, R72, R80.reuse, R52 ;  /* 0x000000504834723c */ /* 0x080fe60000041834 */
[----:B----4-:R-:W-:Y:S01]  /*c560*/  FMUL.FTZ R64, R60, R148 ;  /* 0x000000943c407220 */ /* 0x010fe20000410000 */
[----:B------:R-:W-:Y:S01]  /*c570*/  F2FP.BF16.PACK_AB R148, R180, R179 ;  /* 0x000000b3b494723e */ /* 0x000fe200000010ff */
[----:B------:R-:W-:Y:S03]  /*c580*/  FMUL.FTZ R60, R2, R152 ;  /* 0x00000098023c7220 */ /* 0x000fe60000410000 */
[C---:B------:R-:W-:Y:S01]  /*c590*/  HMMA.16816.F32.BF16 R56, R76.reuse, R80, R56 ;  /* 0x000000504c38723c */ /* 0x040fe20000041838 */
[----:B------:R4:W4:Y:S03]  /*c5a0*/  MUFU.EX2 R186, R93 ;  /* 0x0000005d00ba7308 */ /* 0x0009260000000800 */
[----:B-1----:R-:W-:Y:S07]  /*c5b0*/  FMUL.FTZ R63, R0, R155 ;  /* 0x0000009b003f7220 */ /* 0x002fee0000410000 */
[----:B------:R-:W-:Y:S01]  /*c5c0*/  MUFU.EX2 R144, R114 ;  /* 0x0000007200907308 */ /* 0x000fe20000000800 */
[-C--:B------:R-:W-:Y:S01]  /*c5d0*/  HMMA.16816.F32.BF16 R60, R76, R82.reuse, R60 ;  /* 0x000000524c3c723c */ /* 0x080fe2000004183c */
[----:B---3--:R-:W-:Y:S06]  /*c5e0*/  LDSM.16.MT88.4 R100, [R190+0x1000] ;  /* 0x00100000be64783b */ /* 0x008fec0000004200 */
[----:B------:R-:W-:Y:S01]  /*c5f0*/  F2FP.BF16.PACK_AB R76, R134, R127 ;  /* 0x0000007f864c723e */ /* 0x000fe200000010ff */
[----:B------:R-:W-:Y:S01]  /*c600*/  HMMA.16816.F32.BF16 R64, R72, R82, R64 ;  /* 0x000000524840723c */ /* 0x000fe20000041840 */
[----:B------:R1:W-:Y:S01]  /*c610*/  MUFU.EX2 R157, R115 ;  /* 0x00000073009d7308 */ /* 0x0003e20000000800 */
[----:B------:R-:W3:Y:S02]  /*c620*/  LDSM.16.MT88.4 R80, [R190+0x800] ;  /* 0x00080000be50783b */ /* 0x000ee40000004200 */
[----:B------:R-:W-:Y:S01]  /*c630*/  F2FP.BF16.PACK_AB R78, R241, R184 ;  /* 0x000000b8f14e723e */ /* 0x000fe200000010ff */
[----:B----4-:R-:W-:Y:S01]  /*c640*/  FFMA.FTZ R93, R3, R240, R227 ;  /* 0x000000f0035d7223 */ /* 0x010fe200000100e3 */
[----:B------:R-:W-:Y:S01]  /*c650*/  F2FP.BF16.PACK_AB R77, R130, R131 ;  /* 0x00000083824d723e */ /* 0x000fe200000010ff */
[----:B------:R-:W-:Y:S01]  /*c660*/  FFMA.FTZ R3, R2, R251, R226 ;  /* 0x000000fb02037223 */ /* 0x000fe200000100e2 */
[----:B------:R-:W-:Y:S01]  /*c670*/  F2FP.BF16.PACK_AB R72, R183, R129 ;  /* 0x00000081b748723e */ /* 0x000fe200000010ff */
[----:B-----5:R-:W-:Y:S02]  /*c680*/  FFMA.FTZ R2, R0, R138, R228 ;  /* 0x0000008a00027223 */ /* 0x020fe400000100e4 */
[----:B------:R-:W-:Y:S01]  /*c690*/  MUFU.EX2 R182, R106 ;  /* 0x0000006a00b67308 */ /* 0x000fe20000000800 */
        /* <DEDUP_REMOVED lines=8> */
[----:B------:R-:W-:Y:S01]  /*c720*/  FADD.FTZ R0, R137, R0 ;  /* 0x0000000089007221 */ /* 0x000fe20000010000 */
[----:B------:R-:W-:Y:S01]  /*c730*/  MUFU.EX2 R146, R105 ;  /* 0x0000006900927308 */ /* 0x000fe20000000800 */
[-C--:B------:R-:W-:Y:S01]  /*c740*/  HMMA.16816.F32.BF16 R4, R72, R84.reuse, R4 ;  /* 0x000000544804723c */ /* 0x080fe20000041804 */
[----:B-1----:R-:W-:Y:S02]  /*c750*/  LDSM.16.MT88.4 R112, [R189+0x2000] ;  /* 0x00200000bd70783b */ /* 0x002fe40000004200 */
[----:B------:R-:W-:Y:S04]  /*c760*/  FADD.FTZ R3, R230, R3 ;  /* 0x00000003e6037221 */ /* 0x000fe80000010000 */
[----:B------:R-:W-:Y:S01]  /*c770*/  FADD.FTZ R3, R233, R3 ;  /* 0x00000003e9037221 */ /* 0x000fe20000010000 */
[C---:B------:R-:W-:Y:S01]  /*c780*/  HMMA.16816.F32.BF16 R8, R76.reuse, R84, R8 ;  /* 0x000000544c08723c */ /* 0x040fe20000041808 */
[----:B------:R1:W-:Y:S03]  /*c790*/  MUFU.EX2 R132, R70 ;  /* 0x0000004600847308 */ /* 0x0003e60000000800 */
[----:B------:R-:W-:Y:S04]  /*c7a0*/  FADD.FTZ R3, R252, R3 ;  /* 0x00000003fc037221 */ /* 0x000fe80000010000 */
[-C--:B------:R-:W-:Y:S03]  /*c7b0*/  HMMA.16816.F32.BF16 R12, R76, R86.reuse, R12 ;  /* 0x000000564c0c723c */ /* 0x080fe6000004180c */
[----:B------:R4:W-:Y:S05]  /*c7c0*/  MUFU.EX2 R142, R71 ;  /* 0x00000047008e7308 */ /* 0x0009ea0000000800 */
[C---:B------:R-:W-:Y:S01]  /*c7d0*/  HMMA.16816.F32.BF16 R16, R72.reuse, R86, R16 ;  /* 0x000000564810723c */ /* 0x040fe20000041810 */
[----:B------:R-:W5:Y:S04]  /*c7e0*/  LDSM.16.MT88.4 R84, [R192+0x800] ;  /* 0x00080000c054783b */ /* 0x000f680000004200 */
[----:B------:R3:W-:Y:S03]  /*c7f0*/  MUFU.EX2 R141, R92 ;  /* 0x0000005c008d7308 */ /* 0x0007e60000000800 */
[-C--:B------:R-:W-:Y:S04]  /*c800*/  HMMA.16816.F32.BF16 R20, R72, R88.reuse, R20 ;  /* 0x000000584814723c */ /* 0x080fe80000041814 */
[----:B-1----:R-:W-:Y:S03]  /*c810*/  FADD.FTZ R70, R231, R93 ;  /* 0x0000005de7467221 */ /* 0x002fe60000010000 */
[----:B------:R-:W-:Y:S01]  /*c820*/  MUFU.EX2 R140, R94 ;  /* 0x0000005e008c7308 */ /* 0x000fe20000000800 */
[C---:B------:R-:W-:Y:S04]  /*c830*/  HMMA.16816.F32.BF16 R24, R76.reuse, R88, R24 ;  /* 0x000000584c18723c */ /* 0x040fe80000041818 */
[----:B------:R-:W-:Y:S02]  /*c840*/  FADD.FTZ R70, R235, R70 ;  /* 0x00000046eb467221 */ /* 0x000fe40000010000 */
[----:B----4-:R-:W-:Y:S02]  /*c850*/  FADD.FTZ R71, R129, R0 ;  /* 0x0000000081477221 */ /* 0x010fe40000010000 */
[-C--:B------:R-:W-:Y:S01]  /*c860*/  HMMA.16816.F32.BF16 R28, R76, R90.reuse, R28 ;  /* 0x0000005a4c1c723c */ /* 0x080fe2000004181c */
[----:B------:R-:W-:Y:S03]  /*c870*/  MUFU.EX2 R178, R162 ;  /* 0x000000a200b27308 */ /* 0x000fe60000000800 */
[----:B------:R-:W-:Y:S02]  /*c880*/  FADD.FTZ R70, R136, R70 ;  /* 0x0000004688467221 */ /* 0x000fe40000010000 */
[----:B------:R-:W-:Y:S01]  /*c890*/  LDSM.16.MT88.4 R136, [R190+0x2000] ;  /* 0x00200000be88783b */ /* 0x000fe20000004200 */
[----:B---3--:R-:W-:Y:S01]  /*c8a0*/  FADD.FTZ R92, R245, R2 ;  /* 0x00000002f55c7221 */ /* 0x008fe20000010000 */
[C---:B------:R-:W-:Y:S03]  /*c8b0*/  HMMA.16816.F32.BF16 R32, R72.reuse, R90, R32 ;  /* 0x0000005a4820723c */ /* 0x040fe60000041820 */
[----:B------:R-:W-:Y:S01]  /*c8c0*/  MUFU.EX2 R176, R110 ;  /* 0x0000006e00b07308 */ /* 0x000fe20000000800 */
[----:B------:R-:W-:Y:S02]  /*c8d0*/  FADD.FTZ R2, R127, R3 ;  /* 0x000000037f027221 */ /* 0x000fe40000010000 */
[----:B------:R-:W1:Y:S01]  /*c8e0*/  LDSM.16.MT88.4 R88, [R189+0x1000] ;  /* 0x00100000bd58783b */ /* 0x000e620000004200 */
[----:B------:R-:W-:Y:S01]  /*c8f0*/  FADD.FTZ R0, R131, R92 ;  /* 0x0000005c83007221 */ /* 0x000fe20000010000 */
[-C--:B------:R-:W-:Y:S04]  /*c900*/  HMMA.16816.F32.BF16 R36, R72, R80.reuse, R36 ;  /* 0x000000504824723c */ /* 0x080fe80000041824 */
[----:B------:R-:W-:Y:S01]  /*c910*/  FADD.FTZ R2, R134, R2 ;  /* 0x0000000286027221 */ /* 0x000fe20000010000 */
[----:B------:R-:W-:Y:S01]  /*c920*/  MUFU.EX2 R177, R109 ;  /* 0x0000006d00b17308 */ /* 0x000fe20000000800 */
[----:B------:R-:W-:Y:S02]  /*c930*/  FADD.FTZ R0, R130, R0 ;  /* 0x0000000082007221 */ /* 0x000fe40000010000 */
[C---:B------:R-:W-:Y:S04]  /*c940*/  HMMA.16816.F32.BF16 R40, R76.reuse, R80, R40 ;  /* 0x000000504c28723c */ /* 0x040fe80000041828 */
[----:B------:R-:W-:Y:S02]  /*c950*/  FADD.FTZ R70, R128, R70 ;  /* 0x0000004680467221 */ /* 0x000fe40000010000 */
[----:B------:R-:W-:Y:S01]  /*c960*/  FADD.FTZ R0, R187, R0 ;  /* 0x00000000bb007221 */ /* 0x000fe20000010000 */
[----:B------:R-:W-:Y:S01]  /*c970*/  MUFU.EX2 R163, R117 ;  /* 0x0000007500a37308 */ /* 0x000fe20000000800 */
[-C--:B------:R-:W-:Y:S04]  /*c980*/  HMMA.16816.F32.BF16 R44, R76, R82.reuse, R44 ;  /* 0x000000524c2c723c */ /* 0x080fe8000004182c */
[----:B------:R-:W-:Y:S02]  /*c990*/  FADD.FTZ R0, R208, R0 ;  /* 0x00000000d0007221 */ /* 0x000fe40000010000 */
[----:B------:R-:W-:Y:S02]  /*c9a0*/  FADD.FTZ R3, R135, R70 ;  /* 0x0000004687037221 */ /* 0x000fe40000010000 */
[C---:B------:R-:W-:Y:S01]  /*c9b0*/  HMMA.16816.F32.BF16 R48, R72.reuse, R82, R48 ;  /* 0x000000524830723c */ /* 0x040fe20000041830 */
[----:B------:R-:W3:Y:S01]  /*c9c0*/  LDSM.16.MT88.4 R80, [R193+0x1000] ;  /* 0x00100000c150783b */ /* 0x000ee20000004200 */
[----:B------:R-:W4:Y:S02]  /*c9d0*/  MUFU.EX2 R162, R118 ;  /* 0x0000007600a27308 */ /* 0x000f240000000800 */
[----:B------:R-:W-:Y:S02]  /*c9e0*/  FADD.FTZ R2, R184, R2 ;  /* 0x00000002b8027221 */ /* 0x000fe40000010000 */
[----:B------:R-:W-:Y:S02]  /*c9f0*/  FADD.FTZ R3, R185, R3 ;  /* 0x00000003b9037221 */ /* 0x000fe40000010000 */
[-C--:B-----5:R-:W-:Y:S04]  /*ca00*/  HMMA.16816.F32.BF16 R52, R72, R84.reuse, R52 ;  /* 0x000000544834723c */ /* 0x0a0fe80000041834 */
[----:B------:R-:W5:Y:S01]  /*ca10*/  MUFU.EX2 R158, R166 ;  /* 0x000000a6009e7308 */ /* 0x000f620000000800 */
[----:B------:R-:W-:Y:S02]  /*ca20*/  FADD.FTZ R2, R241, R2 ;  /* 0x00000002f1027221 */ /* 0x000fe40000010000 */
[----:B------:R-:W-:Y:S01]  /*ca30*/  FADD.FTZ R3, R246, R3 ;  /* 0x00000003f6037221 */ /* 0x000fe20000010000 */
[C---:B------:R-:W-:Y:S06]  /*ca40*/  HMMA.16816.F32.BF16 R56, R76.reuse, R84, R56 ;  /* 0x000000544c38723c */ /* 0x040fec0000041838 */
[----:B------:R-:W-:Y:S02]  /*ca50*/  MUFU.EX2 R175, R98 ;  /* 0x0000006200af7308 */ /* 0x000fe40000000800 */
[-C--:B------:R-:W-:Y:S04]  /*ca60*/  HMMA.16816.F32.BF16 R60, R76, R86.reuse, R60 ;  /* 0x000000564c3c723c */ /* 0x080fe8000004183c */
[----:B----4-:R-:W-:Y:S03]  /*ca70*/  F2FP.BF16.PACK_AB R149, R162, R163 ;  /* 0x000000a3a295723e */ /* 0x010fe600000010ff */
[----:B------:R-:W-:Y:S01]  /*ca80*/  F2FP.BF16.PACK_AB R76, R143, R133 ;  /* 0x000000858f4c723e */ /* 0x000fe200000010ff */
[----:B------:R-:W-:Y:S01]  /*ca90*/  HMMA.16816.F32.BF16 R64, R72, R86, R64 ;  /* 0x000000564840723c */ /* 0x000fe20000041840 */
[----:B------:R-:W4:Y:S01]  /*caa0*/  LDSM.16.MT88.4 R84, [R192+0x1000] ;  /* 0x00100000c054783b */ /* 0x000f220000004200 */
        /* <DEDUP_REMOVED lines=8> */
[----:B------:R-:W-:Y:S02]  /*cb30*/  F2FP.BF16.PACK_AB R79, R140, R141 ;  /* 0x0000008d8c4f723e */ /* 0x000fe400000010ff */
[----:B-----5:R-:W-:Y:S03]  /*cb40*/  F2FP.BF16.PACK_AB R151, R158, R159 ;  /* 0x0000009f9e97723e */ /* 0x020fe600000010ff */
[-C--:B-1----:R-:W-:Y:S01]  /*cb50*/  HMMA.16816.F32.BF16 R4, R72, R88.reuse, R4 ;  /* 0x000000584804723c */ /* 0x082fe20000041804 */
[----:B------:R-:W1:Y:S07]  /*cb60*/  MUFU.EX2 R98, R124 ;  /* 0x0000007c00627308 */ /* 0x000e6e0000000800 */
[C---:B------:R-:W-:Y:S03]  /*cb70*/  HMMA.16816.F32.BF16 R8, R76.reuse, R88, R8 ;  /* 0x000000584c08723c */ /* 0x040fe60000041808 */
[----:B------:R-:W-:Y:S05]  /*cb80*/  MUFU.EX2 R94, R125 ;  /* 0x0000007d005e7308 */ /* 0x000fea0000000800 */
[-C--:B------:R-:W-:Y:S05]  /*cb90*/  HMMA.16816.F32.BF16 R12, R76, R90.reuse, R12 ;  /* 0x0000005a4c0c723c */ /* 0x080fea000004180c */
[----:B------:R-:W5:Y:S03]  /*cba0*/  MUFU.EX2 R93, R126 ;  /* 0x0000007e005d7308 */ /* 0x000f660000000800 */
[C---:B------:R-:W-:Y:S01]  /*cbb0*/  HMMA.16816.F32.BF16 R16, R72.reuse, R90, R16 ;  /* 0x0000005a4810723c */ /* 0x040fe20000041810 */
[----:B------:R-:W-:Y:S03]  /*cbc0*/  LDSM.16.MT88.4 R88, [R193+0x1800] ;  /* 0x00180000c158783b */ /* 0x000fe60000004200 */
[----:B-1----:R-:W-:Y:S02]  /*cbd0*/  F2FP.BF16.PACK_AB R152, R98, R99 ;  /* 0x000000636298723e */ /* 0x002fe400000010ff */
[C---:B--2---:R-:W-:Y:S02]  /*cbe0*/  ISETP.GT.AND P0, PT, R206.reuse, R167, PT ;  /* 0x000000a7ce00720c */ /* 0x044fe40003f04270 */
[-C--:B---3--:R-:W-:Y:S04]  /*cbf0*/  HMMA.16816.F32.BF16 R20, R72, R80.reuse, R20 ;  /* 0x000000504814723c */ /* 0x088fe80000041814 */
[----:B------:R-:W-:Y:S04]  /*cc00*/  IADD3 R206, R206, -0x1, RZ ;  /* 0xffffffffcece7810 */ /* 0x000fe80007ffe0ff */
[C---:B------:R-:W-:Y:S04]  /*cc10*/  HMMA.16816.F32.BF16 R24, R76.reuse, R80, R24 ;  /* 0x000000504c18723c */ /* 0x040fe80000041818 */
[----:B-----5:R-:W-:Y:S04]  /*cc20*/  F2FP.BF16.PACK_AB R154, R93, R94 ;  /* 0x0000005e5d9a723e */ /* 0x020fe800000010ff */
[-C--:B------:R-:W-:Y:S08]  /*cc30*/  HMMA.16816.F32.BF16 R28, R76, R82.reuse, R28 ;  /* 0x000000524c1c723c */ /* 0x080ff0000004181c */
[C---:B------:R-:W-:Y:S01]  /*cc40*/  HMMA.16816.F32.BF16 R32, R72.reuse, R82, R32 ;  /* 0x000000524820723c */ /* 0x040fe20000041820 */
[----:B------:R-:W1:Y:S07]  /*cc50*/  LDSM.16.MT88.4 R80, [R189+0x1800] ;  /* 0x00180000bd50783b */ /* 0x000e6e0000004200 */
[-C--:B------:R-:W-:Y:S08]  /*cc60*/  HMMA.16816.F32.BF16 R36, R72, R100.reuse, R36 ;  /* 0x000000644824723c */ /* 0x080ff00000041824 */
[C---:B------:R-:W-:Y:S08]  /*cc70*/  HMMA.16816.F32.BF16 R40, R76.reuse, R100, R40 ;  /* 0x000000644c28723c */ /* 0x040ff00000041828 */
[-C--:B------:R-:W-:Y:S08]  /*cc80*/  HMMA.16816.F32.BF16 R44, R76, R102.reuse, R44 ;  /* 0x000000664c2c723c */ /* 0x080ff0000004182c */
[C---:B------:R-:W-:Y:S01]  /*cc90*/  HMMA.16816.F32.BF16 R48, R72.reuse, R102, R48 ;  /* 0x000000664830723c */ /* 0x040fe20000041830 */
[----:B------:R-:W2:Y:S07]  /*cca0*/  LDSM.16.MT88.4 R100, [R190+0x1800] ;  /* 0x00180000be64783b */ /* 0x000eae0000004200 */
[-C--:B----4-:R-:W-:Y:S08]  /*ccb0*/  HMMA.16816.F32.BF16 R52, R72, R84.reuse, R52 ;  /* 0x000000544834723c */ /* 0x090ff00000041834 */
[C---:B------:R-:W-:Y:S08]  /*ccc0*/  HMMA.16816.F32.BF16 R56, R76.reuse, R84, R56 ;  /* 0x000000544c38723c */ /* 0x040ff00000041838 */
[-C--:B------:R-:W-:Y:S07]  /*ccd0*/  HMMA.16816.F32.BF16 R60, R76, R86.reuse, R60 ;  /* 0x000000564c3c723c */ /* 0x080fee000004183c */
[----:B------:R-:W-:Y:S01]  /*cce0*/  F2FP.BF16.PACK_AB R76, R170, R147 ;  /* 0x00000093aa4c723e */ /* 0x000fe200000010ff */
[----:B------:R-:W-:Y:S01]  /*ccf0*/  HMMA.16816.F32.BF16 R64, R72, R86, R64 ;  /* 0x000000564840723c */ /* 0x000fe20000041840 */
[----:B------:R-:W3:Y:S03]  /*cd00*/  LDSM.16.MT88.4 R84, [R192+0x1800] ;  /* 0x00180000c054783b */ /* 0x000ee60000004200 */
[----:B------:R-:W-:Y:S02]  /*cd10*/  F2FP.BF16.PACK_AB R78, R175, R173 ;  /* 0x000000adaf4e723e */ /* 0x000fe400000010ff */
[----:B------:R-:W-:Y:S02]  /*cd20*/  F2FP.BF16.PACK_AB R77, R144, R145 ;  /* 0x00000091904d723e */ /* 0x000fe400000010ff */
[----:B------:R-:W-:Y:S04]  /*cd30*/  F2FP.BF16.PACK_AB R72, R172, R165 ;  /* 0x000000a5ac48723e */ /* 0x000fe800000010ff */
[----:B------:R-:W-:Y:S02]  /*cd40*/  F2FP.BF16.PACK_AB R73, R171, R164 ;  /* 0x000000a4ab49723e */ /* 0x000fe400000010ff */
[----:B------:R-:W-:Y:S02]  /*cd50*/  F2FP.BF16.PACK_AB R74, R178, R174 ;  /* 0x000000aeb24a723e */ /* 0x000fe400000010ff */
[----:B------:R-:W-:Y:S02]  /*cd60*/  F2FP.BF16.PACK_AB R75, R177, R176 ;  /* 0x000000b0b14b723e */ /* 0x000fe400000010ff */
[----:B------:R-:W-:Y:S05]  /*cd70*/  F2FP.BF16.PACK_AB R79, R156, R157 ;  /* 0x0000009d9c4f723e */ /* 0x000fea00000010ff */
[-C--:B-1----:R-:W-:Y:S08]  /*cd80*/  HMMA.16816.F32.BF16 R4, R72, R80.reuse, R4 ;  /* 0x000000504804723c */ /* 0x082ff00000041804 */
[C---:B------:R-:W-:Y:S01]  /*cd90*/  HMMA.16816.F32.BF16 R8, R76.reuse, R80, R8 ;  /* 0x000000504c08723c */ /* 0x040fe20000041808 */
[----:B------:R-:W-:Y:S07]  /*cda0*/  MUFU.EX2 R81, R121 ;  /* 0x0000007900517308 */ /* 0x000fee0000000800 */
[-C--:B------:R-:W-:Y:S03]  /*cdb0*/  HMMA.16816.F32.BF16 R12, R76, R82.reuse, R12 ;  /* 0x000000524c0c723c */ /* 0x080fe6000004180c */
[----:B------:R-:W1:Y:S05]  /*cdc0*/  MUFU.EX2 R80, R69 ;  /* 0x0000004500507308 */ /* 0x000e6a0000000800 */
[C---:B------:R-:W-:Y:S05]  /*cdd0*/  HMMA.16816.F32.BF16 R16, R72.reuse, R82, R16 ;  /* 0x000000524810723c */ /* 0x040fea0000041810 */
[----:B------:R4:W-:Y:S03]  /*cde0*/  MUFU.EX2 R82, R120 ;  /* 0x0000007800527308 */ /* 0x0009e60000000800 */
[-C--:B------:R-:W-:Y:S07]  /*cdf0*/  HMMA.16816.F32.BF16 R20, R72, R88.reuse, R20 ;  /* 0x000000584814723c */ /* 0x080fee0000041814 */
[----:B------:R-:W5:Y:S01]  /*ce00*/  MUFU.EX2 R83, R119 ;  /* 0x0000007700537308 */ /* 0x000f620000000800 */
[C---:B------:R-:W-:Y:S04]  /*ce10*/  HMMA.16816.F32.BF16 R24, R76.reuse, R88, R24 ;  /* 0x000000584c18723c */ /* 0x040fe80000041818 */
[----:B-1----:R-:W-:Y:S01]  /*ce20*/  F2FP.BF16.PACK_AB R155, R80, R81 ;  /* 0x00000051509b723e */ /* 0x002fe200000010ff */
[----:B------:R-:W-:Y:S03]  /*ce30*/  FADD.FTZ R69, R183, R71 ;  /* 0x00000047b7457221 */ /* 0x000fe60000010000 */
[-C--:B------:R-:W-:Y:S04]  /*ce40*/  HMMA.16816.F32.BF16 R28, R76, R90.reuse, R28 ;  /* 0x0000005a4c1c723c */ /* 0x080fe8000004181c */
[----:B------:R-:W-:Y:S01]  /*ce50*/  FADD.FTZ R69, R186, R69 ;  /* 0x00000045ba457221 */ /* 0x000fe20000010000 */
[----:B----4-:R-:W1:Y:S03]  /*ce60*/  LDSM.16.MT88.4 R120, [R193+0x2000] ;  /* 0x00200000c178783b */ /* 0x010e660000004200 */
[C---:B------:R-:W-:Y:S04]  /*ce70*/  HMMA.16816.F32.BF16 R32, R72.reuse, R90, R32 ;  /* 0x0000005a4820723c */ /* 0x040fe80000041820 */
[----:B-----5:R-:W-:Y:S04]  /*ce80*/  F2FP.BF16.PACK_AB R153, R82, R83 ;  /* 0x000000535299723e */ /* 0x020fe800000010ff */
[-C--:B--2---:R-:W-:Y:S08]  /*ce90*/  HMMA.16816.F32.BF16 R36, R72, R100.reuse, R36 ;  /* 0x000000644824723c */ /* 0x084ff00000041824 */
[C---:B------:R-:W-:Y:S08]  /*cea0*/  HMMA.16816.F32.BF16 R40, R76.reuse, R100, R40 ;  /* 0x000000644c28723c */ /* 0x040ff00000041828 */
[-C--:B------:R-:W-:Y:S08]  /*ceb0*/  HMMA.16816.F32.BF16 R44, R76, R102.reuse, R44 ;  /* 0x000000664c2c723c */ /* 0x080ff0000004182c */
[C---:B------:R-:W-:Y:S08]  /*cec0*/  HMMA.16816.F32.BF16 R48, R72.reuse, R102, R48 ;  /* 0x000000664830723c */ /* 0x040ff00000041830 */
[-C--:B---3--:R-:W-:Y:S08]  /*ced0*/  HMMA.16816.F32.BF16 R52, R72, R84.reuse, R52 ;  /* 0x000000544834723c */ /* 0x088ff00000041834 */
[C---:B------:R-:W-:Y:S08]  /*cee0*/  HMMA.16816.F32.BF16 R56, R76.reuse, R84, R56 ;  /* 0x000000544c38723c */ /* 0x040ff00000041838 */
[-C--:B------:R-:W-:Y:S08]  /*cef0*/  HMMA.16816.F32.BF16 R60, R76, R86.reuse, R60 ;  /* 0x000000564c3c723c */ /* 0x080ff0000004183c */
[----:B------:R-:W-:Y:S08]  /*cf00*/  HMMA.16816.F32.BF16 R64, R72, R86, R64 ;  /* 0x000000564840723c */ /* 0x000ff00000041840 */
[-C--:B------:R-:W-:Y:S01]  /*cf10*/  HMMA.16816.F32.BF16 R100, R148, R112.reuse, R4 ;  /* 0x000000709464723c */ /* 0x080fe20000041804 */
[----:B------:R-:W2:Y:S07]  /*cf20*/  LDSM.16.MT88.4 R4, [R192+0x2000] ;  /* 0x00200000c004783b */ /* 0x000eae0000004200 */
[C---:B------:R-:W-:Y:S07]  /*cf30*/  HMMA.16816.F32.BF16 R104, R152.reuse, R112, R8 ;  /* 0x000000709868723c */ /* 0x040fee0000041808 */
[----:B------:R-:W-:Y:S01]  /*cf40*/  FADD.FTZ R9, R133, R2 ;  /* 0x0000000285097221 */ /* 0x000fe20000010000 */
        /* <DEDUP_REMOVED lines=49> */
[----:B------:R-:W-:Y:S01]  /*d260*/  FADD.FTZ R5, R83, R5 ;  /* 0x0000000553057221 */ /* 0x000fe20000010000 */
[-C--:B------:R-:W-:Y:S01]  /*d270*/  MOV R61, R68.reuse ;  /* 0x00000044003d7202 */ /* 0x080fe20000000f00 */
[----:B------:R-:W-:Y:S01]  /*d280*/  FADD.FTZ R4, R180, R3 ;  /* 0x00000003b4047221 */ /* 0x000fe20000010000 */
[----:B------:R-:W-:Y:S01]  /*d290*/  MOV R99, R68 ;  /* 0x0000004400637202 */ /* 0x000fe20000000f00 */
[----:B------:R-:W-:Y:S04]  /*d2a0*/  FADD.FTZ R3, R162, R2 ;  /* 0x00000002a2037221 */ /* 0x000fe80000010000 */
[----:B------:R-:W-:Y:S01]  /*d2b0*/  FADD.FTZ R2, R98, R0 ;  /* 0x0000000062027221 */ /* 0x000fe20000010000 */
[----:B------:R-:W-:Y:S01]  /*d2c0*/  MOV R98, R95 ;  /* 0x0000005f00627202 */ /* 0x000fe20000000f00 */
[----:B------:R-:W-:Y:S02]  /*d2d0*/  FADD.FTZ R0, R82, R5 ;  /* 0x0000000552007221 */ /* 0x000fe40000010000 */
[----:B------:R-:W-:Y:S02]  /*d2e0*/  FADD.FTZ R4, R161, R4 ;  /* 0x00000004a1047221 */ /* 0x000fe40000010000 */
[----:B------:R-:W-:Y:S02]  /*d2f0*/  FADD.FTZ R0, R81, R0 ;  /* 0x0000000051007221 */ /* 0x000fe40000010000 */
[----:B------:R-:W-:Y:S02]  /*d300*/  FADD.FTZ R3, R159, R3 ;  /* 0x000000039f037221 */ /* 0x000fe40000010000 */
[----:B------:R-:W-:Y:S02]  /*d310*/  FADD.FTZ R0, R80, R0 ;  /* 0x0000000050007221 */ /* 0x000fe40000010000 */
[----:B------:R-:W-:Y:S01]  /*d320*/  FADD.FTZ R2, R94, R2 ;  /* 0x000000025e027221 */ /* 0x000fe20000010000 */
[----:B------:R-:W-:Y:S01]  /*d330*/  MOV R94, R96 ;  /* 0x00000060005e7202 */ /* 0x000fe20000000f00 */
[----:B------:R-:W-:Y:S01]  /*d340*/  FADD.FTZ R238, R160, R4 ;  /* 0x00000004a0ee7221 */ /* 0x000fe20000010000 */
[----:B------:R1:W-:Y:S01]  /*d350*/  STL [R1], R0 ;  /* 0x0000000001007387 */ /* 0x0003e20000100800 */
[----:B------:R-:W-:Y:S02]  /*d360*/  FADD.FTZ R240, R158, R3 ;  /* 0x000000039ef07221 */ /* 0x000fe40000010000 */
[----:B------:R-:W-:Y:S01]  /*d370*/  FADD.FTZ R251, R93, R2 ;  /* 0x000000025dfb7221 */ /* 0x000fe20000010000 */
[----:B------:R-:W-:Y:S01]  /*d380*/  MOV R93, R97 ;  /* 0x00000061005d7202 */ /* 0x000fe20000000f00 */
[----:B-1----:R-:W-:-:S05]  /*d390*/  @P0 BRA `(.L_x_689) ;  /* 0xffffaf6000000947 */ /* 0x002fca000383ffff */
.L_x_658:
[----:B------:R-:W2:Y:S01]  /*d3a0*/  LDL R0, [R1+0x38] ;  /* 0x0000380001007983 */ /* 0x000ea20000100800 */
[----:B-1----:R-:W-:-:S05]  /*d3b0*/  IMAD.MOV.U32 R2, RZ, RZ, c[0x0][0x2c4] ;  /* 0x0000b100ff027624 */ /* 0x002fca00078e00ff */
[----:B------:R-:W-:Y:S01]  /*d3c0*/  ISETP.NE.AND P1, PT, R2, 0x1, PT ;  /* 0x000000010200780c */ /* 0x000fe20003f25270 */
[----:B------:R-:W-:-:S05]  /*d3d0*/  IMAD.MOV.U32 R4, RZ, RZ, c[0x0][0x32c] ;  /* 0x0000cb00ff047624 */ /* 0x000fca00078e00ff */
[----:B------:R-:W-:Y:S02]  /*d3e0*/  ISETP.GE.AND P0, PT, R4, 0x1, PT ;  /* 0x000000010400780c */ /* 0x000fe40003f06270 */
[----:B------:R-:W-:Y:S02]  /*d3f0*/  IADD3 R2, R237, 0x1, -R236 ;  /* 0x00000001ed027810 */ /* 0x000fe40007ffe8ec */
[----:B--2---:R-:W-:-:S05]  /*d400*/  IADD3 R0, R0, 0x7f, RZ ;  /* 0x0000007f00007810 */ /* 0x004fca0007ffe0ff */
[----:B------:R-:W-:-:S05]  /*d410*/  @P1 IMAD.HI.U32 R3, R0, c[0x0][0x2c8], RZ ;  /* 0x0000b20000031a27 */ /* 0x000fca00078e00ff */
[----:B------:R-:W-:-:S05]  /*d420*/  @P1 SHF.R.U32.HI R0, RZ, c[0x0][0x2cc], R3 ;  /* 0x0000b300ff001a19 */ /* 0x000fca0000011603 */
[----:B------:R-:W-:-:S05]  /*d430*/  IMAD.IADD R0, R2, 0x1, R0 ;  /* 0x0000000102007824 */ /* 0x000fca00078e0200 */
[----:B------:R-:W-:Y:S01]  /*d440*/  IADD3 R2, R0, -c[0x0][0x324], RZ ;  /* 0x8000c90000027a10 */ /* 0x000fe20007ffe0ff */
[----:B------:R-:W-:Y:S05]  /*d450*/  @!P0 BRA `(.L_x_690) ;  /* 0x0000011000008947 */ /* 0x000fea0003800000 */
[----:B------:R-:W-:Y:S01]  /*d460*/  ISETP.GT.AND P0, PT, R0, -0x1, PT ;  /* 0xffffffff0000780c */ /* 0x000fe20003f04270 */
[----:B------:R-:W-:-:S12]  /*d470*/  BSSY B0, `(.L_x_691) ;  /* 0x000000d000007945 */ /* 0x000fd80003800000 */
[----:B------:R-:W-:Y:S05]  /*d480*/  @P0 BRA `(.L_x_692) ;  /* 0x0000007000000947 */ /* 0x000fea0003800000 */
[----:B------:R-:W-:Y:S01]  /*d490*/  IMAD.MOV.U32 R3, RZ, RZ, 0x1 ;  /* 0x00000001ff037424 */ /* 0x000fe200078e00ff */
[----:B------:R-:W-:-:S04]  /*d4a0*/  LOP3.LUT R0, RZ, R0, RZ, 0x33, !PT ;  /* 0x00000000ff007212 */ /* 0x000fc800078e33ff */
[----:B------:R-:W-:-:S13]  /*d4b0*/  ISETP.NE.AND P0, PT, R3, c[0x0][0x32c], PT ;  /* 0x0000cb0003007a0c */ /* 0x000fda0003f05270 */
[----:B------:R-:W-:-:S05]  /*d4c0*/  @P0 IMAD.HI.U32 R3, R0, c[0x0][0x330], RZ ;  /* 0x0000cc0000030a27 */ /* 0x000fca00078e00ff */
[----:B------:R-:W-:-:S04]  /*d4d0*/  @P0 SHF.R.U32.HI R0, RZ, c[0x0][0x334], R3 ;  /* 0x0000cd00ff000a19 */ /* 0x000fc80000011603 */
[----:B------:R-:W-:Y:S01]  /*d4e0*/  LOP3.LUT R0, RZ, R0, RZ, 0x33, !PT ;  /* 0x00000000ff007212 */ /* 0x000fe200078e33ff */
[----:B------:R-:W-:Y:S05]  /*d4f0*/  BRA `(.L_x_693) ;  /* 0x0000004000007947 */ /* 0x000fea0003800000 */
.L_x_692:
[----:B------:R-:W-:-:S04]  /*d500*/  MOV R3, 0x1 ;  /* 0x0000000100037802 */ /* 0x000fc80000000f00 */
[----:B------:R-:W-:-:S13]  /*d510*/  ISETP.NE.AND P0, PT, R3, c[0x0][0x32c], PT ;  /* 0x0000cb0003007a0c */ /* 0x000fda0003f05270 */
[----:B------:R-:W-:-:S05]  /*d520*/  @P0 IMAD.HI.U32 R3, R0, c[0x0][0x330], RZ ;  /* 0x0000cc0000030a27 */ /* 0x000fca00078e00ff */
[----:B------:R-:W-:Y:S02]  /*d530*/  @P0 SHF.R.U32.HI R0, RZ, c[0x0][0x334], R3 ;  /* 0x0000cd00ff000a19 */ /* 0x000fe40000011603 */
.L_x_693:
[----:B------:R-:W-:Y:S05]  /*d540*/  BSYNC B0 ;  /* 0x0000000000007941 */ /* 0x000fea0003800000 */
.L_x_691:
[----:B------:R-:W-:-:S05]  /*d550*/  IMAD R0, R0, c[0x0][0x32c], RZ ;  /* 0x0000cb0000007a24 */ /* 0x000fca00078e02ff */
[----:B------:R-:W-:-:S03]  /*d560*/  IMNMX R2, R2, R0, !PT ;  /* 0x0000000002027217 */ /* 0x000fc60007800200 */
.L_x_690:
[----:B------:R-:W2:Y:S01]  /*d570*/  LDL R3, [R1+0x4] ;  /* 0x0000040001037983 */ /* 0x000ea20000100800 */
[----:B------:R-:W-:-:S05]  /*d580*/  IADD3 R2, R2, 0x4f, RZ ;  /* 0x0000004f02027810 */ /* 0x000fca0007ffe0ff */
[----:B------:R-:W-:-:S05]  /*d590*/  IMAD.HI R2, R2, 0x66666667, RZ ;  /* 0x6666666702027827 */ /* 0x000fca00078e02ff */
[----:B------:R-:W-:-:S04]  /*d5a0*/  SHF.R.U32.HI R0, RZ, 0x1f, R2 ;  /* 0x0000001fff007819 */ /* 0x000fc80000011602 */
[----:B------:R-:W-:-:S04]  /*d5b0*/  LEA.HI.SX32 R0, R2, R0, 0x1b ;  /* 0x0000000002007211 */ /* 0x000fc800078fdaff */
[----:B--2---:R-:W-:-:S04]  /*d5c0*/  IMNMX R249, R3, R0, !PT ;  /* 0x0000000003f97217 */ /* 0x004fc80007800200 */
[----:B------:R-:W-:-:S13]  /*d5d0*/  ISETP.GE.AND P0, PT, R206, R249, PT ;  /* 0x000000f9ce00720c */ /* 0x000fda0003f06270 */
[----:B------:R-:W-:Y:S05]  /*d5e0*/  @!P0 BRA `(.L_x_694) ;  /* 0x0000335000008947 */ /* 0x000fea0003800000 */
[----:B------:R-:W-:Y:S01]  /*d5f0*/  IMAD.MOV.U32 R93, RZ, RZ, R96 ;  /* 0x000000ffff5d7224 */ /* 0x000fe200078e0060 */
[----:B------:R-:W-:Y:S01]  /*d600*/  MOV R99, R61 ;  /* 0x0000003d00637202 */ /* 0x000fe20000000f00 */
[----:B------:R-:W-:Y:S01]  /*d610*/  IMAD.MOV.U32 R0, RZ, RZ, R97 ;  /* 0x000000ffff007224 */ /* 0x000fe200078e0061 */
[----:B------:R-:W-:Y:S02]  /*d620*/  MOV R98, R95 ;  /* 0x0000005f00627202 */ /* 0x000fe40000000f00 */
.L_x_705:
[----:B------:R-:W2:Y:S01]  /*d630*/  LDL R2, [R1+0x4] ;  /* 0x0000040001027983 */ /* 0x000ea20000100800 */
[----:B------:R-:W-:Y:S04]  /*d640*/  DEPBAR.LE SB0, 0x0 ;  /* 0x000080000000791a */ /* 0x000fe80000000000 */
[----:B------:R-:W-:Y:S01]  /*d650*/  WARPSYNC 0xffffffff ;  /* 0xffffffff00007948 */ /* 0x000fe20003800000 */
[----:B------:R-:W-:Y:S06]  /*d660*/  BAR.SYNC.DEFER_BLOCKING 0x0 ;  /* 0x0000000000007b1d */ /* 0x000fec0000010000 */
[----:B------:R1:W3:Y:S01]  /*d670*/  LDSM.16.M88.4 R80, [R195] ;  /* 0x00000000c350783b */ /* 0x0002e20000000200 */
[----:B------:R-:W-:Y:S03]  /*d680*/  BSSY B0, `(.L_x_695) ;  /* 0x0000043000007945 */ /* 0x000fe60003800000 */
[----:B------:R1:W4:Y:S04]  /*d690*/  LDSM.16.M88.4 R76, [R195+0x2000] ;  /* 0x00200000c34c783b */ /* 0x0003280000000200 */
        /* <DEDUP_REMOVED lines=15> */
[C---:B-1-34-:R-:W-:Y:S01]  /*d790*/  IMAD.SHL.U32 R20, R205.reuse, 0x2, RZ ;  /* 0x00000002cd147824 */ /* 0x05afe200078e00ff */
[----:B------:R-:W2:Y:S01]  /*d7a0*/  LDL.64 R8, [R1+0x28] ;  /* 0x0000280001087983 */ /* 0x000ea20000100a00 */
[----:B------:R-:W-:Y:S02]  /*d7b0*/  SHF.R.S32.HI R2, RZ, 0x1f, R224 ;  /* 0x0000001fff027819 */ /* 0x000fe400000114e0 */
[----:B------:R-:W-:Y:S03]  /*d7c0*/  SHF.R.S32.HI R6, RZ, 0x1f, R205 ;  /* 0x0000001fff067819 */ /* 0x000fe600000114cd */
[----:B------:R-:W-:Y:S01]  /*d7d0*/  IMAD R4, R2, c[0x0][0x208], RZ ;  /* 0x0000820002047a24 */ /* 0x000fe200078e02ff */
[----:B------:R-:W3:Y:S01]  /*d7e0*/  LDL R7, [R1+0x34] ;  /* 0x0000340001077983 */ /* 0x000ee20000100800 */
[C---:B------:R-:W-:Y:S01]  /*d7f0*/  IMAD.WIDE.U32 R2, R224.reuse, c[0x0][0x208], RZ ;  /* 0x00008200e0027a25 */ /* 0x040fe200078e00ff */
[----:B------:R-:W-:Y:S03]  /*d800*/  SHF.L.U64.HI R6, R205, 0x1, R6 ;  /* 0x00000001cd067819 */ /* 0x000fe60000010206 */
[----:B------:R-:W-:Y:S04]  /*d810*/  IMAD R4, R224, c[0x0][0x20c], R4 ;  /* 0x00008300e0047a24 */ /* 0x000fe800078e0204 */
[----:B------:R-:W-:Y:S01]  /*d820*/  IMAD.IADD R3, R3, 0x1, R4 ;  /* 0x0000000103037824 */ /* 0x000fe200078e0204 */
[----:B------:R-:W-:Y:S03]  /*d830*/  SHF.R.S32.HI R4, RZ, 0x1f, R211 ;  /* 0x0000001fff047819 */ /* 0x000fe600000114d3 */
[C---:B------:R-:W-:Y:S04]  /*d840*/  IMAD.WIDE.U32 R2, R211.reuse, c[0x0][0x218], R2 ;  /* 0x00008600d3027a25 */ /* 0x040fe800078e0002 */
[----:B------:R-:W-:Y:S04]  /*d850*/  IMAD R4, R4, c[0x0][0x218], RZ ;  /* 0x0000860004047a24 */ /* 0x000fe800078e02ff */
[----:B------:R-:W-:Y:S01]  /*d860*/  IMAD R5, R211, c[0x0][0x21c], R4 ;  /* 0x00008700d3057a24 */ /* 0x000fe200078e0204 */
[----:B--2---:R-:W-:Y:S04]  /*d870*/  IADD3 R2, P1, R8, R2, RZ ;  /* 0x0000000208027210 */ /* 0x004fe80007f3e0ff */
[C---:B------:R-:W-:Y:S02]  /*d880*/  LEA R4, P0, R2.reuse, c[0x0][0x1f8], 0x1 ;  /* 0x00007e0002047a11 */ /* 0x040fe400078008ff */
[----:B---3--:R-:W-:Y:S04]  /*d890*/  IADD3.X R3, R7, R3, R5, P1, !PT ;  /* 0x0000000307037210 */ /* 0x008fe80000ffe405 */
[----:B------:R-:W-:Y:S01]  /*d8a0*/  LEA.HI.X R5, R2, c[0x0][0x1fc], R3, 0x1, P0 ;  /* 0x00007f0002057a11 */ /* 0x000fe200000f0c03 */
[----:B------:R-:W-:-:S05]  /*d8b0*/  BRA.DIV ~URZ, `(.L_x_697) ;  /* 0x0000ef427f007947 */ /* 0x000fca000b800000 */
[----:B------:R1:W2:Y:S02]  /*d8c0*/  SHFL.IDX PT, R8, R5, RZ, 0x181f ;  /* 0x00181fff05087589 */ /* 0x0002a400000e0000 */
.L_x_839:
        /* <DEDUP_REMOVED lines=12> */
[-C--:B----4-:R-:W-:Y:S03]  /*d990*/  IADD3 R10, P2, R3, R20.reuse, RZ ;  /* 0x00000014030a7210 */ /* 0x090fe60007f5e0ff */
[--C-:B--2---:R-:W-:Y:S01]  /*d9a0*/  IMAD.X R13, R8, 0x1, R6.reuse, P0 ;  /* 0x00000001080d7824 */ /* 0x104fe200000e0606 */
[-C--:B-----5:R-:W-:Y:S01]  /*d9b0*/  IADD3 R8, P1, R7, R20.reuse, RZ ;  /* 0x0000001407087210 */ /* 0x0a0fe20007f3e0ff */
        /* <DEDUP_REMOVED lines=8> */
.L_x_840:
[----:B------:R-:W-:Y:S02]  /*da40*/  ISETP.GE.AND P1, PT, R205, c[0x0][0x1d4], PT ;  /* 0x00007500cd007a0c */ /* 0x000fe40003f26270 */
[----:B--2---:R-:W-:Y:S05]  /*da50*/  IADD3 R2, P0, R4, R20, RZ ;  /* 0x0000001404027210 */ /* 0x004fea0007f1e0ff */
[----:B-1----:R-:W-:Y:S06]  /*da60*/  IMAD.X R3, R5, 0x1, R6, P0 ;  /* 0x0000000105037824 */ /* 0x002fec00000e0606 */
[----:B------:R-:W-:Y:S01]  /*da70*/  @!PT LDS RZ, [RZ] ;  /* 0x00000000fffff984 */ /* 0x000fe20000000800 */
[----:B------:R-:W-:Y:S01]  /*da80*/  @!PT LDS RZ, [RZ] ;  /* 0x00000000fffff984 */ /* 0x000fe20000000800 */
[----:B------:R-:W-:Y:S01]  /*da90*/  @!PT LDS RZ, [RZ] ;  /* 0x00000000fffff984 */ /* 0x000fe20000000800 */
[----:B------:R1:W-:Y:S02]  /*daa0*/  LDGSTS.E.BYPASS.LTC128B.128 [R207+0x2100], [R2.64], !P1 ;  /* 0x0210000002cf7fae */ /* 0x0003e4000c901d46 */
.L_x_696:
[----:B-1-34-:R-:W-:Y:S05]  /*dab0*/  BSYNC B0 ;  /* 0x0000000000007941 */ /* 0x01afea0003800000 */
.L_x_695:
        /* <DEDUP_REMOVED lines=109> */
[----:B------:R-:W3:Y:S04]  /*e190*/  LDL R2, [R1+0x8] ;  /* 0x0000080001027983 */ /* 0x000ee80000100800 */
        /* <DEDUP_REMOVED lines=8> */
[--C-:B------:R-:W-:Y:S01]  /*e220*/  IMAD.MOV.U32 R2, RZ, RZ, R3.reuse ;  /* 0x000000ffff027224 */ /* 0x100fe200078e0003 */
[----:B------:R-:W-:Y:S05]  /*e230*/  @P2 SHF.R.U32.HI R2, RZ, c[0x0][0x2c0], R92 ;  /* 0x0000b000ff022a19 */ /* 0x000fea000001165c */
[C---:B----4-:R-:W-:Y:S04]  /*e240*/  @!P1 IADD3 R92, P0, R2.reuse, R212, RZ ;  /* 0x000000d4025c9210 */ /* 0x050fe80007f1e0ff */
[----:B-----5:R-:W-:Y:S01]  /*e250*/  @!P1 LEA.HI.X.SX32 R95, R2, R94, 0x1, P0 ;  /* 0x0000005e025f9211 */ /* 0x020fe200000f0eff */
        /* <DEDUP_REMOVED lines=16> */
[C---:B------:R-:W-:Y:S04]  /*e360*/  LEA R92, P0, R2.reuse, c[0x0][0x1c8], 0x1 ;  /* 0x00007200025c7a11 */ /* 0x040fe800078008ff */
[----:B------:R-:W-:Y:S04]  /*e370*/  IADD3.X R3, R97, R3, R94, P1, !PT ;  /* 0x0000000361037210 */ /* 0x000fe80000ffe45e */
[----:B------:R-:W-:Y:S01]  /*e380*/  LEA.HI.X R94, R2, c[0x0][0x1cc], R3, 0x1, P0 ;  /* 0x00007300025e7a11 */ /* 0x000fe200000f0c03 */
[----:B------:R-:W-:-:S05]  /*e390*/  BRA.DIV ~URZ, `(.L_x_701) ;  /* 0x0000e9c27f007947 */ /* 0x000fca000b800000 */
[----:B------:R1:W2:Y:S02]  /*e3a0*/  SHFL.IDX PT, R97, R94, RZ, 0x181f ;  /* 0x00181fff5e617589 */ /* 0x0002a400000e0000 */
.L_x_841:
        /* <DEDUP_REMOVED lines=23> */
.L_x_842:
[----:B------:R-:W-:Y:S02]  /*e520*/  ISETP.GE.AND P1, PT, R205, c[0x0][0x1d4], PT ;  /* 0x00007500cd007a0c */ /* 0x000fe40003f26270 */
[----:B--2---:R-:W-:Y:S05]  /*e530*/  IADD3 R2, P0, R92, R163, RZ ;  /* 0x000000a35c027210 */ /* 0x004fea0007f1e0ff */
[----:B-1----:R-:W-:Y:S06]  /*e540*/  IMAD.X R3, R94, 0x1, R95, P0 ;  /* 0x000000015e037824 */ /* 0x002fec00000e065f */
[----:B------:R-:W-:Y:S01]  /*e550*/  @!PT LDS RZ, [RZ] ;  /* 0x00000000fffff984 */ /* 0x000fe20000000800 */
[----:B------:R-:W-:Y:S01]  /*e560*/  @!PT LDS RZ, [RZ] ;  /* 0x00000000fffff984 */ /* 0x000fe20000000800 */
[----:B------:R-:W-:Y:S01]  /*e570*/  @!PT LDS RZ, [RZ] ;  /* 0x00000000fffff984 */ /* 0x000fe20000000800 */
[----:B------:R1:W-:Y:S02]  /*e580*/  LDGSTS.E.BYPASS.LTC128B.128 [R207+0x4900], [R2.64], !P1 ;  /* 0x0490000002cf7fae */ /* 0x0003e4000c901d46 */
.L_x_700:
[----:B------:R-:W-:Y:S05]  /*e590*/  BSYNC B0 ;  /* 0x0000000000007941 */ /* 0x000fea0003800000 */
.L_x_699:
        /* <DEDUP_REMOVED lines=83> */
.L_x_843:
[----:B--2---:R-:W-:Y:S01]  /*ead0*/  FMNMX.FTZ R97, R92, R2, !PT ;  /* 0x000000025c617209 */ /* 0x004fe20007810000 */
[----:B------:R-:W-:-:S05]  /*eae0*/  BRA.DIV ~URZ, `(.L_x_704) ;  /* 0x0000e8227f007947 */ /* 0x000fca000b800000 */
[----:B------:R-:W-:Y:S04]  /*eaf0*/  SHFL.BFLY PT, R3, R94, 0x2, 0x1f ;  /* 0x0c401f005e037f89 */ /* 0x000fe800000e0000 */
[----:B------:R-:W-:Y:S04]  /*eb00*/  SHFL.BFLY PT, R2, R95, 0x2, 0x1f ;  /* 0x0c401f005f027f89 */ /* 0x000fe800000e0000 */
[----:B-1----:R-:W1:Y:S02]  /*eb10*/  SHFL.BFLY PT, R92, R156, 0x2, 0x1f ;  /* 0x0c401f009c5c7f89 */ /* 0x002e6400000e0000 */
[----:B-1----:R-:W-:Y:S02]  /*eb20*/  FMNMX.FTZ R92, R156, R92, !PT ;  /* 0x0000005c9c5c7209 */ /* 0x002fe40007810000 */
[----:B------:R-:W-:Y:S02]  /*eb30*/  FMNMX.FTZ R3, R94, R3, !PT ;  /* 0x000000035e037209 */ /* 0x000fe40007810000 */
[----:B------:R-:W1:Y:S01]  /*eb40*/  SHFL.BFLY PT, R94, R97, 0x1, 0x1f ;  /* 0x0c201f00615e7f89 */ /* 0x000e6200000e0000 */
[----:B------:R-:W-:Y:S03]  /*eb50*/  FMNMX.FTZ R95, R95, R2, !PT ;  /* 0x000000025f5f7209 */ /* 0x000fe60007810000 */
[----:B------:R-:W2:Y:S04]  /*eb60*/  SHFL.BFLY PT, R96, R3, 0x1, 0x1f ;  /* 0x0c201f0003607f89 */ /* 0x000ea800000e0000 */
[----:B------:R-:W3:Y:S04]  /*eb70*/  SHFL.BFLY PT, R157, R95, 0x1, 0x1f ;  /* 0x0c201f005f9d7f89 */ /* 0x000ee800000e0000 */
[----:B------:R4:W4:Y:S01]  /*eb80*/  SHFL.BFLY PT, R2, R92, 0x1, 0x1f ;  /* 0x0c201f005c027f89 */ /* 0x00092200000e0000 */
[----:B-1----:R-:W-:Y:S02]  /*eb90*/  FMNMX.FTZ R97, R97, R94, !PT ;  /* 0x0000005e61617209 */ /* 0x002fe40007810000 */
[----:B--2---:R-:W-:Y:S02]  /*eba0*/  FMNMX.FTZ R96, R3, R96, !PT ;  /* 0x0000006003607209 */ /* 0x004fe40007810000 */
[----:B---3--:R-:W-:Y:S02]  /*ebb0*/  FMNMX.FTZ R95, R95, R157, !PT ;  /* 0x0000009d5f5f7209 */ /* 0x008fe40007810000 */
.L_x_844:
[C---:B------:R-:W-:Y:S01]  /*ebc0*/  FADD.FTZ R0, -R97.reuse, R0 ;  /* 0x0000000061007221 */ /* 0x040fe20000010100 */
[----:B------:R-:W2:Y:S01]  /*ebd0*/  LDL.LU R250, [R1] ;  /* 0x0000000001fa7983 */ /* 0x000ea20000300800 */
[----:B------:R-:W-:Y:S01]  /*ebe0*/  FMUL.FTZ R160, R97, c[0x0][0x2d0] ;  /* 0x0000b40061a07a20 */ /* 0x000fe20000410000 */
[----:B------:R-:W-:Y:S01]  /*ebf0*/  WARPSYNC 0xffffffff ;  /* 0xffffffff00007948 */ /* 0x000fe20003800000 */
[----:B------:R-:W-:Y:S01]  /*ec00*/  FMUL.FTZ R0, R0, c[0x0][0x2d0] ;  /* 0x0000b40000007a20 */ /* 0x000fe20000410000 */
[----:B------:R-:W1:Y:S01]  /*ec10*/  LDSM.16.MT88.4 R156, [R189] ;  /* 0x00000000bd9c783b */ /* 0x000e620000004200 */
[--C-:B------:R-:W-:Y:S01]  /*ec20*/  FFMA.FTZ R177, R68, c[0x0][0x2d0], -R160.reuse ;  /* 0x0000b40044b17a23 */ /* 0x100fe200000108a0 */
[----:B----4-:R-:W-:Y:S01]  /*ec30*/  FMNMX.FTZ R2, R2, R92, !PT ;  /* 0x0000005c02027209 */ /* 0x010fe20007810000 */
[----:B------:R3:W-:Y:S01]  /*ec40*/  MUFU.EX2 R3, R0 ;  /* 0x0000000000037308 */ /* 0x0007e20000000800 */
[----:B------:R-:W-:Y:S01]  /*ec50*/  FMUL.FTZ R164, R96, c[0x0][0x2d0] ;  /* 0x0000b40060a47a20 */ /* 0x000fe20000410000 */
[C---:B------:R-:W-:Y:S01]  /*ec60*/  ISETP.GT.AND P0, PT, R206.reuse, R249, PT ;  /* 0x000000f9ce00720c */ /* 0x040fe20003f04270 */
[--C-:B------:R-:W-:Y:S01]  /*ec70*/  FFMA.FTZ R176, R69, c[0x0][0x2d0], -R160.reuse ;  /* 0x0000b40045b07a23 */ /* 0x100fe200000108a0 */
[----:B------:R-:W-:Y:S01]  /*ec80*/  IADD3 R206, R206, -0x1, RZ ;  /* 0xffffffffcece7810 */ /* 0x000fe20007ffe0ff */
[--C-:B------:R-:W-:Y:S02]  /*ec90*/  FFMA.FTZ R183, R80, c[0x0][0x2d0], -R160.reuse ;  /* 0x0000b40050b77a23 */ /* 0x100fe400000108a0 */
[----:B------:R-:W-:Y:S02]  /*eca0*/  FFMA.FTZ R184, R81, c[0x0][0x2d0], -R160 ;  /* 0x0000b40051b87a23 */ /* 0x000fe400000108a0 */
[--C-:B------:R-:W-:Y:S01]  /*ecb0*/  FFMA.FTZ R174, R70, c[0x0][0x2d0], -R164.reuse ;  /* 0x0000b40046ae7a23 */ /* 0x100fe200000108a4 */
[----:B------:R-:W-:Y:S01]  /*ecc0*/  MUFU.EX2 R177, R177 ;  /* 0x000000b100b17308 */ /* 0x000fe20000000800 */
[--C-:B------:R-:W-:Y:S02]  /*ecd0*/  FFMA.FTZ R175, R71, c[0x0][0x2d0], -R164.reuse ;  /* 0x0000b40047af7a23 */ /* 0x100fe400000108a4 */
[----:B------:R-:W-:Y:S01]  /*ece0*/  LDSM.16.MT88.4 R68, [R190] ;  /* 0x00000000be44783b */ /* 0x000fe20000004200 */
[--C-:B------:R-:W-:Y:S02]  /*ecf0*/  FFMA.FTZ R182, R82, c[0x0][0x2d0], -R164.reuse ;  /* 0x0000b40052b67a23 */ /* 0x100fe400000108a4 */
[----:B------:R-:W-:Y:S02]  /*ed00*/  FMUL.FTZ R92, R2, c[0x0][0x2d0] ;  /* 0x0000b400025c7a20 */ /* 0x000fe40000410000 */
[--C-:B------:R-:W-:Y:S02]  /*ed10*/  FFMA.FTZ R6, R6, c[0x0][0x2d0], -R164.reuse ;  /* 0x0000b40006067a23 */ /* 0x100fe400000108a4 */
[----:B------:R-:W-:Y:S01]  /*ed20*/  MUFU.EX2 R176, R176 ;  /* 0x000000b000b07308 */ /* 0x000fe20000000800 */
[----:B------:R-:W-:Y:S02]  /*ed30*/  FFMA.FTZ R7, R7, c[0x0][0x2d0], -R164 ;  /* 0x0000b40007077a23 */ /* 0x000fe400000108a4 */
[--C-:B------:R-:W-:Y:S02]  /*ed40*/  FFMA.FTZ R181, R52, c[0x0][0x2d0], -R160.reuse ;  /* 0x0000b40034b57a23 */ /* 0x100fe400000108a0 */
[----:B---3--:R-:W-:Y:S02]  /*ed50*/  FADD.FTZ R0, -R96, R93 ;  /* 0x0000005d60007221 */ /* 0x008fe40000010100 */
[--C-:B------:R-:W-:Y:S02]  /*ed60*/  FFMA.FTZ R179, R64, c[0x0][0x2d0], -R160.reuse ;  /* 0x0000b40040b37a23 */ /* 0x100fe400000108a0 */
[----:B------:R-:W-:Y:S01]  /*ed70*/  FMUL.FTZ R0, R0, c[0x0][0x2d0] ;  /* 0x0000b40000007a20 */ /* 0x000fe20000410000 */
[----:B------:R-:W-:Y:S01]  /*ed80*/  MUFU.EX2 R187, R6 ;  /* 0x0000000600bb7308 */ /* 0x000fe20000000800 */
[----:B------:R-:W-:Y:S02]  /*ed90*/  FFMA.FTZ R178, R65, c[0x0][0x2d0], -R160 ;  /* 0x0000b40041b27a23 */ /* 0x000fe400000108a0 */
[----:B------:R-:W-:Y:S02]  /*eda0*/  FFMA.FTZ R172, R54, c[0x0][0x2d0], -R164 ;  /* 0x0000b40036ac7a23 */ /* 0x000fe400000108a4 */
[----:B------:R-:W-:Y:S02]  /*edb0*/  FFMA.FTZ R26, R26, c[0x0][0x2d0], -R92 ;  /* 0x0000b4001a1a7a23 */ /* 0x000fe4000001085c */
        /* <DEDUP_REMOVED lines=11> */
[--C-:B------:R-:W-:Y:S05]  /*ee70*/  FFMA.FTZ R180, R53, c[0x0][0x2d0], -R160.reuse ;  /* 0x0000b40035b47a23 */ /* 0x100fea00000108a0 */
[----:B------:R-:W-:Y:S01]  /*ee80*/  MUFU.EX2 R214, R7 ;  /* 0x0000000700d67308 */ /* 0x000fe20000000800 */
[--C-:B---3--:R-:W-:Y:S09]  /*ee90*/  FFMA.FTZ R0, R4, c[0x0][0x2d0], -R160.reuse ;  /* 0x0000b40004007a23 */ /* 0x108ff200000108a0 */
[----:B------:R3:W-:Y:S10]  /*eea0*/  MUFU.EX2 R185, R0 ;  /* 0x0000000000b97308 */ /* 0x0007f40000000800 */
[----:B------:R-:W-:Y:S10]  /*eeb0*/  MUFU.EX2 R212, R26 ;  /* 0x0000001a00d47308 */ /* 0x000ff40000000800 */
[----:B------:R-:W-:Y:S01]  /*eec0*/  MUFU.EX2 R223, R170 ;  /* 0x000000aa00df7308 */ /* 0x000fe20000000800 */
[--C-:B---3--:R-:W-:Y:S09]  /*eed0*/  FFMA.FTZ R0, R16, c[0x0][0x2d0], -R160.reuse ;  /* 0x0000b40010007a23 */ /* 0x108ff200000108a0 */
[----:B------:R3:W-:Y:S10]  /*eee0*/  MUFU.EX2 R216, R0 ;  /* 0x0000000000d87308 */ /* 0x0007f40000000800 */
[----:B------:R-:W-:Y:S10]  /*eef0*/  MUFU.EX2 R227, R169 ;  /* 0x000000a900e37308 */ /* 0x000ff40000000800 */
[----:B------:R-:W-:Y:S01]  /*ef00*/  MUFU.EX2 R235, R168 ;  /* 0x000000a800eb7308 */ /* 0x000fe20000000800 */
[----:B---3--:R-:W-:Y:S09]  /*ef10*/  FFMA.FTZ R0, R17, c[0x0][0x2d0], -R160 ;  /* 0x0000b40011007a23 */ /* 0x008ff200000108a0 */
        /* <DEDUP_REMOVED lines=11> */
[C---:B---3--:R-:W-:Y:S02]  /*efd0*/  FADD.FTZ R0, -R95.reuse, R98 ;  /* 0x000000625f007221 */ /* 0x048fe40000010100 */
[----:B------:R-:W-:Y:S02]  /*efe0*/  FMUL.FTZ R98, R95, c[0x0][0x2d0] ;  /* 0x0000b4005f627a20 */ /* 0x000fe40000410000 */
[----:B------:R-:W-:Y:S02]  /*eff0*/  FMUL.FTZ R0, R0, c[0x0][0x2d0] ;  /* 0x0000b40000007a20 */ /* 0x000fe40000410000 */
[--C-:B------:R-:W-:Y:S03]  /*f000*/  FFMA.FTZ R4, R8, c[0x0][0x2d0], -R98.reuse ;  /* 0x0000b40008047a23 */ /* 0x100fe60000010862 */
[----:B------:R-:W-:Y:S01]  /*f010*/  MUFU.EX2 R170, R172 ;  /* 0x000000ac00aa7308 */ /* 0x000fe20000000800 */
[--C-:B------:R-:W-:Y:S09]  /*f020*/  FFMA.FTZ R5, R9, c[0x0][0x2d0], -R98.reuse ;  /* 0x0000b40009057a23 */ /* 0x100ff20000010862 */
[----:B------:R3:W4:Y:S10]  /*f030*/  MUFU.EX2 R93, R0 ;  /* 0x00000000005d7308 */ /* 0x0007340000000800 */
[----:B------:R5:W-:Y:S10]  /*f040*/  MUFU.EX2 R186, R4 ;  /* 0x0000000400ba7308 */ /* 0x000bf40000000800 */
[----:B------:R1:W1:Y:S01]  /*f050*/  MUFU.EX2 R210, R5 ;  /* 0x0000000500d27308 */ /* 0x0002620000000800 */
[----:B---3--:R-:W-:Y:S09]  /*f060*/  FFMA.FTZ R0, R12, c[0x0][0x2d0], -R98 ;  /* 0x0000b4000c007a23 */ /* 0x008ff20000010862 */
[----:B------:R3:W-:Y:S01]  /*f070*/  MUFU.EX2 R215, R0 ;  /* 0x0000000000d77308 */ /* 0x0007e20000000800 */
[--C-:B-----5:R-:W-:Y:S09]  /*f080*/  FFMA.FTZ R4, R10, c[0x0][0x2d0], -R92.reuse ;  /* 0x0000b4000a047a23 */ /* 0x120ff2000001085c */
[----:B------:R5:W-:Y:S01]  /*f090*/  MUFU.EX2 R208, R4 ;  /* 0x0000000400d07308 */ /* 0x000be20000000800 */
[----:B-1----:R-:W-:Y:S09]  /*f0a0*/  FFMA.FTZ R5, R14, c[0x0][0x2d0], -R92 ;  /* 0x0000b4000e057a23 */ /* 0x002ff2000001085c */
[----:B------:R-:W-:Y:S01]  /*f0b0*/  MUFU.EX2 R232, R5 ;  /* 0x0000000500e87308 */ /* 0x000fe20000000800 */
[----:B---3--:R-:W-:Y:S09]  /*f0c0*/  FFMA.FTZ R0, R13, c[0x0][0x2d0], -R98 ;  /* 0x0000b4000d007a23 */ /* 0x008ff20000010862 */
[----:B------:R1:W3:Y:S01]  /*f0d0*/  MUFU.EX2 R244, R0 ;  /* 0x0000000000f47308 */ /* 0x0002e20000000800 */
[----:B-----5:R-:W-:Y:S09]  /*f0e0*/  FFMA.FTZ R4, R11, c[0x0][0x2d0], -R92 ;  /* 0x0000b4000b047a23 */ /* 0x020ff2000001085c */
[----:B------:R5:W-:Y:S10]  /*f0f0*/  MUFU.EX2 R209, R4 ;  /* 0x0000000400d17308 */ /* 0x000bf40000000800 */
[----:B------:R-:W-:Y:S01]  /*f100*/  MUFU.EX2 R179, R179 ;  /* 0x000000b300b37308 */ /* 0x000fe20000000800 */
[----:B-1----:R-:W-:Y:S02]  /*f110*/  FADD.FTZ R0, -R2, R99 ;  /* 0x0000006302007221 */ /* 0x002fe40000010100 */
[----:B------:R-:W-:Y:S02]  /*f120*/  FFMA.FTZ R99, R39, c[0x0][0x2d0], -R164 ;  /* 0x0000b40027637a23 */ /* 0x000fe400000108a4 */
[----:B------:R-:W-:Y:S05]  /*f130*/  FMUL.FTZ R0, R0, c[0x0][0x2d0] ;  /* 0x0000b40000007a20 */ /* 0x000fea0000410000 */
[----:B------:R1:W-:Y:S01]  /*f140*/  MUFU.EX2 R242, R99 ;  /* 0x0000006300f27308 */ /* 0x0003e20000000800 */
[--C-:B-----5:R-:W-:Y:S09]  /*f150*/  FFMA.FTZ R4, R15, c[0x0][0x2d0], -R92.reuse ;  /* 0x0000b4000f047a23 */ /* 0x120ff2000001085c */
[----:B------:R-:W5:Y:S10]  /*f160*/  MUFU.EX2 R0, R0 ;  /* 0x0000000000007308 */ /* 0x000f740000000800 */
[----:B------:R-:W2:Y:S01]  /*f170*/  MUFU.EX2 R231, R4 ;  /* 0x0000000400e77308 */ /* 0x000ea20000000800 */
[----:B-1----:R-:W-:Y:S09]  /*f180*/  FFMA.FTZ R99, R47, c[0x0][0x2d0], -R92 ;  /* 0x0000b4002f637a23 */ /* 0x002ff2000001085c */
[----:B------:R-:W-:Y:S10]  /*f190*/  MUFU.EX2 R167, R174 ;  /* 0x000000ae00a77308 */ /* 0x000ff40000000800 */
[----:B------:R-:W-:Y:S10]  /*f1a0*/  MUFU.EX2 R166, R175 ;  /* 0x000000af00a67308 */ /* 0x000ff40000000800 */
[----:B------:R-:W-:Y:S01]  /*f1b0*/  MUFU.EX2 R165, R183 ;  /* 0x000000b700a57308 */ /* 0x000fe20000000800 */
[C---:B----4-:R-:W-:Y:S01]  /*f1c0*/  FMUL.FTZ R8, R93.reuse, R104 ;  /* 0x000000685d087220 */ /* 0x050fe20000410000 */
[----:B------:R-:W-:Y:S01]  /*f1d0*/  F2FP.BF16.PACK_AB R160, R210, R186 ;  /* 0x000000bad2a0723e */ /* 0x000fe200000010ff */
[----:B------:R-:W-:Y:S01]  /*f1e0*/  FMUL.FTZ R9, R93, R105 ;  /* 0x000000695d097220 */ /* 0x000fe20000410000 */
[----:B---3--:R-:W-:Y:S01]  /*f1f0*/  F2FP.BF16.PACK_AB R162, R244, R215 ;  /* 0x000000d7f4a2723e */ /* 0x008fe200000010ff */
[C---:B-----5:R-:W-:Y:S01]  /*f200*/  FMUL.FTZ R10, R0.reuse, R106 ;  /* 0x0000006a000a7220 */ /* 0x060fe20000410000 */
[----:B------:R-:W-:Y:S01]  /*f210*/  F2FP.BF16.PACK_AB R161, R209, R208 ;  /* 0x000000d0d1a1723e */ /* 0x000fe200000010ff */
[----:B------:R-:W-:Y:S01]  /*f220*/  FMUL.FTZ R11, R0, R107 ;  /* 0x0000006b000b7220 */ /* 0x000fe20000410000 */
[----:B--2---:R-:W-:Y:S01]  /*f230*/  F2FP.BF16.PACK_AB R163, R231, R232 ;  /* 0x000000e8e7a3723e */ /* 0x004fe200000010ff */
[----:B------:R-:W1:Y:S01]  /*f240*/  LDSM.16.MT88.4 R104, [R193] ;  /* 0x00000000c168783b */ /* 0x000e620000004200 */
[----:B------:R-:W-:Y:S01]  /*f250*/  FMUL.FTZ R4, R3, R100 ;  /* 0x0000006403047220 */ /* 0x000fe20000410000 */
[----:B------:R-:W-:Y:S01]  /*f260*/  F2FP.BF16.PACK_AB R100, R217, R185 ;  /* 0x000000b9d964723e */ /* 0x000fe200000010ff */
[----:B------:R-:W-:Y:S01]  /*f270*/  FMUL.FTZ R5, R3, R101 ;  /* 0x0000006503057220 */ /* 0x000fe20000410000 */
[----:B------:R-:W-:Y:S01]  /*f280*/  F2FP.BF16.PACK_AB R101, R214, R187 ;  /* 0x000000bbd665723e */ /* 0x000fe200000010ff */
[C---:B------:R-:W-:Y:S01]  /*f290*/  FMUL.FTZ R6, R94.reuse, R102 ;  /* 0x000000665e067220 */ /* 0x040fe20000410000 */
[----:B------:R-:W-:Y:S01]  /*f2a0*/  F2FP.BF16.PACK_AB R102, R247, R216 ;  /* 0x000000d8f766723e */ /* 0x000fe200000010ff */
[----:B------:R-:W-:Y:S01]  /*f2b0*/  FMUL.FTZ R7, R94, R103 ;  /* 0x000000675e077220 */ /* 0x000fe20000410000 */
[----:B------:R-:W-:Y:S01]  /*f2c0*/  F2FP.BF16.PACK_AB R103, R246, R221 ;  /* 0x000000ddf667723e */ /* 0x000fe200000010ff */
[C---:B------:R-:W-:Y:S02]  /*f2d0*/  FMUL.FTZ R64, R3.reuse, R136 ;  /* 0x0000008803407220 */ /* 0x040fe40000410000 */
[----:B------:R-:W-:Y:S02]  /*f2e0*/  FMUL.FTZ R65, R3, R137 ;  /* 0x0000008903417220 */ /* 0x000fe40000410000 */
[C---:B------:R-:W-:Y:S02]  /*f2f0*/  FMUL.FTZ R12, R93.reuse, R108 ;  /* 0x0000006c5d0c7220 */ /* 0x040fe40000410000 */
[-C--:B------:R-:W-:Y:S05]  /*f300*/  HMMA.16816.F32.BF16 R4, R100, R156.reuse, R4 ;  /* 0x0000009c6404723c */ /* 0x080fea0000041804 */
[--C-:B------:R-:W-:Y:S02]  /*f310*/  FFMA.FTZ R108, R38, c[0x0][0x2d0], -R164.reuse ;  /* 0x0000b400266c7a23 */ /* 0x100fe400000108a4 */
[----:B------:R-:W-:Y:S01]  /*f320*/  FMUL.FTZ R13, R93, R109 ;  /* 0x0000006d5d0d7220 */ /* 0x000fe20000410000 */
[C---:B------:R-:W-:Y:S01]  /*f330*/  HMMA.16816.F32.BF16 R8, R160.reuse, R156, R8 ;  /* 0x0000009ca008723c */ /* 0x040fe20000041808 */
[----:B------:R-:W-:Y:S03]  /*f340*/  MUFU.EX2 R234, R108 ;  /* 0x0000006c00ea7308 */ /* 0x000fe60000000800 */
[C---:B------:R-:W-:Y:S02]  /*f350*/  FMUL.FTZ R14, R0.reuse, R110 ;  /* 0x0000006e000e7220 */ /* 0x040fe40000410000 */
[----:B------:R-:W-:Y:S02]  /*f360*/  FMUL.FTZ R15, R0, R111 ;  /* 0x0000006f000f7220 */ /* 0x000fe40000410000 */
[--C-:B------:R-:W-:Y:S04]  /*f370*/  FFMA.FTZ R111, R23, c[0x0][0x2d0], -R164.reuse ;  /* 0x0000b400176f7a23 */ /* 0x100fe800000108a4 */
[--C-:B------:R-:W-:Y:S01]  /*f380*/  FFMA.FTZ R110, R34, c[0x0][0x2d0], -R164.reuse ;  /* 0x0000b400226e7a23 */ /* 0x100fe200000108a4 */
[-C--:B------:R-:W-:Y:S01]  /*f390*/  HMMA.16816.F32.BF16 R12, R160, R158.reuse, R12 ;  /* 0x0000009ea00c723c */ /* 0x080fe2000004180c */
[----:B------:R-:W-:Y:S02]  /*f3a0*/  MUFU.EX2 R222, R111 ;  /* 0x0000006f00de7308 */ /* 0x000fe40000000800 */
[C---:B------:R-:W-:Y:S02]  /*f3b0*/  FMUL.FTZ R17, R3.reuse, R113 ;  /* 0x0000007103117220 */ /* 0x040fe40000410000 */
[C---:B------:R-:W-:Y:S02]  /*f3c0*/  FMUL.FTZ R18, R94.reuse, R114 ;  /* 0x000000725e127220 */ /* 0x040fe40000410000 */
[----:B------:R-:W-:Y:S02]  /*f3d0*/  FMUL.FTZ R19, R94, R115 ;  /* 0x000000735e137220 */ /* 0x000fe40000410000 */
[----:B------:R-:W-:Y:S02]  /*f3e0*/  FMUL.FTZ R16, R3, R112 ;  /* 0x0000007003107220 */ /* 0x000fe40000410000 */
[----:B------:R-:W-:Y:S01]  /*f3f0*/  MUFU.EX2 R226, R110 ;  /* 0x0000006e00e27308 */ /* 0x000fe20000000800 */
[----:B------:R-:W-:Y:S02]  /*f400*/  FFMA.FTZ R109, R35, c[0x0][0x2d0], -R164 ;  /* 0x0000b400236d7a23 */ /* 0x000fe400000108a4 */
[--C-:B------:R-:W-:Y:S02]  /*f410*/  FFMA.FTZ R115, R40, c[0x0][0x2d0], -R98.reuse ;  /* 0x0000b40028737a23 */ /* 0x100fe40000010862 */
[C---:B------:R-:W-:Y:S04]  /*f420*/  HMMA.16816.F32.BF16 R16, R100.reuse, R158, R16 ;  /* 0x0000009e6410723c */ /* 0x040fe80000041810 */
[C---:B------:R-:W-:Y:S01]  /*f430*/  FMUL.FTZ R84, R3.reuse, R84 ;  /* 0x0000005403547220 */ /* 0x040fe20000410000 */
[----:B------:R2:W3:Y:S01]  /*f440*/  MUFU.EX2 R241, R109 ;  /* 0x0000006d00f17308 */ /* 0x0004e20000000800 */
[----:B------:R-:W-:Y:S02]  /*f450*/  FMUL.FTZ R85, R3, R85 ;  /* 0x0000005503557220 */ /* 0x000fe40000410000 */
[C---:B------:R-:W-:Y:S04]  /*f460*/  FMUL.FTZ R86, R94.reuse, R86 ;  /* 0x000000565e567220 */ /* 0x040fe80000410000 */
[----:B------:R-:W-:Y:S02]  /*f470*/  FMUL.FTZ R87, R94, R87 ;  /* 0x000000575e577220 */ /* 0x000fe40000410000 */
[--C-:B------:R-:W-:Y:S02]  /*f480*/  FFMA.FTZ R114, R60, c[0x0][0x2d0], -R98.reuse ;  /* 0x0000b4003c727a23 */ /* 0x100fe40000010862 */
[----:B------:R-:W-:Y:S02]  /*f490*/  FFMA.FTZ R113, R61, c[0x0][0x2d0], -R98 ;  /* 0x0000b4003d717a23 */ /* 0x000fe40000010862 */
[----:B------:R-:W-:Y:S01]  /*f4a0*/  MUFU.EX2 R178, R114 ;  /* 0x0000007200b27308 */ /* 0x000fe20000000800 */
[-C--:B-1----:R-:W-:Y:S03]  /*f4b0*/  HMMA.16816.F32.BF16 R84, R100, R104.reuse, R84 ;  /* 0x000000686454723c */ /* 0x082fe60000041854 */
[C---:B------:R-:W-:Y:S02]  /*f4c0*/  FMUL.FTZ R88, R93.reuse, R88 ;  /* 0x000000585d587220 */ /* 0x040fe40000410000 */
[----:B------:R-:W-:Y:S02]  /*f4d0*/  FMUL.FTZ R89, R93, R89 ;  /* 0x000000595d597220 */ /* 0x000fe40000410000 */
[C---:B------:R-:W-:Y:S02]  /*f4e0*/  FMUL.FTZ R90, R0.reuse, R90 ;  /* 0x0000005a005a7220 */ /* 0x040fe40000410000 */
[----:B------:R-:W-:Y:S01]  /*f4f0*/  FMUL.FTZ R91, R0, R91 ;  /* 0x0000005b005b7220 */ /* 0x000fe20000410000 */
[----:B--2---:R-:W-:Y:S02]  /*f500*/  LDSM.16.MT88.4 R108, [R193+0x800] ;  /* 0x00080000c16c783b */ /* 0x004fe40000004200 */
[----:B------:R-:W-:Y:S01]  /*f510*/  FFMA.FTZ R112, R22, c[0x0][0x2d0], -R164 ;  /* 0x0000b40016707a23 */ /* 0x000fe200000108a4 */
[----:B---3--:R-:W-:Y:S01]  /*f520*/  F2FP.BF16.PACK_AB R47, R241, R226 ;  /* 0x000000e2f12f723e */ /* 0x008fe200000010ff */
[C---:B------:R-:W-:Y:S02]  /*f530*/  FMUL.FTZ R20, R93.reuse, R116 ;  /* 0x000000745d147220 */ /* 0x040fe40000410000 */
[C---:B------:R-:W-:Y:S04]  /*f540*/  HMMA.16816.F32.BF16 R88, R160.reuse, R104, R88 ;  /* 0x00000068a058723c */ /* 0x040fe80000041858 */
[----:B------:R-:W-:Y:S02]  /*f550*/  FMUL.FTZ R21, R93, R117 ;  /* 0x000000755d157220 */ /* 0x000fe40000410000 */
[C---:B------:R-:W-:Y:S02]  /*f560*/  FMUL.FTZ R22, R0.reuse, R118 ;  /* 0x0000007600167220 */ /* 0x040fe40000410000 */
[----:B------:R-:W-:Y:S04]  /*f570*/  FMUL.FTZ R23, R0, R119 ;  /* 0x0000007700177220 */ /* 0x000fe80000410000 */
[C---:B------:R-:W-:Y:S02]  /*f580*/  FMUL.FTZ R32, R3.reuse, R120 ;  /* 0x0000007803207220 */ /* 0x040fe40000410000 */
[----:B------:R-:W-:Y:S01]  /*f590*/  FFMA.FTZ R120, R44, c[0x0][0x2d0], -R98 ;  /* 0x0000b4002c787a23 */ /* 0x000fe20000010862 */
[-C--:B------:R-:W-:Y:S03]  /*f5a0*/  HMMA.16816.F32.BF16 R20, R160, R106.reuse, R20 ;  /* 0x0000006aa014723c */ /* 0x080fe60000041814 */
[----:B------:R-:W-:Y:S02]  /*f5b0*/  FMUL.FTZ R33, R3, R121 ;  /* 0x0000007903217220 */ /* 0x000fe40000410000 */
[C---:B------:R-:W-:Y:S02]  /*f5c0*/  FMUL.FTZ R34, R94.reuse, R122 ;  /* 0x0000007a5e227220 */ /* 0x040fe40000410000 */
[C---:B------:R-:W-:Y:S02]  /*f5d0*/  FMUL.FTZ R35, R94.reuse, R123 ;  /* 0x0000007b5e237220 */ /* 0x040fe40000410000 */
[----:B------:R-:W-:Y:S03]  /*f5e0*/  FFMA.FTZ R123, R67, c[0x0][0x2d0], -R164 ;  /* 0x0000b400437b7a23 */ /* 0x000fe600000108a4 */
[C---:B------:R-:W-:Y:S02]  /*f5f0*/  FMUL.FTZ R67, R94.reuse, R139 ;  /* 0x0000008b5e437220 */ /* 0x040fe40000410000 */
[C---:B------:R-:W-:Y:S01]  /*f600*/  HMMA.16816.F32.BF16 R32, R100.reuse, R106, R32 ;  /* 0x0000006a6420723c */ /* 0x040fe20000041820 */
[----:B------:R-:W-:Y:S03]  /*f610*/  LDSM.16.MT88.4 R104, [R189+0x800] ;  /* 0x00080000bd68783b */ /* 0x000fe60000004200 */
[C---:B------:R-:W-:Y:S02]  /*f620*/  FMUL.FTZ R36, R3.reuse, R124 ;  /* 0x0000007c03247220 */ /* 0x040fe40000410000 */
[----:B------:R-:W-:Y:S02]  /*f630*/  FMUL.FTZ R37, R3, R125 ;  /* 0x0000007d03257220 */ /* 0x000fe40000410000 */
[C---:B------:R-:W-:Y:S04]  /*f640*/  FMUL.FTZ R38, R94.reuse, R126 ;  /* 0x0000007e5e267220 */ /* 0x040fe80000410000 */
[----:B------:R-:W-:Y:S02]  /*f650*/  FMUL.FTZ R39, R94, R127 ;  /* 0x0000007f5e277220 */ /* 0x000fe40000410000 */
[--C-:B------:R-:W-:Y:S02]  /*f660*/  FFMA.FTZ R121, R58, c[0x0][0x2d0], -R92.reuse ;  /* 0x0000b4003a797a23 */ /* 0x100fe4000001085c */
[--C-:B------:R-:W-:Y:S02]  /*f670*/  FFMA.FTZ R122, R59, c[0x0][0x2d0], -R92.reuse ;  /* 0x0000b4003b7a7a23 */ /* 0x100fe4000001085c */
[----:B------:R-:W-:Y:S01]  /*f680*/  FFMA.FTZ R124, R62, c[0x0][0x2d0], -R92 ;  /* 0x0000b4003e7c7a23 */ /* 0x000fe2000001085c */
[-C--:B------:R-:W-:Y:S03]  /*f690*/  HMMA.16816.F32.BF16 R36, R100, R68.reuse, R36 ;  /* 0x000000446424723c */ /* 0x080fe60000041824 */
[--C-:B------:R-:W-:Y:S02]  /*f6a0*/  FFMA.FTZ R156, R50, c[0x0][0x2d0], -R164.reuse ;  /* 0x0000b400329c7a23 */ /* 0x100fe400000108a4 */
[----:B------:R-:W-:Y:S02]  /*f6b0*/  FFMA.FTZ R157, R51, c[0x0][0x2d0], -R164 ;  /* 0x0000b400339d7a23 */ /* 0x000fe400000108a4 */
[C---:B------:R-:W-:Y:S01]  /*f6c0*/  FMUL.FTZ R48, R93.reuse, R128 ;  /* 0x000000805d307220 */ /* 0x040fe20000410000 */
[----:B------:R-:W-:Y:S01]  /*f6d0*/  MUFU.EX2 R219, R156 ;  /* 0x0000009c00db7308 */ /* 0x000fe20000000800 */
[----:B------:R-:W-:Y:S03]  /*f6e0*/  FMUL.FTZ R49, R93, R129 ;  /* 0x000000815d317220 */ /* 0x000fe60000410000 */
[C---:B------:R-:W-:Y:S02]  /*f6f0*/  FMUL.FTZ R50, R0.reuse, R130 ;  /* 0x0000008200327220 */ /* 0x040fe40000410000 */
[----:B------:R-:W-:Y:S02]  /*f700*/  FMUL.FTZ R51, R0, R131 ;  /* 0x0000008300337220 */ /* 0x000fe40000410000 */
[----:B------:R-:W-:Y:S02]  /*f710*/  FFMA.FTZ R125, R63, c[0x0][0x2d0], -R92 ;  /* 0x0000b4003f7d7a23 */ /* 0x000fe4000001085c */
[----:B------:R-:W-:Y:S01]  /*f720*/  LDSM.16.MT88.4 R60, [R190+0x800] ;  /* 0x00080000be3c783b */ /* 0x000fe20000004200 */
[----:B------:R-:W-:Y:S01]  /*f730*/  FFMA.FTZ R129, R72, c[0x0][0x2d0], -R98 ;  /* 0x0000b40048817a23 */ /* 0x000fe20000010862 */
[----:B------:R-:W-:Y:S01]  /*f740*/  MUFU.EX2 R218, R157 ;  /* 0x0000009d00da7308 */ /* 0x000fe20000000800 */
[C---:B------:R-:W-:Y:S04]  /*f750*/  HMMA.16816.F32.BF16 R48, R160.reuse, R68, R48 ;  /* 0x00000044a030723c */ /* 0x040fe80000041830 */
[----:B------:R-:W-:Y:S02]  /*f760*/  FMUL.FTZ R54, R0, R134 ;  /* 0x0000008600367220 */ /* 0x000fe40000410000 */
[--C-:B------:R-:W-:Y:S02]  /*f770*/  FFMA.FTZ R159, R55, c[0x0][0x2d0], -R164.reuse ;  /* 0x0000b400379f7a23 */ /* 0x100fe400000108a4 */
[--C-:B------:R-:W-:Y:S01]  /*f780*/  FFMA.FTZ R158, R66, c[0x0][0x2d0], -R164.reuse ;  /* 0x0000b400429e7a23 */ /* 0x100fe200000108a4 */
[----:B------:R1:W2:Y:S03]  /*f790*/  MUFU.EX2 R134, R112 ;  /* 0x0000007000867308 */ /* 0x0002a60000000800 */
[----:B------:R-:W-:Y:S02]  /*f7a0*/  FFMA.FTZ R164, R83, c[0x0][0x2d0], -R164 ;  /* 0x0000b40053a47a23 */ /* 0x000fe400000108a4 */
[----:B------:R-:W3:Y:S01]  /*f7b0*/  LDSM.16.MT88.4 R80, [R192] ;  /* 0x00000000c050783b */ /* 0x000ee20000004200 */
[--C-:B------:R-:W-:Y:S02]  /*f7c0*/  FFMA.FTZ R69, R24, c[0x0][0x2d0], -R98.reuse ;  /* 0x0000b40018457a23 */ /* 0x100fe40000010862 */
[--C-:B------:R-:W-:Y:S02]  /*f7d0*/  FFMA.FTZ R68, R25, c[0x0][0x2d0], -R98.reuse ;  /* 0x0000b40019447a23 */ /* 0x100fe40000010862 */
[C---:B------:R-:W-:Y:S01]  /*f7e0*/  FMUL.FTZ R53, R93.reuse, R133 ;  /* 0x000000855d357220 */ /* 0x040fe20000410000 */
[----:B------:R-:W-:Y:S01]  /*f7f0*/  MUFU.EX2 R173, R159 ;  /* 0x0000009f00ad7308 */ /* 0x000fe20000000800 */
[----:B------:R-:W-:Y:S02]  /*f800*/  FMUL.FTZ R52, R93, R132 ;  /* 0x000000845d347220 */ /* 0x000fe40000410000 */
[----:B------:R-:W-:Y:S02]  /*f810*/  FMUL.FTZ R55, R0, R135 ;  /* 0x0000008700377220 */ /* 0x000fe40000410000 */
[--C-:B------:R-:W-:Y:S02]  /*f820*/  FFMA.FTZ R25, R28, c[0x0][0x2d0], -R98.reuse ;  /* 0x0000b4001c197a23 */ /* 0x100fe40000010862 */
[----:B------:R-:W-:Y:S02]  /*f830*/  FFMA.FTZ R24, R29, c[0x0][0x2d0], -R98 ;  /* 0x0000b4001d187a23 */ /* 0x000fe40000010862 */
[----:B------:R-:W-:Y:S01]  /*f840*/  FMUL.FTZ R66, R94, R138 ;  /* 0x0000008a5e427220 */ /* 0x000fe20000410000 */
[-C--:B------:R-:W-:Y:S01]  /*f850*/  HMMA.16816.F32.BF16 R52, R160, R70.reuse, R52 ;  /* 0x00000046a034723c */ /* 0x080fe20000041834 */
[----:B------:R4:W-:Y:S01]  /*f860*/  MUFU.EX2 R133, R69 ;  /* 0x0000004500857308 */ /* 0x0009e20000000800 */
[----:B------:R-:W-:Y:S01]  /*f870*/  LDSM.16.MT88.4 R136, [R190+0x2000] ;  /* 0x00200000be88783b */ /* 0x000fe20000004200 */
[----:B------:R-:W-:Y:S02]  /*f880*/  FFMA.FTZ R28, R27, c[0x0][0x2d0], -R92 ;  /* 0x0000b4001b1c7a23 */ /* 0x000fe4000001085c */
[----:B-1----:R-:W-:Y:S02]  /*f890*/  FFMA.FTZ R112, R3, R238, R185 ;  /* 0x000000ee03707223 */ /* 0x002fe400000100b9 */
[--C-:B------:R-:W-:Y:S01]  /*f8a0*/  FFMA.FTZ R130, R73, c[0x0][0x2d0], -R98.reuse ;  /* 0x0000b40049827a23 */ /* 0x100fe20000010862 */
[C---:B------:R-:W-:Y:S03]  /*f8b0*/  HMMA.16816.F32.BF16 R64, R100.reuse, R70, R64 ;  /* 0x000000466440723c */ /* 0x040fe60000041840 */
[----:B------:R1:W-:Y:S01]  /*f8c0*/  MUFU.EX2 R220, R68 ;  /* 0x0000004400dc7308 */ /* 0x0003e20000000800 */
[----:B------:R-:W-:Y:S02]  /*f8d0*/  FFMA.FTZ R119, R41, c[0x0][0x2d0], -R98 ;  /* 0x0000b40029777a23 */ /* 0x000fe40000010862 */
[C---:B------:R-:W-:Y:S01]  /*f8e0*/  FMUL.FTZ R40, R3.reuse, R148 ;  /* 0x0000009403287220 */ /* 0x040fe20000410000 */
[----:B------:R-:W-:Y:S01]  /*f8f0*/  F2FP.BF16.PACK_AB R148, R176, R177 ;  /* 0x000000b1b094723e */ /* 0x000fe200000010ff */
[----:B------:R-:W-:Y:S01]  /*f900*/  FMUL.FTZ R41, R3, R149 ;  /* 0x0000009503297220 */ /* 0x000fe20000410000 */
[----:B------:R-:W-:Y:S03]  /*f910*/  F2FP.BF16.PACK_AB R149, R166, R167 ;  /* 0x000000a7a695723e */ /* 0x000fe600000010ff */
[C---:B------:R-:W-:Y:S01]  /*f920*/  FMUL.FTZ R70, R94.reuse, R142 ;  /* 0x0000008e5e467220 */ /* 0x040fe20000410000 */
[----:B------:R5:W-:Y:S01]  /*f930*/  MUFU.EX2 R225, R25 ;  /* 0x0000001900e17308 */ /* 0x000be20000000800 */
[----:B------:R-:W-:Y:S02]  /*f940*/  FMUL.FTZ R71, R94, R143 ;  /* 0x0000008f5e477220 */ /* 0x000fe40000410000 */
[--C-:B------:R-:W-:Y:S02]  /*f950*/  FFMA.FTZ R44, R31, c[0x0][0x2d0], -R92.reuse ;  /* 0x0000b4001f2c7a23 */ /* 0x100fe4000001085c */
[----:B----4-:R-:W-:Y:S02]  /*f960*/  FMUL.FTZ R69, R3, R141 ;  /* 0x0000008d03457220 */ /* 0x010fe40000410000 */
[C---:B------:R-:W-:Y:S02]  /*f970*/  FMUL.FTZ R26, R0.reuse, R146 ;  /* 0x00000092001a7220 */ /* 0x040fe40000410000 */
[C---:B------:R-:W-:Y:S01]  /*f980*/  FMUL.FTZ R27, R0.reuse, R147 ;  /* 0x00000093001b7220 */ /* 0x040fe20000410000 */
[----:B------:R4:W4:Y:S01]  /*f990*/  MUFU.EX2 R233, R24 ;  /* 0x0000001800e97308 */ /* 0x0009220000000800 */
[----:B------:R-:W-:Y:S02]  /*f9a0*/  FMUL.FTZ R29, R93, R153 ;  /* 0x000000995d1d7220 */ /* 0x000fe40000410000 */
[----:B------:R-:W-:Y:S02]  /*f9b0*/  FMUL.FTZ R31, R0, R155 ;  /* 0x0000009b001f7220 */ /* 0x000fe40000410000 */
[----:B-1----:R-:W-:Y:S02]  /*f9c0*/  FMUL.FTZ R68, R3, R140 ;  /* 0x0000008c03447220 */ /* 0x002fe40000410000 */
[--C-:B------:R-:W-:Y:S02]  /*f9d0*/  FFMA.FTZ R3, R30, c[0x0][0x2d0], -R92.reuse ;  /* 0x0000b4001e037a23 */ /* 0x100fe4000001085c */
[--C-:B------:R-:W-:Y:S01]  /*f9e0*/  FFMA.FTZ R126, R74, c[0x0][0x2d0], -R92.reuse ;  /* 0x0000b4004a7e7a23 */ /* 0x100fe2000001085c */
[----:B------:R1:W1:Y:S01]  /*f9f0*/  MUFU.EX2 R185, R28 ;  /* 0x0000001c00b97308 */ /* 0x0002620000000800 */
[----:B------:R-:W-:Y:S01]  /*fa00*/  FFMA.FTZ R127, R75, c[0x0][0x2d0], -R92 ;  /* 0x0000b4004b7f7a23 */ /* 0x000fe2000001085c */
[-C--:B---3--:R-:W-:Y:S01]  /*fa10*/  HMMA.16816.F32.BF16 R68, R100, R80.reuse, R68 ;  /* 0x000000506444723c */ /* 0x088fe20000041844 */
[----:B------:R-:W3:Y:S02]  /*fa20*/  LDSM.16.MT88.4 R72, [R192+0x800] ;  /* 0x00080000c048783b */ /* 0x000ee40000004200 */
[----:B-----5:R-:W-:Y:S02]  /*fa30*/  FMUL.FTZ R25, R93, R145 ;  /* 0x000000915d197220 */ /* 0x020fe40000410000 */
[----:B------:R-:W-:Y:S02]  /*fa40*/  FMUL.FTZ R30, R0, R154 ;  /* 0x0000009a001e7220 */ /* 0x000fe40000410000 */
[--C-:B------:R-:W-:Y:S01]  /*fa50*/  FFMA.FTZ R118, R45, c[0x0][0x2d0], -R98.reuse ;  /* 0x0000b4002d767a23 */ /* 0x100fe20000010862 */
[----:B------:R5:W-:Y:S01]  /*fa60*/  MUFU.EX2 R229, R3 ;  /* 0x0000000300e57308 */ /* 0x000be20000000800 */
[----:B--2---:R-:W-:Y:S03]  /*fa70*/  F2FP.BF16.PACK_AB R45, R222, R134 ;  /* 0x00000086de2d723e */ /* 0x004fe600000010ff */
[----:B----4-:R-:W-:Y:S01]  /*fa80*/  FMUL.FTZ R24, R93, R144 ;  /* 0x000000905d187220 */ /* 0x010fe20000410000 */
[----:B------:R-:W-:Y:S01]  /*fa90*/  F2FP.BF16.PACK_AB R58, R233, R225 ;  /* 0x000000e1e93a723e */ /* 0x000fe200000010ff */
[----:B------:R-:W-:Y:S02]  /*faa0*/  FFMA.FTZ R131, R76, c[0x0][0x2d0], -R98 ;  /* 0x0000b4004c837a23 */ /* 0x000fe40000010862 */
[----:B------:R-:W-:Y:S02]  /*fab0*/  FFMA.FTZ R128, R78, c[0x0][0x2d0], -R92 ;  /* 0x0000b4004e807a23 */ /* 0x000fe4000001085c */
[----:B------:R-:W2:Y:S01]  /*fac0*/  MUFU.EX2 R132, R171 ;  /* 0x000000ab00847308 */ /* 0x000ea20000000800 */
[C---:B------:R-:W-:Y:S04]  /*fad0*/  HMMA.16816.F32.BF16 R24, R160.reuse, R80, R24 ;  /* 0x00000050a018723c */ /* 0x040fe80000041818 */
[----:B-1----:R-:W-:Y:S02]  /*fae0*/  FMUL.FTZ R28, R93, R152 ;  /* 0x000000985d1c7220 */ /* 0x002fe40000410000 */
[----:B------:R-:W-:Y:S01]  /*faf0*/  FFMA.FTZ R117, R56, c[0x0][0x2d0], -R98 ;  /* 0x0000b40038757a23 */ /* 0x000fe20000010862 */
[----:B------:R-:W-:Y:S01]  /*fb00*/  F2FP.BF16.PACK_AB R56, R220, R133 ;  /* 0x00000085dc38723e */ /* 0x000fe200000010ff */
[--C-:B------:R-:W-:Y:S01]  /*fb10*/  FFMA.FTZ R80, R43, c[0x0][0x2d0], -R92.reuse ;  /* 0x0000b4002b507a23 */ /* 0x100fe2000001085c */
[----:B------:R2:W1:Y:S02]  /*fb20*/  MUFU.EX2 R228, R44 ;  /* 0x0000002c00e47308 */ /* 0x0004640000000800 */
[-C--:B------:R-:W-:Y:S03]  /*fb30*/  HMMA.16816.F32.BF16 R28, R160, R82.reuse, R28 ;  /* 0x00000052a01c723c */ /* 0x080fe6000004181c */
[--C-:B-----5:R-:W-:Y:S02]  /*fb40*/  FFMA.FTZ R3, R42, c[0x0][0x2d0], -R92.reuse ;  /* 0x0000b4002a037a23 */ /* 0x120fe4000001085c */
[C---:B------:R-:W-:Y:S02]  /*fb50*/  FMUL.FTZ R42, R94.reuse, R150 ;  /* 0x000000965e2a7220 */ /* 0x040fe40000410000 */
[----:B------:R-:W-:Y:S01]  /*fb60*/  FMUL.FTZ R43, R94, R151 ;  /* 0x000000975e2b7220 */ /* 0x000fe20000410000 */
[----:B------:R-:W-:Y:S01]  /*fb70*/  MUFU.EX2 R147, R115 ;  /* 0x0000007300937308 */ /* 0x000fe20000000800 */
[--C-:B------:R-:W-:Y:S03]  /*fb80*/  FFMA.FTZ R81, R46, c[0x0][0x2d0], -R92.reuse ;  /* 0x0000b4002e517a23 */ /* 0x100fe6000001085c */
[----:B------:R-:W-:Y:S01]  /*fb90*/  FFMA.FTZ R92, R79, c[0x0][0x2d0], -R92 ;  /* 0x0000b4004f5c7a23 */ /* 0x000fe2000001085c */
[----:B------:R-:W-:Y:S01]  /*fba0*/  F2FP.BF16.PACK_AB R46, R235, R227 ;  /* 0x000000e3eb2e723e */ /* 0x000fe200000010ff */
[----:B------:R-:W-:Y:S04]  /*fbb0*/  HMMA.16816.F32.BF16 R40, R100, R82, R40 ;  /* 0x000000526428723c */ /* 0x000fe80000041828 */
[--C-:B------:R-:W-:Y:S01]  /*fbc0*/  FFMA.FTZ R116, R57, c[0x0][0x2d0], -R98.reuse ;  /* 0x0000b40039747a23 */ /* 0x100fe20000010862 */
[----:B------:R-:W-:Y:S01]  /*fbd0*/  F2FP.BF16.PACK_AB R57, R185, R212 ;  /* 0x000000d4b939723e */ /* 0x000fe200000010ff */
[----:B------:R-:W-:Y:S01]  /*fbe0*/  FFMA.FTZ R98, R77, c[0x0][0x2d0], -R98 ;  /* 0x0000b4004d627a23 */ /* 0x000fe20000010862 */
[----:B------:R-:W-:Y:S01]  /*fbf0*/  MUFU.EX2 R146, R120 ;  /* 0x0000007800927308 */ /* 0x000fe20000000800 */
[----:B--2---:R-:W-:Y:S01]  /*fc00*/  F2FP.BF16.PACK_AB R44, R223, R132 ;  /* 0x00000084df2c723e */ /* 0x004fe200000010ff */
[----:B------:R-:W2:Y:S03]  /*fc10*/  LDSM.16.MT88.4 R76, [R189+0x1000] ;  /* 0x00100000bd4c783b */ /* 0x000ea60000004200 */
[----:B-1----:R-:W-:Y:S01]  /*fc20*/  F2FP.BF16.PACK_AB R59, R228, R229 ;  /* 0x000000e5e43b723e */ /* 0x002fe200000010ff */
[----:B------:R-:W-:Y:S02]  /*fc30*/  FFMA.FTZ R94, R94, R240, R187 ;  /* 0x000000f05e5e7223 */ /* 0x000fe400000100bb */
[-C--:B------:R-:W-:Y:S02]  /*fc40*/  HMMA.16816.F32.BF16 R4, R44, R104.reuse, R4 ;  /* 0x000000682c04723c */ /* 0x080fe40000041804 */
[----:B------:R-:W-:Y:S03]  /*fc50*/  MUFU.EX2 R142, R80 ;  /* 0x00000050008e7308 */ /* 0x000fe60000000800 */
[----:B------:R-:W-:Y:S02]  /*fc60*/  FFMA.FTZ R0, R0, R250, R208 ;  /* 0x000000fa00007223 */ /* 0x000fe400000100d0 */
[----:B------:R-:W-:Y:S01]  /*fc70*/  FFMA.FTZ R93, R93, R251, R186 ;  /* 0x000000fb5d5d7223 */ /* 0x000fe200000100ba */
[C---:B------:R-:W-:Y:S04]  /*fc80*/  HMMA.16816.F32.BF16 R8, R56.reuse, R104, R8 ;  /* 0x000000683808723c */ /* 0x040fe80000041808 */
[----:B------:R1:W-:Y:S04]  /*fc90*/  MUFU.EX2 R141, R81 ;  /* 0x00000051008d7308 */ /* 0x0003e80000000800 */
[-C--:B------:R-:W-:Y:S06]  /*fca0*/  HMMA.16816.F32.BF16 R12, R56, R106.reuse, R12 ;  /* 0x0000006a380c723c */ /* 0x080fec000004180c */
[----:B------:R-:W-:Y:S02]  /*fcb0*/  MUFU.EX2 R187, R123 ;  /* 0x0000007b00bb7308 */ /* 0x000fe40000000800 */
[C---:B------:R-:W-:Y:S08]  /*fcc0*/  HMMA.16816.F32.BF16 R16, R44.reuse, R106, R16 ;  /* 0x0000006a2c10723c */ /* 0x040ff00000041810 */
[-C--:B------:R-:W-:Y:S01]  /*fcd0*/  HMMA.16816.F32.BF16 R84, R44, R108.reuse, R84 ;  /* 0x0000006c2c54723c */ /* 0x080fe20000041854 */
[----:B------:R-:W-:Y:S01]  /*fce0*/  MUFU.EX2 R145, R121 ;  /* 0x0000007900917308 */ /* 0x000fe20000000800 */
[----:B-1----:R-:W-:Y:S06]  /*fcf0*/  LDSM.16.MT88.4 R80, [R190+0x1000] ;  /* 0x00100000be50783b */ /* 0x002fec0000004200 */
[C---:B------:R-:W-:Y:S03]  /*fd00*/  HMMA.16816.F32.BF16 R88, R56.reuse, R108, R88 ;  /* 0x0000006c3858723c */ /* 0x040fe60000041858 */
[----:B------:R1:W-:Y:S05]  /*fd10*/  MUFU.EX2 R144, R122 ;  /* 0x0000007a00907308 */ /* 0x0003ea0000000800 */
[-C--:B------:R-:W-:Y:S05]  /*fd20*/  HMMA.16816.F32.BF16 R20, R56, R110.reuse, R20 ;  /* 0x0000006e3814723c */ /* 0x080fea0000041814 */
[----:B------:R4:W-:Y:S03]  /*fd30*/  MUFU.EX2 R135, R3 ;  /* 0x0000000300877308 */ /* 0x0009e60000000800 */
[C---:B------:R-:W-:Y:S07]  /*fd40*/  HMMA.16816.F32.BF16 R32, R44.reuse, R110, R32 ;  /* 0x0000006e2c20723c */ /* 0x040fee0000041820 */
[----:B------:R-:W5:Y:S01]  /*fd50*/  MUFU.EX2 R140, R99 ;  /* 0x00000063008c7308 */ /* 0x000f620000000800 */
[-C--:B------:R-:W-:Y:S01]  /*fd60*/  HMMA.16816.F32.BF16 R36, R44, R60.reuse, R36 ;  /* 0x0000003c2c24723c */ /* 0x080fe20000041824 */
[----:B-1----:R-:W-:Y:S07]  /*fd70*/  LDSM.16.MT88.4 R120, [R193+0x2000] ;  /* 0x00200000c178783b */ /* 0x002fee0000004200 */
[C---:B------:R-:W-:Y:S01]  /*fd80*/  HMMA.16816.F32.BF16 R48, R56.reuse, R60, R48 ;  /* 0x0000003c3830723c */ /* 0x040fe20000041830 */
[----:B------:R-:W-:Y:S03]  /*fd90*/  MUFU.EX2 R171, R181 ;  /* 0x000000b500ab7308 */ /* 0x000fe60000000800 */
[----:B----4-:R-:W-:Y:S04]  /*fda0*/  FADD.FTZ R3, R217, R112 ;  /* 0x00000070d9037221 */ /* 0x010fe80000010000 */
[-C--:B------:R-:W-:Y:S03]  /*fdb0*/  HMMA.16816.F32.BF16 R52, R56, R62.reuse, R52 ;  /* 0x0000003e3834723c */ /* 0x080fe60000041834 */
[----:B------:R1:W-:Y:S05]  /*fdc0*/  MUFU.EX2 R181, R113 ;  /* 0x0000007100b57308 */ /* 0x0003ea0000000800 */
[C---:B------:R-:W-:Y:S01]  /*fdd0*/  HMMA.16816.F32.BF16 R64, R44.reuse, R62, R64 ;  /* 0x0000003e2c40723c */ /* 0x040fe20000041840 */
[----:B------:R-:W4:Y:S04]  /*fde0*/  LDSM.16.MT88.4 R60, [R193+0x1000] ;  /* 0x00100000c13c783b */ /* 0x000f280000004200 */
[----:B------:R-:W-:Y:S03]  /*fdf0*/  MUFU.EX2 R143, R119 ;  /* 0x00000077008f7308 */ /* 0x000fe60000000800 */
[-C--:B---3--:R-:W-:Y:S07]  /*fe00*/  HMMA.16816.F32.BF16 R68, R44, R72.reuse, R68 ;  /* 0x000000482c44723c */ /* 0x088fee0000041844 */
[----:B------:R-:W3:Y:S01]  /*fe10*/  MUFU.EX2 R169, R118 ;  /* 0x0000007600a97308 */ /* 0x000ee20000000800 */
[C---:B------:R-:W-:Y:S01]  /*fe20*/  HMMA.16816.F32.BF16 R24, R56.reuse, R72, R24 ;  /* 0x000000483818723c */ /* 0x040fe20000041818 */
[----:B-1----:R-:W-:Y:S07]  /*fe30*/  LDSM.16.MT88.4 R112, [R189+0x2000] ;  /* 0x00200000bd70783b */ /* 0x002fee0000004200 */
[-C--:B------:R-:W-:Y:S01]  /*fe40*/  HMMA.16816.F32.BF16 R28, R56, R74.reuse, R28 ;  /* 0x0000004a381c723c */ /* 0x080fe2000004181c */
[----:B------:R-:W-:Y:S06]  /*fe50*/  MUFU.EX2 R186, R158 ;  /* 0x0000009e00ba7308 */ /* 0x000fec0000000800 */
[----:B-----5:R-:W-:Y:S01]  /*fe60*/  F2FP.BF16.PACK_AB R59, R140, R141 ;  /* 0x0000008d8c3b723e */ /* 0x020fe200000010ff */
[----:B------:R-:W-:Y:S01]  /*fe70*/  HMMA.16816.F32.BF16 R40, R44, R74, R40 ;  /* 0x0000004a2c28723c */ /* 0x000fe20000041828 */
[----:B------:R-:W1:Y:S02]  /*fe80*/  LDSM.16.MT88.4 R72, [R192+0x1000] ;  /* 0x00100000c048783b */ /* 0x000e640000004200 */
[----:B------:R-:W5:Y:S01]  /*fe90*/  MUFU.EX2 R163, R184 ;  /* 0x000000b800a37308 */ /* 0x000f620000000800 */
[----:B------:R-:W-:Y:S02]  /*fea0*/  FADD.FTZ R57, R214, R94 ;  /* 0x0000005ed6397221 */ /* 0x000fe40000010000 */
[----:B------:R-:W-:Y:S01]  /*feb0*/  FADD.FTZ R56, R210, R93 ;  /* 0x0000005dd2387221 */ /* 0x000fe20000010000 */
[----:B------:R-:W-:Y:S01]  /*fec0*/  F2FP.BF16.PACK_AB R44, R243, R239 ;  /* 0x000000eff32c723e */ /* 0x000fe200000010ff */
[----:B------:R-:W-:Y:S01]  /*fed0*/  FADD.FTZ R94, R209, R0 ;  /* 0x00000000d15e7221 */ /* 0x000fe20000010000 */
[----:B------:R-:W-:Y:S03]  /*fee0*/  F2FP.BF16.PACK_AB R45, R242, R234 ;  /* 0x000000eaf22d723e */ /* 0x000fe600000010ff */
[----:B------:R-:W-:Y:S01]  /*fef0*/  F2FP.BF16.PACK_AB R46, R230, R245 ;  /* 0x000000f5e62e723e */ /* 0x000fe200000010ff */
[----:B------:R-:W-:Y:S01]  /*ff00*/  FADD.FTZ R93, R221, R57 ;  /* 0x00000039dd5d7221 */ /* 0x000fe20000010000 */
[----:B------:R-:W-:Y:S01]  /*ff10*/  F2FP.BF16.PACK_AB R47, R218, R219 ;  /* 0x000000dbda2f723e */ /* 0x000fe200000010ff */
[----:B------:R-:W-:Y:S01]  /*ff20*/  MUFU.EX2 R162, R182 ;  /* 0x000000b600a27308 */ /* 0x000fe20000000800 */
[----:B---3--:R-:W-:Y:S01]  /*ff30*/  F2FP.BF16.PACK_AB R58, R169, R146 ;  /* 0x00000092a93a723e */ /* 0x008fe200000010ff */
[----:B------:R-:W-:Y:S01]  /*ff40*/  FADD.FTZ R0, R216, R3 ;  /* 0x00000003d8007221 */ /* 0x000fe20000010000 */
[----:B------:R-:W-:Y:S01]  /*ff50*/  F2FP.BF16.PACK_AB R57, R142, R135 ;  /* 0x000000878e39723e */ /* 0x000fe200000010ff */
[----:B------:R-:W-:Y:S01]  /*ff60*/  FADD.FTZ R3, R215, R56 ;  /* 0x00000038d7037221 */ /* 0x000fe20000010000 */
[----:B------:R-:W-:Y:S01]  /*ff70*/  F2FP.BF16.PACK_AB R56, R143, R147 ;  /* 0x000000938f38723e */ /* 0x000fe200000010ff */
[-C--:B--2---:R-:W-:Y:S03]  /*ff80*/  HMMA.16816.F32.BF16 R4, R44, R76.reuse, R4 ;  /* 0x0000004c2c04723c */ /* 0x084fe60000041804 */
[----:B------:R-:W-:Y:S01]  /*ff90*/  FADD.FTZ R0, R247, R0 ;  /* 0x00000000f7007221 */ /* 0x000fe20000010000 */
[----:B------:R-:W2:Y:S01]  /*ffa0*/  MUFU.EX2 R161, R164 ;  /* 0x000000a400a17308 */ /* 0x000ea20000000800 */
[----:B------:R-:W-:Y:S01]  /*ffb0*/  FADD.FTZ R3, R244, R3 ;  /* 0x00000003f4037221 */ /* 0x000fe20000010000 */
[----:B-----5:R-:W-:Y:S02]  /*ffc0*/  F2FP.BF16.PACK_AB R150, R163, R165 ;  /* 0x000000a5a396723e */ /* 0x020fe400000010ff */
[C---:B------:R-:W-:Y:S04]  /*ffd0*/  HMMA.16816.F32.BF16 R8, R56.reuse, R76, R8 ;  /* 0x0000004c3808723c */ /* 0x040fe80000041808 */
[----:B------:R-:W-:Y:S02]  /*ffe0*/  FADD.FTZ R3, R133, R3 ;  /* 0x0000000385037221 */ /* 0x000fe40000010000 */
[----:B------:R-:W-:Y:S02]  /*fff0*/  MUFU.EX2 R168, R117 ;  /* 0x0000007500a87308 */ /* 0x000fe40000000800 */
[-C--:B------:R-:W-:Y:S04]  /*10000*/  HMMA.16816.F32.BF16 R12, R56, R78.reuse, R12 ;  /* 0x0000004e380c723c */ /* 0x080fe8000004180c */
[----:B------:R-:W-:Y:S04]  /*10010*/  FADD.FTZ R3, R220, R3 ;  /* 0x00000003dc037221 */ /* 0x000fe80000010000 */
[C---:B------:R-:W-:Y:S01]  /*10020*/  HMMA.16816.F32.BF16 R16, R44.reuse, R78, R16 ;  /* 0x0000004e2c10723c */ /* 0x040fe20000041810 */
[----:B------:R-:W-:Y:S01]  /*10030*/  LDSM.16.MT88.4 R76, [R193+0x1800] ;  /* 0x00180000c14c783b */ /* 0x000fe20000004200 */
[----:B------:R-:W-:Y:S02]  /*10040*/  MUFU.EX2 R172, R116 ;  /* 0x0000007400ac7308 */ /* 0x000fe40000000800 */
[----:B--2---:R-:W-:Y:S01]  /*10050*/  F2FP.BF16.PACK_AB R151, R161, R162 ;  /* 0x000000a2a197723e */ /* 0x004fe200000010ff */
[----:B------:R-:W-:Y:S03]  /*10060*/  FADD.FTZ R3, R225, R3 ;  /* 0x00000003e1037221 */ /* 0x000fe60000010000 */
[-C--:B----4-:R-:W-:Y:S04]  /*10070*/  HMMA.16816.F32.BF16 R84, R44, R60.reuse, R84 ;  /* 0x0000003c2c54723c */ /* 0x090fe80000041854 */
[----:B------:R-:W-:Y:S01]  /*10080*/  MUFU.EX2 R160, R124 ;  /* 0x0000007c00a07308 */ /* 0x000fe20000000800 */
[----:B------:R-:W-:Y:S03]  /*10090*/  FADD.FTZ R3, R233, R3 ;  /* 0x00000003e9037221 */ /* 0x000fe60000010000 */
[C---:B------:R-:W-:Y:S06]  /*100a0*/  HMMA.16816.F32.BF16 R88, R56.reuse, R60, R88 ;  /* 0x0000003c3858723c */ /* 0x040fec0000041858 */
[----:B------:R-:W-:Y:S02]  /*100b0*/  MUFU.EX2 R159, R125 ;  /* 0x0000007d009f7308 */ /* 0x000fe40000000800 */
[-C--:B------:R-:W-:Y:S08]  /*100c0*/  HMMA.16816.F32.BF16 R20, R56, R62.reuse, R20 ;  /* 0x0000003e3814723c */ /* 0x080ff00000041814 */
[C---:B------:R-:W-:Y:S01]  /*100d0*/  HMMA.16816.F32.BF16 R32, R44.reuse, R62, R32 ;  /* 0x0000003e2c20723c */ /* 0x040fe20000041820 */
[----:B------:R-:W2:Y:S01]  /*100e0*/  LDSM.16.MT88.4 R60, [R189+0x1800] ;  /* 0x00180000bd3c783b */ /* 0x000ea20000004200 */
[----:B------:R-:W-:Y:S06]  /*100f0*/  MUFU.EX2 R158, R129 ;  /* 0x00000081009e7308 */ /* 0x000fec0000000800 */
[-C--:B------:R-:W-:Y:S04]  /*10100*/  HMMA.16816.F32.BF16 R36, R44, R80.reuse, R36 ;  /* 0x000000502c24723c */ /* 0x080fe80000041824 */
[----:B------:R-:W3:Y:S04]  /*10110*/  MUFU.EX2 R157, R130 ;  /* 0x00000082009d7308 */ /* 0x000ee80000000800 */
[C---:B------:R-:W-:Y:S06]  /*10120*/  HMMA.16816.F32.BF16 R48, R56.reuse, R80, R48 ;  /* 0x000000503830723c */ /* 0x040fec0000041830 */
[----:B------:R-:W-:Y:S02]  /*10130*/  MUFU.EX2 R156, R131 ;  /* 0x00000083009c7308 */ /* 0x000fe40000000800 */
[-C--:B------:R-:W-:Y:S08]  /*10140*/  HMMA.16816.F32.BF16 R52, R56, R82.reuse, R52 ;  /* 0x000000523834723c */ /* 0x080ff00000041834 */
[C---:B------:R-:W-:Y:S01]  /*10150*/  HMMA.16816.F32.BF16 R64, R44.reuse, R82, R64 ;  /* 0x000000522c40723c */ /* 0x040fe20000041840 */
[----:B------:R-:W4:Y:S03]  /*10160*/  LDSM.16.MT88.4 R80, [R190+0x1800] ;  /* 0x00180000be50783b */ /* 0x000f260000004200 */
[----:B---3--:R-:W-:Y:S04]  /*10170*/  F2FP.BF16.PACK_AB R152, R157, R158 ;  /* 0x0000009e9d98723e */ /* 0x008fe800000010ff */
[-C--:B-1----:R-:W-:Y:S08]  /*10180*/  HMMA.16816.F32.BF16 R68, R44, R72.reuse, R68 ;  /* 0x000000482c44723c */ /* 0x082ff00000041844 */
[C---:B------:R-:W-:Y:S07]  /*10190*/  HMMA.16816.F32.BF16 R24, R56.reuse, R72, R24 ;  /* 0x000000483818723c */ /* 0x040fee0000041818 */
[----:B------:R-:W-:Y:S01]  /*101a0*/  FADD.FTZ R72, R232, R94 ;  /* 0x0000005ee8487221 */ /* 0x000fe20000010000 */
[-C--:B------:R-:W-:Y:S04]  /*101b0*/  HMMA.16816.F32.BF16 R28, R56, R74.reuse, R28 ;  /* 0x0000004a381c723c */ /* 0x080fe8000004181c */
[----:B------:R-:W-:Y:S02]  /*101c0*/  FADD.FTZ R99, R231, R72 ;  /* 0x00000048e7637221 */ /* 0x000fe40000010000 */
[----:B------:R-:W-:Y:S01]  /*101d0*/  FADD.FTZ R94, R132, R0 ;  /* 0x00000000845e7221 */ /* 0x000fe20000010000 */
[----:B------:R-:W-:Y:S01]  /*101e0*/  F2FP.BF16.PACK_AB R58, R181, R178 ;  /* 0x000000b2b53a723e */ /* 0x000fe200000010ff */
[----:B------:R-:W-:Y:S01]  /*101f0*/  HMMA.16816.F32.BF16 R40, R44, R74, R40 ;  /* 0x0000004a2c28723c */ /* 0x000fe20000041828 */
[----:B------:R-:W1:Y:S03]  /*10200*/  LDSM.16.MT88.4 R72, [R192+0x1800] ;  /* 0x00180000c048783b */ /* 0x000e660000004200 */
[----:B------:R-:W-:Y:S01]  /*10210*/  FADD.FTZ R56, R246, R93 ;  /* 0x0000005df6387221 */ /* 0x000fe20000010000 */
[----:B------:R-:W-:Y:S01]  /*10220*/  F2FP.BF16.PACK_AB R57, R144, R145 ;  /* 0x000000919039723e */ /* 0x000fe200000010ff */
[----:B------:R-:W-:Y:S01]  /*10230*/  FADD.FTZ R0, R212, R99 ;  /* 0x00000063d4007221 */ /* 0x000fe20000010000 */
[----:B------:R-:W-:Y:S01]  /*10240*/  F2FP.BF16.PACK_AB R44, R180, R171 ;  /* 0x000000abb42c723e */ /* 0x000fe200000010ff */
[----:B------:R-:W-:Y:S01]  /*10250*/  FADD.FTZ R93, R134, R56 ;  /* 0x00000038865d7221 */ /* 0x000fe20000010000 */
[----:B------:R-:W-:Y:S03]  /*10260*/  F2FP.BF16.PACK_AB R45, R173, R170 ;  /* 0x000000aaad2d723e */ /* 0x000fe600000010ff */
[----:B------:R-:W-:Y:S01]  /*10270*/  F2FP.BF16.PACK_AB R46, R213, R179 ;  /* 0x000000b3d52e723e */ /* 0x000fe200000010ff */
[----:B------:R-:W-:Y:S01]  /*10280*/  FADD.FTZ R0, R185, R0 ;  /* 0x00000000b9007221 */ /* 0x000fe20000010000 */
[----:B------:R-:W-:Y:S02]  /*10290*/  F2FP.BF16.PACK_AB R47, R187, R186 ;  /* 0x000000babb2f723e */ /* 0x000fe400000010ff */
[----:B------:R-:W-:Y:S01]  /*102a0*/  F2FP.BF16.PACK_AB R56, R172, R168 ;  /* 0x000000a8ac38723e */ /* 0x000fe200000010ff */
[----:B------:R-:W-:Y:S01]  /*102b0*/  FADD.FTZ R0, R229, R0 ;  /* 0x00000000e5007221 */ /* 0x000fe20000010000 */
[----:B------:R-:W-:Y:S02]  /*102c0*/  F2FP.BF16.PACK_AB R59, R159, R160 ;  /* 0x000000a09f3b723e */ /* 0x000fe400000010ff */
[----:B------:R-:W-:Y:S01]  /*102d0*/  MOV R99, R2 ;  /* 0x0000000200637202 */ /* 0x000fe20000000f00 */
[-C--:B--2---:R-:W-:Y:S03]  /*102e0*/  HMMA.16816.F32.BF16 R4, R44, R60.reuse, R4 ;  /* 0x0000003c2c04723c */ /* 0x084fe60000041804 */
[----:B------:R-:W-:Y:S05]  /*102f0*/  FADD.FTZ R0, R228, R0 ;  /* 0x00000000e4007221 */ /* 0x000fea0000010000 */
[C---:B------:R-:W-:Y:S01]  /*10300*/  HMMA.16816.F32.BF16 R8, R56.reuse, R60, R8 ;  /* 0x0000003c3808723c */ /* 0x040fe20000041808 */
[----:B------:R-:W-:Y:S07]  /*10310*/  MUFU.EX2 R60, R92 ;  /* 0x0000005c003c7308 */ /* 0x000fee0000000800 */
[-C--:B------:R-:W-:Y:S03]  /*10320*/  HMMA.16816.F32.BF16 R12, R56, R62.reuse, R12 ;  /* 0x0000003e380c723c */ /* 0x080fe6000004180c */
[----:B------:R-:W2:Y:S05]  /*10330*/  MUFU.EX2 R61, R128 ;  /* 0x00000080003d7308 */ /* 0x000eaa0000000800 */
[C---:B------:R-:W-:Y:S05]  /*10340*/  HMMA.16816.F32.BF16 R16, R44.reuse, R62, R16 ;  /* 0x0000003e2c10723c */ /* 0x040fea0000041810 */
[----:B------:R-:W-:Y:S03]  /*10350*/  MUFU.EX2 R62, R127 ;  /* 0x0000007f003e7308 */ /* 0x000fe60000000800 */
[-C--:B------:R-:W-:Y:S07]  /*10360*/  HMMA.16816.F32.BF16 R84, R44, R76.reuse, R84 ;  /* 0x0000004c2c54723c */ /* 0x080fee0000041854 */
[----:B------:R-:W3:Y:S01]  /*10370*/  MUFU.EX2 R63, R126 ;  /* 0x0000007e003f7308 */ /* 0x000ee20000000800 */
[C---:B------:R-:W-:Y:S04]  /*10380*/  HMMA.16816.F32.BF16 R88, R56.reuse, R76, R88 ;  /* 0x0000004c3858723c */ /* 0x040fe80000041858 */
[----:B--2---:R-:W-:Y:S04]  /*10390*/  F2FP.BF16.PACK_AB R155, R60, R61 ;  /* 0x0000003d3c9b723e */ /* 0x004fe800000010ff */
[-C--:B------:R-:W-:Y:S01]  /*103a0*/  HMMA.16816.F32.BF16 R20, R56, R78.reuse, R20 ;  /* 0x0000004e3814723c */ /* 0x080fe20000041814 */
[----:B------:R-:W2:Y:S07]  /*103b0*/  MUFU.EX2 R76, R98 ;  /* 0x00000062004c7308 */ /* 0x000eae0000000800 */
[C---:B------:R-:W-:Y:S04]  /*103c0*/  HMMA.16816.F32.BF16 R32, R44.reuse, R78, R32 ;  /* 0x0000004e2c20723c */ /* 0x040fe80000041820 */
[----:B---3--:R-:W-:Y:S04]  /*103d0*/  F2FP.BF16.PACK_AB R153, R62, R63 ;  /* 0x0000003f3e99723e */ /* 0x008fe800000010ff */
[-C--:B----4-:R-:W-:Y:S08]  /*103e0*/  HMMA.16816.F32.BF16 R36, R44, R80.reuse, R36 ;  /* 0x000000502c24723c */ /* 0x090ff00000041824 */
[C---:B------:R-:W-:Y:S04]  /*103f0*/  HMMA.16816.F32.BF16 R48, R56.reuse, R80, R48 ;  /* 0x000000503830723c */ /* 0x040fe80000041830 */
[----:B--2---:R-:W-:Y:S02]  /*10400*/  F2FP.BF16.PACK_AB R154, R76, R156 ;  /* 0x0000009c4c9a723e */ /* 0x004fe400000010ff */
[----:B------:R-:W-:Y:S02]  /*10410*/  MOV R98, R95 ;  /* 0x0000005f00627202 */ /* 0x000fe40000000f00 */
[-C--:B------:R-:W-:Y:S08]  /*10420*/  HMMA.16816.F32.BF16 R52, R56, R82.reuse, R52 ;  /* 0x000000523834723c */ /* 0x080ff00000041834 */
[C---:B------:R-:W-:Y:S08]  /*10430*/  HMMA.16816.F32.BF16 R64, R44.reuse, R82, R64 ;  /* 0x000000522c40723c */ /* 0x040ff00000041840 */
[-C--:B-1----:R-:W-:Y:S08]  /*10440*/  HMMA.16816.F32.BF16 R68, R44, R72.reuse, R68 ;  /* 0x000000482c44723c */ /* 0x082ff00000041844 */
[C---:B------:R-:W-:Y:S08]  /*10450*/  HMMA.16816.F32.BF16 R24, R56.reuse, R72, R24 ;  /* 0x000000483818723c */ /* 0x040ff00000041818 */
[-C--:B------:R-:W-:Y:S07]  /*10460*/  HMMA.16816.F32.BF16 R28, R56, R74.reuse, R28 ;  /* 0x0000004a381c723c */ /* 0x080fee000004181c */
[----:B------:R-:W-:Y:S01]  /*10470*/  FADD.FTZ R57, R223, R94 ;  /* 0x0000005edf397221 */ /* 0x000fe20000010000 */
[----:B------:R-:W-:Y:S04]  /*10480*/  HMMA.16816.F32.BF16 R40, R44, R74, R40 ;  /* 0x0000004a2c28723c */ /* 0x000fe80000041828 */
[----:B------:R-:W-:Y:S01]  /*10490*/  FADD.FTZ R56, R222, R93 ;  /* 0x0000005dde387221 */ /* 0x000fe20000010000 */
[----:B------:R-:W-:Y:S02]  /*104a0*/  MOV R93, R96 ;  /* 0x00000060005d7202 */ /* 0x000fe40000000f00 */
[----:B------:R-:W-:Y:S01]  /*104b0*/  FADD.FTZ R44, R227, R57 ;  /* 0x00000039e32c7221 */ /* 0x000fe20000010000 */
[-C--:B------:R-:W-:Y:S01]  /*104c0*/  HMMA.16816.F32.BF16 R100, R148, R112.reuse, R4 ;  /* 0x000000709464723c */ /* 0x080fe20000041804 */
[----:B------:R-:W1:Y:S04]  /*104d0*/  LDSM.16.MT88.4 R4, [R192+0x2000] ;  /* 0x00200000c004783b */ /* 0x000e680000004200 */
[----:B------:R-:W-:Y:S03]  /*104e0*/  FADD.FTZ R45, R226, R56 ;  /* 0x00000038e22d7221 */ /* 0x000fe60000010000 */
        /* <DEDUP_REMOVED lines=61> */
[----:B------:R-:W-:Y:S02]  /*108c0*/  FADD.FTZ R0, R60, R0 ;  /* 0x000000003c007221 */ /* 0x000fe40000010000 */
[----:B------:R-:W-:Y:S02]  /*108d0*/  FADD.FTZ R3, R156, R3 ;  /* 0x000000039c037221 */ /* 0x000fe40000010000 */
[----:B------:R-:W-:Y:S01]  /*108e0*/  FADD.FTZ R238, R163, R5 ;  /* 0x00000005a3ee7221 */ /* 0x000fe20000010000 */
[----:B------:R1:W-:Y:S01]  /*108f0*/  STL [R1], R0 ;  /* 0x0000000001007387 */ /* 0x0003e20000100800 */
[----:B------:R-:W-:Y:S02]  /*10900*/  FADD.FTZ R240, R161, R4 ;  /* 0x00000004a1f07221 */ /* 0x000fe40000010000 */
[----:B------:R-:W-:Y:S01]  /*10910*/  FADD.FTZ R251, R76, R3 ;  /* 0x000000034cfb7221 */ /* 0x000fe20000010000 */
[----:B-1----:R-:W-:Y:S01]  /*10920*/  MOV R0, R97 ;  /* 0x0000006100007202 */ /* 0x002fe20000000f00 */
[----:B------:R-:W-:-:S05]  /*10930*/  @P0 BRA `(.L_x_705) ;  /* 0xffffccf000000947 */ /* 0x000fca000383ffff */
.L_x_694:
[----:B------:R-:W2:Y:S02]  /*10940*/  LDL R2, [R1+0x4] ;  /* 0x0000040001027983 */ /* 0x000ea40000100800 */
[----:B--2---:R-:W-:-:S13]  /*10950*/  ISETP.GE.AND P0, PT, R206, R2, PT ;  /* 0x00000002ce00720c */ /* 0x004fda0003f06270 */
[----:B------:R-:W-:Y:S05]  /*10960*/  @!P0 BRA `(.L_x_706) ;  /* 0x0000504000008947 */ /* 0x000fea0003800000 */
[----:B------:R-:W-:Y:S01]  /*10970*/  IMAD.MOV.U32 R94, RZ, RZ, R96 ;  /* 0x000000ffff5e7224 */ /* 0x000fe200078e0060 */
[----:B------:R-:W-:Y:S01]  /*10980*/  MOV R99, R61 ;  /* 0x0000003d00637202 */ /* 0x000fe20000000f00 */
[----:B------:R-:W-:Y:S01]  /*10990*/  IMAD.MOV.U32 R93, RZ, RZ, R97 ;  /* 0x000000ffff5d7224 */ /* 0x000fe200078e0061 */
[----:B------:R-:W-:Y:S02]  /*109a0*/  MOV R98, R95 ;  /* 0x0000005f00627202 */ /* 0x000fe40000000f00 */
.L_x_734:
[----:B------:R-:W2:Y:S01]  /*109b0*/  LDL.64 R6, [R1+0x28] ;  /* 0x0000280001067983 */ /* 0x000ea20000100a00 */
[----:B------:R-:W-:Y:S04]  /*109c0*/  DEPBAR.LE SB0, 0x0 ;  /* 0x000080000000791a */ /* 0x000fe80000000000 */
[----:B------:R-:W3:Y:S01]  /*109d0*/  LDL R5, [R1+0x34] ;  /* 0x0000340001057983 */ /* 0x000ee20000100800 */
[----:B------:R-:W-:Y:S01]  /*109e0*/  WARPSYNC 0xffffffff ;  /* 0xffffffff00007948 */ /* 0x000fe20003800000 */
[----:B------:R-:W-:Y:S01]  /*109f0*/  SHF.R.S32.HI R0, RZ, 0x1f, R224 ;  /* 0x0000001fff007819 */ /* 0x000fe200000114e0 */
[----:B------:R-:W-:Y:S01]  /*10a00*/  IMAD.WIDE.U32 R2, R224, c[0x0][0x208], RZ ;  /* 0x00008200e0027a25 */ /* 0x000fe200078e00ff */
[----:B------:R-:W-:Y:S01]  /*10a10*/  BAR.SYNC.DEFER_BLOCKING 0x0 ;  /* 0x0000000000007b1d */ /* 0x000fe20000010000 */
[----:B------:R-:W-:Y:S02]  /*10a20*/  SHF.R.S32.HI R4, RZ, 0x1f, R205 ;  /* 0x0000001fff047819 */ /* 0x000fe400000114cd */
[----:B------:R-:W-:Y:S02]  /*10a30*/  IMAD R0, R0, c[0x0][0x208], RZ ;  /* 0x0000820000007a24 */ /* 0x000fe400078e02ff */
[C---:B------:R-:W-:Y:S01]  /*10a40*/  SHF.L.U64.HI R68, R205.reuse, 0x1, R4 ;  /* 0x00000001cd447819 */ /* 0x040fe20000010204 */
[----:B------:R-:W-:Y:S02]  /*10a50*/  IMAD.SHL.U32 R58, R205, 0x2, RZ ;  /* 0x00000002cd3a7824 */ /* 0x000fe400078e00ff */
[----:B------:R-:W-:Y:S04]  /*10a60*/  IMAD R0, R224, c[0x0][0x20c], R0 ;  /* 0x00008300e0007a24 */ /* 0x000fe800078e0200 */
[----:B------:R-:W-:Y:S01]  /*10a70*/  IMAD.IADD R3, R3, 0x1, R0 ;  /* 0x0000000103037824 */ /* 0x000fe200078e0200 */
[----:B------:R-:W-:Y:S03]  /*10a80*/  SHF.R.S32.HI R0, RZ, 0x1f, R211 ;  /* 0x0000001fff007819 */ /* 0x000fe600000114d3 */
[C---:B------:R-:W-:Y:S04]  /*10a90*/  IMAD.WIDE.U32 R2, R211.reuse, c[0x0][0x218], R2 ;  /* 0x00008600d3027a25 */ /* 0x040fe800078e0002 */
[----:B------:R-:W-:Y:S01]  /*10aa0*/  IMAD R0, R0, c[0x0][0x218], RZ ;  /* 0x0000860000007a24 */ /* 0x000fe200078e02ff */
[----:B------:R1:W4:Y:S03]  /*10ab0*/  LDSM.16.M88.4 R80, [R195] ;  /* 0x00000000c350783b */ /* 0x0003260000000200 */
[----:B------:R-:W-:Y:S01]  /*10ac0*/  IMAD R0, R211, c[0x0][0x21c], R0 ;  /* 0x00008700d3007a24 */ /* 0x000fe200078e0200 */
        /* <DEDUP_REMOVED lines=19> */
.L_x_845:
[-C--:B------:R-:W-:Y:S01]  /*10c00*/  HMMA.16816.F32.BF16 R4, R80, R16.reuse, RZ ;  /* 0x000000105004723c */ /* 0x080fe200000418ff */
[----:B------:R-:W3:Y:S01]  /*10c10*/  LDL R92, [R1+0x4] ;  /* 0x00000400015c7983 */ /* 0x000ee20000100800 */
[----:B------:R-:W-:Y:S01]  /*10c20*/  BSSY B0, `(.L_x_708) ;  /* 0x00000c3000007945 */ /* 0x000fe20003800000 */
[----:B------:R-:W-:Y:S02]  /*10c30*/  ISETP.GE.AND P2, PT, R205, c[0x0][0x1d4], PT ;  /* 0x00007500cd007a0c */ /* 0x000fe40003f46270 */
[----:B------:R-:W4:Y:S03]  /*10c40*/  SHFL.IDX PT, R2, R0, RZ, 0x181f ;  /* 0x00181fff00027589 */ /* 0x000f2600000e0000 */
[C---:B------:R-:W-:Y:S05]  /*10c50*/  HMMA.16816.F32.BF16 R8, R76.reuse, R16, RZ ;  /* 0x000000104c08723c */ /* 0x040fea00000418ff */
[----:B------:R-:W5:Y:S03]  /*10c60*/  SHFL.IDX PT, R3, R0, 0x1, 0x181f ;  /* 0x00381f0000037f89 */ /* 0x000f6600000e0000 */
[-C--:B------:R-:W-:Y:S05]  /*10c70*/  HMMA.16816.F32.BF16 R12, R76, R18.reuse, RZ ;  /* 0x000000124c0c723c */ /* 0x080fea00000418ff */
[----:B------:R-:W1:Y:S03]  /*10c80*/  SHFL.IDX PT, R55, R52, 0x1, 0x181f ;  /* 0x00381f0034377f89 */ /* 0x000e6600000e0000 */
[C---:B------:R-:W-:Y:S05]  /*10c90*/  HMMA.16816.F32.BF16 R16, R80.reuse, R18, RZ ;  /* 0x000000125010723c */ /* 0x040fea00000418ff */
[----:B------:R-:W2:Y:S03]  /*10ca0*/  SHFL.IDX PT, R53, R0, 0x2, 0x181f ;  /* 0x00581f0000357f89 */ /* 0x000ea600000e0000 */
[-C--:B------:R-:W-:Y:S05]  /*10cb0*/  HMMA.16816.F32.BF16 R20, R80, R32.reuse, RZ ;  /* 0x000000205014723c */ /* 0x080fea00000418ff */
[----:B------:R-:W-:Y:S03]  /*10cc0*/  SHFL.IDX PT, R56, R52, 0x2, 0x181f ;  /* 0x00581f0034387f89 */ /* 0x000fe600000e0000 */
[C---:B------:R-:W-:Y:S05]  /*10cd0*/  HMMA.16816.F32.BF16 R24, R76.reuse, R32, RZ ;  /* 0x000000204c18723c */ /* 0x040fea00000418ff */
[----:B------:R-:W1:Y:S03]  /*10ce0*/  SHFL.IDX PT, R54, R0, 0x3, 0x181f ;  /* 0x00781f0000367f89 */ /* 0x000e6600000e0000 */
[-C--:B------:R-:W-:Y:S05]  /*10cf0*/  HMMA.16816.F32.BF16 R28, R76, R34.reuse, RZ ;  /* 0x000000224c1c723c */ /* 0x080fea00000418ff */
[----:B------:R-:W-:Y:S03]  /*10d00*/  SHFL.IDX PT, R69, R52, 0x3, 0x181f ;  /* 0x00781f0034457f89 */ /* 0x000fe600000e0000 */
[C---:B------:R-:W-:Y:S05]  /*10d10*/  HMMA.16816.F32.BF16 R32, R80.reuse, R34, RZ ;  /* 0x000000225020723c */ /* 0x040fea00000418ff */
[----:B------:R1:W-:Y:S03]  /*10d20*/  SHFL.IDX PT, R73, R52, 0x4, 0x181f ;  /* 0x00981f0034497f89 */ /* 0x0003e600000e0000 */
[-C--:B------:R-:W-:Y:S05]  /*10d30*/  HMMA.16816.F32.BF16 R36, R80, R48.reuse, RZ ;  /* 0x000000305024723c */ /* 0x080fea00000418ff */
[----:B------:R-:W1:Y:S03]  /*10d40*/  SHFL.IDX PT, R0, R0, 0x4, 0x181f ;  /* 0x00981f0000007f89 */ /* 0x000e6600000e0000 */
[C---:B------:R-:W-:Y:S08]  /*10d50*/  HMMA.16816.F32.BF16 R40, R76.reuse, R48, RZ ;  /* 0x000000304c28723c */ /* 0x040ff000000418ff */
[-C--:B------:R-:W-:Y:S08]  /*10d60*/  HMMA.16816.F32.BF16 R44, R76, R50.reuse, RZ ;  /* 0x000000324c2c723c */ /* 0x080ff000000418ff */
[C---:B------:R-:W-:Y:S04]  /*10d70*/  HMMA.16816.F32.BF16 R48, R80.reuse, R50, RZ ;  /* 0x000000325030723c */ /* 0x040fe800000418ff */
[-C--:B----4-:R-:W-:Y:S02]  /*10d80*/  IADD3 R2, P0, R2, R58.reuse, RZ ;  /* 0x0000003a02027210 */ /* 0x090fe40007f1e0ff */
[-C--:B-----5:R-:W-:Y:S03]  /*10d90*/  IADD3 R62, P1, R3, R58.reuse, RZ ;  /* 0x0000003a033e7210 */ /* 0x0a0fe60007f3e0ff */
[--C-:B--2---:R-:W-:Y:S03]  /*10da0*/  IMAD.X R3, R57, 0x1, R68.reuse, P0 ;  /* 0x0000000139037824 */ /* 0x104fe600000e0644 */
[--C-:B-1----:R-:W-:Y:S01]  /*10db0*/  IMAD.X R63, R55, 0x1, R68.reuse, P1 ;  /* 0x00000001373f7824 */ /* 0x102fe200008e0644 */
[-C--:B------:R-:W-:Y:S01]  /*10dc0*/  IADD3 R60, P0, R53, R58.reuse, RZ ;  /* 0x0000003a353c7210 */ /* 0x080fe20007f1e0ff */
[----:B------:R1:W-:Y:S01]  /*10dd0*/  LDGSTS.E.BYPASS.LTC128B.128 [R207+0x100], [R2.64], !P2 ;  /* 0x0010000002cf7fae */ /* 0x0003e2000d101d46 */
[-C--:B------:R-:W-:Y:S02]  /*10de0*/  IADD3 R70, P1, R54, R58.reuse, RZ ;  /* 0x0000003a36467210 */ /* 0x080fe40007f3e0ff */
[-C--:B------:R-:W-:Y:S01]  /*10df0*/  HMMA.16816.F32.BF16 R52, R80, R64.reuse, RZ ;  /* 0x000000405034723c */ /* 0x080fe200000418ff */
[--C-:B------:R-:W-:Y:S01]  /*10e00*/  IMAD.X R61, R56, 0x1, R68.reuse, P0 ;  /* 0x00000001383d7824 */ /* 0x100fe200000e0644 */
[----:B------:R-:W-:Y:S01]  /*10e10*/  IADD3 R72, P0, R0, R58, RZ ;  /* 0x0000003a00487210 */ /* 0x000fe20007f1e0ff */
[--C-:B------:R-:W-:Y:S02]  /*10e20*/  IMAD.X R71, R69, 0x1, R68.reuse, P1 ;  /* 0x0000000145477824 */ /* 0x100fe400008e0644 */
[----:B------:R2:W-:Y:S02]  /*10e30*/  LDGSTS.E.BYPASS.LTC128B.128 [R207+0x900], [R62.64], !P2 ;  /* 0x009000003ecf7fae */ /* 0x0005e4000d101d46 */
[----:B------:R-:W-:Y:S01]  /*10e40*/  IMAD.X R73, R73, 0x1, R68, P0 ;  /* 0x0000000149497824 */ /* 0x000fe200000e0644 */
[C---:B------:R-:W-:Y:S05]  /*10e50*/  HMMA.16816.F32.BF16 R56, R76.reuse, R64, RZ ;  /* 0x000000404c38723c */ /* 0x040fea00000418ff */
[----:B------:R2:W-:Y:S08]  /*10e60*/  LDGSTS.E.BYPASS.LTC128B.128 [R207+0x1100], [R60.64], !P2 ;  /* 0x011000003ccf7fae */ /* 0x0005f0000d101d46 */
[----:B------:R4:W-:Y:S08]  /*10e70*/  LDGSTS.E.BYPASS.LTC128B.128 [R207+0x1900], [R70.64], !P2 ;  /* 0x0190000046cf7fae */ /* 0x0009f0000d101d46 */
[----:B------:R5:W-:Y:S08]  /*10e80*/  LDGSTS.E.BYPASS.LTC128B.128 [R207+0x2100], [R72.64], !P2 ;  /* 0x0210000048cf7fae */ /* 0x000bf0000d101d46 */
[----:B------:R-:W0:Y:S01]  /*10e90*/  LDGDEPBAR ;  /* 0x00000000000079af */ /* 0x000e220000000000 */
[-C--:B--2---:R-:W-:Y:S08]  /*10ea0*/  HMMA.16816.F32.BF16 R60, R76, R66.reuse, RZ ;  /* 0x000000424c3c723c */ /* 0x084ff000000418ff */
[C---:B------:R-:W-:Y:S08]  /*10eb0*/  HMMA.16816.F32.BF16 R64, R80.reuse, R66, RZ ;  /* 0x000000425040723c */ /* 0x040ff000000418ff */
[-C--:B----4-:R-:W-:Y:S08]  /*10ec0*/  HMMA.16816.F32.BF16 R68, R80, R156.reuse, RZ ;  /* 0x0000009c5044723c */ /* 0x090ff000000418ff */
[C---:B-----5:R-:W-:Y:S08]  /*10ed0*/  HMMA.16816.F32.BF16 R72, R76.reuse, R156, RZ ;  /* 0x0000009c4c48723c */ /* 0x060ff000000418ff */
        /* <DEDUP_REMOVED lines=17> */
[----:B------:R-:W5:Y:S07]  /*10ff0*/  LDSM.16.M88.4 R176, [R194+0x800] ;  /* 0x00080000c2b0783b */ /* 0x000f6e0000000200 */
[-C--:B------:R-:W-:Y:S08]  /*11000*/  HMMA.16816.F32.BF16 R52, R160, R180.reuse, R52 ;  /* 0x000000b4a034723c */ /* 0x080ff00000041834 */
[C---:B------:R-:W-:Y:S04]  /*11010*/  HMMA.16816.F32.BF16 R56, R168.reuse, R180, R56 ;  /* 0x000000b4a838723c */ /* 0x040fe80000041838 */
[----:B---3--:R-:W-:Y:S04]  /*11020*/  ISETP.GT.AND P0, PT, R206, R92, PT ;  /* 0x0000005cce00720c */ /* 0x008fe80003f04270 */
        /* <DEDUP_REMOVED lines=8> */
[----:B------:R-:W1:Y:S07]  /*110b0*/  LDSM.16.M88.4 R160, [R194+0x1800] ;  /* 0x00180000c2a0783b */ /* 0x000e6e0000000200 */
[-C--:B--2---:R-:W-:Y:S08]  /*110c0*/  HMMA.16816.F32.BF16 R4, R156, R164.reuse, R4 ;  /* 0x000000a49c04723c */ /* 0x084ff00000041804 */
[C---:B----4-:R-:W-:Y:S08]  /*110d0*/  HMMA.16816.F32.BF16 R8, R172.reuse, R164, R8 ;  /* 0x000000a4ac08723c */ /* 0x050ff00000041808 */
[-C--:B------:R-:W-:Y:S08]  /*110e0*/  HMMA.16816.F32.BF16 R12, R172, R166.reuse, R12 ;  /* 0x000000a6ac0c723c */ /* 0x080ff0000004180c */
[C---:B------:R-:W-:Y:S01]  /*110f0*/  HMMA.16816.F32.BF16 R16, R156.reuse, R166, R16 ;  /* 0x000000a69c10723c */ /* 0x040fe20000041810 */
[----:B------:R-:W2:Y:S07]  /*11100*/  LDSM.16.M88.4 R164, [R194+0x2000] ;  /* 0x00200000c2a4783b */ /* 0x000eae0000000200 */
[-C--:B-----5:R-:W-:Y:S08]  /*11110*/  HMMA.16816.F32.BF16 R20, R156, R176.reuse, R20 ;  /* 0x000000b09c14723c */ /* 0x0a0ff00000041814 */
        /* <DEDUP_REMOVED lines=8> */
[----:B------:R-:W3:Y:S07]  /*111a0*/  LDSM.16.M88.4 R168, [R197] ;  /* 0x00000000c5a8783b */ /* 0x000eee0000000200 */
[-C--:B-1----:R-:W-:Y:S08]  /*111b0*/  HMMA.16816.F32.BF16 R52, R156, R160.reuse, R52 ;  /* 0x000000a09c34723c */ /* 0x082ff00000041834 */
[C---:B------:R-:W-:Y:S08]  /*111c0*/  HMMA.16816.F32.BF16 R56, R172.reuse, R160, R56 ;  /* 0x000000a0ac38723c */ /* 0x040ff00000041838 */
[-C--:B------:R-:W-:Y:S08]  /*111d0*/  HMMA.16816.F32.BF16 R60, R172, R162.reuse, R60 ;  /* 0x000000a2ac3c723c */ /* 0x080ff0000004183c */
[C---:B------:R-:W-:Y:S01]  /*111e0*/  HMMA.16816.F32.BF16 R64, R156.reuse, R162, R64 ;  /* 0x000000a29c40723c */ /* 0x040fe20000041840 */
[----:B------:R-:W1:Y:S07]  /*111f0*/  LDSM.16.M88.4 R160, [R191+0x800] ;  /* 0x00080000bfa0783b */ /* 0x000e6e0000000200 */
[-C--:B--2---:R-:W-:Y:S08]  /*11200*/  HMMA.16816.F32.BF16 R68, R156, R164.reuse, R68 ;  /* 0x000000a49c44723c */ /* 0x084ff00000041844 */
[C---:B------:R-:W-:Y:S08]  /*11210*/  HMMA.16816.F32.BF16 R72, R172.reuse, R164, R72 ;  /* 0x000000a4ac48723c */ /* 0x040ff00000041848 */
[-C--:B------:R-:W-:Y:S01]  /*11220*/  HMMA.16816.F32.BF16 R76, R172, R166.reuse, R76 ;  /* 0x000000a6ac4c723c */ /* 0x080fe2000004184c */
[----:B------:R-:W-:Y:S07]  /*11230*/  LDSM.16.M88.4 R172, [R191+0x2000] ;  /* 0x00200000bfac783b */ /* 0x000fee0000000200 */
[----:B------:R-:W-:Y:S01]  /*11240*/  HMMA.16816.F32.BF16 R80, R156, R166, R80 ;  /* 0x000000a69c50723c */ /* 0x000fe20000041850 */
[----:B------:R-:W2:Y:S07]  /*11250*/  LDSM.16.M88.4 R156, [R191+0x1000] ;  /* 0x00100000bf9c783b */ /* 0x000eae0000000200 */
[-C--:B---3--:R-:W-:Y:S01]  /*11260*/  HMMA.16816.F32.BF16 R4, R168, R176.reuse, R4 ;  /* 0x000000b0a804723c */ /* 0x088fe20000041804 */
[----:B------:R-:W3:Y:S01]  /*11270*/  LDSM.16.M88.4 R164, [R191+0x1800] ;  /* 0x00180000bfa4783b */ /* 0x000ee20000000200 */
        /* <DEDUP_REMOVED lines=25> */
[----:B------:R-:W-:Y:S02]  /*11410*/  IMAD.MOV.U32 R211, RZ, RZ, RZ ;  /* 0x000000ffffd37224 */ /* 0x000fe400078e00ff */
[----:B------:R-:W-:Y:S01]  /*11420*/  IMAD.SHL.U32 R163, R205, 0x2, RZ ;  /* 0x00000002cda37824 */ /* 0x000fe200078e00ff */
[----:B------:R-:W-:Y:S01]  /*11430*/  ISETP.NE.AND P2, PT, R212, 0x1, PT ;  /* 0x00000001d400780c */ /* 0x000fe20003f45270 */
[----:B------:R-:W3:Y:S04]  /*11440*/  LDL R95, [R1+0x8] ;  /* 0x00000800015f7983 */ /* 0x000ee80000100800 */
[----:B------:R-:W4:Y:S04]  /*11450*/  LDL.64 R96, [R1+0x20] ;  /* 0x0000200001607983 */ /* 0x000f280000100a00 */
[----:B------:R-:W5:Y:S04]  /*11460*/  LDL R92, [R1+0x30] ;  /* 0x00003000015c7983 */ /* 0x000f680000100800 */
[----:B------:R-:W4:Y:S04]  /*11470*/  LDL.64 R208, [R1+0x18] ;  /* 0x0000180001d07983 */ /* 0x000f280000100a00 */
[----:B------:R-:W4:Y:S01]  /*11480*/  LDL R156, [R1+0x14] ;  /* 0x00001400019c7983 */ /* 0x000f220000100800 */
[----:B---3--:R-:W-:Y:S01]  /*11490*/  ISETP.GT.AND P1, PT, R95, 0x4f, PT ;  /* 0x0000004f5f00780c */ /* 0x008fe20003f24270 */
[----:B--2---:R-:W-:Y:S05]  /*114a0*/  IMAD R2, R206, 0x50, R210 ;  /* 0x00000050ce027824 */ /* 0x004fea00078e02d2 */
[----:B------:R-:W-:Y:S02]  /*114b0*/  IADD3 R2, R2, -0x50, R95 ;  /* 0xffffffb002027810 */ /* 0x000fe40007ffe05f */
[----:B------:R-:W-:Y:S03]  /*114c0*/  SHF.R.S32.HI R95, RZ, 0x1f, R205 ;  /* 0x0000001fff5f7819 */ /* 0x000fe600000114cd */
[----:B------:R-:W-:Y:S01]  /*114d0*/  @P2 IMAD.HI.U32 R3, R2, c[0x0][0x2bc], RZ ;  /* 0x0000af0002032a27 */ /* 0x000fe200078e00ff */
[----:B------:R-:W-:Y:S03]  /*114e0*/  SHF.L.U64.HI R95, R205, 0x1, R95 ;  /* 0x00000001cd5f7819 */ /* 0x000fe6000001025f */
[----:B------:R-:W-:Y:S01]  /*114f0*/  IMAD.MOV.U32 R0, RZ, RZ, R2 ;  /* 0x000000ffff007224 */ /* 0x000fe200078e0002 */
[----:B------:R-:W-:Y:S04]  /*11500*/  @P2 SHF.R.U32.HI R0, RZ, c[0x0][0x2c0], R3 ;  /* 0x0000b000ff002a19 */ /* 0x000fe80000011603 */
        /* <DEDUP_REMOVED lines=22> */
.L_x_846:
        /* <DEDUP_REMOVED lines=23> */
.L_x_847:
[----:B------:R-:W-:Y:S02]  /*117e0*/  ISETP.GE.AND P1, PT, R205, c[0x0][0x1d4], PT ;  /* 0x00007500cd007a0c */ /* 0x000fe40003f26270 */
[----:B--2---:R-:W-:Y:S05]  /*117f0*/  IADD3 R2, P0, R0, R163, RZ ;  /* 0x000000a300027210 */ /* 0x004fea0007f1e0ff */
[----:B-1----:R-:W-:Y:S06]  /*11800*/  IMAD.X R3, R92, 0x1, R95, P0 ;  /* 0x000000015c037824 */ /* 0x002fec00000e065f */
[----:B------:R-:W-:Y:S01]  /*11810*/  @!PT LDS RZ, [RZ] ;  /* 0x00000000fffff984 */ /* 0x000fe20000000800 */
[----:B------:R-:W-:Y:S01]  /*11820*/  @!PT LDS RZ, [RZ] ;  /* 0x00000000fffff984 */ /* 0x000fe20000000800 */
[----:B------:R-:W-:Y:S01]  /*11830*/  @!PT LDS RZ, [RZ] ;  /* 0x00000000fffff984 */ /* 0x000fe20000000800 */
[----:B------:R1:W-:Y:S02]  /*11840*/  LDGSTS.E.BYPASS.LTC128B.128 [R207+0x4900], [R2.64], !P1 ;  /* 0x0490000002cf7fae */ /* 0x0003e4000c901d46 */
.L_x_709:
[----:B------:R-:W-:Y:S05]  /*11850*/  BSYNC B0 ;  /* 0x0000000000007941 */ /* 0x000fea0003800000 */
.L_x_708:
[----:B-1----:R-:W2:Y:S01]  /*11860*/  LDL R3, [R1+0x38] ;  /* 0x0000380001037983 */ /* 0x002ea20000100800 */
[----:B------:R-:W-:Y:S01]  /*11870*/  IMAD.MOV.U32 R0, RZ, RZ, c[0x0][0x2c4] ;  /* 0x0000b100ff007624 */ /* 0x000fe200078e00ff */
[----:B------:R-:W-:Y:S01]  /*11880*/  ULDC UR4, c[0x0][0x324] ;  /* 0x0000c90000047ab9 */ /* 0x000fe20000000800 */
[----:B------:R-:W-:Y:S01]  /*11890*/  IMAD R92, R206, -0x50, RZ ;  /* 0xffffffb0ce5c7824 */ /* 0x000fe200078e02ff */
[----:B------:R-:W2:Y:S01]  /*118a0*/  LDL R2, [R1+0x3c] ;  /* 0x00003c0001027983 */ /* 0x000ea20000100800 */
[----:B------:R-:W-:Y:S01]  /*118b0*/  ULOP3.LUT UR4, URZ, UR4, URZ, 0x33, !UPT ;  /* 0x000000043f047292 */ /* 0x000fe2000f8e333f */
[----:B------:R-:W-:Y:S02]  /*118c0*/  ISETP.NE.AND P0, PT, R0, 0x1, PT ;  /* 0x000000010000780c */ /* 0x000fe40003f05270 */
[----:B------:R-:W-:Y:S01]  /*118d0*/  IADD3 R0, -R248, 0x1, R92 ;  /* 0x00000001f8007810 */ /* 0x000fe20007ffe15c */
[----:B------:R-:W0:Y:S03]  /*118e0*/  LDGDEPBAR ;  /* 0x00000000000079af */ /* 0x000e260000000000 */
[----:B------:R-:W-:Y:S04]  /*118f0*/  IADD3 R0, -R236, R0, R237 ;  /* 0x00000000ec007210 */ /* 0x000fe80007ffe1ed */
[C---:B------:R-:W-:Y:S02]  /*11900*/  IADD3 R159, R0.reuse, UR4, RZ ;  /* 0x00000004009f7c10 */ /* 0x040fe4000fffe0ff */
[----:B------:R-:W-:Y:S01]  /*11910*/  IADD3 R158, R0, c[0x0][0x328], RZ ;  /* 0x0000ca00009e7a10 */ /* 0x000fe20007ffe0ff */
[----:B--2---:R-:W-:Y:S04]  /*11920*/  IMAD.IADD R157, R2, 0x1, R3 ;  /* 0x00000001029d7824 */ /* 0x004fe800078e0203 */
[----:B------:R-:W-:Y:S05]  /*11930*/  @P0 IMAD.HI.U32 R2, R157, c[0x0][0x2c8], RZ ;  /* 0x0000b2009d020a27 */ /* 0x000fea00078e00ff */
[----:B------:R-:W-:Y:S01]  /*11940*/  @P0 SHF.R.U32.HI R157, RZ, c[0x0][0x2cc], R2 ;  /* 0x0000b300ff9d0a19 */ /* 0x000fe20000011602 */
[----:B------:R-:W-:-:S05]  /*11950*/  BRA.DIV ~URZ, `(.L_x_712) ;  /* 0x0000c1927f007947 */ /* 0x000fca000b800000 */
[----:B------:R1:W2:Y:S02]  /*11960*/  SHFL.IDX PT, R2, R157, RZ, 0x1c1f ;  /* 0x001c1fff9d027589 */ /* 0x0002a400000e0000 */
.L_x_848:
[----:B--2---:R-:W-:Y:S01]  /*11970*/  IADD3 R97, R158, R2, RZ ;  /* 0x000000029e617210 */ /* 0x004fe20007ffe0ff */
        /* <DEDUP_REMOVED lines=18> */
.L_x_715:
[----:B------:R-:W-:Y:S04]  /*11aa0*/  MOV R3, c[0x0][0x32c] ;  /* 0x0000cb0000037a02 */ /* 0x000fe80000000f00 */
[----:B------:R-:W-:Y:S11]  /*11ab0*/  ISETP.NE.AND P0, PT, R3, 0x1, PT ;  /* 0x000000010300780c */ /* 0x000ff60003f05270 */
[----:B------:R-:W-:Y:S02]  /*11ac0*/  @!UPT UIADD3 URZ, URZ, URZ, URZ ;  /* 0x0000003f3f3ff290 */ /* 0x000fe4000fffe03f */
[----:B------:R-:W-:Y:S05]  /*11ad0*/  @P0 IMAD.HI.U32 R3, R2, c[0x0][0x330], RZ ;  /* 0x0000cc0002030a27 */ /* 0x000fea00078e00ff */
[----:B------:R-:W-:Y:S02]  /*11ae0*/  @P0 SHF.R.U32.HI R2, RZ, c[0x0][0x334], R3 ;  /* 0x0000cd00ff020a19 */ /* 0x000fe40000011603 */
.L_x_716:
[----:B------:R-:W-:Y:S05]  /*11af0*/  BSYNC B0 ;  /* 0x0000000000007941 */ /* 0x000fea0003800000 */
.L_x_714:
[----:B------:R-:W-:Y:S04]  /*11b00*/  IMAD.IADD R3, R92, 0x1, -R248 ;  /* 0x000000015c037824 */ /* 0x000fe800078e0af8 */
[----:B------:R-:W-:Y:S05]  /*11b10*/  IMAD R2, R2, c[0x0][0x32c], R3 ;  /* 0x0000cb0002027a24 */ /* 0x000fea00078e0203 */
[----:B------:R-:W-:Y:S02]  /*11b20*/  IADD3 R3, R2, c[0x0][0x32c], RZ ;  /* 0x0000cb0002037a10 */ /* 0x000fe40007ffe0ff */
[----:B------:R-:W-:Y:S02]  /*11b30*/  IMNMX R0, R0, R2, !PT ;  /* 0x0000000200007217 */ /* 0x000fe40007800200 */
[----:B------:R-:W-:Y:S02]  /*11b40*/  IMNMX R97, R97, R3, PT ;  /* 0x0000000361617217 */ /* 0x000fe40003800200 */
.L_x_713:
[----:B------:R-:W-:-:S05]  /*11b50*/  BRA.DIV ~URZ, `(.L_x_717) ;  /* 0x0000c0027f007947 */ /* 0x000fca000b800000 */
[----:B------:R2:W3:Y:S02]  /*11b60*/  SHFL.IDX PT, R2, R157, 0x1, 0x1c1f ;  /* 0x003c1f009d027f89 */ /* 0x0004e400000e0000 */
.L_x_849:
        /* <DEDUP_REMOVED lines=19> */
.L_x_720:
[----:B------:R-:W-:Y:S04]  /*11ca0*/  MOV R3, c[0x0][0x32c] ;  /* 0x0000cb0000037a02 */ /* 0x000fe80000000f00 */
[----:B------:R-:W-:Y:S11]  /*11cb0*/  ISETP.NE.AND P0, PT, R3, 0x1, PT ;  /* 0x000000010300780c */ /* 0x000ff60003f05270 */
[----:B------:R-:W-:Y:S02]  /*11cc0*/  @!UPT UIADD3 URZ, URZ, URZ, URZ ;  /* 0x0000003f3f3ff290 */ /* 0x000fe4000fffe03f */
[----:B------:R-:W-:Y:S05]  /*11cd0*/  @P0 IMAD.HI.U32 R3, R2, c[0x0][0x330], RZ ;  /* 0x0000cc0002030a27 */ /* 0x000fea00078e00ff */
[----:B------:R-:W-:Y:S02]  /*11ce0*/  @P0 SHF.R.U32.HI R2, RZ, c[0x0][0x334], R3 ;  /* 0x0000cd00ff020a19 */ /* 0x000fe40000011603 */
.L_x_721:
[----:B------:R-:W-:Y:S05]  /*11cf0*/  BSYNC B0 ;  /* 0x0000000000007941 */ /* 0x000fea0003800000 */
.L_x_719:
[----:B------:R-:W-:Y:S04]  /*11d00*/  IMAD.IADD R3, R92, 0x1, -R248 ;  /* 0x000000015c037824 */ /* 0x000fe800078e0af8 */
[----:B------:R-:W-:Y:S05]  /*11d10*/  IMAD R2, R2, c[0x0][0x32c], R3 ;  /* 0x0000cb0002027a24 */ /* 0x000fea00078e0203 */
[----:B------:R-:W-:Y:S02]  /*11d20*/  IADD3 R3, R2, c[0x0][0x32c], RZ ;  /* 0x0000cb0002037a10 */ /* 0x000fe40007ffe0ff */
[----:B------:R-:W-:Y:S02]  /*11d30*/  IMNMX R95, R95, R2, !PT ;  /* 0x000000025f5f7217 */ /* 0x000fe40007800200 */
[----:B------:R-:W-:Y:S02]  /*11d40*/  IMNMX R96, R96, R3, PT ;  /* 0x0000000360607217 */ /* 0x000fe40003800200 */
.L_x_718:
[----:B------:R-:W-:-:S05]  /*11d50*/  BRA.DIV ~URZ, `(.L_x_722) ;  /* 0x0000be727f007947 */ /* 0x000fca000b800000 */
[----:B------:R3:W4:Y:S02]  /*11d60*/  SHFL.IDX PT, R156, R157, 0x2, 0x1c1f ;  /* 0x005c1f009d9c7f89 */ /* 0x00072400000e0000 */
.L_x_850:
        /* <DEDUP_REMOVED lines=19> */
.L_x_725:
[----:B------:R-:W-:Y:S04]  /*11ea0*/  MOV R160, c[0x0][0x32c] ;  /* 0x0000cb0000a07a02 */ /* 0x000fe80000000f00 */
[----:B------:R-:W-:Y:S11]  /*11eb0*/  ISETP.NE.AND P0, PT, R160, 0x1, PT ;  /* 0x00000001a000780c */ /* 0x000ff60003f05270 */
[----:B------:R-:W-:Y:S02]  /*11ec0*/  @!UPT UIADD3 URZ, URZ, URZ, URZ ;  /* 0x0000003f3f3ff290 */ /* 0x000fe4000fffe03f */
[----:B------:R-:W-:Y:S05]  /*11ed0*/  @P0 IMAD.HI.U32 R160, R156, c[0x0][0x330], RZ ;  /* 0x0000cc009ca00a27 */ /* 0x000fea00078e00ff */
[----:B------:R-:W-:Y:S02]  /*11ee0*/  @P0 SHF.R.U32.HI R156, RZ, c[0x0][0x334], R160 ;  /* 0x0000cd00ff9c0a19 */ /* 0x000fe400000116a0 */
.L_x_726:
[----:B------:R-:W-:Y:S05]  /*11ef0*/  BSYNC B0 ;  /* 0x0000000000007941 */ /* 0x000fea0003800000 */
.L_x_724:
[----:B------:R-:W-:Y:S04]  /*11f00*/  IMAD.IADD R160, R92, 0x1, -R248 ;  /* 0x000000015ca07824 */ /* 0x000fe800078e0af8 */
[----:B------:R-:W-:Y:S05]  /*11f10*/  IMAD R156, R156, c[0x0][0x32c], R160 ;  /* 0x0000cb009c9c7a24 */ /* 0x000fea00078e02a0 */
[----:B------:R-:W-:Y:S02]  /*11f20*/  IADD3 R160, R156, c[0x0][0x32c], RZ ;  /* 0x0000cb009ca07a10 */ /* 0x000fe40007ffe0ff */
[----:B------:R-:W-:Y:S02]  /*11f30*/  IMNMX R2, R2, R156, !PT ;  /* 0x0000009c02027217 */ /* 0x000fe40007800200 */
[----:B------:R-:W-:Y:S02]  /*11f40*/  IMNMX R3, R3, R160, PT ;  /* 0x000000a003037217 */ /* 0x000fe40003800200 */
.L_x_723:
        /* <DEDUP_REMOVED lines=246> */
.L_x_851:
        /* <DEDUP_REMOVED lines=19> */
.L_x_730:
[----:B------:R-:W-:Y:S04]  /*12fe0*/  MOV R4, c[0x0][0x32c] ;  /* 0x0000cb0000047a02 */ /* 0x000fe80000000f00 */
[----:B------:R-:W-:Y:S11]  /*12ff0*/  ISETP.NE.AND P0, PT, R4, 0x1, PT ;  /* 0x000000010400780c */ /* 0x000ff60003f05270 */
[----:B------:R-:W-:Y:S02]  /*13000*/  @!UPT UIADD3 URZ, URZ, URZ, URZ ;  /* 0x0000003f3f3ff290 */ /* 0x000fe4000fffe03f */
[----:B------:R-:W-:Y:S05]  /*13010*/  @P0 IMAD.HI.U32 R4, R3, c[0x0][0x330], RZ ;  /* 0x0000cc0003040a27 */ /* 0x000fea00078e00ff */
[----:B------:R-:W-:Y:S02]  /*13020*/  @P0 SHF.R.U32.HI R3, RZ, c[0x0][0x334], R4 ;  /* 0x0000cd00ff030a19 */ /* 0x000fe40000011604 */
.L_x_731:
[----:B------:R-:W-:Y:S05]  /*13030*/  BSYNC B0 ;  /* 0x0000000000007941 */ /* 0x000fea0003800000 */
.L_x_729:
[----:B------:R-:W-:Y:S04]  /*13040*/  IMAD.IADD R4, R92, 0x1, -R248 ;  /* 0x000000015c047824 */ /* 0x000fe800078e0af8 */
[----:B------:R-:W-:Y:S05]  /*13050*/  IMAD R3, R3, c[0x0][0x32c], R4 ;  /* 0x0000cb0003037a24 */ /* 0x000fea00078e0204 */
[----:B------:R-:W-:Y:S02]  /*13060*/  IADD3 R4, R3, c[0x0][0x32c], RZ ;  /* 0x0000cb0003047a10 */ /* 0x000fe40007ffe0ff */
[----:B------:R-:W-:Y:S02]  /*13070*/  IMNMX R0, R0, R3, !PT ;  /* 0x0000000300007217 */ /* 0x000fe40007800200 */
[----:B------:R-:W-:Y:S02]  /*13080*/  IMNMX R2, R2, R4, PT ;  /* 0x0000000402027217 */ /* 0x000fe40003800200 */
.L_x_728:
        /* <DEDUP_REMOVED lines=98> */
[----:B------:R-:W-:Y:S04]  /*136b0*/  ISETP.LT.OR P0, PT, R2, 0x41, P0 ;  /* 0x000000410200780c */ /* 0x000fe80000701670 */
        /* <DEDUP_REMOVED lines=57> */
.L_x_852:
        /* <DEDUP_REMOVED lines=15> */
.L_x_853:
[C---:B------:R-:W-:Y:S01]  /*13b40*/  FMUL.FTZ R0, R97.reuse, c[0x0][0x2d0] ;  /* 0x0000b40061007a20 */ /* 0x040fe20000410000 */
[----:B------:R-:W-:Y:S01]  /*13b50*/  FSETP.NEU.FTZ.AND P0, PT, R97, -INF , PT ;  /* 0xff8000006100780b */ /* 0x000fe20003f1d000 */
[----:B------:R-:W-:Y:S01]  /*13b60*/  WARPSYNC 0xffffffff ;  /* 0xffffffff00007948 */ /* 0x000fe20003800000 */
[----:B------:R-:W-:Y:S01]  /*13b70*/  FSETP.NEU.FTZ.AND P1, PT, R96, -INF , PT ;  /* 0xff8000006000780b */ /* 0x000fe20003f3d000 */
[----:B------:R-:W-:Y:S01]  /*13b80*/  LDSM.16.MT88.4 R28, [R193] ;  /* 0x00000000c11c783b */ /* 0x000fe20000004200 */
[----:B------:R-:W-:Y:S02]  /*13b90*/  FSEL R32, R0, RZ, P0 ;  /* 0x000000ff00207208 */ /* 0x000fe40000000000 */
[----:B----4-:R-:W-:Y:S03]  /*13ba0*/  FMNMX.FTZ R61, R3, R92, !PT ;  /* 0x0000005c033d7209 */ /* 0x010fe60007810000 */
[--C-:B------:R-:W-:Y:S02]  /*13bb0*/  FFMA.FTZ R0, R17, c[0x0][0x2d0], -R32.reuse ;  /* 0x0000b40011007a23 */ /* 0x100fe40000010820 */
[----:B------:R-:W-:Y:S01]  /*13bc0*/  LDSM.16.MT88.4 R44, [R190] ;  /* 0x00000000be2c783b */ /* 0x000fe20000004200 */
[--C-:B------:R-:W-:Y:S01]  /*13bd0*/  FFMA.FTZ R2, R21, c[0x0][0x2d0], -R32.reuse ;  /* 0x0000b40015027a23 */ /* 0x100fe20000010820 */
[----:B------:R1:W-:Y:S01]  /*13be0*/  MUFU.EX2 R225, R0 ;  /* 0x0000000000e17308 */ /* 0x0003e20000000800 */
[--C-:B------:R-:W-:Y:S02]  /*13bf0*/  FFMA.FTZ R81, R165, c[0x0][0x2d0], -R32.reuse ;  /* 0x0000b400a5517a23 */ /* 0x100fe40000010820 */
[--C-:B------:R-:W-:Y:S02]  /*13c00*/  FFMA.FTZ R82, R164, c[0x0][0x2d0], -R32.reuse ;  /* 0x0000b400a4527a23 */ /* 0x100fe40000010820 */
[--C-:B------:R-:W-:Y:S02]  /*13c10*/  FFMA.FTZ R40, R168, c[0x0][0x2d0], -R32.reuse ;  /* 0x0000b400a8287a23 */ /* 0x100fe40000010820 */
[----:B------:R-:W-:Y:S03]  /*13c20*/  FFMA.FTZ R50, R167, c[0x0][0x2d0], -R32 ;  /* 0x0000b400a7327a23 */ /* 0x000fe60000010820 */
[----:B------:R2:W3:Y:S01]  /*13c30*/  MUFU.EX2 R229, R2 ;  /* 0x0000000200e57308 */ /* 0x0004e20000000800 */
[----:B-1----:R-:W-:Y:S05]  /*13c40*/  FMUL.FTZ R0, R96, c[0x0][0x2d0] ;  /* 0x0000b40060007a20 */ /* 0x002fea0000410000 */
[----:B------:R-:W-:Y:S05]  /*13c50*/  FSEL R48, R0, RZ, P1 ;  /* 0x000000ff00307208 */ /* 0x000fea0000800000 */
[--C-:B------:R-:W-:Y:S02]  /*13c60*/  FFMA.FTZ R0, R18, c[0x0][0x2d0], -R48.reuse ;  /* 0x0000b40012007a23 */ /* 0x100fe40000010830 */
[----:B------:R-:W-:Y:S02]  /*13c70*/  FFMA.FTZ R80, R216, c[0x0][0x2d0], -R48 ;  /* 0x0000b400d8507a23 */ /* 0x000fe40000010830 */
[----:B------:R1:W-:Y:S01]  /*13c80*/  MUFU.EX2 R223, R0 ;  /* 0x0000000000df7308 */ /* 0x0003e20000000800 */
[----:B--2---:R-:W-:Y:S02]  /*13c90*/  FFMA.FTZ R2, R161, c[0x0][0x2d0], -R32 ;  /* 0x0000b400a1027a23 */ /* 0x004fe40000010820 */
[--C-:B------:R-:W-:Y:S02]  /*13ca0*/  FFMA.FTZ R24, R169, c[0x0][0x2d0], -R48.reuse ;  /* 0x0000b400a9187a23 */ /* 0x100fe40000010830 */
[--C-:B------:R-:W-:Y:S02]  /*13cb0*/  FFMA.FTZ R62, R217, c[0x0][0x2d0], -R48.reuse ;  /* 0x0000b400d93e7a23 */ /* 0x100fe40000010830 */
[--C-:B------:R-:W-:Y:S03]  /*13cc0*/  FFMA.FTZ R4, R162, c[0x0][0x2d0], -R48.reuse ;  /* 0x0000b400a2047a23 */ /* 0x100fe60000010830 */
[----:B------:R2:W-:Y:S10]  /*13cd0*/  MUFU.EX2 R232, R2 ;  /* 0x0000000200e87308 */ /* 0x0005f40000000800 */
[----:B------:R4:W-:Y:S01]  /*13ce0*/  MUFU.EX2 R247, R4 ;  /* 0x0000000400f77308 */ /* 0x0009e20000000800 */
[----:B-1----:R-:W-:Y:S09]  /*13cf0*/  FFMA.FTZ R0, R22, c[0x0][0x2d0], -R48 ;  /* 0x0000b40016007a23 */ /* 0x002ff20000010830 */
[----:B------:R1:W5:Y:S01]  /*13d00*/  MUFU.EX2 R228, R0 ;  /* 0x0000000000e47308 */ /* 0x0003620000000800 */
[----:B--2---:R-:W-:Y:S09]  /*13d10*/  FMUL.FTZ R2, R95, c[0x0][0x2d0] ;  /* 0x0000b4005f027a20 */ /* 0x004ff20000410000 */
[----:B------:R-:W-:Y:S01]  /*13d20*/  MUFU.EX2 R246, R24 ;  /* 0x0000001800f67308 */ /* 0x000fe20000000800 */
[----:B----4-:R-:W-:Y:S09]  /*13d30*/  FMUL.FTZ R4, R61, c[0x0][0x2d0] ;  /* 0x0000b4003d047a20 */ /* 0x010ff20000410000 */
[----:B------:R-:W-:Y:S01]  /*13d40*/  MUFU.EX2 R216, R40 ;  /* 0x0000002800d87308 */ /* 0x000fe20000000800 */
[--C-:B-1----:R-:W-:Y:S02]  /*13d50*/  FFMA.FTZ R0, R160, c[0x0][0x2d0], -R32.reuse ;  /* 0x0000b400a0007a23 */ /* 0x102fe40000010820 */
[----:B------:R-:W-:Y:S07]  /*13d60*/  FFMA.FTZ R160, R33, c[0x0][0x2d0], -R32 ;  /* 0x0000b40021a07a23 */ /* 0x000fee0000010820 */
[----:B------:R1:W2:Y:S02]  /*13d70*/  MUFU.EX2 R249, R0 ;  /* 0x0000000000f97308 */ /* 0x0002a40000000800 */
[----:B-1----:R-:W-:Y:S01]  /*13d80*/  FFMA.FTZ R0, R156, c[0x0][0x2d0], -R48 ;  /* 0x0000b4009c007a23 */ /* 0x002fe20000010830 */
[----:B---3--:R-:W-:Y:S01]  /*13d90*/  F2FP.BF16.PACK_AB R64, R229, R225 ;  /* 0x000000e1e540723e */ /* 0x008fe200000010ff */
[----:B------:R-:W-:Y:S01]  /*13da0*/  FFMA.FTZ R156, R39, c[0x0][0x2d0], -R32 ;  /* 0x0000b400279c7a23 */ /* 0x000fe20000010820 */
[----:B-----5:R-:W-:Y:S05]  /*13db0*/  F2FP.BF16.PACK_AB R65, R228, R223 ;  /* 0x000000dfe441723e */ /* 0x020fea00000010ff */
[----:B------:R1:W3:Y:S01]  /*13dc0*/  MUFU.EX2 R230, R0 ;  /* 0x0000000000e67308 */ /* 0x0002e20000000800 */
[----:B--2---:R-:W-:Y:S02]  /*13dd0*/  F2FP.BF16.PACK_AB R66, R249, R232 ;  /* 0x000000e8f942723e */ /* 0x004fe400000010ff */
[----:B-1----:R-:W-:Y:S02]  /*13de0*/  FSEL R0, R97, RZ, P0 ;  /* 0x000000ff61007208 */ /* 0x002fe40000000000 */
[----:B------:R-:W-:Y:S02]  /*13df0*/  FSETP.NEU.FTZ.AND P0, PT, R95, -INF , PT ;  /* 0xff8000005f00780b */ /* 0x000fe40003f1d000 */
[----:B---3--:R-:W-:Y:S01]  /*13e00*/  F2FP.BF16.PACK_AB R67, R247, R230 ;  /* 0x000000e6f743723e */ /* 0x008fe200000010ff */
[----:B------:R-:W-:Y:S01]  /*13e10*/  FADD.FTZ R0, -R0, R93 ;  /* 0x0000005d00007221 */ /* 0x000fe20000010100 */
[----:B------:R-:W-:Y:S03]  /*13e20*/  FSEL R49, R2, RZ, P0 ;  /* 0x000000ff02317208 */ /* 0x000fe60000000000 */
[----:B------:R-:W-:Y:S02]  /*13e30*/  FMUL.FTZ R0, R0, c[0x0][0x2d0] ;  /* 0x0000b40000007a20 */ /* 0x000fe40000410000 */
[--C-:B------:R-:W-:Y:S02]  /*13e40*/  FFMA.FTZ R2, R12, c[0x0][0x2d0], -R49.reuse ;  /* 0x0000b4000c027a23 */ /* 0x100fe40000010831 */
[----:B------:R-:W1:Y:S01]  /*13e50*/  MUFU.EX2 R60, R0 ;  /* 0x00000000003c7308 */ /* 0x000e620000000800 */
[--C-:B------:R-:W-:Y:S02]  /*13e60*/  FFMA.FTZ R63, R213, c[0x0][0x2d0], -R49.reuse ;  /* 0x0000b400d53f7a23 */ /* 0x100fe40000010831 */
[--C-:B------:R-:W-:Y:S02]  /*13e70*/  FFMA.FTZ R92, R212, c[0x0][0x2d0], -R49.reuse ;  /* 0x0000b400d45c7a23 */ /* 0x100fe40000010831 */
[--C-:B------:R-:W-:Y:S05]  /*13e80*/  FFMA.FTZ R93, R185, c[0x0][0x2d0], -R49.reuse ;  /* 0x0000b400b95d7a23 */ /* 0x100fea0000010831 */
[----:B------:R2:W-:Y:S01]  /*13e90*/  MUFU.EX2 R226, R2 ;  /* 0x0000000200e27308 */ /* 0x0005e20000000800 */
[C---:B-1----:R-:W-:Y:S02]  /*13ea0*/  FMUL.FTZ R5, R60.reuse, R101 ;  /* 0x000000653c057220 */ /* 0x042fe40000410000 */
[C---:B------:R-:W-:Y:S02]  /*13eb0*/  FMUL.FTZ R17, R60.reuse, R113 ;  /* 0x000000713c117220 */ /* 0x040fe40000410000 */
[C---:B------:R-:W-:Y:S02]  /*13ec0*/  FMUL.FTZ R84, R60.reuse, R84 ;  /* 0x000000543c547220 */ /* 0x040fe40000410000 */
[C---:B------:R-:W-:Y:S02]  /*13ed0*/  FMUL.FTZ R85, R60.reuse, R85 ;  /* 0x000000553c557220 */ /* 0x040fe40000410000 */
[----:B------:R-:W-:Y:S02]  /*13ee0*/  FMUL.FTZ R24, R60, R120 ;  /* 0x000000783c187220 */ /* 0x000fe40000410000 */
[--C-:B--2---:R-:W-:Y:S02]  /*13ef0*/  FFMA.FTZ R2, R20, c[0x0][0x2d0], -R49.reuse ;  /* 0x0000b40014027a23 */ /* 0x104fe40000010831 */
[----:B------:R-:W1:Y:S01]  /*13f00*/  LDSM.16.MT88.4 R20, [R189] ;  /* 0x00000000bd14783b */ /* 0x000e620000004200 */
[--C-:B------:R-:W-:Y:S01]  /*13f10*/  FFMA.FTZ R113, R221, c[0x0][0x2d0], -R48.reuse ;  /* 0x0000b400dd717a23 */ /* 0x100fe20000010830 */
[----:B------:R2:W3:Y:S01]  /*13f20*/  MUFU.EX2 R227, R2 ;  /* 0x0000000200e37308 */ /* 0x0004e20000000800 */
[----:B------:R-:W-:Y:S02]  /*13f30*/  FMUL.FTZ R25, R60, R121 ;  /* 0x000000793c197220 */ /* 0x000fe40000410000 */
[----:B------:R-:W-:Y:S02]  /*13f40*/  FFMA.FTZ R121, R70, c[0x0][0x2d0], -R48 ;  /* 0x0000b40046797a23 */ /* 0x000fe40000010830 */
[----:B------:R-:W-:Y:S02]  /*13f50*/  FMUL.FTZ R40, R60, R136 ;  /* 0x000000883c287220 */ /* 0x000fe40000410000 */
[--C-:B------:R-:W-:Y:S02]  /*13f60*/  FFMA.FTZ R101, R210, c[0x0][0x2d0], -R49.reuse ;  /* 0x0000b400d2657a23 */ /* 0x100fe40000010831 */
[--C-:B--2---:R-:W-:Y:S01]  /*13f70*/  FFMA.FTZ R2, R19, c[0x0][0x2d0], -R49.reuse ;  /* 0x0000b40013027a23 */ /* 0x104fe20000010831 */
[----:B---3--:R-:W-:Y:S03]  /*13f80*/  F2FP.BF16.PACK_AB R56, R227, R226 ;  /* 0x000000e2e338723e */ /* 0x008fe600000010ff */
[----:B------:R2:W-:Y:S02]  /*13f90*/  MUFU.EX2 R242, R2 ;  /* 0x0000000200f27308 */ /* 0x0005e40000000800 */
[--C-:B--2---:R-:W-:Y:S02]  /*13fa0*/  FFMA.FTZ R2, R16, c[0x0][0x2d0], -R49.reuse ;  /* 0x0000b40010027a23 */ /* 0x104fe40000010831 */
[----:B------:R-:W-:Y:S06]  /*13fb0*/  FMUL.FTZ R16, R60, R112 ;  /* 0x000000703c107220 */ /* 0x000fec0000410000 */
[----:B------:R2:W3:Y:S01]  /*13fc0*/  MUFU.EX2 R244, R2 ;  /* 0x0000000200f47308 */ /* 0x0004e20000000800 */
[----:B------:R-:W-:Y:S01]  /*13fd0*/  FFMA.FTZ R112, R55, c[0x0][0x2d0], -R32 ;  /* 0x0000b40037707a23 */ /* 0x000fe20000010820 */
[----:B--2---:R-:W-:Y:S02]  /*13fe0*/  FSEL R2, R96, RZ, P1 ;  /* 0x000000ff60027208 */ /* 0x004fe40000800000 */
[----:B---3--:R-:W-:Y:S03]  /*13ff0*/  F2FP.BF16.PACK_AB R58, R244, R242 ;  /* 0x000000f2f43a723e */ /* 0x008fe600000010ff */
[----:B------:R-:W-:Y:S01]  /*14000*/  FADD.FTZ R0, -R2, R94 ;  /* 0x0000005e02007221 */ /* 0x000fe20000010100 */
[----:B------:R-:W-:Y:S01]  /*14010*/  FSEL R2, R95, RZ, P0 ;  /* 0x000000ff5f027208 */ /* 0x000fe20000000000 */
[--C-:B------:R-:W-:Y:S01]  /*14020*/  FFMA.FTZ R94, R186, c[0x0][0x2d0], -R49.reuse ;  /* 0x0000b400ba5e7a23 */ /* 0x100fe20000010831 */
[----:B------:R-:W-:Y:S01]  /*14030*/  FSETP.NEU.FTZ.AND P0, PT, R61, -INF , PT ;  /* 0xff8000003d00780b */ /* 0x000fe20003f1d000 */
[----:B------:R-:W-:Y:S03]  /*14040*/  FMUL.FTZ R0, R0, c[0x0][0x2d0] ;  /* 0x0000b40000007a20 */ /* 0x000fe60000410000 */
[----:B------:R-:W-:Y:S01]  /*14050*/  FSEL R52, R4, RZ, P0 ;  /* 0x000000ff04347208 */ /* 0x000fe20000000000 */
[----:B------:R2:W3:Y:S04]  /*14060*/  MUFU.EX2 R3, R0 ;  /* 0x0000000000037308 */ /* 0x0004e80000000800 */
[--C-:B------:R-:W-:Y:S02]  /*14070*/  FFMA.FTZ R4, R13, c[0x0][0x2d0], -R52.reuse ;  /* 0x0000b4000d047a23 */ /* 0x100fe40000010834 */
[----:B------:R-:W-:Y:S04]  /*14080*/  FFMA.FTZ R120, R174, c[0x0][0x2d0], -R52 ;  /* 0x0000b400ae787a23 */ /* 0x000fe80000010834 */
[----:B------:R4:W-:Y:S01]  /*14090*/  MUFU.EX2 R162, R4 ;  /* 0x0000000400a27308 */ /* 0x0009e20000000800 */
[----:B--2---:R-:W-:Y:S02]  /*140a0*/  FADD.FTZ R0, -R2, R98 ;  /* 0x0000006202007221 */ /* 0x004fe40000010100 */
[C---:B---3--:R-:W-:Y:S02]  /*140b0*/  FMUL.FTZ R6, R3.reuse, R102 ;  /* 0x0000006603067220 */ /* 0x048fe40000410000 */
[----:B------:R-:W-:Y:S02]  /*140c0*/  FMUL.FTZ R0, R0, c[0x0][0x2d0] ;  /* 0x0000b40000007a20 */ /* 0x000fe40000410000 */
[C---:B------:R-:W-:Y:S03]  /*140d0*/  FMUL.FTZ R43, R3.reuse, R139 ;  /* 0x0000008b032b7220 */ /* 0x040fe60000410000 */
[----:B------:R2:W3:Y:S01]  /*140e0*/  MUFU.EX2 R2, R0 ;  /* 0x0000000000027308 */ /* 0x0004e20000000800 */
[----:B------:R-:W-:Y:S02]  /*140f0*/  FMUL.FTZ R7, R3, R103 ;  /* 0x0000006703077220 */ /* 0x000fe40000410000 */
[----:B----4-:R-:W-:Y:S02]  /*14100*/  FFMA.FTZ R4, R15, c[0x0][0x2d0], -R52 ;  /* 0x0000b4000f047a23 */ /* 0x010fe40000010834 */
[----:B------:R-:W-:Y:S02]  /*14110*/  FFMA.FTZ R103, R222, c[0x0][0x2d0], -R48 ;  /* 0x0000b400de677a23 */ /* 0x000fe40000010830 */
[----:B------:R-:W-:Y:S02]  /*14120*/  FFMA.FTZ R102, R83, c[0x0][0x2d0], -R52 ;  /* 0x0000b40053667a23 */ /* 0x000fe40000010834 */
[C---:B------:R-:W-:Y:S01]  /*14130*/  FMUL.FTZ R18, R3.reuse, R114 ;  /* 0x0000007203127220 */ /* 0x040fe20000410000 */
[----:B------:R4:W-:Y:S01]  /*14140*/  MUFU.EX2 R241, R4 ;  /* 0x0000000400f17308 */ /* 0x0009e20000000800 */
[C---:B------:R-:W-:Y:S02]  /*14150*/  FMUL.FTZ R19, R3.reuse, R115 ;  /* 0x0000007303137220 */ /* 0x040fe40000410000 */
[C---:B------:R-:W-:Y:S02]  /*14160*/  FMUL.FTZ R86, R3.reuse, R86 ;  /* 0x0000005603567220 */ /* 0x040fe40000410000 */
[----:B------:R-:W-:Y:S02]  /*14170*/  FMUL.FTZ R87, R3, R87 ;  /* 0x0000005703577220 */ /* 0x000fe40000410000 */
[--C-:B------:R-:W-:Y:S02]  /*14180*/  FFMA.FTZ R115, R51, c[0x0][0x2d0], -R32.reuse ;  /* 0x0000b40033737a23 */ /* 0x100fe40000010820 */
[--C-:B------:R-:W-:Y:S01]  /*14190*/  FFMA.FTZ R114, R38, c[0x0][0x2d0], -R32.reuse ;  /* 0x0000b40026727a23 */ /* 0x100fe20000010820 */
[----:B------:R-:W-:Y:S01]  /*141a0*/  MUFU.EX2 R174, R103 ;  /* 0x0000006700ae7308 */ /* 0x000fe20000000800 */
[----:B------:R-:W-:Y:S02]  /*141b0*/  FMUL.FTZ R27, R3, R123 ;  /* 0x0000007b031b7220 */ /* 0x000fe40000410000 */
[----:B------:R-:W-:Y:S02]  /*141c0*/  FFMA.FTZ R123, R37, c[0x0][0x2d0], -R32 ;  /* 0x0000b400257b7a23 */ /* 0x000fe40000010820 */
[--C-:B--2---:R-:W-:Y:S02]  /*141d0*/  FFMA.FTZ R0, R10, c[0x0][0x2d0], -R52.reuse ;  /* 0x0000b4000a007a23 */ /* 0x104fe40000010834 */
[C---:B---3--:R-:W-:Y:S02]  /*141e0*/  FMUL.FTZ R8, R2.reuse, R104 ;  /* 0x0000006802087220 */ /* 0x048fe40000410000 */
[--C-:B------:R-:W-:Y:S01]  /*141f0*/  FFMA.FTZ R104, R77, c[0x0][0x2d0], -R52.reuse ;  /* 0x0000b4004d687a23 */ /* 0x100fe20000010834 */
[----:B------:R2:W3:Y:S01]  /*14200*/  MUFU.EX2 R161, R0 ;  /* 0x0000000000a17308 */ /* 0x0004e20000000800 */
[C---:B------:R-:W-:Y:S02]  /*14210*/  FMUL.FTZ R9, R2.reuse, R105 ;  /* 0x0000006902097220 */ /* 0x040fe40000410000 */
[----:B------:R-:W-:Y:S02]  /*14220*/  FMUL.FTZ R12, R2, R108 ;  /* 0x0000006c020c7220 */ /* 0x000fe40000410000 */
[----:B----4-:R-:W-:Y:S02]  /*14230*/  FMUL.FTZ R4, R60, R100 ;  /* 0x000000643c047220 */ /* 0x010fe40000410000 */
[--C-:B------:R-:W-:Y:S02]  /*14240*/  FFMA.FTZ R100, R209, c[0x0][0x2d0], -R49.reuse ;  /* 0x0000b400d1647a23 */ /* 0x100fe40000010831 */
[--C-:B------:R-:W-:Y:S01]  /*14250*/  FFMA.FTZ R108, R76, c[0x0][0x2d0], -R52.reuse ;  /* 0x0000b4004c6c7a23 */ /* 0x100fe20000010834 */
[----:B------:R-:W-:Y:S01]  /*14260*/  MUFU.EX2 R169, R115 ;  /* 0x0000007300a97308 */ /* 0x000fe20000000800 */
[----:B------:R-:W-:Y:S01]  /*14270*/  LDSM.16.MT88.4 R76, [R193+0x800] ;  /* 0x00080000c14c783b */ /* 0x000fe20000004200 */
[-C--:B-1----:R-:W-:Y:S05]  /*14280*/  HMMA.16816.F32.BF16 R4, R64, R20.reuse, R4 ;  /* 0x000000144004723c */ /* 0x082fea0000041804 */
[C---:B------:R-:W-:Y:S02]  /*14290*/  FMUL.FTZ R13, R2.reuse, R109 ;  /* 0x0000006d020d7220 */ /* 0x040fe40000410000 */
[C---:B------:R-:W-:Y:S01]  /*142a0*/  FMUL.FTZ R88, R2.reuse, R88 ;  /* 0x0000005802587220 */ /* 0x040fe20000410000 */
[----:B------:R-:W-:Y:S01]  /*142b0*/  MUFU.EX2 R164, R100 ;  /* 0x0000006400a47308 */ /* 0x000fe20000000800 */
[----:B------:R-:W-:Y:S03]  /*142c0*/  FMUL.FTZ R89, R2, R89 ;  /* 0x0000005902597220 */ /* 0x000fe60000410000 */
[----:B--2---:R-:W-:Y:S01]  /*142d0*/  FFMA.FTZ R0, R11, c[0x0][0x2d0], -R52 ;  /* 0x0000b4000b007a23 */ /* 0x004fe20000010834 */
[----:B---3--:R-:W-:Y:S01]  /*142e0*/  F2FP.BF16.PACK_AB R57, R162, R161 ;  /* 0x000000a1a239723e */ /* 0x008fe200000010ff */
[----:B------:R-:W-:Y:S02]  /*142f0*/  FMUL.FTZ R26, R3, R122 ;  /* 0x0000007a031a7220 */ /* 0x000fe40000410000 */
[C---:B------:R-:W-:Y:S02]  /*14300*/  FMUL.FTZ R33, R2.reuse, R129 ;  /* 0x0000008102217220 */ /* 0x040fe40000410000 */
[----:B------:R1:W2:Y:S01]  /*14310*/  MUFU.EX2 R235, R0 ;  /* 0x0000000000eb7308 */ /* 0x0002a20000000800 */
[----:B------:R-:W-:Y:S02]  /*14320*/  FMUL.FTZ R37, R2, R133 ;  /* 0x0000008502257220 */ /* 0x000fe40000410000 */
[----:B------:R-:W-:Y:S02]  /*14330*/  FFMA.FTZ R105, R215, c[0x0][0x2d0], -R48 ;  /* 0x0000b400d7697a23 */ /* 0x000fe40000010830 */
[--C-:B------:R-:W-:Y:S02]  /*14340*/  FFMA.FTZ R122, R184, c[0x0][0x2d0], -R49.reuse ;  /* 0x0000b400b87a7a23 */ /* 0x100fe40000010831 */
[----:B------:R-:W-:Y:S02]  /*14350*/  FFMA.FTZ R98, R187, c[0x0][0x2d0], -R49 ;  /* 0x0000b400bb627a23 */ /* 0x000fe40000010831 */
[--C-:B------:R-:W-:Y:S01]  /*14360*/  FFMA.FTZ R109, R73, c[0x0][0x2d0], -R52.reuse ;  /* 0x0000b400496d7a23 */ /* 0x100fe20000010834 */
[----:B------:R-:W-:Y:S01]  /*14370*/  MUFU.EX2 R215, R50 ;  /* 0x0000003200d77308 */ /* 0x000fe20000000800 */
[----:B------:R-:W-:Y:S09]  /*14380*/  FFMA.FTZ R129, R75, c[0x0][0x2d0], -R52 ;  /* 0x0000b4004b817a23 */ /* 0x000ff20000010834 */
[----:B------:R-:W-:Y:S01]  /*14390*/  MUFU.EX2 R167, R98 ;  /* 0x0000006200a77308 */ /* 0x000fe20000000800 */
[----:B-1----:R-:W-:Y:S02]  /*143a0*/  FSEL R0, R61, RZ, P0 ;  /* 0x000000ff3d007208 */ /* 0x002fe40000000000 */
[----:B--2---:R-:W-:Y:S03]  /*143b0*/  F2FP.BF16.PACK_AB R59, R241, R235 ;  /* 0x000000ebf13b723e */ /* 0x004fe600000010ff */
[----:B------:R-:W-:Y:S04]  /*143c0*/  FADD.FTZ R0, -R0, R99 ;  /* 0x0000006300007221 */ /* 0x000fe80000010100 */
[----:B------:R-:W-:Y:S01]  /*143d0*/  MUFU.EX2 R98, R122 ;  /* 0x0000007a00627308 */ /* 0x000fe20000000800 */
[--C-:B------:R-:W-:Y:S02]  /*143e0*/  FFMA.FTZ R99, R208, c[0x0][0x2d0], -R49.reuse ;  /* 0x0000b400d0637a23 */ /* 0x100fe40000010831 */
[----:B------:R-:W-:Y:S07]  /*143f0*/  FMUL.FTZ R0, R0, c[0x0][0x2d0] ;  /* 0x0000b40000007a20 */ /* 0x000fee0000410000 */
[----:B------:R-:W1:Y:S10]  /*14400*/  MUFU.EX2 R0, R0 ;  /* 0x0000000000007308 */ /* 0x000e740000000800 */
[----:B------:R-:W-:Y:S01]  /*14410*/  MUFU.EX2 R133, R63 ;  /* 0x0000003f00857308 */ /* 0x000fe20000000800 */
[C---:B-1----:R-:W-:Y:S02]  /*14420*/  FMUL.FTZ R10, R0.reuse, R106 ;  /* 0x0000006a000a7220 */ /* 0x042fe40000410000 */
[C---:B------:R-:W-:Y:S02]  /*14430*/  FMUL.FTZ R11, R0.reuse, R107 ;  /* 0x0000006b000b7220 */ /* 0x040fe40000410000 */
[C---:B------:R-:W-:Y:S05]  /*14440*/  FMUL.FTZ R50, R0.reuse, R146 ;  /* 0x0000009200327220 */ /* 0x040fea0000410000 */
[----:B------:R-:W-:Y:S01]  /*14450*/  MUFU.EX2 R146, R101 ;  /* 0x0000006500927308 */ /* 0x000fe20000000800 */
[C---:B------:R-:W-:Y:S01]  /*14460*/  FMUL.FTZ R14, R0.reuse, R110 ;  /* 0x0000006e000e7220 */ /* 0x040fe20000410000 */
[C---:B------:R-:W-:Y:S04]  /*14470*/  HMMA.16816.F32.BF16 R8, R56.reuse, R20, R8 ;  /* 0x000000143808723c */ /* 0x040fe80000041808 */
[----:B------:R-:W-:Y:S02]  /*14480*/  FMUL.FTZ R15, R0, R111 ;  /* 0x0000006f000f7220 */ /* 0x000fe40000410000 */
[--C-:B------:R-:W-:Y:S02]  /*14490*/  FFMA.FTZ R111, R54, c[0x0][0x2d0], -R32.reuse ;  /* 0x0000b400366f7a23 */ /* 0x100fe40000010820 */
[----:B------:R-:W-:Y:S02]  /*144a0*/  FFMA.FTZ R20, R163, c[0x0][0x2d0], -R32 ;  /* 0x0000b400a3147a23 */ /* 0x000fe40000010820 */
[----:B------:R-:W2:Y:S01]  /*144b0*/  LDL.LU R163, [R1] ;  /* 0x0000000001a37983 */ /* 0x000ea20000300800 */
[-C--:B------:R-:W-:Y:S01]  /*144c0*/  HMMA.16816.F32.BF16 R12, R56, R22.reuse, R12 ;  /* 0x00000016380c723c */ /* 0x080fe2000004180c */
[----:B------:R1:W-:Y:S02]  /*144d0*/  MUFU.EX2 R233, R20 ;  /* 0x0000001400e97308 */ /* 0x0003e40000000800 */
[----:B------:R-:W-:Y:S02]  /*144e0*/  FMUL.FTZ R21, R2, R117 ;  /* 0x0000007502157220 */ /* 0x000fe40000410000 */
[----:B------:R-:W-:Y:S02]  /*144f0*/  FFMA.FTZ R117, R72, c[0x0][0x2d0], -R52 ;  /* 0x0000b40048757a23 */ /* 0x000fe40000010834 */
[----:B------:R-:W-:Y:S01]  /*14500*/  FFMA.FTZ R110, R53, c[0x0][0x2d0], -R32 ;  /* 0x0000b400356e7a23 */ /* 0x000fe20000010820 */
[C---:B------:R-:W-:Y:S04]  /*14510*/  HMMA.16816.F32.BF16 R16, R64.reuse, R22, R16 ;  /* 0x000000164010723c */ /* 0x040fe80000041810 */
[--C-:B------:R-:W-:Y:S02]  /*14520*/  FFMA.FTZ R53, R158, c[0x0][0x2d0], -R52.reuse ;  /* 0x0000b4009e357a23 */ /* 0x100fe40000010834 */
[----:B------:R-:W-:Y:S01]  /*14530*/  MUFU.EX2 R158, R121 ;  /* 0x00000079009e7308 */ /* 0x000fe20000000800 */
[C---:B------:R-:W-:Y:S01]  /*14540*/  FMUL.FTZ R90, R0.reuse, R90 ;  /* 0x0000005a005a7220 */ /* 0x040fe20000410000 */
[-C--:B------:R-:W-:Y:S04]  /*14550*/  HMMA.16816.F32.BF16 R84, R64, R28.reuse, R84 ;  /* 0x0000001c4054723c */ /* 0x080fe80000041854 */
[C---:B------:R-:W-:Y:S02]  /*14560*/  FMUL.FTZ R91, R0.reuse, R91 ;  /* 0x0000005b005b7220 */ /* 0x040fe40000410000 */
[----:B------:R-:W-:Y:S02]  /*14570*/  FMUL.FTZ R22, R0, R118 ;  /* 0x0000007600167220 */ /* 0x000fe40000410000 */
[----:B------:R-:W-:Y:S02]  /*14580*/  FFMA.FTZ R118, R175, c[0x0][0x2d0], -R52 ;  /* 0x0000b400af767a23 */ /* 0x000fe40000010834 */
[----:B------:R-:W-:Y:S01]  /*14590*/  MUFU.EX2 R175, R112 ;  /* 0x0000007000af7308 */ /* 0x000fe20000000800 */
[C---:B------:R-:W-:Y:S04]  /*145a0*/  HMMA.16816.F32.BF16 R88, R56.reuse, R28, R88 ;  /* 0x0000001c3858723c */ /* 0x040fe80000041858 */
[--C-:B-1----:R-:W-:Y:S02]  /*145b0*/  FFMA.FTZ R20, R166, c[0x0][0x2d0], -R32.reuse ;  /* 0x0000b400a6147a23 */ /* 0x102fe40000010820 */
[----:B------:R-:W-:Y:S02]  /*145c0*/  FMUL.FTZ R23, R0, R119 ;  /* 0x0000007700177220 */ /* 0x000fe40000410000 */
[--C-:B------:R-:W-:Y:S01]  /*145d0*/  FFMA.FTZ R28, R172, c[0x0][0x2d0], -R32.reuse ;  /* 0x0000b400ac1c7a23 */ /* 0x100fe20000010820 */
[----:B------:R1:W-:Y:S03]  /*145e0*/  MUFU.EX2 R252, R20 ;  /* 0x0000001400fc7308 */ /* 0x0003e60000000800 */
[----:B------:R-:W-:Y:S02]  /*145f0*/  FFMA.FTZ R29, R171, c[0x0][0x2d0], -R32 ;  /* 0x0000b400ab1d7a23 */ /* 0x000fe40000010820 */
[--C-:B------:R-:W-:Y:S02]  /*14600*/  FFMA.FTZ R32, R34, c[0x0][0x2d0], -R49.reuse ;  /* 0x0000b40022207a23 */ /* 0x100fe40000010831 */
[----:B------:R-:W-:Y:S02]  /*14610*/  FMUL.FTZ R34, R0, R130 ;  /* 0x0000008200227220 */ /* 0x000fe40000410000 */
[--C-:B------:R-:W-:Y:S01]  /*14620*/  FFMA.FTZ R107, R214, c[0x0][0x2d0], -R48.reuse ;  /* 0x0000b400d66b7a23 */ /* 0x100fe20000010830 */
[----:B------:R3:W-:Y:S01]  /*14630*/  MUFU.EX2 R245, R28 ;  /* 0x0000001c00f57308 */ /* 0x0007e20000000800 */
[C---:B------:R-:W-:Y:S02]  /*14640*/  FMUL.FTZ R38, R0.reuse, R134 ;  /* 0x0000008600267220 */ /* 0x040fe40000410000 */
[----:B------:R-:W-:Y:S02]  /*14650*/  FMUL.FTZ R39, R0, R135 ;  /* 0x0000008700277220 */ /* 0x000fe40000410000 */
[----:B------:R-:W-:Y:S02]  /*14660*/  FFMA.FTZ R106, R218, c[0x0][0x2d0], -R48 ;  /* 0x0000b400da6a7a23 */ /* 0x000fe40000010830 */
[--C-:B------:R-:W-:Y:S02]  /*14670*/  FFMA.FTZ R54, R157, c[0x0][0x2d0], -R52.reuse ;  /* 0x0000b4009d367a23 */ /* 0x100fe40000010834 */
[--C-:B------:R-:W-:Y:S01]  /*14680*/  FFMA.FTZ R130, R181, c[0x0][0x2d0], -R49.reuse ;  /* 0x0000b400b5827a23 */ /* 0x100fe20000010831 */
[----:B------:R4:W5:Y:S01]  /*14690*/  MUFU.EX2 R41, R29 ;  /* 0x0000001d00297308 */ /* 0x0009620000000800 */
[----:B------:R-:W-:Y:S02]  /*146a0*/  FMUL.FTZ R51, R0, R147 ;  /* 0x0000009300337220 */ /* 0x000fe40000410000 */
[----:B------:R-:W-:Y:S02]  /*146b0*/  FFMA.FTZ R119, R178, c[0x0][0x2d0], -R52 ;  /* 0x0000b400b2777a23 */ /* 0x000fe40000010834 */
[--C-:B-1----:R-:W-:Y:S02]  /*146c0*/  FFMA.FTZ R20, R170, c[0x0][0x2d0], -R48.reuse ;  /* 0x0000b400aa147a23 */ /* 0x102fe40000010830 */
[----:B------:R-:W-:Y:S03]  /*146d0*/  FMUL.FTZ R55, R0, R155 ;  /* 0x0000009b00377220 */ /* 0x000fe60000410000 */
[----:B------:R1:W-:Y:S01]  /*146e0*/  MUFU.EX2 R231, R20 ;  /* 0x0000001400e77308 */ /* 0x0003e20000000800 */
[----:B---3--:R-:W-:Y:S09]  /*146f0*/  FFMA.FTZ R28, R180, c[0x0][0x2d0], -R48 ;  /* 0x0000b400b41c7a23 */ /* 0x008ff20000010830 */
[----:B------:R3:W-:Y:S01]  /*14700*/  MUFU.EX2 R243, R28 ;  /* 0x0000001c00f37308 */ /* 0x0007e20000000800 */
[C---:B----4-:R-:W-:Y:S01]  /*14710*/  FMUL.FTZ R29, R60.reuse, R125 ;  /* 0x0000007d3c1d7220 */ /* 0x050fe20000410000 */
[----:B-----5:R-:W-:Y:S01]  /*14720*/  MOV R217, R41 ;  /* 0x0000002900d97202 */ /* 0x020fe20000000f00 */
[----:B------:R-:W-:Y:S02]  /*14730*/  FMUL.FTZ R41, R60, R137 ;  /* 0x000000893c297220 */ /* 0x000fe40000410000 */
[----:B------:R-:W-:Y:S05]  /*14740*/  FFMA.FTZ R125, R177, c[0x0][0x2d0], -R52 ;  /* 0x0000b400b17d7a23 */ /* 0x000fea0000010834 */
[----:B------:R4:W-:Y:S01]  /*14750*/  MUFU.EX2 R250, R32 ;  /* 0x0000002000fa7308 */ /* 0x0009e20000000800 */
[C---:B-1----:R-:W-:Y:S02]  /*14760*/  FMUL.FTZ R20, R2.reuse, R116 ;  /* 0x0000007402147220 */ /* 0x042fe40000410000 */
[--C-:B------:R-:W-:Y:S07]  /*14770*/  FFMA.FTZ R116, R71, c[0x0][0x2d0], -R48.reuse ;  /* 0x0000b40047747a23 */ /* 0x100fee0000010830 */
[----:B------:R-:W-:Y:S01]  /*14780*/  MUFU.EX2 R181, R81 ;  /* 0x0000005100b57308 */ /* 0x000fe20000000800 */
[-C--:B------:R-:W-:Y:S03]  /*14790*/  HMMA.16816.F32.BF16 R20, R56, R30.reuse, R20 ;  /* 0x0000001e3814723c */ /* 0x080fe60000041814 */
[----:B---3--:R-:W-:Y:S05]  /*147a0*/  FFMA.FTZ R28, R179, c[0x0][0x2d0], -R48 ;  /* 0x0000b400b31c7a23 */ /* 0x008fea0000010830 */
[C---:B------:R-:W-:Y:S01]  /*147b0*/  HMMA.16816.F32.BF16 R24, R64.reuse, R30, R24 ;  /* 0x0000001e4018723c */ /* 0x040fe20000041818 */
[----:B------:R1:W3:Y:S03]  /*147c0*/  MUFU.EX2 R42, R28 ;  /* 0x0000001c002a7308 */ /* 0x0002e60000000800 */
[----:B----4-:R-:W-:Y:S03]  /*147d0*/  FMUL.FTZ R32, R2, R128 ;  /* 0x0000008002207220 */ /* 0x010fe60000410000 */
[C---:B------:R-:W-:Y:S02]  /*147e0*/  FMUL.FTZ R30, R3.reuse, R126 ;  /* 0x0000007e031e7220 */ /* 0x040fe40000410000 */
[----:B------:R-:W-:Y:S02]  /*147f0*/  FMUL.FTZ R31, R3, R127 ;  /* 0x0000007f031f7220 */ /* 0x000fe40000410000 */
[----:B------:R4:W-:Y:S01]  /*14800*/  MUFU.EX2 R180, R54 ;  /* 0x0000003600b47308 */ /* 0x0009e20000000800 */
[--C-:B------:R-:W-:Y:S02]  /*14810*/  FFMA.FTZ R128, R182, c[0x0][0x2d0], -R49.reuse ;  /* 0x0000b400b6807a23 */ /* 0x100fe40000010831 */
[--C-:B------:R-:W-:Y:S02]  /*14820*/  FFMA.FTZ R126, R183, c[0x0][0x2d0], -R49.reuse ;  /* 0x0000b400b77e7a23 */ /* 0x100fe40000010831 */
[--C-:B------:R-:W-:Y:S05]  /*14830*/  FFMA.FTZ R127, R176, c[0x0][0x2d0], -R52.reuse ;  /* 0x0000b400b07f7a23 */ /* 0x100fea0000010834 */
[----:B------:R5:W-:Y:S01]  /*14840*/  MUFU.EX2 R182, R53 ;  /* 0x0000003500b67308 */ /* 0x000be20000000800 */
[--C-:B-1----:R-:W-:Y:S02]  /*14850*/  FFMA.FTZ R28, R36, c[0x0][0x2d0], -R49.reuse ;  /* 0x0000b400241c7a23 */ /* 0x102fe40000010831 */
[--C-:B------:R-:W-:Y:S07]  /*14860*/  FFMA.FTZ R36, R68, c[0x0][0x2d0], -R49.reuse ;  /* 0x0000b40044247a23 */ /* 0x100fee0000010831 */
[----:B------:R1:W-:Y:S01]  /*14870*/  MUFU.EX2 R234, R28 ;  /* 0x0000001c00ea7308 */ /* 0x0003e20000000800 */
[----:B----4-:R-:W-:Y:S09]  /*14880*/  FMUL.FTZ R54, R0, R154 ;  /* 0x0000009a00367220 */ /* 0x010ff20000410000 */
[----:B------:R-:W-:Y:S01]  /*14890*/  MUFU.EX2 R183, R82 ;  /* 0x0000005200b77308 */ /* 0x000fe20000000800 */
[----:B-----5:R-:W-:Y:S09]  /*148a0*/  FMUL.FTZ R53, R2, R153 ;  /* 0x0000009902357220 */ /* 0x020ff20000410000 */
[----:B------:R4:W-:Y:S01]  /*148b0*/  MUFU.EX2 R178, R80 ;  /* 0x0000005000b27308 */ /* 0x0009e20000000800 */
[----:B-1----:R-:W-:Y:S02]  /*148c0*/  FFMA.FTZ R28, R35, c[0x0][0x2d0], -R49 ;  /* 0x0000b400231c7a23 */ /* 0x002fe40000010831 */
[----:B------:R-:W-:Y:S02]  /*148d0*/  FMUL.FTZ R35, R0, R131 ;  /* 0x0000008300237220 */ /* 0x000fe40000410000 */
[----:B------:R-:W-:Y:S05]  /*148e0*/  FMUL.FTZ R49, R2, R145 ;  /* 0x0000009102317220 */ /* 0x000fea0000410000 */
[----:B------:R1:W5:Y:S01]  /*148f0*/  MUFU.EX2 R239, R28 ;  /* 0x0000001c00ef7308 */ /* 0x0003620000000800 */
[----:B------:R-:W-:Y:S02]  /*14900*/  FFMA.FTZ R131, R74, c[0x0][0x2d0], -R52 ;  /* 0x0000b4004a837a23 */ /* 0x000fe40000010834 */
[----:B------:R-:W-:Y:S07]  /*14910*/  LDSM.16.MT88.4 R72, [R189+0x800] ;  /* 0x00080000bd48783b */ /* 0x000fee0000004200 */
[----:B------:R-:W-:Y:S01]  /*14920*/  MUFU.EX2 R179, R62 ;  /* 0x0000003e00b37308 */ /* 0x000fe20000000800 */
[----:B----4-:R-:W-:Y:S09]  /*14930*/  LDSM.16.MT88.4 R80, [R190+0x800] ;  /* 0x00080000be50783b */ /* 0x010ff20000004200 */
[----:B------:R-:W-:Y:S01]  /*14940*/  MUFU.EX2 R171, R114 ;  /* 0x0000007200ab7308 */ /* 0x000fe20000000800 */
[----:B-1----:R-:W-:Y:S02]  /*14950*/  FMUL.FTZ R28, R60, R124 ;  /* 0x0000007c3c1c7220 */ /* 0x002fe40000410000 */
[--C-:B------:R-:W-:Y:S02]  /*14960*/  FFMA.FTZ R124, R69, c[0x0][0x2d0], -R48.reuse ;  /* 0x0000b400457c7a23 */ /* 0x100fe40000010830 */
[----:B------:R-:W1:Y:S05]  /*14970*/  LDSM.16.MT88.4 R68, [R192] ;  /* 0x00000000c044783b */ /* 0x000e6a0000004200 */
[----:B------:R-:W-:Y:S01]  /*14980*/  MUFU.EX2 R166, R156 ;  /* 0x0000009c00a67308 */ /* 0x000fe20000000800 */
[-C--:B------:R-:W-:Y:S08]  /*14990*/  HMMA.16816.F32.BF16 R28, R64, R44.reuse, R28 ;  /* 0x0000002c401c723c */ /* 0x080ff0000004181c */
[C---:B------:R-:W-:Y:S01]  /*149a0*/  HMMA.16816.F32.BF16 R32, R56.reuse, R44, R32 ;  /* 0x0000002c3820723c */ /* 0x040fe20000041820 */
[----:B------:R-:W-:Y:S06]  /*149b0*/  MUFU.EX2 R156, R120 ;  /* 0x00000078009c7308 */ /* 0x000fec0000000800 */
[--C-:B------:R-:W-:Y:S01]  /*149c0*/  FFMA.FTZ R44, R219, c[0x0][0x2d0], -R48.reuse ;  /* 0x0000b400db2c7a23 */ /* 0x100fe20000010830 */
[----:B---3--:R-:W-:Y:S01]  /*149d0*/  MOV R219, R42 ;  /* 0x0000002a00db7202 */ /* 0x008fe20000000f00 */
[----:B------:R-:W-:Y:S02]  /*149e0*/  FFMA.FTZ R45, R220, c[0x0][0x2d0], -R48 ;  /* 0x0000b400dc2d7a23 */ /* 0x000fe40000010830 */
[----:B------:R3:W-:Y:S01]  /*149f0*/  MUFU.EX2 R186, R44 ;  /* 0x0000002c00ba7308 */ /* 0x0007e20000000800 */
[--C-:B------:R-:W-:Y:S02]  /*14a00*/  FFMA.FTZ R48, R159, c[0x0][0x2d0], -R52.reuse ;  /* 0x0000b4009f307a23 */ /* 0x100fe40000010834 */
[----:B------:R-:W-:Y:S02]  /*14a10*/  FMUL.FTZ R42, R3, R138 ;  /* 0x0000008a032a7220 */ /* 0x000fe40000410000 */
[----:B------:R-:W-:Y:S05]  /*14a20*/  LDSM.16.MT88.4 R136, [R190+0x2000] ;  /* 0x00200000be88783b */ /* 0x000fea0000004200 */
[----:B------:R4:W-:Y:S10]  /*14a30*/  MUFU.EX2 R220, R36 ;  /* 0x0000002400dc7308 */ /* 0x0009f40000000800 */
[----:B------:R1:W-:Y:S01]  /*14a40*/  MUFU.EX2 R214, R45 ;  /* 0x0000002d00d67308 */ /* 0x0003e20000000800 */
[----:B---3--:R-:W-:Y:S02]  /*14a50*/  FFMA.FTZ R44, R173, c[0x0][0x2d0], -R52 ;  /* 0x0000b400ad2c7a23 */ /* 0x008fe40000010834 */
[C---:B------:R-:W-:Y:S07]  /*14a60*/  FMUL.FTZ R52, R2.reuse, R152 ;  /* 0x0000009802347220 */ /* 0x040fee0000410000 */
[----:B------:R3:W-:Y:S01]  /*14a70*/  MUFU.EX2 R134, R44 ;  /* 0x0000002c00867308 */ /* 0x0007e20000000800 */
[----:B----4-:R-:W-:Y:S09]  /*14a80*/  FMUL.FTZ R36, R2, R132 ;  /* 0x0000008402247220 */ /* 0x010ff20000410000 */
[----:B------:R4:W2:Y:S01]  /*14a90*/  MUFU.EX2 R135, R48 ;  /* 0x0000003000877308 */ /* 0x0008a20000000800 */
[-C--:B------:R-:W-:Y:S03]  /*14aa0*/  HMMA.16816.F32.BF16 R36, R56, R46.reuse, R36 ;  /* 0x0000002e3824723c */ /* 0x080fe60000041824 */
[C---:B-1----:R-:W-:Y:S05]  /*14ab0*/  FMUL.FTZ R45, R60.reuse, R141 ;  /* 0x0000008d3c2d7220 */ /* 0x042fea0000410000 */
[C---:B------:R-:W-:Y:S01]  /*14ac0*/  HMMA.16816.F32.BF16 R40, R64.reuse, R46, R40 ;  /* 0x0000002e4028723c */ /* 0x040fe20000041828 */
[----:B------:R1:W-:Y:S03]  /*14ad0*/  MUFU.EX2 R132, R102 ;  /* 0x0000006600847308 */ /* 0x0003e60000000800 */
[----:B---3--:R-:W-:Y:S03]  /*14ae0*/  FMUL.FTZ R44, R60, R140 ;  /* 0x0000008c3c2c7220 */ /* 0x008fe60000410000 */
[C---:B------:R-:W-:Y:S02]  /*14af0*/  FMUL.FTZ R46, R3.reuse, R142 ;  /* 0x0000008e032e7220 */ /* 0x040fe40000410000 */
[----:B------:R-:W-:Y:S02]  /*14b00*/  FMUL.FTZ R47, R3, R143 ;  /* 0x0000008f032f7220 */ /* 0x000fe40000410000 */
[----:B------:R-:W-:Y:S01]  /*14b10*/  MUFU.EX2 R141, R108 ;  /* 0x0000006c008d7308 */ /* 0x000fe20000000800 */
[C---:B----4-:R-:W-:Y:S04]  /*14b20*/  FMUL.FTZ R48, R2.reuse, R144 ;  /* 0x0000009002307220 */ /* 0x050fe80000410000 */
[-C--:B------:R-:W-:Y:S03]  /*14b30*/  HMMA.16816.F32.BF16 R44, R64, R68.reuse, R44 ;  /* 0x00000044402c723c */ /* 0x080fe6000004182c */
[----:B------:R-:W-:Y:S02]  /*14b40*/  FFMA.FTZ R2, R2, R251, R226 ;  /* 0x000000fb02027223 */ /* 0x000fe400000100e2 */
[----:B------:R-:W-:Y:S02]  /*14b50*/  MUFU.EX2 R140, R109 ;  /* 0x0000006d008c7308 */ /* 0x000fe40000000800 */
[----:B------:R-:W-:Y:S01]  /*14b60*/  FADD.FTZ R2, R227, R2 ;  /* 0x00000002e3027221 */ /* 0x000fe20000010000 */
[C---:B------:R-:W-:Y:S01]  /*14b70*/  HMMA.16816.F32.BF16 R48, R56.reuse, R68, R48 ;  /* 0x000000443830723c */ /* 0x040fe20000041830 */
[----:B-1----:R-:W-:Y:S03]  /*14b80*/  LDSM.16.MT88.4 R100, [R190+0x1000] ;  /* 0x00100000be64783b */ /* 0x002fe60000004200 */
[----:B------:R-:W-:Y:S03]  /*14b90*/  FADD.FTZ R2, R242, R2 ;  /* 0x00000002f2027221 */ /* 0x000fe60000010000 */
[----:B-----5:R-:W-:Y:S01]  /*14ba0*/  F2FP.BF16.PACK_AB R68, R239, R234 ;  /* 0x000000eaef44723e */ /* 0x020fe200000010ff */
[-C--:B------:R-:W-:Y:S01]  /*14bb0*/  HMMA.16816.F32.BF16 R52, R56, R70.reuse, R52 ;  /* 0x000000463834723c */ /* 0x080fe20000041834 */
[----:B------:R1:W-:Y:S03]  /*14bc0*/  MUFU.EX2 R143, R92 ;  /* 0x0000005c008f7308 */ /* 0x0003e60000000800 */
[----:B--2---:R-:W-:Y:S01]  /*14bd0*/  F2FP.BF16.PACK_AB R69, R135, R134 ;  /* 0x000000868745723e */ /* 0x004fe200000010ff */
[----:B------:R-:W-:Y:S02]  /*14be0*/  FFMA.FTZ R0, R0, R163, R161 ;  /* 0x000000a300007223 */ /* 0x000fe400000100a1 */
[C---:B------:R-:W-:Y:S02]  /*14bf0*/  FMUL.FTZ R56, R60.reuse, R148 ;  /* 0x000000943c387220 */ /* 0x040fe40000410000 */
[----:B------:R-:W-:Y:S02]  /*14c00*/  FMUL.FTZ R57, R60, R149 ;  /* 0x000000953c397220 */ /* 0x000fe40000410000 */
[----:B------:R-:W-:Y:S01]  /*14c10*/  MUFU.EX2 R142, R104 ;  /* 0x00000068008e7308 */ /* 0x000fe20000000800 */
[C---:B------:R-:W-:Y:S02]  /*14c20*/  FMUL.FTZ R58, R3.reuse, R150 ;  /* 0x00000096033a7220 */ /* 0x040fe40000410000 */
[----:B------:R-:W-:Y:S02]  /*14c30*/  FMUL.FTZ R59, R3, R151 ;  /* 0x00000097033b7220 */ /* 0x000fe40000410000 */
[----:B------:R-:W-:Y:S02]  /*14c40*/  FADD.FTZ R0, R162, R0 ;  /* 0x00000000a2007221 */ /* 0x000fe40000010000 */
[----:B------:R-:W-:Y:S02]  /*14c50*/  FFMA.FTZ R60, R60, R238, R225 ;  /* 0x000000ee3c3c7223 */ /* 0x000fe400000100e1 */
[----:B------:R-:W-:Y:S01]  /*14c60*/  FADD.FTZ R0, R235, R0 ;  /* 0x00000000eb007221 */ /* 0x000fe20000010000 */
[----:B------:R-:W-:Y:S01]  /*14c70*/  HMMA.16816.F32.BF16 R56, R64, R70, R56 ;  /* 0x000000464038723c */ /* 0x000fe20000041838 */
[----:B------:R2:W-:Y:S03]  /*14c80*/  MUFU.EX2 R163, R113 ;  /* 0x0000007100a37308 */ /* 0x0005e60000000800 */
[----:B------:R-:W-:Y:S02]  /*14c90*/  FADD.FTZ R63, R241, R0 ;  /* 0x00000000f13f7221 */ /* 0x000fe40000010000 */
[----:B-1----:R-:W-:Y:S01]  /*14ca0*/  FADD.FTZ R92, R244, R2 ;  /* 0x00000002f45c7221 */ /* 0x002fe20000010000 */
[----:B------:R-:W-:Y:S01]  /*14cb0*/  F2FP.BF16.PACK_AB R64, R252, R233 ;  /* 0x000000e9fc40723e */ /* 0x000fe200000010ff */
[----:B------:R-:W-:Y:S01]  /*14cc0*/  FADD.FTZ R60, R229, R60 ;  /* 0x0000003ce53c7221 */ /* 0x000fe20000010000 */
[----:B------:R-:W-:Y:S02]  /*14cd0*/  F2FP.BF16.PACK_AB R65, R246, R231 ;  /* 0x000000e7f641723e */ /* 0x000fe400000010ff */
[----:B------:R1:W-:Y:S01]  /*14ce0*/  MUFU.EX2 R161, R123 ;  /* 0x0000007b00a17308 */ /* 0x0003e20000000800 */
[----:B------:R-:W-:Y:S01]  /*14cf0*/  F2FP.BF16.PACK_AB R66, R217, R245 ;  /* 0x000000f5d942723e */ /* 0x000fe200000010ff */
[----:B------:R-:W-:Y:S01]  /*14d00*/  FADD.FTZ R0, R234, R92 ;  /* 0x0000005cea007221 */ /* 0x000fe20000010000 */
[----:B------:R-:W-:Y:S01]  /*14d10*/  F2FP.BF16.PACK_AB R67, R219, R243 ;  /* 0x000000f3db43723e */ /* 0x000fe200000010ff */
[----:B------:R-:W-:Y:S01]  /*14d20*/  FADD.FTZ R60, R232, R60 ;  /* 0x0000003ce83c7221 */ /* 0x000fe20000010000 */
[----:B------:R-:W-:Y:S01]  /*14d30*/  F2FP.BF16.PACK_AB R70, R220, R250 ;  /* 0x000000fadc46723e */ /* 0x000fe200000010ff */
[----:B------:R-:W-:Y:S01]  /*14d40*/  FFMA.FTZ R3, R3, R240, R223 ;  /* 0x000000f003037223 */ /* 0x000fe200000100df */
[----:B------:R-:W-:Y:S01]  /*14d50*/  F2FP.BF16.PACK_AB R71, R180, R182 ;  /* 0x000000b6b447723e */ /* 0x000fe200000010ff */
[----:B------:R-:W-:Y:S02]  /*14d60*/  FADD.FTZ R60, R249, R60 ;  /* 0x0000003cf93c7221 */ /* 0x000fe40000010000 */
[-C--:B------:R-:W-:Y:S01]  /*14d70*/  HMMA.16816.F32.BF16 R4, R64, R72.reuse, R4 ;  /* 0x000000484004723c */ /* 0x080fe20000041804 */
[----:B------:R-:W-:Y:S02]  /*14d80*/  MUFU.EX2 R176, R111 ;  /* 0x0000006f00b07308 */ /* 0x000fe40000000800 */
[----:B------:R-:W-:Y:S01]  /*14d90*/  FADD.FTZ R62, R233, R60 ;  /* 0x0000003ce93e7221 */ /* 0x000fe20000010000 */
[----:B--2---:R-:W-:Y:S01]  /*14da0*/  LDSM.16.MT88.4 R112, [R189+0x2000] ;  /* 0x00200000bd70783b */ /* 0x004fe20000004200 */
[----:B------:R-:W-:Y:S02]  /*14db0*/  FADD.FTZ R60, R134, R63 ;  /* 0x0000003f863c7221 */ /* 0x000fe40000010000 */
[----:B------:R-:W-:Y:S01]  /*14dc0*/  FADD.FTZ R3, R228, R3 ;  /* 0x00000003e4037221 */ /* 0x000fe20000010000 */
[C---:B------:R-:W-:Y:S03]  /*14dd0*/  HMMA.16816.F32.BF16 R8, R68.reuse, R72, R8 ;  /* 0x000000484408723c */ /* 0x040fe60000041808 */
[----:B------:R-:W2:Y:S01]  /*14de0*/  MUFU.EX2 R177, R110 ;  /* 0x0000006e00b17308 */ /* 0x000ea20000000800 */
[----:B------:R-:W-:Y:S01]  /*14df0*/  FADD.FTZ R3, R230, R3 ;  /* 0x00000003e6037221 */ /* 0x000fe20000010000 */
[----:B-1----:R-:W-:Y:S03]  /*14e00*/  LDSM.16.MT88.4 R120, [R193+0x2000] ;  /* 0x00200000c178783b */ /* 0x002fe60000004200 */
[-C--:B------:R-:W-:Y:S04]  /*14e10*/  HMMA.16816.F32.BF16 R12, R68, R74.reuse, R12 ;  /* 0x0000004a440c723c */ /* 0x080fe8000004180c */
[----:B------:R-:W-:Y:S01]  /*14e20*/  FADD.FTZ R3, R247, R3 ;  /* 0x00000003f7037221 */ /* 0x000fe20000010000 */
[----:B------:R-:W-:Y:S03]  /*14e30*/  MUFU.EX2 R165, R107 ;  /* 0x0000006b00a57308 */ /* 0x000fe60000000800 */
[C---:B------:R-:W-:Y:S01]  /*14e40*/  HMMA.16816.F32.BF16 R16, R64.reuse, R74, R16 ;  /* 0x0000004a4010723c */ /* 0x040fe20000041810 */
[----:B------:R-:W1:Y:S03]  /*14e50*/  LDSM.16.MT88.4 R72, [R192+0x800] ;  /* 0x00080000c048783b */ /* 0x000e660000004200 */
[----:B------:R-:W-:Y:S02]  /*14e60*/  FADD.FTZ R2, R231, R3 ;  /* 0x00000003e7027221 */ /* 0x000fe40000010000 */
[----:B------:R-:W-:Y:S01]  /*14e70*/  FADD.FTZ R3, R252, R62 ;  /* 0x0000003efc037221 */ /* 0x000fe20000010000 */
[----:B------:R-:W-:Y:S01]  /*14e80*/  MUFU.EX2 R168, R106 ;  /* 0x0000006a00a87308 */ /* 0x000fe20000000800 */
[-C--:B------:R-:W-:Y:S04]  /*14e90*/  HMMA.16816.F32.BF16 R84, R64, R76.reuse, R84 ;  /* 0x0000004c4054723c */ /* 0x080fe80000041854 */
[----:B--2---:R-:W-:Y:S01]  /*14ea0*/  F2FP.BF16.PACK_AB R148, R177, R176 ;  /* 0x000000b0b194723e */ /* 0x004fe200000010ff */
[----:B------:R-:W-:Y:S02]  /*14eb0*/  FADD.FTZ R62, R239, R0 ;  /* 0x00000000ef3e7221 */ /* 0x000fe40000010000 */
[----:B------:R-:W-:Y:S01]  /*14ec0*/  FADD.FTZ R0, R135, R60 ;  /* 0x0000003c87007221 */ /* 0x000fe20000010000 */
[C---:B------:R-:W-:Y:S01]  /*14ed0*/  HMMA.16816.F32.BF16 R88, R68.reuse, R76, R88 ;  /* 0x0000004c4458723c */ /* 0x040fe20000041858 */
[----:B------:R-:W-:Y:S03]  /*14ee0*/  MUFU.EX2 R173, R105 ;  /* 0x0000006900ad7308 */ /* 0x000fe60000000800 */
[----:B------:R-:W-:Y:S02]  /*14ef0*/  FADD.FTZ R0, R182, R0 ;  /* 0x00000000b6007221 */ /* 0x000fe40000010000 */
[----:B------:R-:W-:Y:S02]  /*14f00*/  FADD.FTZ R3, R245, R3 ;  /* 0x00000003f5037221 */ /* 0x000fe40000010000 */
[-C--:B------:R-:W-:Y:S03]  /*14f10*/  HMMA.16816.F32.BF16 R20, R68, R78.reuse, R20 ;  /* 0x0000004e4414723c */ /* 0x080fe60000041814 */
[----:B------:R-:W-:Y:S01]  /*14f20*/  MUFU.EX2 R147, R99 ;  /* 0x0000006300937308 */ /* 0x000fe20000000800 */
[----:B------:R-:W-:Y:S02]  /*14f30*/  FADD.FTZ R0, R180, R0 ;  /* 0x00000000b4007221 */ /* 0x000fe40000010000 */
[----:B------:R-:W-:Y:S02]  /*14f40*/  FADD.FTZ R2, R246, R2 ;  /* 0x00000002f6027221 */ /* 0x000fe40000010000 */
[C---:B------:R-:W-:Y:S01]  /*14f50*/  HMMA.16816.F32.BF16 R24, R64.reuse, R78, R24 ;  /* 0x0000004e4018723c */ /* 0x040fe20000041818 */
[----:B------:R-:W2:Y:S03]  /*14f60*/  LDSM.16.MT88.4 R76, [R189+0x1000] ;  /* 0x00100000bd4c783b */ /* 0x000ea60000004200 */
[----:B------:R-:W-:Y:S01]  /*14f70*/  FADD.FTZ R60, R243, R2 ;  /* 0x00000002f33c7221 */ /* 0x000fe20000010000 */
[----:B------:R-:W-:Y:S01]  /*14f80*/  MUFU.EX2 R170, R94 ;  /* 0x0000005e00aa7308 */ /* 0x000fe20000000800 */
[----:B------:R-:W-:Y:S02]  /*14f90*/  FADD.FTZ R2, R250, R62 ;  /* 0x0000003efa027221 */ /* 0x000fe40000010000 */
[-C--:B------:R-:W-:Y:S04]  /*14fa0*/  HMMA.16816.F32.BF16 R28, R64, R80.reuse, R28 ;  /* 0x00000050401c723c */ /* 0x080fe8000004181c */
[----:B------:R-:W-:Y:S03]  /*14fb0*/  FADD.FTZ R2, R220, R2 ;  /* 0x00000002dc027221 */ /* 0x000fe60000010000 */
[----:B------:R-:W3:Y:S01]  /*14fc0*/  MUFU.EX2 R94, R126 ;  /* 0x0000007e005e7308 */ /* 0x000ee20000000800 */
[C---:B------:R-:W-:Y:S08]  /*14fd0*/  HMMA.16816.F32.BF16 R32, R68.reuse, R80, R32 ;  /* 0x000000504420723c */ /* 0x040ff00000041820 */
[-C--:B------:R-:W-:Y:S01]  /*14fe0*/  HMMA.16816.F32.BF16 R36, R68, R82.reuse, R36 ;  /* 0x000000524424723c */ /* 0x080fe20000041824 */
[----:B------:R-:W-:Y:S07]  /*14ff0*/  MUFU.EX2 R172, R93 ;  /* 0x0000005d00ac7308 */ /* 0x000fee0000000800 */
[C---:B------:R-:W-:Y:S01]  /*15000*/  HMMA.16816.F32.BF16 R40, R64.reuse, R82, R40 ;  /* 0x000000524028723c */ /* 0x040fe20000041828 */
[----:B------:R-:W4:Y:S02]  /*15010*/  LDSM.16.MT88.4 R80, [R193+0x1000] ;  /* 0x00100000c150783b */ /* 0x000f240000004200 */
[----:B------:R-:W-:Y:S01]  /*15020*/  MUFU.EX2 R93, R128 ;  /* 0x00000080005d7308 */ /* 0x000fe20000000800 */
[----:B---3--:R-:W-:Y:S04]  /*15030*/  F2FP.BF16.PACK_AB R152, R94, R98 ;  /* 0x000000625e98723e */ /* 0x008fe800000010ff */
[-C--:B-1----:R-:W-:Y:S05]  /*15040*/  HMMA.16816.F32.BF16 R44, R64, R72.reuse, R44 ;  /* 0x00000048402c723c */ /* 0x082fea000004182c */
[----:B------:R-:W-:Y:S03]  /*15050*/  MUFU.EX2 R145, R117 ;  /* 0x0000007500917308 */ /* 0x000fe60000000800 */
[C---:B------:R-:W-:Y:S07]  /*15060*/  HMMA.16816.F32.BF16 R48, R68.reuse, R72, R48 ;  /* 0x000000484430723c */ /* 0x040fee0000041830 */
[----:B------:R-:W-:Y:S01]  /*15070*/  MUFU.EX2 R144, R118 ;  /* 0x0000007600907308 */ /* 0x000fe20000000800 */
[-C--:B------:R-:W-:Y:S07]  /*15080*/  HMMA.16816.F32.BF16 R52, R68, R74.reuse, R52 ;  /* 0x0000004a4434723c */ /* 0x080fee0000041834 */
[----:B------:R-:W-:Y:S01]  /*15090*/  F2FP.BF16.PACK_AB R68, R143, R133 ;  /* 0x000000858f44723e */ /* 0x000fe200000010ff */
[----:B------:R-:W-:Y:S01]  /*150a0*/  HMMA.16816.F32.BF16 R56, R64, R74, R56 ;  /* 0x0000004a4038723c */ /* 0x000fe20000041838 */
[----:B------:R-:W1:Y:S01]  /*150b0*/  LDSM.16.MT88.4 R72, [R192+0x1000] ;  /* 0x00100000c048783b */ /* 0x000e620000004200 */
[----:B------:R-:W-:Y:S02]  /*150c0*/  MUFU.EX2 R99, R119 ;  /* 0x0000007700637308 */ /* 0x000fe40000000800 */
[----:B------:R-:W-:Y:S02]  /*150d0*/  F2FP.BF16.PACK_AB R70, R164, R146 ;  /* 0x00000092a446723e */ /* 0x000fe400000010ff */
[----:B------:R-:W-:Y:S02]  /*150e0*/  F2FP.BF16.PACK_AB R69, R142, R132 ;  /* 0x000000848e45723e */ /* 0x000fe400000010ff */
[----:B------:R-:W-:Y:S04]  /*150f0*/  F2FP.BF16.PACK_AB R64, R215, R216 ;  /* 0x000000d8d740723e */ /* 0x000fe800000010ff */
[----:B------:R-:W-:Y:S01]  /*15100*/  F2FP.BF16.PACK_AB R65, R186, R214 ;  /* 0x000000d6ba41723e */ /* 0x000fe200000010ff */
[----:B------:R-:W3:Y:S01]  /*15110*/  MUFU.EX2 R162, R116 ;  /* 0x0000007400a27308 */ /* 0x000ee20000000800 */
[----:B------:R-:W-:Y:S02]  /*15120*/  F2FP.BF16.PACK_AB R66, R183, R181 ;  /* 0x000000b5b742723e */ /* 0x000fe400000010ff */
[----:B------:R-:W-:Y:S02]  /*15130*/  F2FP.BF16.PACK_AB R67, R178, R179 ;  /* 0x000000b3b243723e */ /* 0x000fe400000010ff */
[----:B------:R-:W-:Y:S05]  /*15140*/  F2FP.BF16.PACK_AB R71, R140, R141 ;  /* 0x0000008d8c47723e */ /* 0x000fea00000010ff */
[-C--:B--2---:R-:W-:Y:S01]  /*15150*/  HMMA.16816.F32.BF16 R4, R64, R76.reuse, R4 ;  /* 0x0000004c4004723c */ /* 0x084fe20000041804 */
[----:B------:R-:W2:Y:S07]  /*15160*/  MUFU.EX2 R159, R160 ;  /* 0x000000a0009f7308 */ /* 0x000eae0000000800 */
[C---:B------:R-:W-:Y:S03]  /*15170*/  HMMA.16816.F32.BF16 R8, R68.reuse, R76, R8 ;  /* 0x0000004c4408723c */ /* 0x040fe60000041808 */
[----:B------:R-:W5:Y:S01]  /*15180*/  MUFU.EX2 R157, R124 ;  /* 0x0000007c009d7308 */ /* 0x000f620000000800 */
[----:B---3--:R-:W-:Y:S04]  /*15190*/  F2FP.BF16.PACK_AB R149, R162, R163 ;  /* 0x000000a3a295723e */ /* 0x008fe800000010ff */
[-C--:B------:R-:W-:Y:S08]  /*151a0*/  HMMA.16816.F32.BF16 R12, R68, R78.reuse, R12 ;  /* 0x0000004e440c723c */ /* 0x080ff0000004180c */
[C---:B------:R-:W-:Y:S01]  /*151b0*/  HMMA.16816.F32.BF16 R16, R64.reuse, R78, R16 ;  /* 0x0000004e4010723c */ /* 0x040fe20000041810 */
[----:B------:R-:W3:Y:S03]  /*151c0*/  LDSM.16.MT88.4 R76, [R189+0x1800] ;  /* 0x00180000bd4c783b */ /* 0x000ee60000004200 */
[----:B--2---:R-:W-:Y:S04]  /*151d0*/  F2FP.BF16.PACK_AB R150, R159, R161 ;  /* 0x000000a19f96723e */ /* 0x004fe800000010ff */
[-C--:B----4-:R-:W-:Y:S04]  /*151e0*/  HMMA.16816.F32.BF16 R84, R64, R80.reuse, R84 ;  /* 0x000000504054723c */ /* 0x090fe80000041854 */
[----:B-----5:R-:W-:Y:S04]  /*151f0*/  F2FP.BF16.PACK_AB R151, R157, R158 ;  /* 0x0000009e9d97723e */ /* 0x020fe800000010ff */
[C---:B------:R-:W-:Y:S08]  /*15200*/  HMMA.16816.F32.BF16 R88, R68.reuse, R80, R88 ;  /* 0x000000504458723c */ /* 0x040ff00000041858 */
[-C--:B------:R-:W-:Y:S08]  /*15210*/  HMMA.16816.F32.BF16 R20, R68, R82.reuse, R20 ;  /* 0x000000524414723c */ /* 0x080ff00000041814 */
[C---:B------:R-:W-:Y:S01]  /*15220*/  HMMA.16816.F32.BF16 R24, R64.reuse, R82, R24 ;  /* 0x000000524018723c */ /* 0x040fe20000041818 */
[----:B------:R-:W2:Y:S07]  /*15230*/  LDSM.16.MT88.4 R80, [R193+0x1800] ;  /* 0x00180000c150783b */ /* 0x000eae0000004200 */
[-C--:B------:R-:W-:Y:S08]  /*15240*/  HMMA.16816.F32.BF16 R28, R64, R100.reuse, R28 ;  /* 0x00000064401c723c */ /* 0x080ff0000004181c */
[C---:B------:R-:W-:Y:S08]  /*15250*/  HMMA.16816.F32.BF16 R32, R68.reuse, R100, R32 ;  /* 0x000000644420723c */ /* 0x040ff00000041820 */
[-C--:B------:R-:W-:Y:S08]  /*15260*/  HMMA.16816.F32.BF16 R36, R68, R102.reuse, R36 ;  /* 0x000000664424723c */ /* 0x080ff00000041824 */
[C---:B------:R-:W-:Y:S01]  /*15270*/  HMMA.16816.F32.BF16 R40, R64.reuse, R102, R40 ;  /* 0x000000664028723c */ /* 0x040fe20000041828 */
[----:B------:R-:W4:Y:S07]  /*15280*/  LDSM.16.MT88.4 R100, [R190+0x1800] ;  /* 0x00180000be64783b */ /* 0x000f2e0000004200 */
[-C--:B-1----:R-:W-:Y:S08]  /*15290*/  HMMA.16816.F32.BF16 R44, R64, R72.reuse, R44 ;  /* 0x00000048402c723c */ /* 0x082ff0000004182c */
[C---:B------:R-:W-:Y:S08]  /*152a0*/  HMMA.16816.F32.BF16 R48, R68.reuse, R72, R48 ;  /* 0x000000484430723c */ /* 0x040ff00000041830 */
[-C--:B------:R-:W-:Y:S07]  /*152b0*/  HMMA.16816.F32.BF16 R52, R68, R74.reuse, R52 ;  /* 0x0000004a4434723c */ /* 0x080fee0000041834 */
[----:B------:R-:W-:Y:S01]  /*152c0*/  F2FP.BF16.PACK_AB R68, R167, R147 ;  /* 0x00000093a744723e */ /* 0x000fe200000010ff */
[----:B------:R-:W-:Y:S01]  /*152d0*/  HMMA.16816.F32.BF16 R56, R64, R74, R56 ;  /* 0x0000004a4038723c */ /* 0x000fe20000041838 */
[----:B------:R-:W1:Y:S03]  /*152e0*/  LDSM.16.MT88.4 R72, [R192+0x1800] ;  /* 0x00180000c048783b */ /* 0x000e660000004200 */
[----:B------:R-:W-:Y:S02]  /*152f0*/  F2FP.BF16.PACK_AB R70, R172, R170 ;  /* 0x000000aaac46723e */ /* 0x000fe400000010ff */
[----:B------:R-:W-:Y:S02]  /*15300*/  F2FP.BF16.PACK_AB R69, R144, R145 ;  /* 0x000000919045723e */ /* 0x000fe400000010ff */
[----:B------:R-:W-:Y:S04]  /*15310*/  F2FP.BF16.PACK_AB R64, R169, R166 ;  /* 0x000000a6a940723e */ /* 0x000fe800000010ff */
[----:B------:R-:W-:Y:S02]  /*15320*/  F2FP.BF16.PACK_AB R65, R168, R165 ;  /* 0x000000a5a841723e */ /* 0x000fe400000010ff */
[----:B------:R-:W-:Y:S02]  /*15330*/  F2FP.BF16.PACK_AB R66, R175, R171 ;  /* 0x000000abaf42723e */ /* 0x000fe400000010ff */
[----:B------:R-:W-:Y:S02]  /*15340*/  F2FP.BF16.PACK_AB R67, R174, R173 ;  /* 0x000000adae43723e */ /* 0x000fe400000010ff */
[----:B------:R-:W-:Y:S05]  /*15350*/  F2FP.BF16.PACK_AB R71, R99, R156 ;  /* 0x0000009c6347723e */ /* 0x000fea00000010ff */
[-C--:B---3--:R-:W-:Y:S08]  /*15360*/  HMMA.16816.F32.BF16 R4, R64, R76.reuse, R4 ;  /* 0x0000004c4004723c */ /* 0x088ff00000041804 */
[C---:B------:R-:W-:Y:S01]  /*15370*/  HMMA.16816.F32.BF16 R8, R68.reuse, R76, R8 ;  /* 0x0000004c4408723c */ /* 0x040fe20000041808 */
[----:B------:R-:W-:Y:S07]  /*15380*/  MUFU.EX2 R77, R127 ;  /* 0x0000007f004d7308 */ /* 0x000fee0000000800 */
[-C--:B------:R-:W-:Y:S03]  /*15390*/  HMMA.16816.F32.BF16 R12, R68, R78.reuse, R12 ;  /* 0x0000004e440c723c */ /* 0x080fe6000004180c */
[----:B------:R-:W-:Y:S05]  /*153a0*/  MUFU.EX2 R76, R129 ;  /* 0x00000081004c7308 */ /* 0x000fea0000000800 */
[C---:B------:R-:W-:Y:S05]  /*153b0*/  HMMA.16816.F32.BF16 R16, R64.reuse, R78, R16 ;  /* 0x0000004e4010723c */ /* 0x040fea0000041810 */
[----:B------:R-:W3:Y:S03]  /*153c0*/  MUFU.EX2 R79, R130 ;  /* 0x00000082004f7308 */ /* 0x000ee60000000800 */
[-C--:B--2---:R-:W-:Y:S07]  /*153d0*/  HMMA.16816.F32.BF16 R84, R64, R80.reuse, R84 ;  /* 0x000000504054723c */ /* 0x084fee0000041854 */
[----:B------:R-:W2:Y:S01]  /*153e0*/  MUFU.EX2 R78, R125 ;  /* 0x0000007d004e7308 */ /* 0x000ea20000000800 */
[C---:B------:R-:W-:Y:S08]  /*153f0*/  HMMA.16816.F32.BF16 R88, R68.reuse, R80, R88 ;  /* 0x000000504458723c */ /* 0x040ff00000041858 */
[-C--:B------:R-:W-:Y:S04]  /*15400*/  HMMA.16816.F32.BF16 R20, R68, R82.reuse, R20 ;  /* 0x000000524414723c */ /* 0x080fe80000041814 */
[----:B---3--:R-:W-:Y:S04]  /*15410*/  F2FP.BF16.PACK_AB R154, R79, R93 ;  /* 0x0000005d4f9a723e */ /* 0x008fe800000010ff */
[C---:B------:R-:W-:Y:S04]  /*15420*/  HMMA.16816.F32.BF16 R24, R64.reuse, R82, R24 ;  /* 0x000000524018723c */ /* 0x040fe80000041818 */
[----:B--2---:R-:W-:Y:S04]  /*15430*/  F2FP.BF16.PACK_AB R153, R77, R78 ;  /* 0x0000004e4d99723e */ /* 0x004fe800000010ff */
[-C--:B----4-:R-:W-:Y:S08]  /*15440*/  HMMA.16816.F32.BF16 R28, R64, R100.reuse, R28 ;  /* 0x00000064401c723c */ /* 0x090ff0000004181c */
[C---:B------:R-:W-:Y:S08]  /*15450*/  HMMA.16816.F32.BF16 R32, R68.reuse, R100, R32 ;  /* 0x000000644420723c */ /* 0x040ff00000041820 */
[-C--:B------:R-:W-:Y:S08]  /*15460*/  HMMA.16816.F32.BF16 R36, R68, R102.reuse, R36 ;  /* 0x000000664424723c */ /* 0x080ff00000041824 */
[C---:B------:R-:W-:Y:S08]  /*15470*/  HMMA.16816.F32.BF16 R40, R64.reuse, R102, R40 ;  /* 0x000000664028723c */ /* 0x040ff00000041828 */
[-C--:B-1----:R-:W-:Y:S08]  /*15480*/  HMMA.16816.F32.BF16 R44, R64, R72.reuse, R44 ;  /* 0x00000048402c723c */ /* 0x082ff0000004182c */
[C---:B------:R-:W-:Y:S01]  /*15490*/  HMMA.16816.F32.BF16 R48, R68.reuse, R72, R48 ;  /* 0x000000484430723c */ /* 0x040fe20000041830 */
[----:B------:R-:W1:Y:S07]  /*154a0*/  MUFU.EX2 R72, R131 ;  /* 0x0000008300487308 */ /* 0x000e6e0000000800 */
[-C--:B------:R-:W-:Y:S08]  /*154b0*/  HMMA.16816.F32.BF16 R52, R68, R74.reuse, R52 ;  /* 0x0000004a4434723c */ /* 0x080ff00000041834 */
[----:B------:R-:W-:Y:S08]  /*154c0*/  HMMA.16816.F32.BF16 R56, R64, R74, R56 ;  /* 0x0000004a4038723c */ /* 0x000ff00000041838 */
[-C--:B------:R-:W-:Y:S01]  /*154d0*/  HMMA.16816.F32.BF16 R100, R148, R112.reuse, R4 ;  /* 0x000000709464723c */ /* 0x080fe20000041804 */
[----:B------:R-:W2:Y:S04]  /*154e0*/  LDSM.16.MT88.4 R4, [R192+0x2000] ;  /* 0x00200000c004783b */ /* 0x000ea80000004200 */
[----:B-1----:R-:W-:Y:S07]  /*154f0*/  F2FP.BF16.PACK_AB R155, R72, R76 ;  /* 0x0000004c489b723e */ /* 0x002fee00000010ff */
[C---:B------:R-:W-:Y:S07]  /*15500*/  HMMA.16816.F32.BF16 R104, R152.reuse, R112, R8 ;  /* 0x000000709868723c */ /* 0x040fee0000041808 */
[----:B------:R-:W-:Y:S01]  /*15510*/  FADD.FTZ R9, R133, R2 ;  /* 0x0000000285097221 */ /* 0x000fe20000010000 */
[-C--:B------:R-:W-:Y:S01]  /*15520*/  HMMA.16816.F32.BF16 R108, R152, R114.reuse, R12 ;  /* 0x00000072986c723c */ /* 0x080fe2000004180c */
[----:B------:R-:W3:Y:S03]  /*15530*/  LDL R12, [R1+0x4] ;  /* 0x00000400010c7983 */ /* 0x000ee60000100800 */
        /* <DEDUP_REMOVED lines=45> */
[----:B------:R-:W-:Y:S01]  /*15810*/  FADD.FTZ R4, R99, R0 ;  /* 0x0000000063047221 */ /* 0x000fe20000010000 */
[----:B------:R-:W-:Y:S01]  /*15820*/  MOV R99, R61 ;  /* 0x0000003d00637202 */ /* 0x000fe20000000f00 */
[----:B------:R-:W-:Y:S02]  /*15830*/  FADD.FTZ R2, R163, R8 ;  /* 0x00000008a3027221 */ /* 0x000fe40000010000 */
[----:B------:R-:W-:Y:S01]  /*15840*/  FADD.FTZ R0, R98, R5 ;  /* 0x0000000562007221 */ /* 0x000fe20000010000 */
[----:B------:R-:W-:Y:S04]  /*15850*/  HMMA.16816.F32.BF16 R148, R148, R6, R56 ;  /* 0x000000069494723c */ /* 0x000fe80000041838 */
[----:B------:R-:W-:Y:S01]  /*15860*/  FADD.FTZ R4, R78, R4 ;  /* 0x000000044e047221 */ /* 0x000fe20000010000 */
[----:B------:R-:W-:Y:S01]  /*15870*/  MOV R98, R95 ;  /* 0x0000005f00627202 */ /* 0x000fe20000000f00 */
[----:B------:R-:W-:Y:S02]  /*15880*/  FADD.FTZ R5, R162, R2 ;  /* 0x00000002a2057221 */ /* 0x000fe40000010000 */
[----:B------:R-:W-:Y:S01]  /*15890*/  FADD.FTZ R2, R94, R0 ;  /* 0x000000005e027221 */ /* 0x000fe20000010000 */
[----:B------:R-:W-:Y:S03]  /*158a0*/  MOV R94, R96 ;  /* 0x00000060005e7202 */ /* 0x000fe60000000f00 */
[----:B------:R-:W-:Y:S02]  /*158b0*/  FADD.FTZ R0, R77, R4 ;  /* 0x000000044d007221 */ /* 0x000fe40000010000 */
[----:B------:R-:W-:Y:S01]  /*158c0*/  FADD.FTZ R4, R93, R2 ;  /* 0x000000025d047221 */ /* 0x000fe20000010000 */
[----:B------:R-:W-:Y:S01]  /*158d0*/  MOV R93, R97 ;  /* 0x00000061005d7202 */ /* 0x000fe20000000f00 */
[----:B------:R-:W-:Y:S01]  /*158e0*/  FADD.FTZ R2, R76, R0 ;  /* 0x000000004c027221 */ /* 0x000fe20000010000 */
[----:B------:R-:W-:Y:S01]  /*158f0*/  IADD3 R0, R206, -0x1, RZ ;  /* 0xffffffffce007810 */ /* 0x000fe20007ffe0ff */
[----:B------:R-:W-:Y:S02]  /*15900*/  FADD.FTZ R3, R177, R3 ;  /* 0x00000003b1037221 */ /* 0x000fe40000010000 */
[----:B------:R-:W-:Y:S02]  /*15910*/  FADD.FTZ R2, R72, R2 ;  /* 0x0000000248027221 */ /* 0x000fe40000010000 */
[----:B------:R-:W-:Y:S02]  /*15920*/  FADD.FTZ R3, R161, R3 ;  /* 0x00000003a1037221 */ /* 0x000fe40000010000 */
[----:B------:R-:W-:Y:S01]  /*15930*/  FADD.FTZ R5, R158, R5 ;  /* 0x000000059e057221 */ /* 0x000fe20000010000 */
[----:B------:R1:W-:Y:S01]  /*15940*/  STL [R1], R2 ;  /* 0x0000000201007387 */ /* 0x0003e20000100800 */
[----:B------:R-:W-:Y:S02]  /*15950*/  FADD.FTZ R238, R159, R3 ;  /* 0x000000039fee7221 */ /* 0x000fe40000010000 */
[----:B------:R-:W-:Y:S02]  /*15960*/  FADD.FTZ R240, R157, R5 ;  /* 0x000000059df07221 */ /* 0x000fe40000010000 */
[----:B------:R-:W-:Y:S01]  /*15970*/  FADD.FTZ R251, R79, R4 ;  /* 0x000000044ffb7221 */ /* 0x000fe20000010000 */
[----:B---3--:R-:W-:Y:S02]  /*15980*/  ISETP.GT.AND P0, PT, R206, R12, PT ;  /* 0x0000000cce00720c */ /* 0x008fe40003f04270 */
[----:B------:R-:W-:Y:S11]  /*15990*/  MOV R206, R0 ;  /* 0x0000000000ce7202 */ /* 0x000ff60000000f00 */
[----:B-1----:R-:W-:-:S05]  /*159a0*/  @P0 BRA `(.L_x_734) ;  /* 0xffffb00000000947 */ /* 0x002fca000383ffff */
.L_x_706:
[----:B------:R-:W-:Y:S05]  /*159b0*/  BRA.DIV ~URZ, `(.L_x_735) ;  /* 0x000085527f007947 */ /* 0x000fea000b800000 */
[----:B------:R1:W2:Y:S02]  /*159c0*/  SHFL.BFLY PT, R0, R238, 0x2, 0x1f ;  /* 0x0c401f00ee007f89 */ /* 0x0002a400000e0000 */
.L_x_854:
[----:B--2---:R-:W-:Y:S01]  /*159d0*/  FADD.FTZ R4, R0, R238 ;  /* 0x000000ee00047221 */ /* 0x004fe20000010000 */
[----:B------:R-:W-:Y:S05]  /*159e0*/  BRA.DIV ~URZ, `(.L_x_736) ;  /* 0x000085827f007947 */ /* 0x000fea000b800000 */
[----:B------:R-:W2:Y:S04]  /*159f0*/  LDL.LU R9, [R1] ;  /* 0x0000000001097983 */ /* 0x000ea80000300800 */
[----:B------:R-:W3:Y:S04]  /*15a00*/  SHFL.BFLY PT, R0, R240, 0x2, 0x1f ;  /* 0x0c401f00f0007f89 */ /* 0x000ee800000e0000 */
[----:B------:R-:W4:Y:S04]  /*15a10*/  SHFL.BFLY PT, R2, R251, 0x2, 0x1f ;  /* 0x0c401f00fb027f89 */ /* 0x000f2800000e0000 */
[----:B------:R-:W5:Y:S01]  /*15a20*/  SHFL.BFLY PT, R3, R4, 0x1, 0x1f ;  /* 0x0c201f0004037f89 */ /* 0x000f6200000e0000 */
[----:B---3--:R-:W-:-:S02]  /*15a30*/  FADD.FTZ R0, R0, R240 ;  /* 0x000000f000007221 */ /* 0x008fc40000010000 */
[----:B----4-:R-:W-:-:S03]  /*15a40*/  FADD.FTZ R2, R2, R251 ;  /* 0x000000fb02027221 */ /* 0x010fc60000010000 */
[----:B------:R-:W3:Y:S01]  /*15a50*/  SHFL.BFLY PT, R5, R0, 0x1, 0x1f ;  /* 0x0c201f0000057f89 */ /* 0x000ee200000e0000 */
[----:B-----5:R-:W-:-:S03]  /*15a60*/  FADD.FTZ R4, R4, R3 ;  /* 0x0000000304047221 */ /* 0x020fc60000010000 */
[----:B------:R-:W4:Y:S01]  /*15a70*/  SHFL.BFLY PT, R6, R2, 0x1, 0x1f ;  /* 0x0c201f0002067f89 */ /* 0x000f2200000e0000 */
[----:B---3--:R-:W-:Y:S02]  /*15a80*/  FADD.FTZ R5, R0, R5 ;  /* 0x0000000500057221 */ /* 0x008fe40000010000 */
[----:B----4-:R-:W-:Y:S01]  /*15a90*/  FADD.FTZ R6, R2, R6 ;  /* 0x0000000602067221 */ /* 0x010fe20000010000 */
[----:B--2---:R-:W2:Y:S02]  /*15aa0*/  SHFL.BFLY PT, R7, R9, 0x2, 0x1f ;  /* 0x0c401f0009077f89 */ /* 0x004ea400000e0000 */
[----:B--2---:R-:W-:-:S05]  /*15ab0*/  FADD.FTZ R7, R7, R9 ;  /* 0x0000000907077221 */ /* 0x004fca0000010000 */
[----:B------:R2:W3:Y:S02]  /*15ac0*/  SHFL.BFLY PT, R8, R7, 0x1, 0x1f ;  /* 0x0c201f0007087f89 */ /* 0x0004e400000e0000 */
.L_x_855:
[----:B------:R-:W-:Y:S01]  /*15ad0*/  FSETP.NE.FTZ.AND P3, PT, R4, RZ, PT ;  /* 0x000000ff0400720b */ /* 0x000fe20003f75000 */
[----:B------:R-:W-:Y:S01]  /*15ae0*/  CS2R R2, SRZ ;  /* 0x0000000000027805 */ /* 0x000fe2000001ff00 */
[----:B------:R-:W-:Y:S02]  /*15af0*/  MOV R0, RZ ;  /* 0x000000ff00007202 */ /* 0x000fe40000000f00 */
[----:B------:R-:W-:Y:S02]  /*15b00*/  FSETP.NE.FTZ.AND P2, PT, R5, RZ, PT ;  /* 0x000000ff0500720b */ /* 0x000fe40003f55000 */
[----:B------:R-:W-:Y:S02]  /*15b10*/  FSETP.NE.FTZ.AND P1, PT, R6, RZ, PT ;  /* 0x000000ff0600720b */ /* 0x000fe40003f35000 */
[----:B------:R-:W-:Y:S02]  /*15b20*/  MOV R25, 0xff800000 ;  /* 0xff80000000197802 */ /* 0x000fe40000000f00 */
[----:B------:R-:W-:-:S02]  /*15b30*/  MOV R23, 0xff800000 ;  /* 0xff80000000177802 */ /* 0x000fc40000000f00 */
[----:B------:R-:W-:Y:S01]  /*15b40*/  MOV R24, 0xff800000 ;  /* 0xff80000000187802 */ /* 0x000fe20000000f00 */
[----:B------:R-:W4:Y:S01]  /*15b50*/  @P3 MUFU.RCP R0, R4 ;  /* 0x0000000400003308 */ /* 0x000f220000001000 */
[----:B------:R-:W-:-:S05]  /*15b60*/  MOV R22, 0xff800000 ;  /* 0xff80000000167802 */ /* 0x000fca0000000f00 */
[----:B------:R-:W-:Y:S02]  /*15b70*/  @P1 MOV R10, 0x3f317218 ;  /* 0x3f317218000a1802 */ /* 0x000fe40000000f00 */
[----:B------:R5:W-:Y:S01]  /*15b80*/  @P3 MUFU.LG2 R9, R4 ;  /* 0x0000000400093308 */ /* 0x000be20000000c00 */
[----:B----4-:R-:W-:-:S07]  /*15b90*/  FMUL.FTZ R66, R0, R100 ;  /* 0x0000006400427220 */ /* 0x010fce0000410000 */
[----:B------:R-:W-:Y:S01]  /*15ba0*/  @P2 MUFU.RCP R3, R5 ;  /* 0x0000000500032308 */ /* 0x000fe20000001000 */
[C---:B------:R-:W-:Y:S02]  /*15bb0*/  FMUL.FTZ R67, R0.reuse, R101 ;  /* 0x0000006500437220 */ /* 0x040fe40000410000 */
[C---:B------:R-:W-:Y:S02]  /*15bc0*/  FMUL.FTZ R68, R0.reuse, R112 ;  /* 0x0000007000447220 */ /* 0x040fe40000410000 */
[----:B------:R-:W-:Y:S02]  /*15bd0*/  FMUL.FTZ R69, R0, R113 ;  /* 0x0000007100457220 */ /* 0x000fe40000410000 */
[----:B---3-5:R-:W-:Y:S01]  /*15be0*/  FADD.FTZ R4, R8, R7 ;  /* 0x0000000708047221 */ /* 0x028fe20000010000 */
[----:B------:R-:W-:Y:S01]  /*15bf0*/  @P1 MUFU.RCP R2, R6 ;  /* 0x0000000600021308 */ /* 0x000fe20000001000 */
[C---:B------:R-:W-:Y:S02]  /*15c00*/  FMUL.FTZ R70, R0.reuse, R84 ;  /* 0x0000005400467220 */ /* 0x040fe40000410000 */
[----:B------:R-:W-:Y:S01]  /*15c10*/  FMUL.FTZ R71, R0, R85 ;  /* 0x0000005500477220 */ /* 0x000fe20000410000 */
[----:B------:R-:W-:Y:S01]  /*15c20*/  FSETP.NE.FTZ.AND P0, PT, R4, RZ, PT ;  /* 0x000000ff0400720b */ /* 0x000fe20003f15000 */
[----:B------:R-:W-:-:S02]  /*15c30*/  FMUL.FTZ R72, R0, R120 ;  /* 0x0000007800487220 */ /* 0x000fc40000410000 */
[C---:B------:R-:W-:Y:S01]  /*15c40*/  FMUL.FTZ R73, R0.reuse, R121 ;  /* 0x0000007900497220 */ /* 0x040fe20000410000 */
[----:B--2---:R2:W3:Y:S01]  /*15c50*/  @P2 MUFU.LG2 R7, R5 ;  /* 0x0000000500072308 */ /* 0x0044e20000000c00 */
        /* <DEDUP_REMOVED lines=8> */
[----:B--2---:R-:W-:Y:S01]  /*15ce0*/  @P2 MOV R5, 0x3f317218 ;  /* 0x3f31721800052802 */ /* 0x004fe20000000f00 */
[----:B------:R-:W2:Y:S01]  /*15cf0*/  @P1 MUFU.LG2 R0, R6 ;  /* 0x0000000600001308 */ /* 0x000ea20000000c00 */
[----:B---3--:R-:W-:Y:S02]  /*15d00*/  @P2 FMUL.FTZ R8, R7, 0.69314718246459960938 ;  /* 0x3f31721807082820 */ /* 0x008fe40000410000 */
[C---:B------:R-:W-:Y:S02]  /*15d10*/  FMUL.FTZ R82, R3.reuse, R86 ;  /* 0x0000005603527220 */ /* 0x040fe40000410000 */
[----:B------:R-:W-:-:S02]  /*15d20*/  FMUL.FTZ R83, R3, R87 ;  /* 0x0000005703537220 */ /* 0x000fc40000410000 */
[C---:B------:R-:W-:Y:S02]  /*15d30*/  FMUL.FTZ R78, R3.reuse, R102 ;  /* 0x00000066034e7220 */ /* 0x040fe40000410000 */
[C---:B------:R-:W-:Y:S02]  /*15d40*/  FMUL.FTZ R79, R3.reuse, R103 ;  /* 0x00000067034f7220 */ /* 0x040fe40000410000 */
[C---:B------:R-:W-:Y:S02]  /*15d50*/  FMUL.FTZ R80, R3.reuse, R114 ;  /* 0x0000007203507220 */ /* 0x040fe40000410000 */
[C---:B------:R-:W-:Y:S02]  /*15d60*/  FMUL.FTZ R81, R3.reuse, R115 ;  /* 0x0000007303517220 */ /* 0x040fe40000410000 */
[C---:B------:R-:W-:Y:S02]  /*15d70*/  FMUL.FTZ R84, R3.reuse, R122 ;  /* 0x0000007a03547220 */ /* 0x040fe40000410000 */
[----:B--2---:R-:W-:Y:S01]  /*15d80*/  @P1 FMUL.FTZ R7, R0, 0.69314718246459960938 ;  /* 0x3f31721800071820 */ /* 0x004fe20000410000 */
[----:B------:R-:W-:Y:S01]  /*15d90*/  MOV R0, RZ ;  /* 0x000000ff00007202 */ /* 0x000fe20000000f00 */
[----:B------:R-:W-:-:S02]  /*15da0*/  FMUL.FTZ R85, R3, R123 ;  /* 0x0000007b03557220 */ /* 0x000fc40000410000 */
[C---:B------:R-:W-:Y:S02]  /*15db0*/  FMUL.FTZ R98, R3.reuse, R126 ;  /* 0x0000007e03627220 */ /* 0x040fe40000410000 */
[C---:B------:R-:W-:Y:S01]  /*15dc0*/  FMUL.FTZ R99, R3.reuse, R127 ;  /* 0x0000007f03637220 */ /* 0x040fe20000410000 */
[----:B------:R-:W2:Y:S01]  /*15dd0*/  @P0 MUFU.RCP R0, R4 ;  /* 0x0000000400000308 */ /* 0x000ea20000001000 */
        /* <DEDUP_REMOVED lines=23> */
[----:B------:R3:W4:Y:S01]  /*15f50*/  @P0 MUFU.LG2 R2, R4 ;  /* 0x0000000400020308 */ /* 0x0007220000000c00 */
[----:B------:R-:W-:Y:S02]  /*15f60*/  @P3 FMUL.FTZ R6, R3, c[0x0][0x2d0] ;  /* 0x0000b40003063a20 */ /* 0x000fe40000410000 */
[----:B------:R-:W-:Y:S02]  /*15f70*/  @P1 FMUL.FTZ R3, R10, c[0x0][0x2d0] ;  /* 0x0000b4000a031a20 */ /* 0x000fe40000410000 */
[----:B------:R-:W-:Y:S02]  /*15f80*/  @P3 FMUL.FTZ R9, R9, 0.69314718246459960938 ;  /* 0x3f31721809093820 */ /* 0x000fe40000410000 */
[----:B------:R-:W-:Y:S01]  /*15f90*/  @P1 FFMA.FTZ R25, R3, R95, R7 ;  /* 0x0000005f03191223 */ /* 0x000fe20000010007 */
[----:B------:R-:W-:Y:S01]  /*15fa0*/  @P0 MOV R3, 0x3f317218 ;  /* 0x3f31721800030802 */ /* 0x000fe20000000f00 */
[----:B------:R-:W-:Y:S02]  /*15fb0*/  @P2 FMUL.FTZ R5, R5, c[0x0][0x2d0] ;  /* 0x0000b40005052a20 */ /* 0x000fe40000410000 */
[----:B--2---:R-:W-:-:S02]  /*15fc0*/  FMUL.FTZ R30, R0, R106 ;  /* 0x0000006a001e7220 */ /* 0x004fc40000410000 */
[----:B------:R-:W-:Y:S02]  /*15fd0*/  @P0 FMUL.FTZ R3, R3, c[0x0][0x2d0] ;  /* 0x0000b40003030a20 */ /* 0x000fe40000410000 */
[----:B------:R-:W-:Y:S01]  /*15fe0*/  FMUL.FTZ R31, R0, R107 ;  /* 0x0000006b001f7220 */ /* 0x000fe20000410000 */
[----:B---3--:R-:W-:Y:S01]  /*15ff0*/  MOV R4, 0x1 ;  /* 0x0000000100047802 */ /* 0x008fe20000000f00 */
[----:B----4-:R-:W-:Y:S02]  /*16000*/  @P0 FMUL.FTZ R2, R2, 0.69314718246459960938 ;  /* 0x3f31721802020820 */ /* 0x010fe40000410000 */
        /* <DEDUP_REMOVED lines=18> */
.L_x_601:
[----:B---3--:R3:W5:Y:S04]  /*16130*/  LDL R6, [R1+0x40] ;  /* 0x0000400001067983 */ /* 0x0087680000100800 */
[----:B------:R-:W4:Y:S01]  /*16140*/  S2R R2, SR_TID.X ;  /* 0x0000000000027919 */ /* 0x000f220000002100 */
[----:B------:R-:W-:Y:S01]  /*16150*/  BSSY B0, `(.L_x_737) ;  /* 0x0000011000007945 */ /* 0x000fe20003800000 */
[----:B----4-:R-:W-:-:S13]  /*16160*/  LOP3.LUT P0, RZ, R2, 0x7f, RZ, 0xc0, !PT ;  /* 0x0000007f02ff7812 */ /* 0x010fda000780c0ff */
[----:B------:R-:W-:Y:S05]  /*16170*/  @P0 BRA `(.L_x_738) ;  /* 0x000000e000000947 */ /* 0x000fea0003800000 */
[----:B---3--:R-:W3:Y:S01]  /*16180*/  S2R R4, SR_LANEID ;  /* 0x0000000000047919 */ /* 0x008ee20000000000 */
[----:B------:R-:W-:Y:S01]  /*16190*/  VOTEU.ANY UR4, UPT, PT ;  /* 0x0000000000047886 */ /* 0x000fe200038e0100 */
[----:B--2---:R-:W-:Y:S01]  /*161a0*/  IMAD.MOV.U32 R5, RZ, RZ, c[0x0][0x564] ;  /* 0x00015900ff057624 */ /* 0x004fe200078e00ff */
[----:B------:R-:W3:Y:S08]  /*161b0*/  FLO.U32 R3, UR4 ;  /* 0x0000000400037d00 */ /* 0x000ef000080e0000 */
[----:B------:R-:W2:Y:S01]  /*161c0*/  POPC R2, UR4 ;  /* 0x0000000400027d09 */ /* 0x000ea20008000000 */
[----:B---3--:R-:W-:Y:S01]  /*161d0*/  ISETP.EQ.U32.AND P0, PT, R3, R4, PT ;  /* 0x000000040300720c */ /* 0x008fe20003f02070 */
[----:B------:R-:W-:-:S12]  /*161e0*/  IMAD.MOV.U32 R4, RZ, RZ, c[0x0][0x560] ;  /* 0x00015800ff047624 */ /* 0x000fd800078e00ff */
[----:B--2---:R2:W3:Y:S04]  /*161f0*/  @P0 ATOMG.E.ADD.STRONG.GPU PT, R2, [R4.64], R2 ;  /* 0x00000002040209a8 */ /* 0x0044e800081ee1c6 */
[----:B--2---:R-:W2:Y:S04]  /*16200*/  S2R R4, SR_LTMASK ;  /* 0x0000000000047919 */ /* 0x004ea80000003900 */
[----:B---3--:R2:W3:Y:S02]  /*16210*/  SHFL.IDX PT, R3, R2, R3, 0x1f ;  /* 0x00001f0302037589 */ /* 0x0084e400000e0000 */
[----:B--2---:R-:W-:-:S06]  /*16220*/  LOP3.LUT R2, R4, UR4, RZ, 0xc0, !PT ;  /* 0x0000000404027c12 */ /* 0x004fcc000f8ec0ff */
[----:B------:R-:W3:Y:S02]  /*16230*/  POPC R2, R2 ;  /* 0x0000000200027309 */ /* 0x000ee40000000000 */
[----:B---3-5:R-:W-:-:S05]  /*16240*/  IADD3 R6, R3, c[0x0][0xc], R2 ;  /* 0x0000030003067a10 */ /* 0x028fca0007ffe002 */
[----:B------:R2:W-:Y:S02]  /*16250*/  STL [R1+0x40], R6 ;  /* 0x0000400601007387 */ /* 0x0005e40000100800 */
.L_x_738:
[----:B---3--:R-:W-:Y:S05]  /*16260*/  BSYNC B0 ;  /* 0x0000000000007941 */ /* 0x008fea0003800000 */
.L_x_737:
[----:B------:R-:W-:Y:S01]  /*16270*/  PRMT R0, R0, 0x9910, RZ ;  /* 0x0000991000007816 */ /* 0x000fe200000000ff */
[----:B------:R-:W-:Y:S01]  /*16280*/  BSSY B1, `(.L_x_739) ;  /* 0x0000313000017945 */ /* 0x000fe20003800000 */
[----:B-----5:R-:W-:Y:S02]  /*16290*/  IMAD.MOV.U32 R60, RZ, RZ, R6 ;  /* 0x000000ffff3c7224 */ /* 0x020fe400078e0006 */
[----:B------:R-:W-:-:S13]  /*162a0*/  ISETP.NE.AND P0, PT, R0, RZ, PT ;  /* 0x000000ff0000720c */ /* 0x000fda0003f05270 */
[----:B------:R-:W-:Y:S05]  /*162b0*/  @!P0 BRA `(.L_x_740) ;  /* 0x000024a000008947 */ /* 0x000fea0003800000 */
[----:B------:R-:W3:Y:S04]  /*162c0*/  LDL R7, [R1+0x54] ;  /* 0x0000540001077983 */ /* 0x000ee80000100800 */
[----:B--2---:R-:W2:Y:S04]  /*162d0*/  LDL R6, [R1+0x64] ;  /* 0x0000640001067983 */ /* 0x004ea80000100800 */
        /* <DEDUP_REMOVED lines=11> */
[----:B---3--:R3:W-:Y:S04]  /*16390*/  STS [R7], R0 ;  /* 0x0000000007007388 */ /* 0x0087e80000000800 */
[----:B------:R1:W-:Y:S04]  /*163a0*/  STS [R7+0x400], R3 ;  /* 0x0004000307007388 */ /* 0x0003e80000000800 */
[----:B--2---:R2:W-:Y:S01]  /*163b0*/  STS [R6], R2 ;  /* 0x0000000206007388 */ /* 0x0045e20000000800 */
[----:B---3--:R-:W-:-:S02]  /*163c0*/  F2FP.BF16.PACK_AB R0, R81, R80 ;  /* 0x000000505100723e */ /* 0x008fc400000010ff */
[----:B-1----:R-:W-:-:S03]  /*163d0*/  F2FP.BF16.PACK_AB R3, R49, R48 ;  /* 0x000000303103723e */ /* 0x002fc600000010ff */
[----:B------:R1:W-:Y:S01]  /*163e0*/  STS [R6+0x400], R0 ;  /* 0x0004000006007388 */ /* 0x0003e20000000800 */
[----:B--2---:R-:W-:-:S03]  /*163f0*/  F2FP.BF16.PACK_AB R2, R31, R30 ;  /* 0x0000001e1f02723e */ /* 0x004fc600000010ff */
[----:B------:R2:W-:Y:S04]  /*16400*/  STS [R7+0x2000], R3 ;  /* 0x0020000307007388 */ /* 0x0005e80000000800 */
[----:B------:R3:W-:Y:S01]  /*16410*/  STS [R7+0x2400], R2 ;  /* 0x0024000207007388 */ /* 0x0007e20000000800 */
[----:B-1----:R-:W-:Y:S02]  /*16420*/  F2FP.BF16.PACK_AB R0, R35, R34 ;  /* 0x000000222300723e */ /* 0x002fe400000010ff */
[----:B--2---:R-:W-:-:S03]  /*16430*/  F2FP.BF16.PACK_AB R3, R71, R70 ;  /* 0x000000464703723e */ /* 0x004fc600000010ff */
[----:B------:R1:W-:Y:S04]  /*16440*/  STS [R6+0x2000], R0 ;  /* 0x0020000006007388 */ /* 0x0003e80000000800 */
[----:B---3--:R-:W2:Y:S01]  /*16450*/  LDL R7, [R1+0x60] ;  /* 0x0000600001077983 */ /* 0x008ea20000100800 */
[----:B------:R-:W-:-:S03]  /*16460*/  F2FP.BF16.PACK_AB R2, R83, R82 ;  /* 0x000000525302723e */ /* 0x000fc600000010ff */
[----:B------:R3:W-:Y:S04]  /*16470*/  STS [R6+0x2400], R4 ;  /* 0x0024000406007388 */ /* 0x0007e80000000800 */
[----:B----4-:R4:W-:Y:S04]  /*16480*/  STS [R9], R3 ;  /* 0x0000000309007388 */ /* 0x0109e80000000800 */
[----:B------:R4:W-:Y:S01]  /*16490*/  STS [R9+0x400], R2 ;  /* 0x0004000209007388 */ /* 0x0009e20000000800 */
[----:B-1----:R-:W-:-:S05]  /*164a0*/  F2FP.BF16.PACK_AB R0, R73, R72 ;  /* 0x000000484900723e */ /* 0x002fca00000010ff */
[----:B------:R1:W-:Y:S01]  /*164b0*/  STS [R5], R0 ;  /* 0x0000000005007388 */ /* 0x0003e20000000800 */
[----:B---3--:R-:W-:-:S03]  /*164c0*/  F2FP.BF16.PACK_AB R4, R39, R38 ;  /* 0x000000262704723e */ /* 0x008fc600000010ff */
[----:B------:R-:W3:Y:S01]  /*164d0*/  LDL R6, [R1+0x5c] ;  /* 0x00005c0001067983 */ /* 0x000ee20000100800 */
[----:B----4-:R-:W-:Y:S02]  /*164e0*/  F2FP.BF16.PACK_AB R3, R85, R84 ;  /* 0x000000545503723e */ /* 0x010fe400000010ff */
[----:B------:R-:W-:-:S03]  /*164f0*/  F2FP.BF16.PACK_AB R2, R43, R42 ;  /* 0x0000002a2b02723e */ /* 0x000fc600000010ff */
[----:B------:R4:W-:Y:S04]  /*16500*/  STS [R5+0x400], R3 ;  /* 0x0004000305007388 */ /* 0x0009e80000000800 */
[----:B------:R-:W-:Y:S01]  /*16510*/  STS [R9+0x2000], R4 ;  /* 0x0020000409007388 */ /* 0x000fe20000000800 */
[----:B-1----:R-:W-:-:S05]  /*16520*/  F2FP.BF16.PACK_AB R0, R41, R40 ;  /* 0x000000282900723e */ /* 0x002fca00000010ff */
[----:B------:R1:W-:Y:S01]  /*16530*/  STS [R9+0x2400], R0 ;  /* 0x0024000009007388 */ /* 0x0003e20000000800 */
[----:B----4-:R-:W-:-:S03]  /*16540*/  F2FP.BF16.PACK_AB R3, R57, R56 ;  /* 0x000000383903723e */ /* 0x010fc600000010ff */
[----:B-1----:R-:W4:Y:S01]  /*16550*/  LDL R9, [R1+0x74] ;  /* 0x0000740001097983 */ /* 0x002f220000100800 */
[----:B------:R-:W-:-:S03]  /*16560*/  F2FP.BF16.PACK_AB R0, R65, R64 ;  /* 0x000000404100723e */ /* 0x000fc600000010ff */
[----:B------:R1:W-:Y:S04]  /*16570*/  STS [R5+0x2000], R2 ;  /* 0x0020000205007388 */ /* 0x0003e80000000800 */
[----:B------:R1:W-:Y:S04]  /*16580*/  STS [R5+0x2400], R3 ;  /* 0x0024000305007388 */ /* 0x0003e80000000800 */
[----:B------:R1:W-:Y:S01]  /*16590*/  STS [R8], R0 ;  /* 0x0000000008007388 */ /* 0x0003e20000000800 */
[----:B------:R-:W-:Y:S02]  /*165a0*/  F2FP.BF16.PACK_AB R4, R53, R52 ;  /* 0x000000343504723e */ /* 0x000fe400000010ff */
[----:B-1----:R-:W-:-:S02]  /*165b0*/  F2FP.BF16.PACK_AB R2, R99, R98 ;  /* 0x000000626302723e */ /* 0x002fc400000010ff */
[----:B------:R-:W-:-:S03]  /*165c0*/  F2FP.BF16.PACK_AB R3, R93, R92 ;  /* 0x0000005c5d03723e */ /* 0x000fc600000010ff */
[----:B------:R1:W-:Y:S01]  /*165d0*/  STS [R8+0x400], R2 ;  /* 0x0004000208007388 */ /* 0x0003e20000000800 */
[----:B------:R-:W-:Y:S02]  /*165e0*/  F2FP.BF16.PACK_AB R0, R87, R86 ;  /* 0x000000565700723e */ /* 0x000fe400000010ff */
[----:B------:R-:W-:Y:S02]  /*165f0*/  F2FP.BF16.PACK_AB R5, R51, R50 ;  /* 0x000000323305723e */ /* 0x000fe400000010ff */
[----:B-1----:R-:W-:Y:S02]  /*16600*/  F2FP.BF16.PACK_AB R2, R55, R54 ;  /* 0x000000363702723e */ /* 0x002fe400000010ff */
[----:B------:R-:W-:Y:S02]  /*16610*/  ISETP.NE.U32.AND P0, PT, RZ, c[0x0][0x508], PT ;  /* 0x00014200ff007a0c */ /* 0x000fe40003f05070 */
[----:B------:R-:W-:Y:S02]  /*16620*/  ISETP.NE.U32.AND P2, PT, RZ, c[0x0][0x500], PT ;  /* 0x00014000ff007a0c */ /* 0x000fe40003f45070 */
[----:B------:R-:W-:-:S02]  /*16630*/  ISETP.NE.AND.EX P1, PT, RZ, c[0x0][0x50c], PT, P0 ;  /* 0x00014300ff007a0c */ /* 0x000fc40003f25300 */
[----:B------:R-:W-:Y:S01]  /*16640*/  ISETP.NE.AND.EX P2, PT, RZ, c[0x0][0x504], PT, P2 ;  /* 0x00014100ff007a0c */ /* 0x000fe20003f45320 */
[----:B------:R-:W-:Y:S01]  /*16650*/  IMAD.MOV.U32 R11, RZ, RZ, c[0x0][0x388] ;  /* 0x0000e200ff0b7624 */ /* 0x000fe200078e00ff */
[----:B--2---:R1:W-:Y:S04]  /*16660*/  STS [R7], R3 ;  /* 0x0000000307007388 */ /* 0x0043e80000000800 */
[----:B------:R2:W-:Y:S04]  /*16670*/  STS [R7+0x400], R0 ;  /* 0x0004000007007388 */ /* 0x0005e80000000800 */
[----:B------:R3:W-:Y:S04]  /*16680*/  STS [R8+0x2000], R2 ;  /* 0x0020000208007388 */ /* 0x0007e80000000800 */
[----:B------:R3:W-:Y:S04]  /*16690*/  STS [R8+0x2400], R4 ;  /* 0x0024000408007388 */ /* 0x0007e80000000800 */
[----:B------:R-:W-:Y:S01]  /*166a0*/  STS [R7+0x2000], R5 ;  /* 0x0020000507007388 */ /* 0x000fe20000000800 */
[----:B-1----:R-:W-:-:S02]  /*166b0*/  F2FP.BF16.PACK_AB R3, R47, R46 ;  /* 0x0000002e2f03723e */ /* 0x002fc400000010ff */
[----:B--2---:R-:W-:Y:S02]  /*166c0*/  F2FP.BF16.PACK_AB R0, R77, R76 ;  /* 0x0000004c4d00723e */ /* 0x004fe400000010ff */
[----:B---3--:R-:W-:Y:S01]  /*166d0*/  F2FP.BF16.PACK_AB R2, R75, R74 ;  /* 0x0000004a4b02723e */ /* 0x008fe200000010ff */
[----:B------:R-:W-:Y:S04]  /*166e0*/  STS [R7+0x2400], R3 ;  /* 0x0024000307007388 */ /* 0x000fe80000000800 */
[----:B------:R1:W-:Y:S04]  /*166f0*/  STS [R6], R2 ;  /* 0x0000000206007388 */ /* 0x0003e80000000800 */
[----:B------:R2:W-:Y:S01]  /*16700*/  STS [R6+0x400], R0 ;  /* 0x0004000006007388 */ /* 0x0005e20000000800 */
[----:B------:R-:W-:-:S03]  /*16710*/  F2FP.BF16.PACK_AB R4, R45, R44 ;  /* 0x0000002c2d04723e */ /* 0x000fc600000010ff */
[----:B------:R-:W3:Y:S01]  /*16720*/  LDL.LU R8, [R1+0x44] ;  /* 0x0000440001087983 */ /* 0x000ee20000300800 */
[----:B-1----:R-:W-:Y:S02]  /*16730*/  F2FP.BF16.PACK_AB R2, R59, R58 ;  /* 0x0000003a3b02723e */ /* 0x002fe400000010ff */
[----:B--2---:R-:W-:-:S03]  /*16740*/  F2FP.BF16.PACK_AB R0, R63, R62 ;  /* 0x0000003e3f00723e */ /* 0x004fc600000010ff */
[----:B------:R1:W-:Y:S01]  /*16750*/  STS [R12], R2 ;  /* 0x000000020c007388 */ /* 0x0003e20000000800 */
[----:B------:R-:W-:-:S03]  /*16760*/  F2FP.BF16.PACK_AB R3, R33, R32 ;  /* 0x000000202103723e */ /* 0x000fc600000010ff */
[----:B----4-:R2:W-:Y:S04]  /*16770*/  STS [R9+0x400], R0 ;  /* 0x0004000009007388 */ /* 0x0105e80000000800 */
[----:B------:R4:W-:Y:S04]  /*16780*/  STS [R6+0x2000], R4 ;  /* 0x0020000406007388 */ /* 0x0009e80000000800 */
[----:B------:R4:W-:Y:S01]  /*16790*/  STS [R6+0x2400], R3 ;  /* 0x0024000306007388 */ /* 0x0009e20000000800 */
[----:B-1----:R-:W-:-:S05]  /*167a0*/  F2FP.BF16.PACK_AB R2, R29, R28 ;  /* 0x0000001c1d02723e */ /* 0x002fca00000010ff */
[----:B------:R-:W-:Y:S01]  /*167b0*/  STS [R12+0x2000], R2 ;  /* 0x002000020c007388 */ /* 0x000fe20000000800 */
[----:B--2---:R-:W-:-:S05]  /*167c0*/  F2FP.BF16.PACK_AB R0, R27, R26 ;  /* 0x0000001a1b00723e */ /* 0x004fca00000010ff */
[----:B------:R1:W-:Y:S01]  /*167d0*/  STS [R9+0x2400], R0 ;  /* 0x0024000009007388 */ /* 0x0003e20000000800 */
[----:B----4-:R-:W-:Y:S02]  /*167e0*/  IMAD.MOV.U32 R4, RZ, RZ, 0x4 ;  /* 0x00000004ff047424 */ /* 0x010fe400078e00ff */
[----:B------:R-:W-:Y:S02]  /*167f0*/  IMAD.MOV.U32 R3, RZ, RZ, RZ ;  /* 0x000000ffff037224 */ /* 0x000fe400078e00ff */
[CC--:B------:R-:W-:Y:S01]  /*16800*/  @P1 IMAD.WIDE R6, R10.reuse, R4.reuse, c[0x0][0x508] ;  /* 0x000142000a061625 */ /* 0x0c0fe200078e0204 */
[----:B------:R-:W-:Y:S03]  /*16810*/  BAR.SYNC.DEFER_BLOCKING 0x1, 0x80 ;  /* 0x0042000000007b1d */ /* 0x000fe60000010000 */
[----:B------:R-:W-:-:S03]  /*16820*/  IMAD.WIDE R4, R10, R4, c[0x0][0x500] ;  /* 0x000140000a047625 */ /* 0x000fc600078e0204 */
[----:B------:R2:W5:Y:S04]  /*16830*/  @P1 LDG.E R11, [R6.64] ;  /* 0x00000006060b1981 */ /* 0x000568000c1e1900 */
[----:B------:R2:W5:Y:S01]  /*16840*/  @P2 LDG.E R3, [R4.64] ;  /* 0x0000000604032981 */ /* 0x000562000c1e1900 */
[----:B---3--:R-:W-:-:S04]  /*16850*/  ISETP.NE.AND P0, PT, R8, RZ, PT ;  /* 0x000000ff0800720c */ /* 0x008fc80003f05270 */
[----:B-1----:R-:W-:Y:S01]  /*16860*/  SEL R0, R8, c[0x0][0x3d4], P0 ;  /* 0x0000f50008007a07 */ /* 0x002fe20000000000 */
[----:B------:R-:W-:Y:S05]  /*16870*/  @P1 BRA `(.L_x_741) ;  /* 0x0000004000001947 */ /* 0x000fea0003800000 */
[----:B--2---:R-:W-:Y:S05]  /*16880*/  @!P2 BRA `(.L_x_741) ;  /* 0x000000300000a947 */ /* 0x004fea0003800000 */
[----:B-----5:R1:W2:Y:S04]  /*16890*/  LDG.E R11, [R4.64] ;  /* 0x00000006040b7981 */ /* 0x0202a8000c1e1900 */
[----:B-1----:R-:W2:Y:S02]  /*168a0*/  LDG.E R4, [R4.64+0x4] ;  /* 0x0000040604047981 */ /* 0x002ea4000c1e1900 */
[----:B--2---:R-:W-:Y:S02]  /*168b0*/  IADD3 R11, -R11, R4, RZ ;  /* 0x000000040b0b7210 */ /* 0x004fe40007ffe1ff */
.L_x_741:
[----:B--2---:R-:W2:Y:S04]  /*168c0*/  LDL R5, [R1+0x3c] ;  /* 0x00003c0001057983 */ /* 0x004ea80000100800 */
[----:B------:R-:W3:Y:S04]  /*168d0*/  LDL.LU R4, [R1+0x48] ;  /* 0x0000480001047983 */ /* 0x000ee80000300800 */
[----:B------:R-:W2:Y:S04]  /*168e0*/  LDL R88, [R1+0x38] ;  /* 0x0000380001587983 */ /* 0x000ea80000100800 */
[----:B------:R-:W4:Y:S04]  /*168f0*/  LDL R16, [R1+0x50] ;  /* 0x0000500001107983 */ /* 0x000f280000100800 */
[----:B------:R-:W4:Y:S01]  /*16900*/  LDL R61, [R1+0x7c] ;  /* 0x00007c00013d7983 */ /* 0x000f220000100800 */
[----:B------:R-:W-:Y:S01]  /*16910*/  IMAD.MOV.U32 R12, RZ, RZ, 0x368 ;  /* 0x00000368ff0c7424 */ /* 0x000fe200078e00ff */
[----:B------:R-:W-:-:S04]  /*16920*/  ISETP.GT.AND P2, PT, R0, 0x1, PT ;  /* 0x000000010000780c */ /* 0x000fc80003f44270 */
[----:B------:R-:W-:-:S04]  /*16930*/  SEL R12, R12, 0x328, P2 ;  /* 0x000003280c0c7807 */ /* 0x000fc80001000000 */
[----:B------:R-:W1:Y:S08]  /*16940*/  LDC.64 R8, c[0x0][R12+0x170] ;  /* 0x00005c000c087b82 */ /* 0x000e700000000a00 */
[----:B------:R1:W2:Y:S08]  /*16950*/  LDC.64 R14, c[0x0][R12+0x168] ;  /* 0x00005a000c0e7b82 */ /* 0x0002b00000000a00 */
[----:B------:R1:W2:Y:S08]  /*16960*/  LDC.64 R18, c[0x0][R12+0x178] ;  /* 0x00005e000c127b82 */ /* 0x0002b00000000a00 */
[----:B------:R1:W2:Y:S01]  /*16970*/  LDC.64 R20, c[0x0][R12+0x160] ;  /* 0x000058000c147b82 */ /* 0x0002a20000000a00 */
[----:B------:R-:W-:Y:S01]  /*16980*/  IMAD.MOV.U32 R0, RZ, RZ, c[0x0][0x4e8] ;  /* 0x00013a00ff007624 */ /* 0x000fe200078e00ff */
[----:B------:R-:W-:-:S04]  /*16990*/  ISETP.NE.U32.AND P0, PT, RZ, c[0x0][0x500], PT ;  /* 0x00014000ff007a0c */ /* 0x000fc80003f05070 */
[----:B------:R-:W-:Y:S02]  /*169a0*/  ISETP.NE.AND P5, PT, R0, 0x1, PT ;  /* 0x000000010000780c */ /* 0x000fe40003fa5270 */
[----:B------:R-:W-:Y:S02]  /*169b0*/  ISETP.NE.AND.EX P0, PT, RZ, c[0x0][0x504], PT, P0 ;  /* 0x00014100ff007a0c */ /* 0x000fe40003f05300 */
[----:B------:R-:W-:Y:S02]  /*169c0*/  SHF.R.S32.HI R0, RZ, 0x1f, R10 ;  /* 0x0000001fff007819 */ /* 0x000fe4000001140a */
[----:B------:R-:W-:Y:S02]  /*169d0*/  SEL R2, R10, RZ, !P0 ;  /* 0x000000ff0a027207 */ /* 0x000fe40004000000 */
[----:B------:R-:W-:Y:S01]  /*169e0*/  SEL R6, R0, RZ, !P0 ;  /* 0x000000ff00067207 */ /* 0x000fe20004000000 */
[----:B------:R-:W1:Y:S02]  /*169f0*/  S2R R89, SR_TID.X ;  /* 0x0000000000597919 */ /* 0x000e640000002100 */
[----:B-1----:R-:W-:-:S04]  /*16a00*/  IMAD R0, R9, R2, RZ ;  /* 0x0000000209007224 */ /* 0x002fc800078e02ff */
[C---:B------:R-:W-:Y:S02]  /*16a10*/  IMAD R12, R8.reuse, R6, R0 ;  /* 0x00000006080c7224 */ /* 0x040fe400078e0200 */
[----:B------:R-:W-:Y:S01]  /*16a20*/  IMAD.WIDE.U32 R6, R8, R2, RZ ;  /* 0x0000000208067225 */ /* 0x000fe200078e00ff */
[----:B------:R-:W-:-:S04]  /*16a30*/  SHF.R.S32.HI R17, RZ, 0x1f, R89 ;  /* 0x0000001fff117819 */ /* 0x000fc80000011459 */
[----:B------:R-:W-:-:S04]  /*16a40*/  LEA.HI R17, R17, R89, RZ, 0x5 ;  /* 0x0000005911117211 */ /* 0x000fc800078f28ff */
[----:B------:R-:W-:-:S05]  /*16a50*/  LOP3.LUT R17, R17, 0xffffffe0, RZ, 0xc0, !PT ;  /* 0xffffffe011117812 */ /* 0x000fca00078ec0ff */
[----:B------:R-:W-:Y:S01]  /*16a60*/  IMAD.IADD R17, R89, 0x1, -R17 ;  /* 0x0000000159117824 */ /* 0x000fe200078e0a11 */
[----:B------:R-:W-:-:S04]  /*16a70*/  LOP3.LUT R204, R204, 0xfffffffd, RZ, 0xc0, !PT ;  /* 0xfffffffdcccc7812 */ /* 0x000fc800078ec0ff */
[----:B------:R-:W-:Y:S02]  /*16a80*/  LOP3.LUT R204, R204, 0xfffffffe, RZ, 0xc0, !PT ;  /* 0xfffffffecccc7812 */ /* 0x000fe400078ec0ff */
[----:B---3--:R-:W-:Y:S01]  /*16a90*/  LOP3.LUT R4, R4, 0xffff, RZ, 0xc0, !PT ;  /* 0x0000ffff04047812 */ /* 0x008fe200078ec0ff */
[----:B--2---:R-:W-:-:S04]  /*16aa0*/  IMAD.IADD R5, R5, 0x1, R88 ;  /* 0x0000000105057824 */ /* 0x004fc800078e0258 */
[----:B------:R-:W-:-:S04]  /*16ab0*/  @P5 IMAD.HI.U32 R10, R5, c[0x0][0x4ec], RZ ;  /* 0x00013b00050a5a27 */ /* 0x000fc800078e00ff */
[----:B------:R-:W-:-:S04]  /*16ac0*/  IMAD.WIDE.U32 R8, R14, R4, RZ ;  /* 0x000000040e087225 */ /* 0x000fc800078e00ff */
[----:B------:R-:W-:Y:S01]  /*16ad0*/  IMAD.MOV.U32 R0, RZ, RZ, R5 ;  /* 0x000000ffff007224 */ /* 0x000fe200078e0005 */
[----:B------:R-:W-:Y:S01]  /*16ae0*/  @P5 SHF.R.U32.HI R0, RZ, c[0x0][0x4f0], R10 ;  /* 0x00013c00ff005a19 */ /* 0x000fe2000001160a */
[----:B------:R-:W-:Y:S01]  /*16af0*/  IMAD R13, R15, R4, RZ ;  /* 0x000000040f0d7224 */ /* 0x000fe200078e02ff */
[----:B----4-:R-:W-:Y:S01]  /*16b00*/  SEL R10, R16, RZ, P2 ;  /* 0x000000ff100a7207 */ /* 0x010fe20001000000 */
[----:B------:R-:W-:Y:S01]  /*16b10*/  IMAD.IADD R14, R7, 0x1, R12 ;  /* 0x00000001070e7824 */ /* 0x000fe200078e020c */
[----:B-----5:R-:W-:Y:S01]  /*16b20*/  IADD3 R15, P1, P0, R6, R8, R3 ;  /* 0x00000008060f7210 */ /* 0x020fe2000783e003 */
        /* <DEDUP_REMOVED lines=30> */
[----:B------:R-:W4:Y:S04]  /*16d10*/  SHFL.IDX PT, R10, R7, 0x2, 0x1c1f ;  /* 0x005c1f00070a7f89 */ /* 0x000f2800000e0000 */
[----:B------:R1:W1:Y:S01]  /*16d20*/  SHFL.IDX PT, R8, R7, 0x3, 0x1c1f ;  /* 0x007c1f0007087f89 */ /* 0x00026200000e0000 */
[----:B---3--:R-:W-:-:S05]  /*16d30*/  IMAD.IADD R6, R61, 0x1, R88 ;  /* 0x000000013d067824 */ /* 0x008fca00078e0258 */
[C---:B------:R-:W-:Y:S02]  /*16d40*/  IADD3 R18, R6.reuse, 0x8, RZ ;  /* 0x0000000806127810 */ /* 0x040fe40007ffe0ff */
[CC--:B------:R-:W-:Y:S02]  /*16d50*/  ISETP.GE.OR P4, PT, R6.reuse, R0.reuse, P0 ;  /* 0x000000000600720c */ /* 0x0c0fe40000786670 */
[----:B------:R-:W-:Y:S02]  /*16d60*/  IADD3 R17, R6, 0x40, RZ ;  /* 0x0000004006117810 */ /* 0x000fe40007ffe0ff */
[-C--:B------:R-:W-:Y:S02]  /*16d70*/  ISETP.GE.OR P3, PT, R18, R0.reuse, P0 ;  /* 0x000000001200720c */ /* 0x080fe40000766670 */
[----:B------:R-:W-:Y:S02]  /*16d80*/  ISETP.GE.OR P1, PT, R17, R0, P0 ;  /* 0x000000001100720c */ /* 0x000fe40000726670 */
[----:B-1----:R-:W-:-:S05]  /*16d90*/  IADD3 R7, R6, 0x48, RZ ;  /* 0x0000004806077810 */ /* 0x002fca0007ffe0ff */
[----:B------:R1:W-:Y:S04]  /*16da0*/  @!P4 ST.E [R14.64], R23 ;  /* 0x000000170e00c985 */ /* 0x0003e8000c101906 */
[----:B--2---:R1:W-:Y:S01]  /*16db0*/  @!P3 ST.E [R12.64], R24 ;  /* 0x000000180c00b985 */ /* 0x0043e2000c101906 */
[-C--:B------:R-:W-:Y:S02]  /*16dc0*/  ISETP.GE.AND P3, PT, R17, R0.reuse, PT ;  /* 0x000000001100720c */ /* 0x080fe40003f66270 */
[CC--:B------:R-:W-:Y:S01]  /*16dd0*/  ISETP.GE.OR P0, PT, R7.reuse, R0.reuse, P0 ;  /* 0x000000000700720c */ /* 0x0c0fe20000706670 */
[----:B----4-:R1:W-:Y:S01]  /*16de0*/  @!P1 ST.E [R10.64], R25 ;  /* 0x000000190a009985 */ /* 0x0103e2000c101906 */
[-C--:B------:R-:W-:Y:S02]  /*16df0*/  ISETP.GE.AND P1, PT, R7, R0.reuse, PT ;  /* 0x000000000700720c */ /* 0x080fe40003f26270 */
[----:B------:R-:W-:-:S07]  /*16e00*/  ISETP.GE.AND P6, PT, R18, R0, PT ;  /* 0x000000001200720c */ /* 0x000fce0003fc6270 */
[----:B------:R-:W-:Y:S02]  /*16e10*/  @P3 LOP3.LUT R204, R204, 0x1, RZ, 0xfc, !PT ;  /* 0x00000001cccc3812 */ /* 0x000fe400078efcff */
[----:B------:R1:W-:Y:S01]  /*16e20*/  @!P0 ST.E [R8.64], R22 ;  /* 0x0000001608008985 */ /* 0x0003e2000c101906 */
[----:B------:R-:W-:Y:S02]  /*16e30*/  ISETP.GE.AND P0, PT, R6, R0, PT ;  /* 0x000000000600720c */ /* 0x000fe40003f06270 */
[----:B------:R-:W-:Y:S01]  /*16e40*/  @P1 LOP3.LUT R204, R204, 0x2, RZ, 0xfc, !PT ;  /* 0x00000002cccc1812 */ /* 0x000fe200078efcff */
[----:B------:R-:W-:Y:S05]  /*16e50*/  @P2 BRA `(.L_x_742) ;  /* 0x000007b000002947 */ /* 0x000fea0003800000 */
[----:B------:R-:W2:Y:S01]  /*16e60*/  LDL R61, [R1+0x8] ;  /* 0x00000800013d7983 */ /* 0x000ea20000100800 */
[----:B------:R-:W-:Y:S01]  /*16e70*/  IMAD R16, R16, c[0x0][0x3a0], RZ ;  /* 0x0000e80010107a24 */ /* 0x000fe200078e02ff */
[----:B-1----:R-:W-:Y:S01]  /*16e80*/  SHF.R.S32.HI R9, RZ, 0x1f, R2 ;  /* 0x0000001fff097819 */ /* 0x002fe20000011402 */
[----:B------:R-:W-:Y:S01]  /*16e90*/  IMAD.WIDE.U32 R6, R3, c[0x0][0x3a0], RZ ;  /* 0x0000e80003067a25 */ /* 0x000fe200078e00ff */
[----:B------:R1:W3:Y:S01]  /*16ea0*/  LDS.128 R12, [R207+0x80] ;  /* 0x00008000cf0c7984 */ /* 0x0002e20000000c00 */
[----:B------:R-:W-:-:S02]  /*16eb0*/  ISETP.GE.AND P2, PT, R205, c[0x0][0x3c8], PT ;  /* 0x0000f200cd007a0c */ /* 0x000fc40003f46270 */
        /* <DEDUP_REMOVED lines=9> */
[----:B------:R-:W-:Y:S01]  /*16f50*/  MOV R4, R6 ;  /* 0x0000000600047202 */ /* 0x000fe20000000f00 */
[----:B------:R-:W-:-:S02]  /*16f60*/  IMAD R7, R2, c[0x0][0x3f4], R9 ;  /* 0x0000fd0002077a24 */ /* 0x000fc400078e0209 */
[----:B------:R1:W1:Y:S02]  /*16f70*/  LDS.128 R32, [R207+0x2880] ;  /* 0x00288000cf207984 */ /* 0x0002640000000c00 */
[----:B------:R-:W-:Y:S02]  /*16f80*/  IMAD.WIDE.U32 R4, R2, c[0x0][0x3f0], R4 ;  /* 0x0000fc0002047a25 */ /* 0x000fe400078e0004 */
[----:B------:R1:W1:Y:S03]  /*16f90*/  LDS.128 R36, [R207+0x3080] ;  /* 0x00308000cf247984 */ /* 0x0002660000000c00 */
[----:B------:R-:W-:Y:S01]  /*16fa0*/  IADD3 R5, R5, R7, RZ ;  /* 0x0000000705057210 */ /* 0x000fe20007ffe0ff */
[----:B------:R1:W1:Y:S01]  /*16fb0*/  LDS.128 R40, [R207+0x3880] ;  /* 0x00388000cf287984 */ /* 0x0002620000000c00 */
[----:B--2---:R-:W-:-:S04]  /*16fc0*/  IADD3 R8, R61, R88, RZ ;  /* 0x000000583d087210 */ /* 0x004fc80007ffe0ff */
        /* <DEDUP_REMOVED lines=18> */
[----:B-1-34-:R1:W2:Y:S02]  /*170f0*/  SHFL.IDX PT, R7, R5, RZ, 0x181f ;  /* 0x00181fff05077589 */ /* 0x01a2a400000e0000 */
.L_x_856:
[----:B------:R-:W-:Y:S05]  /*17100*/  BRA.DIV ~URZ, `(.L_x_744) ;  /* 0x000071227f007947 */ /* 0x000fea000b800000 */
[----:B------:R3:W4:Y:S02]  /*17110*/  SHFL.IDX PT, R2, R6, RZ, 0x181f ;  /* 0x00181fff06027589 */ /* 0x00072400000e0000 */
.L_x_857:
[----:B------:R-:W5:Y:S04]  /*17120*/  LDL.LU R4, [R1+0x38] ;  /* 0x0000380001047983 */ /* 0x000f680000300800 */
[----:B------:R-:W1:Y:S02]  /*17130*/  S2R R8, SR_TID.X ;  /* 0x0000000000087919 */ /* 0x000e640000002100 */
[----:B-1----:R-:W-:-:S04]  /*17140*/  SHF.R.S32.HI R3, RZ, 0x1f, R8 ;  /* 0x0000001fff037819 */ /* 0x002fc80000011408 */
[----:B------:R-:W-:-:S04]  /*17150*/  LEA.HI R3, R3, R8, RZ, 0x3 ;  /* 0x0000000803037211 */ /* 0x000fc800078f18ff */
[----:B------:R-:W-:Y:S02]  /*17160*/  SHF.R.S32.HI R3, RZ, 0x3, R3 ;  /* 0x00000003ff037819 */ /* 0x000fe40000011403 */
[----:B------:R-:W-:-:S03]  /*17170*/  SHF.R.S32.HI R8, RZ, 0x1f, R205 ;  /* 0x0000001fff087819 */ /* 0x000fc600000114cd */
[----:B-----5:R-:W-:-:S05]  /*17180*/  IMAD.IADD R4, R3, 0x1, R4 ;  /* 0x0000000103047824 */ /* 0x020fca00078e0204 */
[----:B------:R-:W-:-:S13]  /*17190*/  ISETP.GE.OR P0, PT, R4, R0, P2 ;  /* 0x000000000400720c */ /* 0x000fda0001706670 */
[----:B----4-:R-:W-:-:S04]  /*171a0*/  @!P0 LEA R2, P1, R205, R2, 0x1 ;  /* 0x00000002cd028211 */ /* 0x010fc800078208ff */
[----:B--2---:R-:W-:-:S05]  /*171b0*/  @!P0 LEA.HI.X R3, R205, R7, R8, 0x1, P1 ;  /* 0x00000007cd038211 */ /* 0x004fca00008f0c08 */
[----:B------:R1:W-:Y:S01]  /*171c0*/  @!P0 ST.E.128 [R2.64], R12 ;  /* 0x0000000c02008985 */ /* 0x0003e2000c101d06 */
[----:B------:R-:W-:Y:S05]  /*171d0*/  BRA.DIV ~URZ, `(.L_x_745) ;  /* 0x000070c27f007947 */ /* 0x000fea000b800000 */
[----:B------:R2:W4:Y:S04]  /*171e0*/  SHFL.IDX PT, R7, R5, 0x1, 0x181f ;  /* 0x00381f0005077f89 */ /* 0x00052800000e0000 */
[----:B-1----:R2:W1:Y:S02]  /*171f0*/  SHFL.IDX PT, R2, R6, 0x1, 0x181f ;  /* 0x00381f0006027f89 */ /* 0x00246400000e0000 */
.L_x_858:
[----:B------:R-:W-:Y:S02]  /*17200*/  IADD3 R3, R4, 0x10, RZ ;  /* 0x0000001004037810 */ /* 0x000fe40007ffe0ff */
[----:B------:R-:W-:Y:S02]  /*17210*/  SHF.R.S32.HI R8, RZ, 0x1f, R205 ;  /* 0x0000001fff087819 */ /* 0x000fe400000114cd */
[----:B------:R-:W-:-:S13]  /*17220*/  ISETP.GE.OR P0, PT, R3, R0, P2 ;  /* 0x000000000300720c */ /* 0x000fda0001706670 */
[----:B-1----:R-:W-:-:S04]  /*17230*/  @!P0 LEA R2, P1, R205, R2, 0x1 ;  /* 0x00000002cd028211 */ /* 0x002fc800078208ff */
[----:B----4-:R-:W-:-:S05]  /*17240*/  @!P0 LEA.HI.X R3, R205, R7, R8, 0x1, P1 ;  /* 0x00000007cd038211 */ /* 0x010fca00008f0c08 */
[----:B------:R1:W-:Y:S01]  /*17250*/  @!P0 ST.E.128 [R2.64], R16 ;  /* 0x0000001002008985 */ /* 0x0003e2000c101d06 */
[----:B------:R-:W-:Y:S05]  /*17260*/  BRA.DIV ~URZ, `(.L_x_746) ;  /* 0x000071027f007947 */ /* 0x000fea000b800000 */
[----:B------:R4:W1:Y:S02]  /*17270*/  SHFL.IDX PT, R7, R5, 0x2, 0x181f ;  /* 0x00581f0005077f89 */ /* 0x00086400000e0000 */
.L_x_859:
[----:B------:R-:W-:Y:S05]  /*17280*/  BRA.DIV ~URZ, `(.L_x_747) ;  /* 0x000071527f007947 */ /* 0x000fea000b800000 */
[----:B-1----:R1:W2:Y:S02]  /*17290*/  SHFL.IDX PT, R2, R6, 0x2, 0x181f ;  /* 0x00581f0006027f89 */ /* 0x0022a400000e0000 */
.L_x_860:
        /* <DEDUP_REMOVED lines=9> */
.L_x_861:
        /* <DEDUP_REMOVED lines=8> */
.L_x_862:
[----:B------:R-:W-:Y:S05]  /*173b0*/  BRA.DIV ~URZ, `(.L_x_750) ;  /* 0x000071d27f007947 */ /* 0x000fea000b800000 */
[----:B--2---:R2:W1:Y:S02]  /*173c0*/  SHFL.IDX PT, R2, R6, 0x4, 0x181f ;  /* 0x00981f0006027f89 */ /* 0x00446400000e0000 */
.L_x_863:
        /* <DEDUP_REMOVED lines=9> */
.L_x_864:
        /* <DEDUP_REMOVED lines=8> */
.L_x_865:
[----:B------:R-:W-:Y:S05]  /*174e0*/  BRA.DIV ~URZ, `(.L_x_753) ;  /* 0x000072527f007947 */ /* 0x000fea000b800000 */
[----:B--2---:R2:W3:Y:S02]  /*174f0*/  SHFL.IDX PT, R2, R6, 0x6, 0x181f ;  /* 0x00d81f0006027f89 */ /* 0x0044e400000e0000 */
.L_x_866:
[----:B------:R-:W-:Y:S02]  /*17500*/  IADD3 R3, R4, 0x60, RZ ;  /* 0x0000006004037810 */ /* 0x000fe40007ffe0ff */
[----:B------:R-:W-:Y:S02]  /*17510*/  SHF.R.S32.HI R8, RZ, 0x1f, R205 ;  /* 0x0000001fff087819 */ /* 0x000fe400000114cd */
[----:B------:R-:W-:-:S13]  /*17520*/  ISETP.GE.OR P0, PT, R3, R0, P2 ;  /* 0x000000000300720c */ /* 0x000fda0001706670 */
[----:B---3--:R-:W-:-:S04]  /*17530*/  @!P0 LEA R2, P1, R205, R2, 0x1 ;  /* 0x00000002cd028211 */ /* 0x008fc800078208ff */
[----:B-1----:R-:W-:-:S05]  /*17540*/  @!P0 LEA.HI.X R3, R205, R7, R8, 0x1, P1 ;  /* 0x00000007cd038211 */ /* 0x002fca00008f0c08 */
[----:B------:R1:W-:Y:S01]  /*17550*/  @!P0 ST.E.128 [R2.64], R36 ;  /* 0x0000002402008985 */ /* 0x0003e2000c101d06 */
[----:B------:R-:W-:Y:S05]  /*17560*/  BRA.DIV ~URZ, `(.L_x_754) ;  /* 0x000072427f007947 */ /* 0x000fea000b800000 */
[----:B----4-:R-:W3:Y:S04]  /*17570*/  SHFL.IDX PT, R5, R5, 0x7, 0x181f ;  /* 0x00f81f0005057f89 */ /* 0x010ee800000e0000 */
[----:B-1----:R1:W4:Y:S02]  /*17580*/  SHFL.IDX PT, R3, R6, 0x7, 0x181f ;  /* 0x00f81f0006037f89 */ /* 0x00232400000e0000 */
.L_x_867:
[----:B------:R-:W-:-:S04]  /*17590*/  IADD3 R2, R4, 0x70, RZ ;  /* 0x0000007004027810 */ /* 0x000fc80007ffe0ff */
[----:B------:R-:W-:-:S13]  /*175a0*/  ISETP.GE.OR P0, PT, R2, R0, P2 ;  /* 0x000000000200720c */ /* 0x000fda0001706670 */
[----:B------:R-:W-:Y:S05]  /*175b0*/  @P0 BRA `(.L_x_755) ;  /* 0x00001df000000947 */ /* 0x000fea0003800000 */
[----:B-12---:R-:W-:Y:S02]  /*175c0*/  SHF.R.S32.HI R6, RZ, 0x1f, R205 ;  /* 0x0000001fff067819 */ /* 0x006fe400000114cd */
[----:B----4-:R-:W-:-:S04]  /*175d0*/  LEA R2, P0, R205, R3, 0x1 ;  /* 0x00000003cd027211 */ /* 0x010fc800078008ff */
[----:B---3--:R-:W-:-:S05]  /*175e0*/  LEA.HI.X R3, R205, R5, R6, 0x1, P0 ;  /* 0x00000005cd037211 */ /* 0x008fca00000f0c06 */
[----:B------:R1:W-:Y:S01]  /*175f0*/  ST.E.128 [R2.64], R40 ;  /* 0x0000002802007985 */ /* 0x0003e2000c101d06 */
[----:B------:R-:W-:Y:S05]  /*17600*/  BRA `(.L_x_755) ;  /* 0x00001da000007947 */ /* 0x000fea0003800000 */
.L_x_742:
        /* <DEDUP_REMOVED lines=33> */
.L_x_868:
[----:B------:R-:W-:Y:S05]  /*17820*/  BRA.DIV ~URZ, `(.L_x_757) ;  /* 0x000070c27f007947 */ /* 0x000fea000b800000 */
[----:B------:R3:W4:Y:S02]  /*17830*/  SHFL.IDX PT, R0, R12, RZ, 0x1c1f ;  /* 0x001c1fff0c007589 */ /* 0x00072400000e0000 */
.L_x_869:
[----:B------:R-:W-:Y:S01]  /*17840*/  BSSY B0, `(.L_x_758) ;  /* 0x0000038000007945 */ /* 0x000fe20003800000 */
[----:B------:R-:W-:Y:S05]  /*17850*/  @P0 BRA `(.L_x_759) ;  /* 0x0000036000000947 */ /* 0x000fea0003800000 */
[C---:B------:R-:W-:Y:S02]  /*17860*/  ISETP.GE.AND P1, PT, R248.reuse, c[0x0][0x3c8], PT ;  /* 0x0000f200f8007a0c */ /* 0x040fe40003f26270 */
[C---:B------:R-:W-:Y:S02]  /*17870*/  IADD3 R10, R248.reuse, 0x8, RZ ;  /* 0x00000008f80a7810 */ /* 0x040fe40007ffe0ff */
[----:B------:R-:W-:Y:S02]  /*17880*/  IADD3 R11, R248, 0x10, RZ ;  /* 0x00000010f80b7810 */ /* 0x000fe40007ffe0ff */
[----:B------:R-:W-:Y:S02]  /*17890*/  ISETP.GE.AND P2, PT, R10, c[0x0][0x3c8], PT ;  /* 0x0000f2000a007a0c */ /* 0x000fe40003f46270 */
[----:B------:R-:W-:-:S02]  /*178a0*/  SHF.R.S32.HI R6, RZ, 0x1f, R248 ;  /* 0x0000001fff067819 */ /* 0x000fc400000114f8 */
[----:B------:R-:W-:Y:S02]  /*178b0*/  ISETP.GE.AND P3, PT, R11, c[0x0][0x3c8], PT ;  /* 0x0000f2000b007a0c */ /* 0x000fe40003f66270 */
[C---:B------:R-:W-:Y:S02]  /*178c0*/  IADD3 R13, R248.reuse, 0x8, RZ ;  /* 0x00000008f80d7810 */ /* 0x040fe40007ffe0ff */
[C---:B----4-:R-:W-:Y:S02]  /*178d0*/  @!P1 LEA R2, P0, R248.reuse, R0, 0x2 ;  /* 0x00000000f8029211 */ /* 0x050fe400078010ff */
[C---:B------:R-:W-:Y:S02]  /*178e0*/  IADD3 R9, R248.reuse, 0x18, RZ ;  /* 0x00000018f8097810 */ /* 0x040fe40007ffe0ff */
[----:B--2---:R-:W-:Y:S02]  /*178f0*/  @!P1 LEA.HI.X R3, R248, R4, R6, 0x2, P0 ;  /* 0x00000004f8039211 */ /* 0x004fe400000f1406 */
[----:B------:R-:W-:-:S02]  /*17900*/  @!P2 LEA R6, P0, R10, R0, 0x2 ;  /* 0x000000000a06a211 */ /* 0x000fc400078010ff */
[----:B------:R-:W-:Y:S01]  /*17910*/  SHF.R.S32.HI R13, RZ, 0x1f, R13 ;  /* 0x0000001fff0d7819 */ /* 0x000fe2000001140d */
[----:B------:R2:W-:Y:S01]  /*17920*/  @!P1 ST.E.64 [R2.64], R66 ;  /* 0x0000004202009985 */ /* 0x0005e2000c101b06 */
[----:B------:R-:W-:Y:S02]  /*17930*/  ISETP.GE.AND P1, PT, R9, c[0x0][0x3c8], PT ;  /* 0x0000f20009007a0c */ /* 0x000fe40003f26270 */
[----:B------:R-:W-:Y:S02]  /*17940*/  @!P2 LEA.HI.X R7, R10, R4, R13, 0x2, P0 ;  /* 0x000000040a07a211 */ /* 0x000fe400000f140d */
[C---:B------:R-:W-:Y:S02]  /*17950*/  IADD3 R13, R248.reuse, 0x10, RZ ;  /* 0x00000010f80d7810 */ /* 0x040fe40007ffe0ff */
[----:B------:R-:W-:Y:S01]  /*17960*/  IADD3 R8, R248, 0x20, RZ ;  /* 0x00000020f8087810 */ /* 0x000fe20007ffe0ff */
[----:B------:R4:W-:Y:S01]  /*17970*/  @!P2 ST.E.64 [R6.64], R68 ;  /* 0x000000440600a985 */ /* 0x0009e2000c101b06 */
[----:B------:R-:W-:-:S02]  /*17980*/  SHF.R.S32.HI R13, RZ, 0x1f, R13 ;  /* 0x0000001fff0d7819 */ /* 0x000fc4000001140d */
[----:B------:R-:W-:Y:S02]  /*17990*/  ISETP.GE.AND P2, PT, R8, c[0x0][0x3c8], PT ;  /* 0x0000f20008007a0c */ /* 0x000fe40003f46270 */
[C---:B------:R-:W-:Y:S02]  /*179a0*/  IADD3 R10, R248.reuse, 0x18, RZ ;  /* 0x00000018f80a7810 */ /* 0x040fe40007ffe0ff */
[----:B------:R-:W-:Y:S02]  /*179b0*/  IADD3 R14, R248, 0x28, RZ ;  /* 0x00000028f80e7810 */ /* 0x000fe40007ffe0ff */
[----:B------:R-:W-:Y:S02]  /*179c0*/  SHF.R.S32.HI R10, RZ, 0x1f, R10 ;  /* 0x0000001fff0a7819 */ /* 0x000fe4000001140a */
[----:B------:R-:W-:Y:S02]  /*179d0*/  SHF.R.S32.HI R14, RZ, 0x1f, R14 ;  /* 0x0000001fff0e7819 */ /* 0x000fe4000001140e */
[----:B--2---:R-:W-:-:S04]  /*179e0*/  @!P3 LEA R2, P0, R11, R0, 0x2 ;  /* 0x000000000b02b211 */ /* 0x004fc800078010ff */
[----:B------:R-:W-:Y:S02]  /*179f0*/  @!P3 LEA.HI.X R3, R11, R4, R13, 0x2, P0 ;  /* 0x000000040b03b211 */ /* 0x000fe400000f140d */
[C---:B------:R-:W-:Y:S02]  /*17a00*/  IADD3 R11, R248.reuse, 0x28, RZ ;  /* 0x00000028f80b7810 */ /* 0x040fe40007ffe0ff */
[----:B----4-:R-:W-:Y:S01]  /*17a10*/  @!P1 LEA R6, P0, R9, R0, 0x2 ;  /* 0x0000000009069211 */ /* 0x010fe200078010ff */
[----:B------:R2:W-:Y:S01]  /*17a20*/  @!P3 ST.E.64 [R2.64], R70 ;  /* 0x000000460200b985 */ /* 0x0005e2000c101b06 */
[----:B------:R-:W-:Y:S02]  /*17a30*/  ISETP.GE.AND P4, PT, R11, c[0x0][0x3c8], PT ;  /* 0x0000f2000b007a0c */ /* 0x000fe40003f86270 */
[----:B------:R-:W-:Y:S02]  /*17a40*/  @!P1 LEA.HI.X R7, R9, R4, R10, 0x2, P0 ;  /* 0x0000000409079211 */ /* 0x000fe400000f140a */
[----:B------:R-:W-:-:S02]  /*17a50*/  IADD3 R9, R248, 0x20, RZ ;  /* 0x00000020f8097810 */ /* 0x000fc40007ffe0ff */
[C---:B------:R-:W-:Y:S01]  /*17a60*/  IADD3 R13, R248.reuse, 0x30, RZ ;  /* 0x00000030f80d7810 */ /* 0x040fe20007ffe0ff */
[----:B------:R4:W-:Y:S01]  /*17a70*/  @!P1 ST.E.64 [R6.64], R72 ;  /* 0x0000004806009985 */ /* 0x0009e2000c101b06 */
[----:B------:R-:W-:Y:S02]  /*17a80*/  SHF.R.S32.HI R9, RZ, 0x1f, R9 ;  /* 0x0000001fff097819 */ /* 0x000fe40000011409 */
[----:B------:R-:W-:Y:S02]  /*17a90*/  ISETP.GE.AND P3, PT, R13, c[0x0][0x3c8], PT ;  /* 0x0000f2000d007a0c */ /* 0x000fe40003f66270 */
[----:B------:R-:W-:-:S04]  /*17aa0*/  IADD3 R10, R248, 0x38, RZ ;  /* 0x00000038f80a7810 */ /* 0x000fc80007ffe0ff */
[----:B------:R-:W-:Y:S02]  /*17ab0*/  ISETP.GE.AND P1, PT, R10, c[0x0][0x3c8], PT ;  /* 0x0000f2000a007a0c */ /* 0x000fe40003f26270 */
[----:B--2---:R-:W-:-:S04]  /*17ac0*/  @!P2 LEA R2, P0, R8, R0, 0x2 ;  /* 0x000000000802a211 */ /* 0x004fc800078010ff */
[----:B------:R-:W-:Y:S02]  /*17ad0*/  @!P2 LEA.HI.X R3, R8, R4, R9, 0x2, P0 ;  /* 0x000000040803a211 */ /* 0x000fe400000f1409 */
[----:B------:R-:W-:-:S03]  /*17ae0*/  @!P4 LEA R8, P0, R11, R0, 0x2 ;  /* 0x000000000b08c211 */ /* 0x000fc600078010ff */
[----:B------:R2:W-:Y:S01]  /*17af0*/  @!P2 ST.E.64 [R2.64], R64 ;  /* 0x000000400200a985 */ /* 0x0005e2000c101b06 */
[----:B------:R-:W-:Y:S02]  /*17b00*/  @!P4 LEA.HI.X R9, R11, R4, R14, 0x2, P0 ;  /* 0x000000040b09c211 */ /* 0x000fe400000f140e */
[C---:B------:R-:W-:Y:S02]  /*17b10*/  IADD3 R14, R248.reuse, 0x30, RZ ;  /* 0x00000030f80e7810 */ /* 0x040fe40007ffe0ff */
[C---:B----4-:R-:W-:Y:S01]  /*17b20*/  @!P3 LEA R6, P0, R13.reuse, R0, 0x2 ;  /* 0x000000000d06b211 */ /* 0x050fe200078010ff */
[----:B------:R4:W-:Y:S01]  /*17b30*/  @!P4 ST.E.64 [R8.64], R92 ;  /* 0x0000005c0800c985 */ /* 0x0009e2000c101b06 */
[----:B------:R-:W-:Y:S02]  /*17b40*/  SHF.R.S32.HI R14, RZ, 0x1f, R14 ;  /* 0x0000001fff0e7819 */ /* 0x000fe4000001140e */
[----:B------:R-:W-:Y:S02]  /*17b50*/  IADD3 R11, R248, 0x38, RZ ;  /* 0x00000038f80b7810 */ /* 0x000fe40007ffe0ff */
[----:B------:R-:W-:-:S02]  /*17b60*/  @!P3 LEA.HI.X R7, R13, R4, R14, 0x2, P0 ;  /* 0x000000040d07b211 */ /* 0x000fc400000f140e */
[----:B------:R-:W-:-:S03]  /*17b70*/  SHF.R.S32.HI R11, RZ, 0x1f, R11 ;  /* 0x0000001fff0b7819 */ /* 0x000fc6000001140b */
[----:B------:R4:W-:Y:S01]  /*17b80*/  @!P3 ST.E.64 [R6.64], R74 ;  /* 0x0000004a0600b985 */ /* 0x0009e2000c101b06 */
[----:B--2---:R-:W-:-:S04]  /*17b90*/  @!P1 LEA R2, P0, R10, R0, 0x2 ;  /* 0x000000000a029211 */ /* 0x004fc800078010ff */
[----:B------:R-:W-:-:S05]  /*17ba0*/  @!P1 LEA.HI.X R3, R10, R4, R11, 0x2, P0 ;  /* 0x000000040a039211 */ /* 0x000fca00000f140b */
[----:B------:R4:W-:Y:S04]  /*17bb0*/  @!P1 ST.E.64 [R2.64], R58 ;  /* 0x0000003a02009985 */ /* 0x0009e8000c101b06 */
.L_x_759:
[----:B------:R-:W-:Y:S05]  /*17bc0*/  BSYNC B0 ;  /* 0x0000000000007941 */ /* 0x000fea0003800000 */
.L_x_758:
[----:B------:R-:W-:Y:S05]  /*17bd0*/  BRA.DIV ~URZ, `(.L_x_760) ;  /* 0x00006d827f007947 */ /* 0x000fea000b800000 */
[----:B--2---:R2:W1:Y:S04]  /*17be0*/  SHFL.IDX PT, R4, R5, 0x1, 0x1c1f ;  /* 0x003c1f0005047f89 */ /* 0x00446800000e0000 */
[----:B----4-:R2:W4:Y:S02]  /*17bf0*/  SHFL.IDX PT, R0, R12, 0x1, 0x1c1f ;  /* 0x003c1f000c007f89 */ /* 0x01052400000e0000 */
.L_x_870:
[----:B------:R-:W-:Y:S01]  /*17c00*/  BSSY B0, `(.L_x_761) ;  /* 0x0000038000007945 */ /* 0x000fe20003800000 */
[----:B------:R-:W-:Y:S05]  /*17c10*/  @P6 BRA `(.L_x_762) ;  /* 0x0000036000006947 */ /* 0x000fea0003800000 */
[C---:B------:R-:W-:Y:S02]  /*17c20*/  ISETP.GE.AND P1, PT, R248.reuse, c[0x0][0x3c8], PT ;  /* 0x0000f200f8007a0c */ /* 0x040fe40003f26270 */
[C---:B------:R-:W-:Y:S02]  /*17c30*/  IADD3 R6, R248.reuse, 0x8, RZ ;  /* 0x00000008f8067810 */ /* 0x040fe40007ffe0ff */
[----:B------:R-:W-:Y:S02]  /*17c40*/  IADD3 R13, R248, 0x10, RZ ;  /* 0x00000010f80d7810 */ /* 0x000fe40007ffe0ff */
[----:B------:R-:W-:-:S02]  /*17c50*/  ISETP.GE.AND P0, PT, R6, c[0x0][0x3c8], PT ;  /* 0x0000f20006007a0c */ /* 0x000fc40003f06270 */
[C---:B------:R-:W-:Y:S02]  /*17c60*/  IADD3 R10, R248.reuse, 0x18, RZ ;  /* 0x00000018f80a7810 */ /* 0x040fe40007ffe0ff */
[----:B------:R-:W-:Y:S02]  /*17c70*/  ISETP.GE.AND P2, PT, R13, c[0x0][0x3c8], PT ;  /* 0x0000f2000d007a0c */ /* 0x000fe40003f46270 */
[----:B------:R-:W-:Y:S02]  /*17c80*/  SHF.R.S32.HI R8, RZ, 0x1f, R248 ;  /* 0x0000001fff087819 */ /* 0x000fe400000114f8 */
[C---:B----4-:R-:W-:Y:S02]  /*17c90*/  @!P1 LEA R2, P3, R248.reuse, R0, 0x2 ;  /* 0x00000000f8029211 */ /* 0x050fe400078610ff */
[----:B------:R-:W-:Y:S02]  /*17ca0*/  IADD3 R7, R248, 0x8, RZ ;  /* 0x00000008f8077810 */ /* 0x000fe40007ffe0ff */
[----:B------:R-:W-:-:S02]  /*17cb0*/  ISETP.GE.AND P4, PT, R10, c[0x0][0x3c8], PT ;  /* 0x0000f2000a007a0c */ /* 0x000fc40003f86270 */
[C---:B------:R-:W-:Y:S02]  /*17cc0*/  IADD3 R17, R248.reuse, 0x20, RZ ;  /* 0x00000020f8117810 */ /* 0x040fe40007ffe0ff */
[----:B-1----:R-:W-:Y:S02]  /*17cd0*/  @!P1 LEA.HI.X R3, R248, R4, R8, 0x2, P3 ;  /* 0x00000004f8039211 */ /* 0x002fe400018f1408 */
[----:B------:R-:W-:Y:S02]  /*17ce0*/  SHF.R.S32.HI R7, RZ, 0x1f, R7 ;  /* 0x0000001fff077819 */ /* 0x000fe40000011407 */
[----:B------:R-:W-:Y:S01]  /*17cf0*/  @!P0 LEA R8, P3, R6, R0, 0x2 ;  /* 0x0000000006088211 */ /* 0x000fe200078610ff */
[----:B------:R1:W-:Y:S01]  /*17d00*/  @!P1 ST.E.64 [R2.64], R78 ;  /* 0x0000004e02009985 */ /* 0x0003e2000c101b06 */
[----:B------:R-:W-:Y:S02]  /*17d10*/  ISETP.GE.AND P5, PT, R17, c[0x0][0x3c8], PT ;  /* 0x0000f20011007a0c */ /* 0x000fe40003fa6270 */
[----:B------:R-:W-:-:S02]  /*17d20*/  IADD3 R15, R248, 0x10, RZ ;  /* 0x00000010f80f7810 */ /* 0x000fc40007ffe0ff */
[----:B------:R-:W-:Y:S02]  /*17d30*/  IADD3 R14, R248, 0x28, RZ ;  /* 0x00000028f80e7810 */ /* 0x000fe40007ffe0ff */
[----:B------:R-:W-:Y:S02]  /*17d40*/  @!P0 LEA.HI.X R9, R6, R4, R7, 0x2, P3 ;  /* 0x0000000406098211 */ /* 0x000fe400018f1407 */
[----:B------:R-:W-:Y:S02]  /*17d50*/  @!P2 LEA R6, P1, R13, R0, 0x2 ;  /* 0x000000000d06a211 */ /* 0x000fe400078210ff */
[----:B------:R-:W-:Y:S01]  /*17d60*/  SHF.R.S32.HI R15, RZ, 0x1f, R15 ;  /* 0x0000001fff0f7819 */ /* 0x000fe2000001140f */
[----:B------:R4:W-:Y:S01]  /*17d70*/  @!P0 ST.E.64 [R8.64], R80 ;  /* 0x0000005008008985 */ /* 0x0009e2000c101b06 */
[----:B------:R-:W-:Y:S02]  /*17d80*/  IADD3 R11, R248, 0x18, RZ ;  /* 0x00000018f80b7810 */ /* 0x000fe40007ffe0ff */
[----:B------:R-:W-:-:S02]  /*17d90*/  ISETP.GE.AND P3, PT, R14, c[0x0][0x3c8], PT ;  /* 0x0000f2000e007a0c */ /* 0x000fc40003f66270 */
[----:B------:R-:W-:Y:S02]  /*17da0*/  SHF.R.S32.HI R11, RZ, 0x1f, R11 ;  /* 0x0000001fff0b7819 */ /* 0x000fe4000001140b */
[----:B------:R-:W-:Y:S02]  /*17db0*/  @!P2 LEA.HI.X R7, R13, R4, R15, 0x2, P1 ;  /* 0x000000040d07a211 */ /* 0x000fe400008f140f */
[C---:B------:R-:W-:Y:S02]  /*17dc0*/  IADD3 R18, R248.reuse, 0x20, RZ ;  /* 0x00000020f8127810 */ /* 0x040fe40007ffe0ff */
[----:B------:R-:W-:Y:S01]  /*17dd0*/  IADD3 R15, R248, 0x30, RZ ;  /* 0x00000030f80f7810 */ /* 0x000fe20007ffe0ff */
[----:B------:R5:W-:Y:S01]  /*17de0*/  @!P2 ST.E.64 [R6.64], R82 ;  /* 0x000000520600a985 */ /* 0x000be2000c101b06 */
[----:B------:R-:W-:Y:S02]  /*17df0*/  SHF.R.S32.HI R18, RZ, 0x1f, R18 ;  /* 0x0000001fff127819 */ /* 0x000fe40000011412 */
[----:B------:R-:W-:-:S02]  /*17e00*/  ISETP.GE.AND P2, PT, R15, c[0x0][0x3c8], PT ;  /* 0x0000f2000f007a0c */ /* 0x000fc40003f46270 */
[----:B-1----:R-:W-:Y:S02]  /*17e10*/  @!P4 LEA R2, P0, R10, R0, 0x2 ;  /* 0x000000000a02c211 */ /* 0x002fe400078010ff */
[----:B------:R-:W-:Y:S02]  /*17e20*/  IADD3 R16, R248, 0x28, RZ ;  /* 0x00000028f8107810 */ /* 0x000fe40007ffe0ff */
[----:B------:R-:W-:Y:S02]  /*17e30*/  @!P4 LEA.HI.X R3, R10, R4, R11, 0x2, P0 ;  /* 0x000000040a03c211 */ /* 0x000fe400000f140b */
[C---:B------:R-:W-:Y:S02]  /*17e40*/  @!P5 LEA R10, P0, R17.reuse, R0, 0x2 ;  /* 0x00000000110ad211 */ /* 0x040fe400078010ff */
[----:B------:R-:W-:Y:S01]  /*17e50*/  IADD3 R13, R248, 0x38, RZ ;  /* 0x00000038f80d7810 */ /* 0x000fe20007ffe0ff */
[----:B------:R1:W-:Y:S01]  /*17e60*/  @!P4 ST.E.64 [R2.64], R84 ;  /* 0x000000540200c985 */ /* 0x0003e2000c101b06 */
[----:B------:R-:W-:-:S02]  /*17e70*/  @!P5 LEA.HI.X R11, R17, R4, R18, 0x2, P0 ;  /* 0x00000004110bd211 */ /* 0x000fc400000f1412 */
[----:B------:R-:W-:Y:S02]  /*17e80*/  SHF.R.S32.HI R16, RZ, 0x1f, R16 ;  /* 0x0000001fff107819 */ /* 0x000fe40000011410 */
[C---:B----4-:R-:W-:Y:S01]  /*17e90*/  @!P3 LEA R8, P0, R14.reuse, R0, 0x2 ;  /* 0x000000000e08b211 */ /* 0x050fe200078010ff */
[----:B------:R4:W-:Y:S01]  /*17ea0*/  @!P5 ST.E.64 [R10.64], R98 ;  /* 0x000000620a00d985 */ /* 0x0009e2000c101b06 */
[----:B------:R-:W-:Y:S02]  /*17eb0*/  ISETP.GE.AND P1, PT, R13, c[0x0][0x3c8], PT ;  /* 0x0000f2000d007a0c */ /* 0x000fe40003f26270 */
[----:B------:R-:W-:Y:S02]  /*17ec0*/  @!P3 LEA.HI.X R9, R14, R4, R16, 0x2, P0 ;  /* 0x000000040e09b211 */ /* 0x000fe400000f1410 */
[C---:B------:R-:W-:Y:S02]  /*17ed0*/  IADD3 R16, R248.reuse, 0x30, RZ ;  /* 0x00000030f8107810 */ /* 0x040fe40007ffe0ff */
[----:B------:R-:W-:Y:S01]  /*17ee0*/  IADD3 R14, R248, 0x38, RZ ;  /* 0x00000038f80e7810 */ /* 0x000fe20007ffe0ff */
[----:B------:R4:W-:Y:S01]  /*17ef0*/  @!P3 ST.E.64 [R8.64], R86 ;  /* 0x000000560800b985 */ /* 0x0009e2000c101b06 */
[----:B------:R-:W-:-:S02]  /*17f00*/  SHF.R.S32.HI R16, RZ, 0x1f, R16 ;  /* 0x0000001fff107819 */ /* 0x000fc40000011410 */
[C---:B-----5:R-:W-:Y:S02]  /*17f10*/  @!P2 LEA R6, P0, R15.reuse, R0, 0x2 ;  /* 0x000000000f06a211 */ /* 0x060fe400078010ff */
[----:B------:R-:W-:Y:S02]  /*17f20*/  SHF.R.S32.HI R14, RZ, 0x1f, R14 ;  /* 0x0000001fff0e7819 */ /* 0x000fe4000001140e */
[----:B------:R-:W-:-:S05]  /*17f30*/  @!P2 LEA.HI.X R7, R15, R4, R16, 0x2, P0 ;  /* 0x000000040f07a211 */ /* 0x000fca00000f1410 */
[----:B------:R4:W-:Y:S01]  /*17f40*/  @!P2 ST.E.64 [R6.64], R76 ;  /* 0x0000004c0600a985 */ /* 0x0009e2000c101b06 */
[----:B-1----:R-:W-:-:S04]  /*17f50*/  @!P1 LEA R2, P0, R13, R0, 0x2 ;  /* 0x000000000d029211 */ /* 0x002fc800078010ff */
[----:B------:R-:W-:-:S05]  /*17f60*/  @!P1 LEA.HI.X R3, R13, R4, R14, 0x2, P0 ;  /* 0x000000040d039211 */ /* 0x000fca00000f140e */
[----:B------:R4:W-:Y:S04]  /*17f70*/  @!P1 ST.E.64 [R2.64], R62 ;  /* 0x0000003e02009985 */ /* 0x0009e8000c101b06 */
.L_x_762:
[----:B------:R-:W-:Y:S05]  /*17f80*/  BSYNC B0 ;  /* 0x0000000000007941 */ /* 0x000fea0003800000 */
.L_x_761:
[----:B------:R-:W-:Y:S05]  /*17f90*/  BRA.DIV ~URZ, `(.L_x_763) ;  /* 0x00006a927f007947 */ /* 0x000fea000b800000 */
[----:B-1----:R1:W2:Y:S02]  /*17fa0*/  SHFL.IDX PT, R4, R5, 0x2, 0x1c1f ;  /* 0x005c1f0005047f89 */ /* 0x0022a400000e0000 */
.L_x_871:
[----:B------:R-:W-:Y:S05]  /*17fb0*/  BRA.DIV ~URZ, `(.L_x_764) ;  /* 0x00006ae27f007947 */ /* 0x000fea000b800000 */
[----:B----4-:R4:W1:Y:S02]  /*17fc0*/  SHFL.IDX PT, R0, R12, 0x2, 0x1c1f ;  /* 0x005c1f000c007f89 */ /* 0x01086400000e0000 */
.L_x_872:
[----:B------:R-:W-:Y:S01]  /*17fd0*/  LOP3.LUT P0, RZ, R204, 0x1, RZ, 0xc0, !PT ;  /* 0x00000001ccff7812 */ /* 0x000fe2000780c0ff */
[----:B------:R-:W-:-:S12]  /*17fe0*/  BSSY B0, `(.L_x_765) ;  /* 0x0000038000007945 */ /* 0x000fd80003800000 */
[----:B------:R-:W-:Y:S05]  /*17ff0*/  @P0 BRA `(.L_x_766) ;  /* 0x0000036000000947 */ /* 0x000fea0003800000 */
[C---:B------:R-:W-:Y:S02]  /*18000*/  IADD3 R13, R248.reuse, 0x8, RZ ;  /* 0x00000008f80d7810 */ /* 0x040fe40007ffe0ff */
[C---:B------:R-:W-:Y:S02]  /*18010*/  ISETP.GE.AND P1, PT, R248.reuse, c[0x0][0x3c8], PT ;  /* 0x0000f200f8007a0c */ /* 0x040fe40003f26270 */
[----:B------:R-:W-:Y:S02]  /*18020*/  ISETP.GE.AND P0, PT, R13, c[0x0][0x3c8], PT ;  /* 0x0000f2000d007a0c */ /* 0x000fe40003f06270 */
[C---:B------:R-:W-:Y:S02]  /*18030*/  IADD3 R11, R248.reuse, 0x10, RZ ;  /* 0x00000010f80b7810 */ /* 0x040fe40007ffe0ff */
[----:B------:R-:W-:Y:S02]  /*18040*/  IADD3 R15, R248, 0x8, RZ ;  /* 0x00000008f80f7810 */ /* 0x000fe40007ffe0ff */
[----:B------:R-:W-:-:S02]  /*18050*/  ISETP.GE.AND P4, PT, R11, c[0x0][0x3c8], PT ;  /* 0x0000f2000b007a0c */ /* 0x000fc40003f86270 */
[----:B------:R-:W-:Y:S02]  /*18060*/  SHF.R.S32.HI R15, RZ, 0x1f, R15 ;  /* 0x0000001fff0f7819 */ /* 0x000fe4000001140f */
[C---:B------:R-:W-:Y:S02]  /*18070*/  IADD3 R10, R248.reuse, 0x18, RZ ;  /* 0x00000018f80a7810 */ /* 0x040fe40007ffe0ff */
[-C--:B-1----:R-:W-:Y:S02]  /*18080*/  @!P1 LEA R6, P2, R248, R0.reuse, 0x2 ;  /* 0x00000000f8069211 */ /* 0x082fe400078410ff */
[C---:B------:R-:W-:Y:S02]  /*18090*/  @!P0 LEA R2, P3, R13.reuse, R0, 0x2 ;  /* 0x000000000d028211 */ /* 0x040fe400078610ff */
[----:B------:R-:W-:Y:S02]  /*180a0*/  SHF.R.S32.HI R8, RZ, 0x1f, R248 ;  /* 0x0000001fff087819 */ /* 0x000fe400000114f8 */
[----:B--2---:R-:W-:-:S02]  /*180b0*/  @!P0 LEA.HI.X R3, R13, R4, R15, 0x2, P3 ;  /* 0x000000040d038211 */ /* 0x004fc400018f140f */
[----:B------:R-:W-:Y:S02]  /*180c0*/  ISETP.GE.AND P5, PT, R10, c[0x0][0x3c8], PT ;  /* 0x0000f2000a007a0c */ /* 0x000fe40003fa6270 */
[C---:B------:R-:W-:Y:S02]  /*180d0*/  IADD3 R13, R248.reuse, 0x10, RZ ;  /* 0x00000010f80d7810 */ /* 0x040fe40007ffe0ff */
[C---:B------:R-:W-:Y:S02]  /*180e0*/  IADD3 R14, R248.reuse, 0x20, RZ ;  /* 0x00000020f80e7810 */ /* 0x040fe40007ffe0ff */
[----:B------:R-:W-:Y:S02]  /*180f0*/  @!P1 LEA.HI.X R7, R248, R4, R8, 0x2, P2 ;  /* 0x00000004f8079211 */ /* 0x000fe400010f1408 */
[----:B------:R-:W-:Y:S02]  /*18100*/  @!P4 LEA R8, P2, R11, R0, 0x2 ;  /* 0x000000000b08c211 */ /* 0x000fe400078410ff */
[----:B------:R-:W-:Y:S01]  /*18110*/  SHF.R.S32.HI R13, RZ, 0x1f, R13 ;  /* 0x0000001fff0d7819 */ /* 0x000fe2000001140d */
[----:B------:R-:W-:Y:S01]  /*18120*/  @!P1 ST.E.64 [R6.64], R48 ;  /* 0x0000003006009985 */ /* 0x000fe2000c101b06 */
[----:B------:R-:W-:-:S02]  /*18130*/  ISETP.GE.AND P3, PT, R14, c[0x0][0x3c8], PT ;  /* 0x0000f2000e007a0c */ /* 0x000fc40003f66270 */
[C---:B------:R-:W-:Y:S01]  /*18140*/  IADD3 R17, R248.reuse, 0x28, RZ ;  /* 0x00000028f8117810 */ /* 0x040fe20007ffe0ff */
[----:B------:R1:W-:Y:S01]  /*18150*/  @!P0 ST.E.64 [R2.64], R34 ;  /* 0x0000002202008985 */ /* 0x0003e2000c101b06 */
[----:B------:R-:W-:Y:S02]  /*18160*/  @!P4 LEA.HI.X R9, R11, R4, R13, 0x2, P2 ;  /* 0x000000040b09c211 */ /* 0x000fe400010f140d */
[C---:B------:R-:W-:Y:S02]  /*18170*/  IADD3 R11, R248.reuse, 0x18, RZ ;  /* 0x00000018f80b7810 */ /* 0x040fe40007ffe0ff */
[C---:B------:R-:W-:Y:S01]  /*18180*/  IADD3 R15, R248.reuse, 0x30, RZ ;  /* 0x00000030f80f7810 */ /* 0x040fe20007ffe0ff */
[----:B------:R2:W-:Y:S01]  /*18190*/  @!P4 ST.E.64 [R8.64], R38 ;  /* 0x000000260800c985 */ /* 0x0005e2000c101b06 */
[----:B------:R-:W-:Y:S02]  /*181a0*/  ISETP.GE.AND P2, PT, R17, c[0x0][0x3c8], PT ;  /* 0x0000f20011007a0c */ /* 0x000fe40003f46270 */
[----:B------:R-:W-:-:S02]  /*181b0*/  IADD3 R13, R248, 0x38, RZ ;  /* 0x00000038f80d7810 */ /* 0x000fc40007ffe0ff */
[----:B------:R-:W-:Y:S02]  /*181c0*/  SHF.R.S32.HI R11, RZ, 0x1f, R11 ;  /* 0x0000001fff0b7819 */ /* 0x000fe4000001140b */
[----:B------:R-:W-:Y:S02]  /*181d0*/  ISETP.GE.AND P1, PT, R15, c[0x0][0x3c8], PT ;  /* 0x0000f2000f007a0c */ /* 0x000fe40003f26270 */
[C---:B------:R-:W-:Y:S02]  /*181e0*/  IADD3 R16, R248.reuse, 0x20, RZ ;  /* 0x00000020f8107810 */ /* 0x040fe40007ffe0ff */
[----:B------:R-:W-:Y:S02]  /*181f0*/  ISETP.GE.AND P0, PT, R13, c[0x0][0x3c8], PT ;  /* 0x0000f2000d007a0c */ /* 0x000fe40003f06270 */
[----:B------:R-:W-:Y:S02]  /*18200*/  SHF.R.S32.HI R16, RZ, 0x1f, R16 ;  /* 0x0000001fff107819 */ /* 0x000fe40000011410 */
[----:B------:R-:W-:-:S04]  /*18210*/  IADD3 R18, R248, 0x28, RZ ;  /* 0x00000028f8127810 */ /* 0x000fc80007ffe0ff */
[----:B------:R-:W-:Y:S02]  /*18220*/  SHF.R.S32.HI R18, RZ, 0x1f, R18 ;  /* 0x0000001fff127819 */ /* 0x000fe40000011412 */
[----:B-1----:R-:W-:-:S04]  /*18230*/  @!P5 LEA R2, P6, R10, R0, 0x2 ;  /* 0x000000000a02d211 */ /* 0x002fc800078c10ff */
[----:B------:R-:W-:Y:S02]  /*18240*/  @!P5 LEA.HI.X R3, R10, R4, R11, 0x2, P6 ;  /* 0x000000040a03d211 */ /* 0x000fe400030f140b */
[CC--:B------:R-:W-:Y:S02]  /*18250*/  @!P3 LEA R10, P6, R14.reuse, R0.reuse, 0x2 ;  /* 0x000000000e0ab211 */ /* 0x0c0fe400078c10ff */
[----:B--2---:R-:W-:Y:S01]  /*18260*/  @!P2 LEA R8, P4, R17, R0, 0x2 ;  /* 0x000000001108a211 */ /* 0x004fe200078810ff */
[----:B------:R1:W-:Y:S01]  /*18270*/  @!P5 ST.E.64 [R2.64], R42 ;  /* 0x0000002a0200d985 */ /* 0x0003e2000c101b06 */
[----:B------:R-:W-:Y:S02]  /*18280*/  @!P3 LEA.HI.X R11, R14, R4, R16, 0x2, P6 ;  /* 0x000000040e0bb211 */ /* 0x000fe400030f1410 */
[C---:B------:R-:W-:Y:S02]  /*18290*/  IADD3 R16, R248.reuse, 0x30, RZ ;  /* 0x00000030f8107810 */ /* 0x040fe40007ffe0ff */
[----:B------:R-:W-:Y:S01]  /*182a0*/  IADD3 R14, R248, 0x38, RZ ;  /* 0x00000038f80e7810 */ /* 0x000fe20007ffe0ff */
[----:B------:R2:W-:Y:S01]  /*182b0*/  @!P3 ST.E.64 [R10.64], R54 ;  /* 0x000000360a00b985 */ /* 0x0005e2000c101b06 */
[----:B------:R-:W-:-:S02]  /*182c0*/  @!P1 LEA R6, P5, R15, R0, 0x2 ;  /* 0x000000000f069211 */ /* 0x000fc400078a10ff */
[----:B------:R-:W-:Y:S02]  /*182d0*/  SHF.R.S32.HI R16, RZ, 0x1f, R16 ;  /* 0x0000001fff107819 */ /* 0x000fe40000011410 */
[-C--:B------:R-:W-:Y:S02]  /*182e0*/  @!P2 LEA.HI.X R9, R17, R4.reuse, R18, 0x2, P4 ;  /* 0x000000041109a211 */ /* 0x080fe400020f1412 */
[----:B------:R-:W-:Y:S02]  /*182f0*/  SHF.R.S32.HI R14, RZ, 0x1f, R14 ;  /* 0x0000001fff0e7819 */ /* 0x000fe4000001140e */
[----:B------:R-:W-:Y:S01]  /*18300*/  @!P1 LEA.HI.X R7, R15, R4, R16, 0x2, P5 ;  /* 0x000000040f079211 */ /* 0x000fe200028f1410 */
[----:B------:R2:W-:Y:S04]  /*18310*/  @!P2 ST.E.64 [R8.64], R50 ;  /* 0x000000320800a985 */ /* 0x0005e8000c101b06 */
[----:B------:R2:W-:Y:S01]  /*18320*/  @!P1 ST.E.64 [R6.64], R44 ;  /* 0x0000002c06009985 */ /* 0x0005e2000c101b06 */
[----:B-1----:R-:W-:-:S04]  /*18330*/  @!P0 LEA R2, P4, R13, R0, 0x2 ;  /* 0x000000000d028211 */ /* 0x002fc800078810ff */
[----:B------:R-:W-:-:S05]  /*18340*/  @!P0 LEA.HI.X R3, R13, R4, R14, 0x2, P4 ;  /* 0x000000040d038211 */ /* 0x000fca00020f140e */
[----:B------:R2:W-:Y:S04]  /*18350*/  @!P0 ST.E.64 [R2.64], R28 ;  /* 0x0000001c02008985 */ /* 0x0005e8000c101b06 */
.L_x_766:
[----:B------:R-:W-:Y:S05]  /*18360*/  BSYNC B0 ;  /* 0x0000000000007941 */ /* 0x000fea0003800000 */
.L_x_765:
[----:B------:R-:W-:Y:S05]  /*18370*/  BRA.DIV ~URZ, `(.L_x_767) ;  /* 0x000067927f007947 */ /* 0x000fea000b800000 */
[----:B--2---:R2:W3:Y:S04]  /*18380*/  SHFL.IDX PT, R4, R5, 0x3, 0x1c1f ;  /* 0x007c1f0005047f89 */ /* 0x0044e800000e0000 */
[----:B-1----:R2:W1:Y:S02]  /*18390*/  SHFL.IDX PT, R0, R12, 0x3, 0x1c1f ;  /* 0x007c1f000c007f89 */ /* 0x00246400000e0000 */
.L_x_873:
[----:B------:R-:W-:-:S13]  /*183a0*/  LOP3.LUT P0, RZ, R204, 0x2, RZ, 0xc0, !PT ;  /* 0x00000002ccff7812 */ /* 0x000fda000780c0ff */
[----:B------:R-:W-:Y:S05]  /*183b0*/  @P0 BRA `(.L_x_755) ;  /* 0x00000ff000000947 */ /* 0x000fea0003800000 */
[C---:B------:R-:W-:Y:S02]  /*183c0*/  ISETP.GE.AND P0, PT, R248.reuse, c[0x0][0x3c8], PT ;  /* 0x0000f200f8007a0c */ /* 0x040fe40003f06270 */
[----:B------:R-:W-:Y:S02]  /*183d0*/  IADD3 R10, R248, 0x8, RZ ;  /* 0x00000008f80a7810 */ /* 0x000fe40007ffe0ff */
[----:B--2---:R-:W-:Y:S02]  /*183e0*/  SHF.R.S32.HI R5, RZ, 0x1f, R248 ;  /* 0x0000001fff057819 */ /* 0x004fe400000114f8 */
[----:B------:R-:W-:Y:S02]  /*183f0*/  ISETP.GE.AND P5, PT, R10, c[0x0][0x3c8], PT ;  /* 0x0000f2000a007a0c */ /* 0x000fe40003fa6270 */
[C---:B---34-:R-:W-:Y:S02]  /*18400*/  IADD3 R12, R248.reuse, 0x18, RZ ;  /* 0x00000018f80c7810 */ /* 0x058fe40007ffe0ff */
[----:B------:R-:W-:-:S02]  /*18410*/  IADD3 R8, R248, 0x10, RZ ;  /* 0x00000010f8087810 */ /* 0x000fc40007ffe0ff */
[C---:B------:R-:W-:Y:S02]  /*18420*/  IADD3 R11, R248.reuse, 0x8, RZ ;  /* 0x00000008f80b7810 */ /* 0x040fe40007ffe0ff */
[----:B-1----:R-:W-:Y:S02]  /*18430*/  @!P0 LEA R2, P1, R248, R0, 0x2 ;  /* 0x00000000f8028211 */ /* 0x002fe400078210ff */
[----:B------:R-:W-:Y:S02]  /*18440*/  ISETP.GE.AND P3, PT, R12, c[0x0][0x3c8], PT ;  /* 0x0000f2000c007a0c */ /* 0x000fe40003f66270 */
[----:B------:R-:W-:Y:S02]  /*18450*/  @!P0 LEA.HI.X R3, R248, R4, R5, 0x2, P1 ;  /* 0x00000004f8038211 */ /* 0x000fe400008f1405 */
[----:B------:R-:W-:Y:S02]  /*18460*/  ISETP.GE.AND P4, PT, R8, c[0x0][0x3c8], PT ;  /* 0x0000f20008007a0c */ /* 0x000fe40003f86270 */
[----:B------:R-:W-:Y:S01]  /*18470*/  SHF.R.S32.HI R11, RZ, 0x1f, R11 ;  /* 0x0000001fff0b7819 */ /* 0x000fe2000001140b */
[----:B------:R1:W-:Y:S01]  /*18480*/  @!P0 ST.E.64 [R2.64], R30 ;  /* 0x0000001e02008985 */ /* 0x0003e2000c101b06 */
[----:B------:R-:W-:-:S02]  /*18490*/  @!P5 LEA R6, P0, R10, R0, 0x2 ;  /* 0x000000000a06d211 */ /* 0x000fc400078010ff */
[----:B------:R-:W-:Y:S02]  /*184a0*/  IADD3 R9, R248, 0x10, RZ ;  /* 0x00000010f8097810 */ /* 0x000fe40007ffe0ff */
[----:B------:R-:W-:Y:S02]  /*184b0*/  @!P5 LEA.HI.X R7, R10, R4, R11, 0x2, P0 ;  /* 0x000000040a07d211 */ /* 0x000fe400000f140b */
[----:B------:R-:W-:Y:S02]  /*184c0*/  SHF.R.S32.HI R9, RZ, 0x1f, R9 ;  /* 0x0000001fff097819 */ /* 0x000fe40000011409 */
[----:B------:R-:W-:Y:S01]  /*184d0*/  IADD3 R15, R248, 0x20, RZ ;  /* 0x00000020f80f7810 */ /* 0x000fe20007ffe0ff */
[----:B------:R-:W-:Y:S01]  /*184e0*/  @!P5 ST.E.64 [R6.64], R36 ;  /* 0x000000240600d985 */ /* 0x000fe2000c101b06 */
[----:B------:R-:W-:Y:S02]  /*184f0*/  @!P3 LEA R10, P5, R12, R0, 0x2 ;  /* 0x000000000c0ab211 */ /* 0x000fe400078a10ff */
[----:B------:R-:W-:-:S02]  /*18500*/  IADD3 R13, R248, 0x28, RZ ;  /* 0x00000028f80d7810 */ /* 0x000fc40007ffe0ff */
[C---:B------:R-:W-:Y:S02]  /*18510*/  IADD3 R5, R248.reuse, 0x30, RZ ;  /* 0x00000030f8057810 */ /* 0x040fe40007ffe0ff */
[----:B------:R-:W-:Y:S02]  /*18520*/  ISETP.GE.AND P2, PT, R15, c[0x0][0x3c8], PT ;  /* 0x0000f2000f007a0c */ /* 0x000fe40003f46270 */
[----:B------:R-:W-:Y:S02]  /*18530*/  ISETP.GE.AND P1, PT, R13, c[0x0][0x3c8], PT ;  /* 0x0000f2000d007a0c */ /* 0x000fe40003f26270 */
[----:B------:R-:W-:Y:S02]  /*18540*/  IADD3 R14, R248, 0x18, RZ ;  /* 0x00000018f80e7810 */ /* 0x000fe40007ffe0ff */
[----:B------:R-:W-:Y:S02]  /*18550*/  ISETP.GE.AND P0, PT, R5, c[0x0][0x3c8], PT ;  /* 0x0000f20005007a0c */ /* 0x000fe40003f06270 */
[----:B------:R-:W-:-:S02]  /*18560*/  SHF.R.S32.HI R14, RZ, 0x1f, R14 ;  /* 0x0000001fff0e7819 */ /* 0x000fc4000001140e */
[----:B------:R-:W-:Y:S02]  /*18570*/  IADD3 R16, R248, 0x20, RZ ;  /* 0x00000020f8107810 */ /* 0x000fe40007ffe0ff */
[C---:B-1----:R-:W-:Y:S02]  /*18580*/  @!P4 LEA R2, P6, R8.reuse, R0, 0x2 ;  /* 0x000000000802c211 */ /* 0x042fe400078c10ff */
[----:B------:R-:W-:Y:S02]  /*18590*/  SHF.R.S32.HI R16, RZ, 0x1f, R16 ;  /* 0x0000001fff107819 */ /* 0x000fe40000011410 */
[----:B------:R-:W-:Y:S02]  /*185a0*/  @!P4 LEA.HI.X R3, R8, R4, R9, 0x2, P6 ;  /* 0x000000040803c211 */ /* 0x000fe400030f1409 */
[----:B------:R-:W-:-:S03]  /*185b0*/  @!P2 LEA R8, P6, R15, R0, 0x2 ;  /* 0x000000000f08a211 */ /* 0x000fc600078c10ff */
[----:B------:R1:W-:Y:S01]  /*185c0*/  @!P4 ST.E.64 [R2.64], R40 ;  /* 0x000000280200c985 */ /* 0x0003e2000c101b06 */
[----:B------:R-:W-:Y:S02]  /*185d0*/  @!P2 LEA.HI.X R9, R15, R4, R16, 0x2, P6 ;  /* 0x000000040f09a211 */ /* 0x000fe400030f1410 */
[----:B-1----:R-:W-:Y:S02]  /*185e0*/  P2R R2, PR, RZ, 0x20 ;  /* 0x00000020ff027803 */ /* 0x002fe40000000000 */
[----:B------:R-:W-:Y:S02]  /*185f0*/  @!P1 LEA R6, P5, R13, R0, 0x2 ;  /* 0x000000000d069211 */ /* 0x000fe400078a10ff */
[----:B------:R-:W-:-:S04]  /*18600*/  ISETP.NE.AND P4, PT, R2, RZ, PT ;  /* 0x000000ff0200720c */ /* 0x000fc80003f85270 */
[----:B------:R-:W-:Y:S02]  /*18610*/  @!P3 LEA.HI.X R11, R12, R4, R14, 0x2, P4 ;  /* 0x000000040c0bb211 */ /* 0x000fe400020f140e */
[C---:B------:R-:W-:Y:S02]  /*18620*/  IADD3 R14, R248.reuse, 0x28, RZ ;  /* 0x00000028f80e7810 */ /* 0x040fe40007ffe0ff */
[----:B------:R-:W-:Y:S01]  /*18630*/  IADD3 R12, R248, 0x30, RZ ;  /* 0x00000030f80c7810 */ /* 0x000fe20007ffe0ff */
[----:B------:R1:W-:Y:S01]  /*18640*/  @!P3 ST.E.64 [R10.64], R56 ;  /* 0x000000380a00b985 */ /* 0x0003e2000c101b06 */
[----:B------:R-:W-:Y:S02]  /*18650*/  SHF.R.S32.HI R14, RZ, 0x1f, R14 ;  /* 0x0000001fff0e7819 */ /* 0x000fe4000001140e */
[----:B------:R-:W-:Y:S01]  /*18660*/  SHF.R.S32.HI R12, RZ, 0x1f, R12 ;  /* 0x0000001fff0c7819 */ /* 0x000fe2000001140c */
[----:B------:R1:W-:Y:S01]  /*18670*/  @!P2 ST.E.64 [R8.64], R52 ;  /* 0x000000340800a985 */ /* 0x0003e2000c101b06 */
[----:B------:R-:W-:-:S02]  /*18680*/  @!P0 LEA R2, P4, R5, R0, 0x2 ;  /* 0x0000000005028211 */ /* 0x000fc400078810ff */
[-C--:B------:R-:W-:Y:S02]  /*18690*/  @!P1 LEA.HI.X R7, R13, R4.reuse, R14, 0x2, P5 ;  /* 0x000000040d079211 */ /* 0x080fe400028f140e */
[----:B------:R-:W-:Y:S02]  /*186a0*/  @!P0 LEA.HI.X R3, R5, R4, R12, 0x2, P4 ;  /* 0x0000000405038211 */ /* 0x000fe400020f140c */
[----:B------:R-:W-:Y:S01]  /*186b0*/  IADD3 R5, R248, 0x38, RZ ;  /* 0x00000038f8057810 */ /* 0x000fe20007ffe0ff */
[----:B------:R1:W-:Y:S04]  /*186c0*/  @!P1 ST.E.64 [R6.64], R46 ;  /* 0x0000002e06009985 */ /* 0x0003e8000c101b06 */
[----:B------:R1:W-:Y:S01]  /*186d0*/  @!P0 ST.E.64 [R2.64], R32 ;  /* 0x0000002002008985 */ /* 0x0003e2000c101b06 */
[----:B------:R-:W-:-:S13]  /*186e0*/  ISETP.GE.AND P0, PT, R5, c[0x0][0x3c8], PT ;  /* 0x0000f20005007a0c */ /* 0x000fda0003f06270 */
[----:B------:R-:W-:Y:S05]  /*186f0*/  @P0 BRA `(.L_x_755) ;  /* 0x00000cb000000947 */ /* 0x000fea0003800000 */
[----:B------:R-:W-:Y:S02]  /*18700*/  IADD3 R12, R248, 0x38, RZ ;  /* 0x00000038f80c7810 */ /* 0x000fe40007ffe0ff */
[----:B-1----:R-:W-:Y:S02]  /*18710*/  LEA R2, P0, R5, R0, 0x2 ;  /* 0x0000000005027211 */ /* 0x002fe400078010ff */
[----:B------:R-:W-:-:S04]  /*18720*/  SHF.R.S32.HI R12, RZ, 0x1f, R12 ;  /* 0x0000001fff0c7819 */ /* 0x000fc8000001140c */
[----:B------:R-:W-:-:S05]  /*18730*/  LEA.HI.X R3, R5, R4, R12, 0x2, P0 ;  /* 0x0000000405037211 */ /* 0x000fca00000f140c */
[----:B------:R1:W-:Y:S01]  /*18740*/  ST.E.64 [R2.64], R26 ;  /* 0x0000001a02007985 */ /* 0x0003e2000c101b06 */
[----:B------:R-:W-:Y:S05]  /*18750*/  BRA `(.L_x_755) ;  /* 0x00000c5000007947 */ /* 0x000fea0003800000 */
.L_x_740:
[----:B------:R-:W3:Y:S04]  /*18760*/  LDL.LU R7, [R1+0x44] ;  /* 0x0000440001077983 */ /* 0x000ee80000300800 */
[----:B--2---:R-:W2:Y:S01]  /*18770*/  LDL R6, [R1+0x4c] ;  /* 0x00004c0001067983 */ /* 0x004ea20000100800 */
[----:B------:R-:W-:Y:S01]  /*18780*/  ISETP.NE.U32.AND P0, PT, RZ, c[0x0][0x508], PT ;  /* 0x00014200ff007a0c */ /* 0x000fe20003f05070 */
[----:B------:R-:W-:Y:S01]  /*18790*/  IMAD.MOV.U32 R4, RZ, RZ, 0x4 ;  /* 0x00000004ff047424 */ /* 0x000fe200078e00ff */
[----:B------:R-:W-:Y:S01]  /*187a0*/  ISETP.NE.U32.AND P2, PT, RZ, c[0x0][0x500], PT ;  /* 0x00014000ff007a0c */ /* 0x000fe20003f45070 */
[----:B------:R-:W-:Y:S01]  /*187b0*/  IMAD.MOV.U32 R18, RZ, RZ, c[0x0][0x388] ;  /* 0x0000e200ff127624 */ /* 0x000fe200078e00ff */
[----:B------:R-:W-:Y:S01]  /*187c0*/  ISETP.NE.AND.EX P0, PT, RZ, c[0x0][0x50c], PT, P0 ;  /* 0x00014300ff007a0c */ /* 0x000fe20003f05300 */
[----:B------:R-:W-:Y:S01]  /*187d0*/  IMAD.MOV.U32 R0, RZ, RZ, RZ ;  /* 0x000000ffff007224 */ /* 0x000fe200078e00ff */
[----:B------:R-:W-:Y:S01]  /*187e0*/  ISETP.NE.AND.EX P2, PT, RZ, c[0x0][0x504], PT, P2 ;  /* 0x00014100ff007a0c */ /* 0x000fe20003f45320 */
[----:B--2---:R-:W-:-:S10]  /*187f0*/  IMAD.WIDE R2, R6, R4, c[0x0][0x500] ;  /* 0x0001400006027625 */ /* 0x004fd400078e0204 */
[----:B------:R-:W-:Y:S02]  /*18800*/  @P0 IMAD.WIDE R4, R6, R4, c[0x0][0x508] ;  /* 0x0001420006040625 */ /* 0x000fe400078e0204 */
[----:B------:R2:W5:Y:S04]  /*18810*/  @P2 LDG.E R0, [R2.64] ;  /* 0x0000000602002981 */ /* 0x000568000c1e1900 */
[----:B------:R2:W5:Y:S01]  /*18820*/  @P0 LDG.E R18, [R4.64] ;  /* 0x0000000604120981 */ /* 0x000562000c1e1900 */
[----:B---3--:R-:W-:-:S04]  /*18830*/  ISETP.NE.AND P1, PT, R7, RZ, PT ;  /* 0x000000ff0700720c */ /* 0x008fc80003f25270 */
[----:B------:R-:W-:Y:S01]  /*18840*/  SEL R20, R7, c[0x0][0x3d4], P1 ;  /* 0x0000f50007147a07 */ /* 0x000fe20000800000 */
[----:B------:R-:W-:Y:S05]  /*18850*/  @P0 BRA `(.L_x_768) ;  /* 0x0000004000000947 */ /* 0x000fea0003800000 */
[----:B------:R-:W-:Y:S05]  /*18860*/  @!P2 BRA `(.L_x_768) ;  /* 0x000000300000a947 */ /* 0x000fea0003800000 */
[----:B--2---:R2:W3:Y:S04]  /*18870*/  LDG.E R4, [R2.64] ;  /* 0x0000000602047981 */ /* 0x0044e8000c1e1900 */
[----:B--2---:R-:W3:Y:S02]  /*18880*/  LDG.E R2, [R2.64+0x4] ;  /* 0x0000040602027981 */ /* 0x004ee4000c1e1900 */
[----:B---3-5:R-:W-:Y:S02]  /*18890*/  IADD3 R18, -R4, R2, RZ ;  /* 0x0000000204127210 */ /* 0x028fe40007ffe1ff */
.L_x_768:
[----:B--2---:R-:W2:Y:S01]  /*188a0*/  LDL.LU R3, [R1+0x48] ;  /* 0x0000480001037983 */ /* 0x004ea20000300800 */
[----:B------:R-:W-:Y:S01]  /*188b0*/  SHF.R.S32.HI R2, RZ, 0x1f, R6 ;  /* 0x0000001fff027819 */ /* 0x000fe20000011406 */
[----:B------:R-:W-:Y:S01]  /*188c0*/  BSSY B0, `(.L_x_769) ;  /* 0x0000039000007945 */ /* 0x000fe20003800000 */
[----:B-----5:R-:W-:Y:S01]  /*188d0*/  SHF.R.S32.HI R19, RZ, 0x1f, R0 ;  /* 0x0000001fff137819 */ /* 0x020fe20000011400 */
[----:B------:R-:W3:Y:S01]  /*188e0*/  S2R R4, SR_TID.X ;  /* 0x0000000000047919 */ /* 0x000ee20000002100 */
[----:B------:R-:W-:-:S02]  /*188f0*/  SEL R11, R6, RZ, !P2 ;  /* 0x000000ff060b7207 */ /* 0x000fc40005000000 */
[----:B------:R-:W-:Y:S02]  /*18900*/  SEL R21, R2, RZ, !P2 ;  /* 0x000000ff02157207 */ /* 0x000fe40005000000 */
[----:B---3--:R-:W-:Y:S02]  /*18910*/  ISETP.GT.AND P0, PT, R4, 0x7f, PT ;  /* 0x0000007f0400780c */ /* 0x008fe40003f04270 */
[----:B--2---:R-:W-:-:S11]  /*18920*/  LOP3.LUT R10, R3, 0xffff, RZ, 0xc0, !PT ;  /* 0x0000ffff030a7812 */ /* 0x004fd600078ec0ff */
[----:B------:R-:W-:Y:S05]  /*18930*/  @P0 BRA `(.L_x_770) ;  /* 0x0000031000000947 */ /* 0x000fea0003800000 */
[----:B------:R-:W2:Y:S01]  /*18940*/  LDL R3, [R1+0x38] ;  /* 0x0000380001037983 */ /* 0x000ea20000100800 */
[----:B------:R-:W-:Y:S01]  /*18950*/  IMAD R2, R18, c[0x0][0x4e8], RZ ;  /* 0x00013a0012027a24 */ /* 0x000fe200078e02ff */
[----:B--2---:R-:W-:-:S04]  /*18960*/  IADD3 R14, R3, R4, RZ ;  /* 0x00000004030e7210 */ /* 0x004fc80007ffe0ff */
[----:B------:R-:W-:-:S13]  /*18970*/  ISETP.GE.AND P0, PT, R14, R2, PT ;  /* 0x000000020e00720c */ /* 0x000fda0003f06270 */
[----:B------:R-:W-:Y:S05]  /*18980*/  @P0 BRA `(.L_x_770) ;  /* 0x000002c000000947 */ /* 0x000fea0003800000 */
[----:B------:R-:W2:Y:S01]  /*18990*/  LDL.LU R22, [R1+0x50] ;  /* 0x0000500001167983 */ /* 0x000ea20000300800 */
[----:B------:R-:W-:Y:S01]  /*189a0*/  IMAD.MOV.U32 R2, RZ, RZ, 0x368 ;  /* 0x00000368ff027424 */ /* 0x000fe200078e00ff */
[----:B------:R-:W-:-:S04]  /*189b0*/  ISETP.GT.AND P2, PT, R20, 0x1, PT ;  /* 0x000000011400780c */ /* 0x000fc80003f44270 */
[----:B------:R-:W-:-:S04]  /*189c0*/  SEL R2, R2, 0x328, P2 ;  /* 0x0000032802027807 */ /* 0x000fc80001000000 */
[----:B------:R3:W4:Y:S08]  /*189d0*/  LDC.64 R8, c[0x0][R2+0x170] ;  /* 0x00005c0002087b82 */ /* 0x0007300000000a00 */
[----:B------:R3:W5:Y:S08]  /*189e0*/  LDC.64 R6, c[0x0][R2+0x168] ;  /* 0x00005a0002067b82 */ /* 0x0007700000000a00 */
[----:B------:R3:W1:Y:S08]  /*189f0*/  LDC.64 R16, c[0x0][R2+0x178] ;  /* 0x00005e0002107b82 */ /* 0x0006700000000a00 */
[----:B------:R3:W1:Y:S02]  /*18a00*/  LDC.64 R12, c[0x0][R2+0x160] ;  /* 0x00005800020c7b82 */ /* 0x0006640000000a00 */
[----:B---3--:R-:W-:-:S02]  /*18a10*/  IMAD.MOV.U32 R2, RZ, RZ, c[0x0][0x4e8] ;  /* 0x00013a00ff027624 */ /* 0x008fc400078e00ff */
[-C--:B----4-:R-:W-:Y:S02]  /*18a20*/  IMAD R3, R9, R11.reuse, RZ ;  /* 0x0000000b09037224 */ /* 0x090fe400078e02ff */
[----:B------:R-:W-:Y:S01]  /*18a30*/  IMAD.WIDE.U32 R4, R8, R11, RZ ;  /* 0x0000000b08047225 */ /* 0x000fe200078e00ff */
[----:B------:R-:W-:Y:S02]  /*18a40*/  ISETP.NE.AND P0, PT, R2, 0x1, PT ;  /* 0x000000010200780c */ /* 0x000fe40003f05270 */
[----:B------:R-:W-:Y:S01]  /*18a50*/  MOV R2, R14 ;  /* 0x0000000e00027202 */ /* 0x000fe20000000f00 */
[----:B------:R-:W-:Y:S02]  /*18a60*/  IMAD R8, R8, R21, R3 ;  /* 0x0000001508087224 */ /* 0x000fe400078e0203 */
[-C--:B-----5:R-:W-:Y:S02]  /*18a70*/  IMAD R9, R7, R10.reuse, RZ ;  /* 0x0000000a07097224 */ /* 0x0a0fe400078e02ff */
[----:B------:R-:W-:-:S04]  /*18a80*/  IMAD.WIDE.U32 R6, R6, R10, RZ ;  /* 0x0000000a06067225 */ /* 0x000fc800078e00ff */
[----:B------:R-:W-:Y:S01]  /*18a90*/  IMAD.IADD R9, R7, 0x1, R9 ;  /* 0x0000000107097824 */ /* 0x000fe200078e0209 */
[----:B------:R-:W-:Y:S01]  /*18aa0*/  IADD3 R7, R5, R8, RZ ;  /* 0x0000000805077210 */ /* 0x000fe20007ffe0ff */
[----:B-1----:R-:W-:-:S05]  /*18ab0*/  @P0 IMAD.HI.U32 R15, R14, c[0x0][0x4ec], RZ ;  /* 0x00013b000e0f0a27 */ /* 0x002fca00078e00ff */
[----:B------:R-:W-:Y:S02]  /*18ac0*/  @P0 SHF.R.U32.HI R2, RZ, c[0x0][0x4f0], R15 ;  /* 0x00013c00ff020a19 */ /* 0x000fe4000001160f */
[----:B------:R-:W-:-:S03]  /*18ad0*/  IADD3 R15, P1, P0, R4, R6, R0 ;  /* 0x00000006040f7210 */ /* 0x000fc6000783e000 */
[----:B------:R-:W-:Y:S01]  /*18ae0*/  IMAD.MOV R6, RZ, RZ, -R2 ;  /* 0x000000ffff067224 */ /* 0x000fe200078e0a02 */
[----:B------:R-:W-:Y:S02]  /*18af0*/  IADD3.X R9, R7, R9, R19, P1, P0 ;  /* 0x0000000907097210 */ /* 0x000fe40000fe0413 */
[----:B--2---:R-:W-:-:S05]  /*18b00*/  SEL R3, R22, RZ, P2 ;  /* 0x000000ff16037207 */ /* 0x004fca0001000000 */
[-C--:B------:R-:W-:Y:S02]  /*18b10*/  IMAD R8, R17, R3.reuse, RZ ;  /* 0x0000000311087224 */ /* 0x080fe400078e02ff */
        /* <DEDUP_REMOVED lines=19> */
.L_x_770:
[----:B------:R-:W-:Y:S05]  /*18c50*/  BSYNC B0 ;  /* 0x0000000000007941 */ /* 0x000fea0003800000 */
.L_x_769:
[----:B------:R-:W-:-:S13]  /*18c60*/  ISETP.GT.AND P0, PT, R20, 0x1, PT ;  /* 0x000000011400780c */ /* 0x000fda0003f04270 */
[----:B------:R-:W-:Y:S05]  /*18c70*/  @P0 BRA `(.L_x_755) ;  /* 0x0000073000000947 */ /* 0x000fea0003800000 */
[----:B------:R-:W2:Y:S04]  /*18c80*/  LDL R6, [R1+0x38] ;  /* 0x0000380001067983 */ /* 0x000ea80000100800 */
[----:B-1----:R-:W2:Y:S01]  /*18c90*/  LDL R5, [R1+0x8] ;  /* 0x0000080001057983 */ /* 0x002ea20000100800 */
[----:B------:R-:W-:Y:S01]  /*18ca0*/  MOV R2, c[0x0][0x4e8] ;  /* 0x00013a0000027a02 */ /* 0x000fe20000000f00 */
[----:B------:R-:W-:Y:S01]  /*18cb0*/  IMAD R4, R19, c[0x0][0x3a0], RZ ;  /* 0x0000e80013047a24 */ /* 0x000fe200078e02ff */
[----:B------:R-:W-:Y:S02]  /*18cc0*/  ISETP.GE.AND P2, PT, R205, c[0x0][0x3c8], PT ;  /* 0x0000f200cd007a0c */ /* 0x000fe40003f46270 */
[----:B------:R-:W-:Y:S01]  /*18cd0*/  ISETP.NE.AND P0, PT, R2, 0x1, PT ;  /* 0x000000010200780c */ /* 0x000fe20003f05270 */
[----:B------:R-:W-:-:S04]  /*18ce0*/  IMAD.WIDE.U32 R2, R0, c[0x0][0x3a0], RZ ;  /* 0x0000e80000027a25 */ /* 0x000fc800078e00ff */
[----:B------:R-:W-:-:S05]  /*18cf0*/  IMAD R0, R0, c[0x0][0x3a4], R4 ;  /* 0x0000e90000007a24 */ /* 0x000fca00078e0204 */
[----:B------:R-:W-:-:S05]  /*18d00*/  IADD3 R3, R3, R0, RZ ;  /* 0x0000000003037210 */ /* 0x000fca0007ffe0ff */
[----:B------:R-:W-:-:S04]  /*18d10*/  IMAD.WIDE.U32 R2, R10, c[0x0][0x3e8], R2 ;  /* 0x0000fa000a027a25 */ /* 0x000fc800078e0002 */
[----:B------:R-:W-:-:S04]  /*18d20*/  IMAD R3, R10, c[0x0][0x3ec], R3 ;  /* 0x0000fb000a037a24 */ /* 0x000fc800078e0203 */
[----:B------:R-:W-:Y:S01]  /*18d30*/  IMAD.WIDE.U32 R2, R11, c[0x0][0x3f0], R2 ;  /* 0x0000fc000b027a25 */ /* 0x000fe200078e0002 */
[----:B--2---:R-:W-:-:S03]  /*18d40*/  IADD3 R4, R5, R6, RZ ;  /* 0x0000000605047210 */ /* 0x004fc60007ffe0ff */
[----:B------:R-:W-:Y:S01]  /*18d50*/  IMAD R5, R21, c[0x0][0x3f0], RZ ;  /* 0x0000fc0015057a24 */ /* 0x000fe200078e02ff */
[----:B------:R-:W-:Y:S01]  /*18d60*/  MOV R0, R4 ;  /* 0x0000000400007202 */ /* 0x000fe20000000f00 */
[----:B------:R-:W-:-:S04]  /*18d70*/  @P0 IMAD.HI.U32 R6, R4, c[0x0][0x4ec], RZ ;  /* 0x00013b0004060a27 */ /* 0x000fc800078e00ff */
[----:B------:R-:W-:Y:S01]  /*18d80*/  IMAD R7, R11, c[0x0][0x3f4], R5 ;  /* 0x0000fd000b077a24 */ /* 0x000fe200078e0205 */
[----:B------:R-:W-:-:S04]  /*18d90*/  @P0 SHF.R.U32.HI R0, RZ, c[0x0][0x4f0], R6 ;  /* 0x00013c00ff000a19 */ /* 0x000fc80000011606 */
[----:B------:R-:W-:Y:S02]  /*18da0*/  SHF.R.S32.HI R6, RZ, 0x1f, R0 ;  /* 0x0000001fff067819 */ /* 0x000fe40000011400 */
[----:B------:R-:W-:Y:S02]  /*18db0*/  IADD3 R5, -R0, RZ, RZ ;  /* 0x000000ff00057210 */ /* 0x000fe40007ffe1ff */
        /* <DEDUP_REMOVED lines=15> */
.L_x_874:
[----:B------:R-:W-:Y:S05]  /*18eb0*/  BRA.DIV ~URZ, `(.L_x_772) ;  /* 0x00005d927f007947 */ /* 0x000fea000b800000 */
[----:B------:R3:W4:Y:S02]  /*18ec0*/  SHFL.IDX PT, R2, R6, RZ, 0x181f ;  /* 0x00181fff06027589 */ /* 0x00072400000e0000 */
.L_x_875:
[----:B------:R-:W5:Y:S04]  /*18ed0*/  LDL.LU R3, [R1+0x38] ;  /* 0x0000380001037983 */ /* 0x000f680000300800 */
[----:B------:R-:W1:Y:S02]  /*18ee0*/  S2R R4, SR_TID.X ;  /* 0x0000000000047919 */ /* 0x000e640000002100 */
[----:B-1----:R-:W-:-:S04]  /*18ef0*/  SHF.R.S32.HI R0, RZ, 0x1f, R4 ;  /* 0x0000001fff007819 */ /* 0x002fc80000011404 */
[----:B------:R-:W-:-:S04]  /*18f00*/  LEA.HI R0, R0, R4, RZ, 0x3 ;  /* 0x0000000400007211 */ /* 0x000fc800078f18ff */
[----:B------:R-:W-:Y:S01]  /*18f10*/  SHF.R.S32.HI R0, RZ, 0x3, R0 ;  /* 0x00000003ff007819 */ /* 0x000fe20000011400 */
[----:B------:R-:W-:Y:S01]  /*18f20*/  IMAD R4, R18, c[0x0][0x4e8], RZ ;  /* 0x00013a0012047a24 */ /* 0x000fe200078e02ff */
[----:B------:R-:W-:-:S03]  /*18f30*/  SHF.R.S32.HI R8, RZ, 0x1f, R205 ;  /* 0x0000001fff087819 */ /* 0x000fc600000114cd */
[----:B-----5:R-:W-:-:S05]  /*18f40*/  IMAD.IADD R0, R0, 0x1, R3 ;  /* 0x0000000100007824 */ /* 0x020fca00078e0203 */
[----:B------:R-:W-:-:S13]  /*18f50*/  ISETP.GE.OR P0, PT, R0, R4, P2 ;  /* 0x000000040000720c */ /* 0x000fda0001706670 */
[----:B----4-:R-:W-:-:S04]  /*18f60*/  @!P0 LEA R2, P1, R205, R2, 0x1 ;  /* 0x00000002cd028211 */ /* 0x010fc800078208ff */
[----:B--2---:R-:W-:-:S05]  /*18f70*/  @!P0 LEA.HI.X R3, R205, R7, R8, 0x1, P1 ;  /* 0x00000007cd038211 */ /* 0x004fca00008f0c08 */
[----:B------:R1:W-:Y:S01]  /*18f80*/  @!P0 ST.E.128 [R2.64], RZ ;  /* 0x000000ff02008985 */ /* 0x0003e2000c101d06 */
[----:B------:R-:W-:Y:S05]  /*18f90*/  BRA.DIV ~URZ, `(.L_x_773) ;  /* 0x00005d227f007947 */ /* 0x000fea000b800000 */
[----:B------:R2:W4:Y:S04]  /*18fa0*/  SHFL.IDX PT, R7, R5, 0x1, 0x181f ;  /* 0x00381f0005077f89 */ /* 0x00052800000e0000 */
[----:B-1----:R2:W1:Y:S02]  /*18fb0*/  SHFL.IDX PT, R2, R6, 0x1, 0x181f ;  /* 0x00381f0006027f89 */ /* 0x00246400000e0000 */
.L_x_876:
[----:B------:R-:W-:Y:S02]  /*18fc0*/  IADD3 R3, R0, 0x10, RZ ;  /* 0x0000001000037810 */ /* 0x000fe40007ffe0ff */
[----:B------:R-:W-:Y:S02]  /*18fd0*/  SHF.R.S32.HI R8, RZ, 0x1f, R205 ;  /* 0x0000001fff087819 */ /* 0x000fe400000114cd */
[----:B------:R-:W-:-:S13]  /*18fe0*/  ISETP.GE.OR P0, PT, R3, R4, P2 ;  /* 0x000000040300720c */ /* 0x000fda0001706670 */
[----:B-1----:R-:W-:-:S04]  /*18ff0*/  @!P0 LEA R2, P1, R205, R2, 0x1 ;  /* 0x00000002cd028211 */ /* 0x002fc800078208ff */
[----:B----4-:R-:W-:-:S05]  /*19000*/  @!P0 LEA.HI.X R3, R205, R7, R8, 0x1, P1 ;  /* 0x00000007cd038211 */ /* 0x010fca00008f0c08 */
[----:B------:R1:W-:Y:S01]  /*19010*/  @!P0 ST.E.128 [R2.64], RZ ;  /* 0x000000ff02008985 */ /* 0x0003e2000c101d06 */
[----:B------:R-:W-:Y:S05]  /*19020*/  BRA.DIV ~URZ, `(.L_x_774) ;  /* 0x00005d627f007947 */ /* 0x000fea000b800000 */
[----:B------:R4:W1:Y:S02]  /*19030*/  SHFL.IDX PT, R7, R5, 0x2, 0x181f ;  /* 0x00581f0005077f89 */ /* 0x00086400000e0000 */
.L_x_877:
[----:B------:R-:W-:Y:S05]  /*19040*/  BRA.DIV ~URZ, `(.L_x_775) ;  /* 0x00005db27f007947 */ /* 0x000fea000b800000 */
[----:B-1----:R1:W2:Y:S02]  /*19050*/  SHFL.IDX PT, R2, R6, 0x2, 0x181f ;  /* 0x00581f0006027f89 */ /* 0x0022a400000e0000 */
.L_x_878:
        /* <DEDUP_REMOVED lines=9> */
.L_x_879:
        /* <DEDUP_REMOVED lines=8> */
.L_x_880:
[----:B------:R-:W-:Y:S05]  /*19170*/  BRA.DIV ~URZ, `(.L_x_778) ;  /* 0x00005e327f007947 */ /* 0x000fea000b800000 */
[----:B--2---:R2:W1:Y:S02]  /*19180*/  SHFL.IDX PT, R2, R6, 0x4, 0x181f ;  /* 0x00981f0006027f89 */ /* 0x00446400000e0000 */
.L_x_881:
        /* <DEDUP_REMOVED lines=9> */
.L_x_882:
        /* <DEDUP_REMOVED lines=8> */
.L_x_883:
[----:B------:R-:W-:Y:S05]  /*192a0*/  BRA.DIV ~URZ, `(.L_x_781) ;  /* 0x00005eb27f007947 */ /* 0x000fea000b800000 */
[----:B--2---:R2:W3:Y:S02]  /*192b0*/  SHFL.IDX PT, R2, R6, 0x6, 0x181f ;  /* 0x00d81f0006027f89 */ /* 0x0044e400000e0000 */
.L_x_884:
        /* <DEDUP_REMOVED lines=9> */
.L_x_885:
[----:B------:R-:W-:Y:S02]  /*19350*/  IADD3 R0, R0, 0x70, RZ ;  /* 0x0000007000007810 */ /* 0x000fe40007ffe0ff */
[----:B-12---:R-:W-:Y:S02]  /*19360*/  SHF.R.S32.HI R6, RZ, 0x1f, R205 ;  /* 0x0000001fff067819 */ /* 0x006fe400000114cd */
[----:B------:R-:W-:-:S13]  /*19370*/  ISETP.GE.OR P0, PT, R0, R4, P2 ;  /* 0x000000040000720c */ /* 0x000fda0001706670 */
[----:B----4-:R-:W-:-:S04]  /*19380*/  @!P0 LEA R2, P1, R205, R2, 0x1 ;  /* 0x00000002cd028211 */ /* 0x010fc800078208ff */
[----:B---3--:R-:W-:-:S05]  /*19390*/  @!P0 LEA.HI.X R3, R205, R5, R6, 0x1, P1 ;  /* 0x00000005cd038211 */ /* 0x008fca00008f0c06 */
[----:B------:R1:W-:Y:S04]  /*193a0*/  @!P0 ST.E.128 [R2.64], RZ ;  /* 0x000000ff02008985 */ /* 0x0003e8000c101d06 */
.L_x_755:
[----:B------:R-:W-:Y:S05]  /*193b0*/  BSYNC B1 ;  /* 0x0000000000017941 */ /* 0x000fea0003800000 */
.L_x_739:
        /* <DEDUP_REMOVED lines=11> */
[----:B--2-4-:R-:W-:-:S04]  /*19470*/  LOP3.LUT R12, R0, 0x1f, RZ, 0xc0, !PT ;  /* 0x0000001f000c7812 */ /* 0x014fc800078ec0ff */
[----:B------:R-:W-:Y:S01]  /*19480*/  ISETP.NE.AND P6, PT, R12, 0x1f, PT ;  /* 0x0000001f0c00780c */ /* 0x000fe20003fc5270 */
[----:B------:R-:W-:Y:S10]  /*19490*/  BRA.DIV ~URZ, `(.L_x_784) ;  /* 0x00005e027f007947 */ /* 0x000ff4000b800000 */
[----:B------:R1:W2:Y:S02]  /*194a0*/  SHFL.IDX PT, R9, R60, RZ, 0x1f ;  /* 0x00001fff3c097589 */ /* 0x0002a400000e0000 */
.L_x_886:
[----:B------:R-:W-:Y:S05]  /*194b0*/  BRA.DIV ~URZ, `(.L_x_785) ;  /* 0x00005e527f007947 */ /* 0x000fea000b800000 */
[----:B------:R3:W4:Y:S02]  /*194c0*/  SHFL.IDX PT, R8, R60, 0x1, 0x1f ;  /* 0x00201f003c087f89 */ /* 0x00072400000e0000 */
.L_x_887:
        /* <DEDUP_REMOVED lines=19> */
.L_x_888:
        /* <DEDUP_REMOVED lines=16> */
.L_x_889:
[----:B---3--:R-:W-:Y:S01]  /*19700*/  IMAD R0, R0, c[0x0][0x538], RZ ;  /* 0x00014e0000007a24 */ /* 0x008fe200078e02ff */
[----:B------:R-:W-:Y:S04]  /*19710*/  BSSY B1, `(.L_x_788) ;  /* 0x00000ce000017945 */ /* 0x000fe80003800000 */
[----:B----4-:R-:W-:-:S04]  /*19720*/  IADD3 R8, R0, R8, RZ ;  /* 0x0000000800087210 */ /* 0x010fc80007ffe0ff */
[----:B--2---:R-:W-:-:S13]  /*19730*/  ISETP.GT.AND P0, PT, R8, R9, PT ;  /* 0x000000090800720c */ /* 0x004fda0003f04270 */
[----:B------:R-:W-:Y:S05]  /*19740*/  @P0 BRA `(.L_x_789) ;  /* 0x0000025000000947 */ /* 0x000fea0003800000 */
.L_x_793:
        /* <DEDUP_REMOVED lines=17> */
.L_x_890:
        /* <DEDUP_REMOVED lines=16> */
.L_x_891:
[----:B--2---:R-:W-:-:S05]  /*19960*/  IMAD R0, R0, c[0x0][0x538], RZ ;  /* 0x00014e0000007a24 */ /* 0x004fca00078e02ff */
[----:B------:R-:W-:-:S04]  /*19970*/  IADD3 R8, R0, R8, RZ ;  /* 0x0000000800087210 */ /* 0x000fc80007ffe0ff */
[----:B------:R-:W-:-:S13]  /*19980*/  ISETP.GT.AND P0, PT, R8, R9, PT ;  /* 0x000000090800720c */ /* 0x000fda0003f04270 */
[----:B-1----:R-:W-:Y:S05]  /*19990*/  @!P0 BRA `(.L_x_793) ;  /* 0xfffffdb000008947 */ /* 0x002fea000383ffff */
.L_x_789:
[----:B------:R-:W-:-:S05]  /*199a0*/  IADD3 R5, -R0, R8, RZ ;  /* 0x0000000800057210 */ /* 0x000fca0007ffe1ff */
[----:B------:R-:W-:-:S05]  /*199b0*/  IMAD R0, R4, c[0x0][0x538], R5 ;  /* 0x00014e0004007a24 */ /* 0x000fca00078e0205 */
[----:B------:R-:W-:Y:S01]  /*199c0*/  ISETP.GT.AND P0, PT, R0, R9, PT ;  /* 0x000000090000720c */ /* 0x000fe20003f04270 */
[----:B------:R-:W-:-:S12]  /*199d0*/  BRA.DIV ~URZ, `(.L_x_794) ;  /* 0x00005d927f007947 */ /* 0x000fd8000b800000 */
[----:B------:R-:W-:-:S03]  /*199e0*/  VOTE.ANY R10, PT, !P0 ;  /* 0x00000000000a7806 */ /* 0x000fc600040e0100 */
.L_x_892:
[----:B------:R-:W2:Y:S01]  /*199f0*/  LDL.LU R2, [R1+0x4c] ;  /* 0x00004c0001027983 */ /* 0x000ea20000300800 */
[----:B------:R-:W2:Y:S02]  /*19a00*/  POPC R0, R10 ;  /* 0x0000000a00007309 */ /* 0x000ea40000000000 */
[----:B--2---:R-:W-:-:S05]  /*19a10*/  IADD3 R2, R0, R2, RZ ;  /* 0x0000000200027210 */ /* 0x004fca0007ffe0ff */
[----:B------:R2:W-:Y:S01]  /*19a20*/  STL [R1+0x4c], R2 ;  /* 0x00004c0201007387 */ /* 0x0005e20000100800 */
[----:B------:R-:W-:Y:S05]  /*19a30*/  BRA.DIV ~URZ, `(.L_x_795) ;  /* 0x00005d827f007947 */ /* 0x000fea000b800000 */
[----:B------:R3:W4:Y:S04]  /*19a40*/  SHFL.IDX PT, R8, R6, R0, 0x1f ;  /* 0x00001f0006087589 */ /* 0x00072800000e0000 */
[----:B------:R3:W1:Y:S02]  /*19a50*/  SHFL.IDX PT, R7, R7, R0, 0x1f ;  /* 0x00001f0007077589 */ /* 0x00066400000e0000 */
.L_x_893:
[----:B------:R-:W-:Y:S01]  /*19a60*/  ISETP.NE.AND P0, PT, R10, RZ, PT ;  /* 0x000000ff0a00720c */ /* 0x000fe20003f05270 */
[----:B------:R-:W-:-:S12]  /*19a70*/  BSSY B0, `(.L_x_796) ;  /* 0x0000005000007945 */ /* 0x000fd80003800000 */
[----:B------:R-:W-:Y:S05]  /*19a80*/  @!P0 BRA `(.L_x_797) ;  /* 0x0000003000008947 */ /* 0x000fea0003800000 */
[----:B---3--:R-:W-:Y:S01]  /*19a90*/  IADD3 R0, R0, -0x1, RZ ;  /* 0xffffffff00007810 */ /* 0x008fe20007ffe0ff */
[----:B------:R-:W-:Y:S05]  /*19aa0*/  BRA.DIV ~URZ, `(.L_x_798) ;  /* 0x00005de27f007947 */ /* 0x000fea000b800000 */
[----:B------:R3:W2:Y:S02]  /*19ab0*/  SHFL.IDX PT, R11, R4, R0, 0x1f ;  /* 0x00001f00040b7589 */ /* 0x0006a400000e0000 */
.L_x_797:
[----:B------:R-:W-:Y:S05]  /*19ac0*/  BSYNC B0 ;  /* 0x0000000000007941 */ /* 0x000fea0003800000 */
.L_x_796:
[----:B--23--:R-:W-:Y:S01]  /*19ad0*/  IMAD R0, R11, c[0x0][0x538], R5 ;  /* 0x00014e000b007a24 */ /* 0x00cfe200078e0205 */
[----:B-1----:R-:W-:Y:S01]  /*19ae0*/  ISETP.NE.AND P0, PT, R7, 0x1, PT ;  /* 0x000000010700780c */ /* 0x002fe20003f05270 */
[----:B------:R-:W-:Y:S03]  /*19af0*/  BSSY B0, `(.L_x_799) ;  /* 0x0000086000007945 */ /* 0x000fe60003800000 */
[----:B------:R1:W-:Y:S01]  /*19b00*/  STL [R1+0x40], R0 ;  /* 0x0000400001007387 */ /* 0x0003e20000100800 */
[----:B------:R-:W-:-:S08]  /*19b10*/  IADD3 R9, -R0, R9, RZ ;  /* 0x0000000900097210 */ /* 0x000fd00007ffe1ff */
[----:B------:R-:W-:Y:S05]  /*19b20*/  @!P0 BRA `(.L_x_800) ;  /* 0x000003e000008947 */ /* 0x000fea0003800000 */
[-C--:B----4-:R-:W-:Y:S02]  /*19b30*/  IABS R2, R8.reuse ;  /* 0x0000000800027213 */ /* 0x090fe40000000000 */
[----:B------:R-:W-:Y:S02]  /*19b40*/  IABS R10, R8 ;  /* 0x00000008000a7213 */ /* 0x000fe40000000000 */
[----:B-1----:R-:W1:Y:S08]  /*19b50*/  I2F.RP R0, R2 ;  /* 0x0000000200007306 */ /* 0x002e700000209400 */
[----:B-1----:R-:W1:Y:S02]  /*19b60*/  MUFU.RCP R0, R0 ;  /* 0x0000000000007308 */ /* 0x002e640000001000 */
[----:B-1----:R-:W-:-:S06]  /*19b70*/  IADD3 R0, R0, 0xffffffe, RZ ;  /* 0x0ffffffe00007810 */ /* 0x002fcc0007ffe0ff */
[----:B------:R-:W1:Y:S02]  /*19b80*/  F2I.FTZ.U32.TRUNC.NTZ R5, R0 ;  /* 0x0000000000057305 */ /* 0x000e64000021f000 */
[----:B-1----:R-:W-:Y:S01]  /*19b90*/  IMAD.MOV R3, RZ, RZ, -R5 ;  /* 0x000000ffff037224 */ /* 0x002fe200078e0a05 */
[----:B------:R-:W-:-:S03]  /*19ba0*/  IABS R0, R7 ;  /* 0x0000000700007213 */ /* 0x000fc60000000000 */
[----:B------:R-:W-:Y:S01]  /*19bb0*/  IMAD.MOV.U32 R4, RZ, RZ, R3 ;  /* 0x000000ffff047224 */ /* 0x000fe200078e0003 */
[----:B------:R-:W-:Y:S01]  /*19bc0*/  IABS R3, R9 ;  /* 0x0000000900037213 */ /* 0x000fe20000000000 */
[----:B------:R-:W-:Y:S02]  /*19bd0*/  IMAD.MOV.U32 R6, RZ, RZ, R0 ;  /* 0x000000ffff067224 */ /* 0x000fe400078e0000 */
[----:B------:R-:W-:Y:S02]  /*19be0*/  IMAD R0, R4, R2, RZ ;  /* 0x0000000204007224 */ /* 0x000fe400078e02ff */
[----:B------:R-:W-:Y:S01]  /*19bf0*/  IMAD.MOV.U32 R4, RZ, RZ, RZ ;  /* 0x000000ffff047224 */ /* 0x000fe200078e00ff */
[----:B------:R-:W1:Y:S03]  /*19c00*/  I2F.RP R11, R6 ;  /* 0x00000006000b7306 */ /* 0x000e660000209400 */
[----:B------:R-:W-:-:S04]  /*19c10*/  IMAD.HI.U32 R5, R5, R0, R4 ;  /* 0x0000000005057227 */ /* 0x000fc800078e0004 */
[----:B------:R-:W-:-:S05]  /*19c20*/  IMAD.MOV R0, RZ, RZ, -R10 ;  /* 0x000000ffff007224 */ /* 0x000fca00078e0a0a */
[----:B------:R-:W-:Y:S01]  /*19c30*/  MOV R4, R0 ;  /* 0x0000000000047202 */ /* 0x000fe20000000f00 */
[----:B------:R-:W-:-:S04]  /*19c40*/  IMAD.HI.U32 R0, R5, R3, RZ ;  /* 0x0000000305007227 */ /* 0x000fc800078e00ff */
[----:B------:R-:W-:Y:S02]  /*19c50*/  IMAD R3, R0, R4, R3 ;  /* 0x0000000400037224 */ /* 0x000fe400078e0203 */
[----:B-1----:R-:W1:Y:S03]  /*19c60*/  MUFU.RCP R4, R11 ;  /* 0x0000000b00047308 */ /* 0x002e660000001000 */
[----:B------:R-:W-:-:S13]  /*19c70*/  ISETP.GT.U32.AND P0, PT, R2, R3, PT ;  /* 0x000000030200720c */ /* 0x000fda0003f04070 */
[----:B------:R-:W-:Y:S01]  /*19c80*/  @!P0 IMAD.IADD R3, R3, 0x1, -R2 ;  /* 0x0000000103038824 */ /* 0x000fe200078e0a02 */
[----:B-1----:R-:W-:Y:S02]  /*19c90*/  IADD3 R4, R4, 0xffffffe, RZ ;  /* 0x0ffffffe04047810 */ /* 0x002fe40007ffe0ff */
[----:B------:R-:W-:Y:S02]  /*19ca0*/  @!P0 IADD3 R0, R0, 0x1, RZ ;  /* 0x0000000100008810 */ /* 0x000fe40007ffe0ff */
[----:B------:R-:W-:Y:S02]  /*19cb0*/  ISETP.GE.U32.AND P2, PT, R3, R2, PT ;  /* 0x000000020300720c */ /* 0x000fe40003f46070 */
[----:B------:R-:W1:Y:S01]  /*19cc0*/  F2I.FTZ.U32.TRUNC.NTZ R3, R4 ;  /* 0x0000000400037305 */ /* 0x000e62000021f000 */
[----:B------:R-:W-:Y:S02]  /*19cd0*/  LOP3.LUT R2, R9, R8, RZ, 0x3c, !PT ;  /* 0x0000000809027212 */ /* 0x000fe400078e3cff */
[----:B------:R-:W-:-:S02]  /*19ce0*/  ISETP.NE.AND P0, PT, R8, RZ, PT ;  /* 0x000000ff0800720c */ /* 0x000fc40003f05270 */
[----:B------:R-:W-:-:S06]  /*19cf0*/  ISETP.GE.AND P1, PT, R2, RZ, PT ;  /* 0x000000ff0200720c */ /* 0x000fcc0003f26270 */
[----:B------:R-:W-:Y:S01]  /*19d00*/  @P2 IADD3 R0, R0, 0x1, RZ ;  /* 0x0000000100002810 */ /* 0x000fe20007ffe0ff */
[----:B-1----:R-:W-:-:S06]  /*19d10*/  IMAD.MOV R2, RZ, RZ, -R3 ;  /* 0x000000ffff027224 */ /* 0x002fcc00078e0a03 */
[----:B------:R-:W-:Y:S01]  /*19d20*/  @!P1 IMAD.MOV R0, RZ, RZ, -R0 ;  /* 0x000000ffff009224 */ /* 0x000fe200078e0a00 */
[----:B------:R-:W-:Y:S02]  /*19d30*/  @!P0 LOP3.LUT R0, RZ, R8, RZ, 0x33, !PT ;  /* 0x00000008ff008212 */ /* 0x000fe400078e33ff */
[----:B------:R-:W-:Y:S02]  /*19d40*/  MOV R4, R2 ;  /* 0x0000000200047202 */ /* 0x000fe40000000f00 */
[----:B------:R-:W-:Y:S02]  /*19d50*/  IABS R2, R7 ;  /* 0x0000000700027213 */ /* 0x000fe40000000000 */
[----:B------:R-:W-:Y:S01]  /*19d60*/  IABS R10, R0 ;  /* 0x00000000000a7213 */ /* 0x000fe20000000000 */
[----:B------:R-:W-:Y:S02]  /*19d70*/  IMAD R4, R4, R6, RZ ;  /* 0x0000000604047224 */ /* 0x000fe400078e02ff */
[----:B------:R-:W-:-:S02]  /*19d80*/  IMAD.MOV R5, RZ, RZ, -R2 ;  /* 0x000000ffff057224 */ /* 0x000fc400078e0a02 */
[----:B------:R-:W-:-:S04]  /*19d90*/  IMAD.MOV.U32 R2, RZ, RZ, RZ ;  /* 0x000000ffff027224 */ /* 0x000fc800078e00ff */
[----:B------:R-:W-:Y:S01]  /*19da0*/  IMAD.HI.U32 R2, R3, R4, R2 ;  /* 0x0000000403027227 */ /* 0x000fe200078e0002 */
[----:B------:R-:W-:-:S03]  /*19db0*/  MOV R4, R5 ;  /* 0x0000000500047202 */ /* 0x000fc60000000f00 */
[----:B------:R-:W-:-:S04]  /*19dc0*/  IMAD.MOV.U32 R3, RZ, RZ, R10 ;  /* 0x000000ffff037224 */ /* 0x000fc800078e000a */
[----:B------:R-:W-:-:S04]  /*19dd0*/  IMAD.HI.U32 R2, R2, R3, RZ ;  /* 0x0000000302027227 */ /* 0x000fc800078e00ff */
[----:B------:R-:W-:Y:S01]  /*19de0*/  IMAD R3, R2, R4, R3 ;  /* 0x0000000402037224 */ /* 0x000fe200078e0203 */
[----:B------:R-:W-:-:S04]  /*19df0*/  IADD3 R4, -R0, RZ, RZ ;  /* 0x000000ff00047210 */ /* 0x000fc80007ffe1ff */
        /* <DEDUP_REMOVED lines=9> */
[----:B------:R-:W-:-:S05]  /*19e90*/  @!P0 LOP3.LUT R2, RZ, R7, RZ, 0x33, !PT ;  /* 0x00000007ff028212 */ /* 0x000fca00078e33ff */
[----:B------:R-:W-:-:S04]  /*19ea0*/  IMAD.MOV R3, RZ, RZ, -R2 ;  /* 0x000000ffff037224 */ /* 0x000fc800078e0a02 */
[C---:B------:R-:W-:Y:S02]  /*19eb0*/  IMAD R3, R7.reuse, R3, R0 ;  /* 0x0000000307037224 */ /* 0x040fe400078e0200 */
[----:B------:R-:W-:Y:S02]  /*19ec0*/  IMAD R0, R7, 0x1000000, R2 ;  /* 0x0100000007007824 */ /* 0x000fe400078e0202 */
[----:B------:R-:W-:Y:S02]  /*19ed0*/  IMAD R2, R8, R4, R9 ;  /* 0x0000000408027224 */ /* 0x000fe400078e0209 */
[----:B------:R-:W-:-:S05]  /*19ee0*/  IMAD R0, R3, 0x10000, R0 ;  /* 0x0001000003007824 */ /* 0x000fca00078e0200 */
[----:B------:R1:W-:Y:S01]  /*19ef0*/  STL [R1+0x48], R0 ;  /* 0x0000480001007387 */ /* 0x0003e20000100800 */
[----:B------:R-:W-:Y:S05]  /*19f00*/  BRA `(.L_x_801) ;  /* 0x0000044000007947 */ /* 0x000fea0003800000 */
.L_x_800:
[----:B-1----:R-:W2:Y:S01]  /*19f10*/  LDL R0, [R1+0x4c] ;  /* 0x00004c0001007983 */ /* 0x002ea20000100800 */
[----:B------:R-:W-:-:S04]  /*19f20*/  IMAD.MOV.U32 R2, RZ, RZ, 0x4 ;  /* 0x00000004ff027424 */ /* 0x000fc800078e00ff */
[----:B--2---:R-:W-:-:S05]  /*19f30*/  IMAD.WIDE R2, R0, R2, c[0x0][0x590] ;  /* 0x0001640000027625 */ /* 0x004fca00078e0202 */
[----:B------:R-:W2:Y:S02]  /*19f40*/  LDG.E R4, [R2.64] ;  /* 0x0000000602047981 */ /* 0x000ea4000c1e1900 */
[----:B--2-4-:R-:W-:-:S05]  /*19f50*/  IMAD R10, R4, R8, RZ ;  /* 0x00000008040a7224 */ /* 0x014fca00078e02ff */
[-C--:B------:R-:W-:Y:S02]  /*19f60*/  IABS R0, R10.reuse ;  /* 0x0000000a00007213 */ /* 0x080fe40000000000 */
        /* <DEDUP_REMOVED lines=27> */
[----:B------:R-:W-:Y:S02]  /*1a120*/  IMAD R11, R4, R2, RZ ;  /* 0x00000002040b7224 */ /* 0x000fe400078e02ff */
[----:B------:R-:W-:-:S03]  /*1a130*/  IMAD.MOV R2, RZ, RZ, -R2 ;  /* 0x000000ffff027224 */ /* 0x000fc600078e0a02 */
[----:B------:R-:W-:Y:S01]  /*1a140*/  IADD3 R0, -R11, c[0x0][0x538], RZ ;  /* 0x00014e000b007a10 */ /* 0x000fe20007ffe1ff */
[----:B------:R-:W-:-:S03]  /*1a150*/  IMAD R6, R10, R2, R9 ;  /* 0x000000020a067224 */ /* 0x000fc600078e0209 */
[----:B------:R-:W-:Y:S02]  /*1a160*/  IMNMX R0, R4, R0, PT ;  /* 0x0000000004007217 */ /* 0x000fe40003800200 */
[----:B------:R-:W-:Y:S02]  /*1a170*/  IABS R2, R6 ;  /* 0x0000000600027213 */ /* 0x000fe40000000000 */
[-C--:B------:R-:W-:Y:S02]  /*1a180*/  IABS R3, R0.reuse ;  /* 0x0000000000037213 */ /* 0x080fe40000000000 */
[----:B------:R-:W-:Y:S02]  /*1a190*/  IABS R10, R0 ;  /* 0x00000000000a7213 */ /* 0x000fe40000000000 */
[----:B------:R-:W1:Y:S01]  /*1a1a0*/  I2F.RP R4, R3 ;  /* 0x0000000300047306 */ /* 0x000e620000209400 */
[----:B------:R-:W-:Y:S02]  /*1a1b0*/  MOV R7, R2 ;  /* 0x0000000200077202 */ /* 0x000fe40000000f00 */
[----:B------:R-:W-:-:S05]  /*1a1c0*/  IMAD.MOV R2, RZ, RZ, -R10 ;  /* 0x000000ffff027224 */ /* 0x000fca00078e0a0a */
[----:B-1----:R-:W1:Y:S02]  /*1a1d0*/  MUFU.RCP R4, R4 ;  /* 0x0000000400047308 */ /* 0x002e640000001000 */
[----:B-1----:R-:W-:-:S06]  /*1a1e0*/  IADD3 R4, R4, 0xffffffe, RZ ;  /* 0x0ffffffe04047810 */ /* 0x002fcc0007ffe0ff */
[----:B------:R-:W1:Y:S02]  /*1a1f0*/  F2I.FTZ.U32.TRUNC.NTZ R5, R4 ;  /* 0x0000000400057305 */ /* 0x000e64000021f000 */
[----:B-1----:R-:W-:-:S04]  /*1a200*/  IMAD.MOV R4, RZ, RZ, -R5 ;  /* 0x000000ffff047224 */ /* 0x002fc800078e0a05 */
[----:B------:R-:W-:Y:S02]  /*1a210*/  IMAD R9, R4, R3, RZ ;  /* 0x0000000304097224 */ /* 0x000fe400078e02ff */
[----:B------:R-:W-:-:S04]  /*1a220*/  IMAD.MOV.U32 R4, RZ, RZ, RZ ;  /* 0x000000ffff047224 */ /* 0x000fc800078e00ff */
[----:B------:R-:W-:-:S04]  /*1a230*/  IMAD.HI.U32 R5, R5, R9, R4 ;  /* 0x0000000905057227 */ /* 0x000fc800078e0004 */
[----:B------:R-:W-:Y:S02]  /*1a240*/  IMAD.MOV.U32 R4, RZ, RZ, R2 ;  /* 0x000000ffff047224 */ /* 0x000fe400078e0002 */
[----:B------:R-:W-:-:S04]  /*1a250*/  IMAD.HI.U32 R2, R5, R7, RZ ;  /* 0x0000000705027227 */ /* 0x000fc800078e00ff */
[----:B------:R-:W-:-:S05]  /*1a260*/  IMAD R4, R2, R4, R7 ;  /* 0x0000000402047224 */ /* 0x000fca00078e0207 */
[----:B------:R-:W-:-:S13]  /*1a270*/  ISETP.GT.U32.AND P0, PT, R3, R4, PT ;  /* 0x000000040300720c */ /* 0x000fda0003f04070 */
[-C--:B------:R-:W-:Y:S02]  /*1a280*/  @!P0 IADD3 R4, R4, -R3.reuse, RZ ;  /* 0x8000000304048210 */ /* 0x080fe40007ffe0ff */
[----:B------:R-:W-:Y:S02]  /*1a290*/  @!P0 IADD3 R2, R2, 0x1, RZ ;  /* 0x0000000102028810 */ /* 0x000fe40007ffe0ff */
[----:B------:R-:W-:Y:S02]  /*1a2a0*/  ISETP.GE.U32.AND P2, PT, R4, R3, PT ;  /* 0x000000030400720c */ /* 0x000fe40003f46070 */
[----:B------:R-:W-:Y:S02]  /*1a2b0*/  LOP3.LUT R3, R6, R0, RZ, 0x3c, !PT ;  /* 0x0000000006037212 */ /* 0x000fe400078e3cff */
[----:B------:R-:W-:Y:S02]  /*1a2c0*/  ISETP.NE.AND P0, PT, R0, RZ, PT ;  /* 0x000000ff0000720c */ /* 0x000fe40003f05270 */
[----:B------:R-:W-:Y:S01]  /*1a2d0*/  ISETP.GE.AND P1, PT, R3, RZ, PT ;  /* 0x000000ff0300720c */ /* 0x000fe20003f26270 */
[----:B------:R-:W-:Y:S01]  /*1a2e0*/  IMAD.MOV R3, RZ, RZ, -R0 ;  /* 0x000000ffff037224 */ /* 0x000fe200078e0a00 */
[----:B------:R-:W-:-:S05]  /*1a2f0*/  IADD3 R6, R11, 0x1000000, R6 ;  /* 0x010000000b067810 */ /* 0x000fca0007ffe006 */
[----:B------:R-:W-:-:S06]  /*1a300*/  @P2 IADD3 R2, R2, 0x1, RZ ;  /* 0x0000000102022810 */ /* 0x000fcc0007ffe0ff */
[----:B------:R-:W-:Y:S01]  /*1a310*/  @!P1 IMAD.MOV R2, RZ, RZ, -R2 ;  /* 0x000000ffff029224 */ /* 0x000fe200078e0a02 */
[----:B------:R-:W-:-:S05]  /*1a320*/  @!P0 LOP3.LUT R2, RZ, R0, RZ, 0x33, !PT ;  /* 0x00000000ff028212 */ /* 0x000fca00078e33ff */
[----:B------:R-:W-:-:S05]  /*1a330*/  IMAD R0, R2, R3, R6 ;  /* 0x0000000302007224 */ /* 0x000fca00078e0206 */
[----:B------:R1:W-:Y:S02]  /*1a340*/  STL [R1+0x48], R0 ;  /* 0x0000480001007387 */ /* 0x0003e40000100800 */
.L_x_801:
[----:B------:R-:W-:Y:S05]  /*1a350*/  BSYNC B0 ;  /* 0x0000000000007941 */ /* 0x000fea0003800000 */
.L_x_799:
[----:B------:R-:W-:-:S04]  /*1a360*/  LOP3.LUT R2, RZ, R2, RZ, 0x33, !PT ;  /* 0x00000002ff027212 */ /* 0x000fc800078e33ff */
[----:B-1----:R-:W-:-:S05]  /*1a370*/  IADD3 R0, R2, R8, RZ ;  /* 0x0000000802007210 */ /* 0x002fca0007ffe0ff */
[----:B------:R1:W-:Y:S01]  /*1a380*/  STL [R1+0x44], R0 ;  /* 0x0000440001007387 */ /* 0x0003e20000100800 */
[----:B------:R-:W-:Y:S05]  /*1a390*/  BRA `(.L_x_802) ;  /* 0x0000005000007947 */ /* 0x000fea0003800000 */
.L_x_790:
[----:B------:R-:W-:Y:S01]  /*1a3a0*/  MOV R0, c[0x0][0x53c] ;  /* 0x00014f0000007a02 */ /* 0x000fe20000000f00 */
[----:B------:R2:W-:Y:S04]  /*1a3b0*/  STL [R1+0x40], R9 ;  /* 0x0000400901007387 */ /* 0x0005e80000100800 */
[----:B------:R2:W-:Y:S04]  /*1a3c0*/  STL [R1+0x44], RZ ;  /* 0x000044ff01007387 */ /* 0x0005e80000100800 */
[----:B------:R2:W-:Y:S04]  /*1a3d0*/  STL [R1+0x48], RZ ;  /* 0x000048ff01007387 */ /* 0x0005e80000100800 */
[----:B------:R2:W-:Y:S02]  /*1a3e0*/  STL [R1+0x4c], R0 ;  /* 0x00004c0001007387 */ /* 0x0005e40000100800 */
.L_x_802:
[----:B------:R-:W-:Y:S05]  /*1a3f0*/  BSYNC B1 ;  /* 0x0000000000017941 */ /* 0x000fea0003800000 */
.L_x_788:
[----:B-1----:R-:W3:Y:S04]  /*1a400*/  LDL R4, [R1+0x40] ;  /* 0x0000400001047983 */ /* 0x002ee80000100800 */
        /* <DEDUP_REMOVED lines=8> */
.L_x_783:
[----:B--2---:R-:W2:Y:S02]  /*1a490*/  LDL R0, [R1+0x4c] ;  /* 0x00004c0001007983 */ /* 0x004ea40000100800 */
[----:B--2---:R-:W-:-:S13]  /*1a4a0*/  ISETP.GE.AND P0, PT, R0, c[0x0][0x53c], PT ;  /* 0x00014f0000007a0c */ /* 0x004fda0003f06270 */
[----:B-1--4-:R-:W-:Y:S01]  /*1a4b0*/  @P0 CALL.REL.NOINC `(.L_x_803) ;  /* 0x0000001000000944 */ /* 0x012fe20003c00000 */
[----:B------:R-:W-:Y:S05]  /*1a4c0*/  BRA `(.L_x_804) ;  /* 0xfffe75a000007947 */ /* 0x000fea000383ffff */
.L_x_803:
[----:B------:R-:W-:Y:S05]  /*1a4d0*/  EXIT ;  /* 0x000000000000794d */ /* 0x000fea0003800000 */
.L_x_576:
[----:B------:R-:W-:Y:S01]  /*1a4e0*/  IMAD.MOV.U32 R0, RZ, RZ, R5 ;  /* 0x000000ffff007224 */ /* 0x000fe200078e0005 */
[----:B------:R-:W-:Y:S02]  /*1a4f0*/  MOV R2, 0x1 ;  /* 0x0000000100027802 */ /* 0x000fe40000000f00 */
[----:B------:R-:W-:Y:S02]  /*1a500*/  MOV R3, 0x1a520 ;  /* 0x0001a52000037802 */ /* 0x000fe40000000f00 */
[----:B------:R-:W-:Y:S05]  /*1a510*/  CALL.REL.NOINC `($__internal_10_$__cuda_sm70_shflsync_up_p) ;  /* 0x000054a000007944 */ /* 0x000fea0003c00000 */
[----:B------:R-:W-:Y:S01]  /*1a520*/  MOV R0, R4 ;  /* 0x0000000400007202 */ /* 0x000fe20000000f00 */
[----:B------:R-:W-:Y:S05]  /*1a530*/  BRA `(.L_x_805) ;  /* 0xfffe5f2000007947 */ /* 0x000fea000383ffff */
.L_x_577:
[----:B------:R-:W-:Y:S01]  /*1a540*/  IMAD.MOV.U32 R0, RZ, RZ, R5 ;  /* 0x000000ffff007224 */ /* 0x000fe200078e0005 */
[----:B------:R-:W-:Y:S02]  /*1a550*/  MOV R2, 0x2 ;  /* 0x0000000200027802 */ /* 0x000fe40000000f00 */
[----:B------:R-:W-:Y:S02]  /*1a560*/  MOV R3, 0x1a580 ;  /* 0x0001a58000037802 */ /* 0x000fe40000000f00 */
[----:B------:R-:W-:Y:S05]  /*1a570*/  CALL.REL.NOINC `($__internal_10_$__cuda_sm70_shflsync_up_p) ;  /* 0x0000544000007944 */ /* 0x000fea0003c00000 */
[----:B------:R-:W-:Y:S01]  /*1a580*/  SEL R0, R4, RZ, P4 ;  /* 0x000000ff04007207 */ /* 0x000fe20002000000 */
[----:B------:R-:W-:Y:S01]  /*1a590*/  IMAD.MOV.U32 R2, RZ, RZ, 0x4 ;  /* 0x00000004ff027424 */ /* 0x000fe200078e00ff */
[----:B------:R-:W-:-:S03]  /*1a5a0*/  MOV R3, 0x1a5d0 ;  /* 0x0001a5d000037802 */ /* 0x000fc60000000f00 */
[----:B------:R-:W-:Y:S02]  /*1a5b0*/  IMAD.IADD R0, R5, 0x1, R0 ;  /* 0x0000000105007824 */ /* 0x000fe400078e0200 */
        /* <DEDUP_REMOVED lines=13> */
[----:B------:R-:W-:Y:S02]  /*1a690*/  MOV R225, 0x1f ;  /* 0x0000001f00e17802 */ /* 0x000fe40000000f00 */
[----:B------:R-:W-:Y:S01]  /*1a6a0*/  MOV R3, 0x1a6e0 ;  /* 0x0001a6e000037802 */ /* 0x000fe20000000f00 */
[----:B------:R-:W-:-:S04]  /*1a6b0*/  IMAD.IADD R4, R0, 0x1, R4 ;  /* 0x0000000100047824 */ /* 0x000fc800078e0204 */
[----:B------:R-:W-:Y:S02]  /*1a6c0*/  IMAD.MOV.U32 R223, RZ, RZ, R4 ;  /* 0x000000ffffdf7224 */ /* 0x000fe400078e0004 */
[----:B------:R-:W-:Y:S05]  /*1a6d0*/  CALL.REL.NOINC `($__internal_9_$__cuda_sm70_shflsync_idx_p) ;  /* 0x0000528000007944 */ /* 0x000fea0003c00000 */
[----:B------:R-:W-:Y:S01]  /*1a6e0*/  MOV R0, R226 ;  /* 0x000000e200007202 */ /* 0x000fe20000000f00 */
[----:B------:R-:W-:Y:S05]  /*1a6f0*/  BRA `(.L_x_806) ;  /* 0xfffe5e6000007947 */ /* 0x000fea000383ffff */
.L_x_579:
[----:B------:R-:W-:Y:S02]  /*1a700*/  SEL R0, RZ, 0x1, P0 ;  /* 0x00000001ff007807 */ /* 0x000fe40000000000 */
[----:B------:R-:W-:Y:S02]  /*1a710*/  MOV R2, 0x1a730 ;  /* 0x0001a73000027802 */ /* 0x000fe40000000f00 */
[----:B------:R-:W-:Y:S05]  /*1a720*/  CALL.REL.NOINC `($__internal_11_$__cuda_sm70_votesync_ballot) ;  /* 0x0000530000007944 */ /* 0x000fea0003c00000 */
[----:B------:R-:W-:Y:S01]  /*1a730*/  MOV R7, R0 ;  /* 0x0000000000077202 */ /* 0x000fe20000000f00 */
[----:B------:R-:W-:Y:S05]  /*1a740*/  BRA `(.L_x_807) ;  /* 0xfffe5ea000007947 */ /* 0x000fea000383ffff */
.L_x_580:
[----:B------:R-:W-:Y:S01]  /*1a750*/  IMAD.MOV.U32 R223, RZ, RZ, R9 ;  /* 0x000000ffffdf7224 */ /* 0x000fe200078e0009 */
[----:B-1----:R-:W-:Y:S01]  /*1a760*/  MOV R2, R0 ;  /* 0x0000000000027202 */ /* 0x002fe20000000f00 */
[----:B------:R-:W-:Y:S01]  /*1a770*/  IMAD.MOV.U32 R225, RZ, RZ, 0x1f ;  /* 0x0000001fffe17424 */ /* 0x000fe200078e00ff */
[----:B------:R-:W-:Y:S02]  /*1a780*/  MOV R3, 0x1a7a0 ;  /* 0x0001a7a000037802 */ /* 0x000fe40000000f00 */
[----:B------:R-:W-:Y:S05]  /*1a790*/  CALL.REL.NOINC `($__internal_9_$__cuda_sm70_shflsync_idx_p) ;  /* 0x000051c000007944 */ /* 0x000fea0003c00000 */
[----:B------:R-:W-:Y:S01]  /*1a7a0*/  IMAD.MOV.U32 R12, RZ, RZ, R226 ;  /* 0x000000ffff0c7224 */ /* 0x000fe200078e00e2 */
[----:B------:R-:W-:Y:S01]  /*1a7b0*/  MOV R223, R8 ;  /* 0x0000000800df7202 */ /* 0x000fe20000000f00 */
[----:B------:R-:W-:Y:S01]  /*1a7c0*/  IMAD.MOV.U32 R5, RZ, RZ, RZ ;  /* 0x000000ffff057224 */ /* 0x000fe200078e00ff */
[----:B------:R-:W-:Y:S01]  /*1a7d0*/  MOV R2, R0 ;  /* 0x0000000000027202 */ /* 0x000fe20000000f00 */
[----:B------:R-:W-:Y:S01]  /*1a7e0*/  IMAD.MOV.U32 R225, RZ, RZ, 0x1f ;  /* 0x0000001fffe17424 */ /* 0x000fe200078e00ff */
[----:B------:R-:W-:-:S02]  /*1a7f0*/  MOV R3, 0x1a810 ;  /* 0x0001a81000037802 */ /* 0x000fc40000000f00 */
[----:B------:R-:W-:Y:S05]  /*1a800*/  CALL.REL.NOINC `($__internal_9_$__cuda_sm70_shflsync_idx_p) ;  /* 0x0000515000007944 */ /* 0x000fea0003c00000 */
[----:B------:R-:W-:Y:S01]  /*1a810*/  MOV R9, R226 ;  /* 0x000000e200097202 */ /* 0x000fe20000000f00 */
[----:B------:R-:W-:Y:S05]  /*1a820*/  BRA `(.L_x_808) ;  /* 0xfffe5e3000007947 */ /* 0x000fea000383ffff */
.L_x_583:
[----:B------:R-:W-:Y:S01]  /*1a830*/  IMAD.MOV.U32 R223, RZ, RZ, R4 ;  /* 0x000000ffffdf7224 */ /* 0x000fe200078e0004 */
[----:B-1----:R-:W-:Y:S01]  /*1a840*/  MOV R2, R0 ;  /* 0x0000000000027202 */ /* 0x002fe20000000f00 */
[----:B------:R-:W-:Y:S01]  /*1a850*/  IMAD.MOV.U32 R225, RZ, RZ, 0x1f ;  /* 0x0000001fffe17424 */ /* 0x000fe200078e00ff */
[----:B------:R-:W-:-:S02]  /*1a860*/  MOV R3, 0x1a880 ;  /* 0x0001a88000037802 */ /* 0x000fc40000000f00 */
[----:B---34-:R-:W-:Y:S05]  /*1a870*/  CALL.REL.NOINC `($__internal_9_$__cuda_sm70_shflsync_idx_p) ;  /* 0x000050e000007944 */ /* 0x018fea0003c00000 */
[----:B------:R-:W-:Y:S01]  /*1a880*/  MOV R5, R226 ;  /* 0x000000e200057202 */ /* 0x000fe20000000f00 */
[----:B------:R-:W-:Y:S05]  /*1a890*/  BRA `(.L_x_582) ;  /* 0xfffe5e2000007947 */ /* 0x000fea000383ffff */
.L_x_602:
[----:B------:R-:W-:Y:S01]  /*1a8a0*/  IMAD.MOV.U32 R223, RZ, RZ, R5 ;  /* 0x000000ffffdf7224 */ /* 0x000fe200078e0005 */
[----:B------:R-:W-:Y:S01]  /*1a8b0*/  MOV R2, RZ ;  /* 0x000000ff00027202 */ /* 0x000fe20000000f00 */
[----:B------:R-:W-:Y:S01]  /*1a8c0*/  IMAD.MOV.U32 R225, RZ, RZ, 0x181f ;  /* 0x0000181fffe17424 */ /* 0x000fe200078e00ff */
[----:B------:R-:W-:-:S02]  /*1a8d0*/  MOV R3, 0x1a8f0 ;  /* 0x0001a8f000037802 */ /* 0x000fc40000000f00 */
[----:B-1---5:R-:W-:Y:S05]  /*1a8e0*/  CALL.REL.NOINC `($__internal_9_$__cuda_sm70_shflsync_idx_p) ;  /* 0x0000507000007944 */ /* 0x022fea0003c00000 */
[----:B------:R-:W-:Y:S01]  /*1a8f0*/  MOV R7, R226 ;  /* 0x000000e200077202 */ /* 0x000fe20000000f00 */
[----:B------:R-:W-:Y:S05]  /*1a900*/  BRA `(.L_x_809) ;  /* 0xfffe804000007947 */ /* 0x000fea000383ffff */
.L_x_603:
[----:B------:R-:W-:Y:S01]  /*1a910*/  IMAD.MOV.U32 R223, RZ, RZ, R6 ;  /* 0x000000ffffdf7224 */ /* 0x000fe200078e0006 */
[----:B------:R-:W-:Y:S01]  /*1a920*/  MOV R2, RZ ;  /* 0x000000ff00027202 */ /* 0x000fe20000000f00 */
[----:B------:R-:W-:Y:S01]  /*1a930*/  IMAD.MOV.U32 R225, RZ, RZ, 0x181f ;  /* 0x0000181fffe17424 */ /* 0x000fe200078e00ff */
[----:B------:R-:W-:-:S02]  /*1a940*/  MOV R3, 0x1a960 ;  /* 0x0001a96000037802 */ /* 0x000fc40000000f00 */
[----:B-123-5:R-:W-:Y:S05]  /*1a950*/  CALL.REL.NOINC `($__internal_9_$__cuda_sm70_shflsync_idx_p) ;  /* 0x0000500000007944 */ /* 0x02efea0003c00000 */
[----:B------:R-:W-:Y:S01]  /*1a960*/  MOV R2, R226 ;  /* 0x000000e200027202 */ /* 0x000fe20000000f00 */
[----:B------:R-:W-:Y:S05]  /*1a970*/  BRA `(.L_x_810) ;  /* 0xfffe7ff000007947 */ /* 0x000fea000383ffff */
.L_x_606:
[----:B------:R-:W-:Y:S01]  /*1a980*/  IMAD.MOV.U32 R223, RZ, RZ, R5 ;  /* 0x000000ffffdf7224 */ /* 0x000fe200078e0005 */
[----:B-1----:R-:W-:Y:S01]  /*1a990*/  MOV R2, 0x1 ;  /* 0x0000000100027802 */ /* 0x002fe20000000f00 */
[----:B------:R-:W-:Y:S01]  /*1a9a0*/  IMAD.MOV.U32 R225, RZ, RZ, 0x181f ;  /* 0x0000181fffe17424 */ /* 0x000fe200078e00ff */
[----:B------:R-:W-:-:S02]  /*1a9b0*/  MOV R3, 0x1a9d0 ;  /* 0x0001a9d000037802 */ /* 0x000fc40000000f00 */
[----:B---3-5:R-:W-:Y:S05]  /*1a9c0*/  CALL.REL.NOINC `($__internal_9_$__cuda_sm70_shflsync_idx_p) ;  /* 0x00004f9000007944 */ /* 0x028fea0003c00000 */
[----:B------:R-:W-:Y:S01]  /*1a9d0*/  IMAD.MOV.U32 R7, RZ, RZ, R226 ;  /* 0x000000ffff077224 */ /* 0x000fe200078e00e2 */
[----:B------:R-:W-:Y:S01]  /*1a9e0*/  MOV R2, 0x1 ;  /* 0x0000000100027802 */ /* 0x000fe20000000f00 */
[----:B------:R-:W-:Y:S01]  /*1a9f0*/  IMAD.MOV.U32 R223, RZ, RZ, R6 ;  /* 0x000000ffffdf7224 */ /* 0x000fe200078e0006 */
[----:B------:R-:W-:-:S02]  /*1aa00*/  MOV R225, 0x181f ;  /* 0x0000181f00e17802 */ /* 0x000fc40000000f00 */
[----:B------:R-:W-:Y:S02]  /*1aa10*/  MOV R3, 0x1aa30 ;  /* 0x0001aa3000037802 */ /* 0x000fe40000000f00 */
[----:B------:R-:W-:Y:S05]  /*1aa20*/  CALL.REL.NOINC `($__internal_9_$__cuda_sm70_shflsync_idx_p) ;  /* 0x00004f3000007944 */ /* 0x000fea0003c00000 */
[----:B------:R-:W-:Y:S01]  /*1aa30*/  MOV R2, R226 ;  /* 0x000000e200027202 */ /* 0x000fe20000000f00 */
[----:B------:R-:W-:Y:S05]  /*1aa40*/  BRA `(.L_x_811) ;  /* 0xfffe807000007947 */ /* 0x000fea000383ffff */
.L_x_609:
[----:B------:R-:W-:Y:S01]  /*1aa50*/  IMAD.MOV.U32 R223, RZ, RZ, R5 ;  /* 0x000000ffffdf7224 */ /* 0x000fe200078e0005 */
[----:B-1----:R-:W-:Y:S01]  /*1aa60*/  MOV R2, 0x2 ;  /* 0x0000000200027802 */ /* 0x002fe20000000f00 */
[----:B------:R-:W-:Y:S01]  /*1aa70*/  IMAD.MOV.U32 R225, RZ, RZ, 0x181f ;  /* 0x0000181fffe17424 */ /* 0x000fe200078e00ff */
[----:B------:R-:W-:Y:S02]  /*1aa80*/  MOV R3, 0x1aaa0 ;  /* 0x0001aaa000037802 */ /* 0x000fe40000000f00 */
[----:B--23-5:R-:W-:Y:S05]  /*1aa90*/  CALL.REL.NOINC `($__internal_9_$__cuda_sm70_shflsync_idx_p) ;  /* 0x00004ec000007944 */ /* 0x02cfea0003c00000 */
[----:B------:R-:W-:Y:S01]  /*1aaa0*/  MOV R7, R226 ;  /* 0x000000e200077202 */ /* 0x000fe20000000f00 */
[----:B------:R-:W-:Y:S05]  /*1aab0*/  BRA `(.L_x_812) ;  /* 0xfffe80e000007947 */ /* 0x000fea000383ffff */
.L_x_610:
[----:B------:R-:W-:Y:S01]  /*1aac0*/  IMAD.MOV.U32 R223, RZ, RZ, R6 ;  /* 0x000000ffffdf7224 */ /* 0x000fe200078e0006 */
[----:B-1----:R-:W-:Y:S01]  /*1aad0*/  MOV R2, 0x2 ;  /* 0x0000000200027802 */ /* 0x002fe20000000f00 */
[----:B------:R-:W-:Y:S01]  /*1aae0*/  IMAD.MOV.U32 R225, RZ, RZ, 0x181f ;  /* 0x0000181fffe17424 */ /* 0x000fe200078e00ff */
[----:B------:R-:W-:Y:S02]  /*1aaf0*/  MOV R3, 0x1ab10 ;  /* 0x0001ab1000037802 */ /* 0x000fe40000000f00 */
[----:B--2345:R-:W-:Y:S05]  /*1ab00*/  CALL.REL.NOINC `($__internal_9_$__cuda_sm70_shflsync_idx_p) ;  /* 0x00004e5000007944 */ /* 0x03cfea0003c00000 */
[----:B------:R-:W-:Y:S01]  /*1ab10*/  MOV R2, R226 ;  /* 0x000000e200027202 */ /* 0x000fe20000000f00 */
[----:B------:R-:W-:Y:S05]  /*1ab20*/  BRA `(.L_x_813) ;  /* 0xfffe809000007947 */ /* 0x000fea000383ffff */
.L_x_613:
[----:B------:R-:W-:Y:S01]  /*1ab30*/  IMAD.MOV.U32 R223, RZ, RZ, R5 ;  /* 0x000000ffffdf7224 */ /* 0x000fe200078e0005 */
[----:B--2---:R-:W-:Y:S01]  /*1ab40*/  MOV R2, 0x3 ;  /* 0x0000000300027802 */ /* 0x004fe20000000f00 */
[----:B------:R-:W-:Y:S01]  /*1ab50*/  IMAD.MOV.U32 R225, RZ, RZ, 0x181f ;  /* 0x0000181fffe17424 */ /* 0x000fe200078e00ff */
[----:B------:R-:W-:-:S02]  /*1ab60*/  MOV R3, 0x1ab80 ;  /* 0x0001ab8000037802 */ /* 0x000fc40000000f00 */
[----:B-1-345:R-:W-:Y:S05]  /*1ab70*/  CALL.REL.NOINC `($__internal_9_$__cuda_sm70_shflsync_idx_p) ;  /* 0x00004de000007944 */ /* 0x03afea0003c00000 */
        /* <DEDUP_REMOVED lines=8> */
.L_x_616:
[----:B------:R-:W-:Y:S01]  /*1ac00*/  IMAD.MOV.U32 R223, RZ, RZ, R5 ;  /* 0x000000ffffdf7224 */ /* 0x000fe200078e0005 */
[----:B-12---:R-:W-:Y:S01]  /*1ac10*/  MOV R2, 0x4 ;  /* 0x0000000400027802 */ /* 0x006fe20000000f00 */
[----:B------:R-:W-:Y:S01]  /*1ac20*/  IMAD.MOV.U32 R225, RZ, RZ, 0x181f ;  /* 0x0000181fffe17424 */ /* 0x000fe200078e00ff */
[----:B------:R-:W-:Y:S02]  /*1ac30*/  MOV R3, 0x1ac50 ;  /* 0x0001ac5000037802 */ /* 0x000fe40000000f00 */
[----:B---345:R-:W-:Y:S05]  /*1ac40*/  CALL.REL.NOINC `($__internal_9_$__cuda_sm70_shflsync_idx_p) ;  /* 0x00004d1000007944 */ /* 0x038fea0003c00000 */
[----:B------:R-:W-:Y:S01]  /*1ac50*/  MOV R7, R226 ;  /* 0x000000e200077202 */ /* 0x000fe20000000f00 */
[----:B------:R-:W-:Y:S05]  /*1ac60*/  BRA `(.L_x_815) ;  /* 0xfffe812000007947 */ /* 0x000fea000383ffff */
.L_x_617:
[----:B------:R-:W-:Y:S01]  /*1ac70*/  IMAD.MOV.U32 R223, RZ, RZ, R6 ;  /* 0x000000ffffdf7224 */ /* 0x000fe200078e0006 */
[----:B--2---:R-:W-:Y:S01]  /*1ac80*/  MOV R2, 0x4 ;  /* 0x0000000400027802 */ /* 0x004fe20000000f00 */
[----:B------:R-:W-:Y:S01]  /*1ac90*/  IMAD.MOV.U32 R225, RZ, RZ, 0x181f ;  /* 0x0000181fffe17424 */ /* 0x000fe200078e00ff */
[----:B------:R-:W-:Y:S02]  /*1aca0*/  MOV R3, 0x1acc0 ;  /* 0x0001acc000037802 */ /* 0x000fe40000000f00 */
[----:B-1-345:R-:W-:Y:S05]  /*1acb0*/  CALL.REL.NOINC `($__internal_9_$__cuda_sm70_shflsync_idx_p) ;  /* 0x00004ca000007944 */ /* 0x03afea0003c00000 */
[----:B------:R-:W-:Y:S01]  /*1acc0*/  MOV R2, R226 ;  /* 0x000000e200027202 */ /* 0x000fe20000000f00 */
[----:B------:R-:W-:Y:S05]  /*1acd0*/  BRA `(.L_x_816) ;  /* 0xfffe80d000007947 */ /* 0x000fea000383ffff */
.L_x_620:
[----:B------:R-:W-:Y:S01]  /*1ace0*/  IMAD.MOV.U32 R223, RZ, RZ, R5 ;  /* 0x000000ffffdf7224 */ /* 0x000fe200078e0005 */
[----:B-1----:R-:W-:Y:S01]  /*1acf0*/  MOV R2, 0x5 ;  /* 0x0000000500027802 */ /* 0x002fe20000000f00 */
[----:B------:R-:W-:Y:S01]  /*1ad00*/  IMAD.MOV.U32 R225, RZ, RZ, 0x181f ;  /* 0x0000181fffe17424 */ /* 0x000fe200078e00ff */
[----:B------:R-:W-:-:S02]  /*1ad10*/  MOV R3, 0x1ad30 ;  /* 0x0001ad3000037802 */ /* 0x000fc40000000f00 */
[----:B--2345:R-:W-:Y:S05]  /*1ad20*/  CALL.REL.NOINC `($__internal_9_$__cuda_sm70_shflsync_idx_p) ;  /* 0x00004c3000007944 */ /* 0x03cfea0003c00000 */
        /* <DEDUP_REMOVED lines=8> */
.L_x_623:
[----:B------:R-:W-:Y:S01]  /*1adb0*/  IMAD.MOV.U32 R223, RZ, RZ, R5 ;  /* 0x000000ffffdf7224 */ /* 0x000fe200078e0005 */
[----:B-1----:R-:W-:Y:S01]  /*1adc0*/  MOV R2, 0x6 ;  /* 0x0000000600027802 */ /* 0x002fe20000000f00 */
[----:B------:R-:W-:Y:S01]  /*1add0*/  IMAD.MOV.U32 R225, RZ, RZ, 0x181f ;  /* 0x0000181fffe17424 */ /* 0x000fe200078e00ff */
[----:B------:R-:W-:Y:S02]  /*1ade0*/  MOV R3, 0x1ae00 ;  /* 0x0001ae0000037802 */ /* 0x000fe40000000f00 */
[----:B--2345:R-:W-:Y:S05]  /*1adf0*/  CALL.REL.NOINC `($__internal_9_$__cuda_sm70_shflsync_idx_p) ;  /* 0x00004b6000007944 */ /* 0x03cfea0003c00000 */
[----:B------:R-:W-:Y:S01]  /*1ae00*/  MOV R7, R226 ;  /* 0x000000e200077202 */ /* 0x000fe20000000f00 */
[----:B------:R-:W-:Y:S05]  /*1ae10*/  BRA `(.L_x_818) ;  /* 0xfffe816000007947 */ /* 0x000fea000383ffff */
.L_x_624:
[----:B------:R-:W-:Y:S01]  /*1ae20*/  IMAD.MOV.U32 R223, RZ, RZ, R6 ;  /* 0x000000ffffdf7224 */ /* 0x000fe200078e0006 */
[----:B-1----:R-:W-:Y:S01]  /*1ae30*/  MOV R2, 0x6 ;  /* 0x0000000600027802 */ /* 0x002fe20000000f00 */
[----:B------:R-:W-:Y:S01]  /*1ae40*/  IMAD.MOV.U32 R225, RZ, RZ, 0x181f ;  /* 0x0000181fffe17424 */ /* 0x000fe200078e00ff */
[----:B------:R-:W-:Y:S02]  /*1ae50*/  MOV R3, 0x1ae70 ;  /* 0x0001ae7000037802 */ /* 0x000fe40000000f00 */
[----:B--2345:R-:W-:Y:S05]  /*1ae60*/  CALL.REL.NOINC `($__internal_9_$__cuda_sm70_shflsync_idx_p) ;  /* 0x00004af000007944 */ /* 0x03cfea0003c00000 */
[----:B------:R-:W-:Y:S01]  /*1ae70*/  MOV R2, R226 ;  /* 0x000000e200027202 */ /* 0x000fe20000000f00 */
[----:B------:R-:W-:Y:S05]  /*1ae80*/  BRA `(.L_x_819) ;  /* 0xfffe811000007947 */ /* 0x000fea000383ffff */
.L_x_627:
        /* <DEDUP_REMOVED lines=13> */
.L_x_630:
[----:B------:R-:W-:Y:S01]  /*1af60*/  IMAD.MOV.U32 R223, RZ, RZ, R5 ;  /* 0x000000ffffdf7224 */ /* 0x000fe200078e0005 */
[----:B------:R-:W-:Y:S01]  /*1af70*/  MOV R2, RZ ;  /* 0x000000ff00027202 */ /* 0x000fe20000000f00 */
[----:B------:R-:W-:Y:S01]  /*1af80*/  IMAD.MOV.U32 R225, RZ, RZ, 0x181f ;  /* 0x0000181fffe17424 */ /* 0x000fe200078e00ff */
[----:B------:R-:W-:Y:S02]  /*1af90*/  MOV R3, 0x1afb0 ;  /* 0x0001afb000037802 */ /* 0x000fe40000000f00 */
[----:B------:R-:W-:Y:S05]  /*1afa0*/  CALL.REL.NOINC `($__internal_9_$__cuda_sm70_shflsync_idx_p) ;  /* 0x000049b000007944 */ /* 0x000fea0003c00000 */
[----:B------:R-:W-:Y:S01]  /*1afb0*/  MOV R8, R226 ;  /* 0x000000e200087202 */ /* 0x000fe20000000f00 */
[----:B------:R-:W-:Y:S05]  /*1afc0*/  BRA `(.L_x_821) ;  /* 0xfffe939000007947 */ /* 0x000fea000383ffff */
.L_x_631:
[----:B------:R-:W-:Y:S01]  /*1afd0*/  IMAD.MOV.U32 R223, RZ, RZ, R0 ;  /* 0x000000ffffdf7224 */ /* 0x000fe200078e0000 */
[----:B------:R-:W-:Y:S01]  /*1afe0*/  MOV R2, RZ ;  /* 0x000000ff00027202 */ /* 0x000fe20000000f00 */
[----:B------:R-:W-:Y:S01]  /*1aff0*/  IMAD.MOV.U32 R225, RZ, RZ, 0x181f ;  /* 0x0000181fffe17424 */ /* 0x000fe200078e00ff */
[----:B------:R-:W-:Y:S02]  /*1b000*/  MOV R3, 0x1b020 ;  /* 0x0001b02000037802 */ /* 0x000fe40000000f00 */
[----:B-12---:R-:W-:Y:S05]  /*1b010*/  CALL.REL.NOINC `($__internal_9_$__cuda_sm70_shflsync_idx_p) ;  /* 0x0000494000007944 */ /* 0x006fea0003c00000 */
[----:B------:R-:W-:Y:S01]  /*1b020*/  ISETP.GE.AND P1, PT, R205, c[0x0][0x1d4], PT ;  /* 0x00007500cd007a0c */ /* 0x000fe20003f26270 */
[----:B------:R-:W-:Y:S01]  /*1b030*/  IMAD.MOV.U32 R223, RZ, RZ, R5 ;  /* 0x000000ffffdf7224 */ /* 0x000fe200078e0005 */
[----:B------:R-:W-:Y:S01]  /*1b040*/  IADD3 R2, P0, R226, R123, RZ ;  /* 0x0000007be2027210 */ /* 0x000fe20007f1e0ff */
[----:B------:R-:W-:-:S04]  /*1b050*/  IMAD.MOV.U32 R225, RZ, RZ, 0x181f ;  /* 0x0000181fffe17424 */ /* 0x000fc800078e00ff */
[----:B------:R-:W-:-:S06]  /*1b060*/  IMAD.X R3, R8, 0x1, R6, P0 ;  /* 0x0000000108037824 */ /* 0x000fcc00000e0606 */
[----:B------:R-:W-:Y:S01]  /*1b070*/  @!PT LDS RZ, [RZ] ;  /* 0x00000000fffff984 */ /* 0x000fe20000000800 */
[----:B------:R-:W-:Y:S01]  /*1b080*/  @!PT LDS RZ, [RZ] ;  /* 0x00000000fffff984 */ /* 0x000fe20000000800 */
[----:B------:R-:W-:Y:S01]  /*1b090*/  @!PT LDS RZ, [RZ] ;  /* 0x00000000fffff984 */ /* 0x000fe20000000800 */
[----:B------:R1:W-:Y:S02]  /*1b0a0*/  LDGSTS.E.BYPASS.LTC128B.128 [R207+0x2900], [R2.64], !P1 ;  /* 0x0290000002cf7fae */ /* 0x0003e4000c901d46 */
[----:B-1----:R-:W-:Y:S02]  /*1b0b0*/  MOV R2, 0x1 ;  /* 0x0000000100027802 */ /* 0x002fe40000000f00 */
[----:B------:R-:W-:Y:S02]  /*1b0c0*/  MOV R3, 0x1b0e0 ;  /* 0x0001b0e000037802 */ /* 0x000fe40000000f00 */
[----:B------:R-:W-:Y:S05]  /*1b0d0*/  CALL.REL.NOINC `($__internal_9_$__cuda_sm70_shflsync_idx_p) ;  /* 0x0000488000007944 */ /* 0x000fea0003c00000 */
[----:B------:R-:W-:Y:S01]  /*1b0e0*/  IMAD.MOV.U32 R7, RZ, RZ, R226 ;  /* 0x000000ffff077224 */ /* 0x000fe200078e00e2 */
[----:B------:R-:W-:Y:S01]  /*1b0f0*/  MOV R2, 0x1 ;  /* 0x0000000100027802 */ /* 0x000fe20000000f00 */
[----:B------:R-:W-:Y:S01]  /*1b100*/  IMAD.MOV.U32 R223, RZ, RZ, R0 ;  /* 0x000000ffffdf7224 */ /* 0x000fe200078e0000 */
[----:B------:R-:W-:Y:S02]  /*1b110*/  MOV R225, 0x181f ;  /* 0x0000181f00e17802 */ /* 0x000fe40000000f00 */
[----:B------:R-:W-:Y:S02]  /*1b120*/  MOV R3, 0x1b140 ;  /* 0x0001b14000037802 */ /* 0x000fe40000000f00 */
[----:B------:R-:W-:Y:S05]  /*1b130*/  CALL.REL.NOINC `($__internal_9_$__cuda_sm70_shflsync_idx_p) ;  /* 0x0000482000007944 */ /* 0x000fea0003c00000 */
        /* <DEDUP_REMOVED lines=54> */
[----:B------:R-:W-:Y:S01]  /*1b4a0*/  MOV R0, R226 ;  /* 0x000000e200007202 */ /* 0x000fe20000000f00 */
[----:B------:R-:W-:Y:S05]  /*1b4b0*/  BRA `(.L_x_822) ;  /* 0xfffe901000007947 */ /* 0x000fea000383ffff */
.L_x_632:
[----:B------:R-:W-:Y:S01]  /*1b4c0*/  IMAD.MOV.U32 R223, RZ, RZ, R8 ;  /* 0x000000ffffdf7224 */ /* 0x000fe200078e0008 */
[----:B------:R-:W-:Y:S01]  /*1b4d0*/  MOV R2, RZ ;  /* 0x000000ff00027202 */ /* 0x000fe20000000f00 */
[----:B------:R-:W-:Y:S01]  /*1b4e0*/  IMAD.MOV.U32 R225, RZ, RZ, 0x1c1f ;  /* 0x00001c1fffe17424 */ /* 0x000fe200078e00ff */
[----:B------:R-:W-:-:S02]  /*1b4f0*/  MOV R3, 0x1b510 ;  /* 0x0001b51000037802 */ /* 0x000fc40000000f00 */
[----:B------:R-:W-:Y:S05]  /*1b500*/  CALL.REL.NOINC `($__internal_9_$__cuda_sm70_shflsync_idx_p) ;  /* 0x0000445000007944 */ /* 0x000fea0003c00000 */
[----:B------:R-:W-:Y:S01]  /*1b510*/  MOV R2, R226 ;  /* 0x000000e200027202 */ /* 0x000fe20000000f00 */
[----:B------:R-:W-:Y:S05]  /*1b520*/  BRA `(.L_x_823) ;  /* 0xfffe915000007947 */ /* 0x000fea000383ffff */
.L_x_637:
[----:B------:R-:W-:Y:S01]  /*1b530*/  IMAD.MOV.U32 R223, RZ, RZ, R8 ;  /* 0x000000ffffdf7224 */ /* 0x000fe200078e0008 */
[----:B------:R-:W-:Y:S01]  /*1b540*/  MOV R2, 0x1 ;  /* 0x0000000100027802 */ /* 0x000fe20000000f00 */
[----:B------:R-:W-:Y:S01]  /*1b550*/  IMAD.MOV.U32 R225, RZ, RZ, 0x1c1f ;  /* 0x00001c1fffe17424 */ /* 0x000fe200078e00ff */
[----:B------:R-:W-:-:S02]  /*1b560*/  MOV R3, 0x1b580 ;  /* 0x0001b58000037802 */ /* 0x000fc40000000f00 */
[----:B-1----:R-:W-:Y:S05]  /*1b570*/  CALL.REL.NOINC `($__internal_9_$__cuda_sm70_shflsync_idx_p) ;  /* 0x000043e000007944 */ /* 0x002fea0003c00000 */
[----:B------:R-:W-:Y:S01]  /*1b580*/  MOV R2, R226 ;  /* 0x000000e200027202 */ /* 0x000fe20000000f00 */
[----:B------:R-:W-:Y:S05]  /*1b590*/  BRA `(.L_x_824) ;  /* 0xfffe92a000007947 */ /* 0x000fea000383ffff */
.L_x_642:
[----:B------:R-:W-:Y:S01]  /*1b5a0*/  IMAD.MOV.U32 R223, RZ, RZ, R8 ;  /* 0x000000ffffdf7224 */ /* 0x000fe200078e0008 */
[----:B------:R-:W-:Y:S01]  /*1b5b0*/  MOV R2, 0x2 ;  /* 0x0000000200027802 */ /* 0x000fe20000000f00 */
[----:B------:R-:W-:Y:S01]  /*1b5c0*/  IMAD.MOV.U32 R225, RZ, RZ, 0x1c1f ;  /* 0x00001c1fffe17424 */ /* 0x000fe200078e00ff */
[----:B------:R-:W-:-:S02]  /*1b5d0*/  MOV R3, 0x1b5f0 ;  /* 0x0001b5f000037802 */ /* 0x000fc40000000f00 */
[----:B-12---:R-:W-:Y:S05]  /*1b5e0*/  CALL.REL.NOINC `($__internal_9_$__cuda_sm70_shflsync_idx_p) ;  /* 0x0000437000007944 */ /* 0x006fea0003c00000 */
[----:B------:R-:W-:Y:S01]  /*1b5f0*/  MOV R3, R226 ;  /* 0x000000e200037202 */ /* 0x000fe20000000f00 */
[----:B------:R-:W-:Y:S05]  /*1b600*/  BRA `(.L_x_825) ;  /* 0xfffe9ab000007947 */ /* 0x000fea000383ffff */
.L_x_647:
[----:B------:R-:W-:Y:S01]  /*1b610*/  IMAD.MOV.U32 R223, RZ, RZ, R8 ;  /* 0x000000ffffdf7224 */ /* 0x000fe200078e0008 */
[----:B------:R-:W-:Y:S01]  /*1b620*/  MOV R2, 0x3 ;  /* 0x0000000300027802 */ /* 0x000fe20000000f00 */
[----:B------:R-:W-:Y:S01]  /*1b630*/  IMAD.MOV.U32 R225, RZ, RZ, 0x1c1f ;  /* 0x00001c1fffe17424 */ /* 0x000fe200078e00ff */
[----:B------:R-:W-:-:S02]  /*1b640*/  MOV R3, 0x1b660 ;  /* 0x0001b66000037802 */ /* 0x000fc40000000f00 */
[----:B-123--:R-:W-:Y:S05]  /*1b650*/  CALL.REL.NOINC `($__internal_9_$__cuda_sm70_shflsync_idx_p) ;  /* 0x0000430000007944 */ /* 0x00efea0003c00000 */
[----:B------:R-:W-:Y:S01]  /*1b660*/  MOV R3, R226 ;  /* 0x000000e200037202 */ /* 0x000fe20000000f00 */
[----:B------:R-:W-:Y:S05]  /*1b670*/  BRA `(.L_x_826) ;  /* 0xfffea55000007947 */ /* 0x000fea000383ffff */
.L_x_652:
[----:B------:R-:W-:Y:S01]  /*1b680*/  IMAD.MOV.U32 R92, RZ, RZ, R0 ;  /* 0x000000ffff5c7224 */ /* 0x000fe200078e0000 */
[----:B------:R-:W-:-:S02]  /*1b690*/  MOV R3, 0x2 ;  /* 0x0000000200037802 */ /* 0x000fc40000000f00 */
[----:B------:R-:W-:Y:S02]  /*1b6a0*/  MOV R2, 0x1b6c0 ;  /* 0x0001b6c000027802 */ /* 0x000fe40000000f00 */
[----:B--234-:R-:W-:Y:S05]  /*1b6b0*/  CALL.REL.NOINC `($__internal_8_$__cuda_sm70_shflsync_bfly_p) ;  /* 0x0000424000007944 */ /* 0x01cfea0003c00000 */
[----:B------:R-:W-:Y:S01]  /*1b6c0*/  MOV R2, R225 ;  /* 0x000000e100027202 */ /* 0x000fe20000000f00 */
[----:B------:R-:W-:Y:S05]  /*1b6d0*/  BRA `(.L_x_827) ;  /* 0xfffeb01000007947 */ /* 0x000fea000383ffff */
.L_x_653:
[----:B------:R-:W-:Y:S01]  /*1b6e0*/  IMAD.MOV.U32 R92, RZ, RZ, R4 ;  /* 0x000000ffff5c7224 */ /* 0x000fe200078e0004 */
[----:B------:R-:W-:Y:S02]  /*1b6f0*/  MOV R3, 0x1 ;  /* 0x0000000100037802 */ /* 0x000fe40000000f00 */
[----:B------:R-:W-:Y:S02]  /*1b700*/  MOV R2, 0x1b720 ;  /* 0x0001b72000027802 */ /* 0x000fe40000000f00 */
[----:B-1-34-:R-:W-:Y:S05]  /*1b710*/  CALL.REL.NOINC `($__internal_8_$__cuda_sm70_shflsync_bfly_p) ;  /* 0x000041e000007944 */ /* 0x01afea0003c00000 */
[----:B------:R-:W-:Y:S01]  /*1b720*/  FMNMX.FTZ R97, R4, R225, !PT ;  /* 0x000000e104617209 */ /* 0x000fe20007810000 */
[----:B------:R-:W-:Y:S01]  /*1b730*/  IMAD.MOV.U32 R92, RZ, RZ, R5 ;  /* 0x000000ffff5c7224 */ /* 0x000fe200078e0005 */
[----:B------:R-:W-:Y:S01]  /*1b740*/  MOV R2, 0x1b770 ;  /* 0x0001b77000027802 */ /* 0x000fe20000000f00 */
[----:B------:R-:W-:Y:S02]  /*1b750*/  IMAD.MOV.U32 R3, RZ, RZ, 0x2 ;  /* 0x00000002ff037424 */ /* 0x000fe400078e00ff */
[----:B------:R-:W-:Y:S05]  /*1b760*/  CALL.REL.NOINC `($__internal_8_$__cuda_sm70_shflsync_bfly_p) ;  /* 0x0000419000007944 */ /* 0x000fea0003c00000 */
[----:B------:R-:W-:Y:S01]  /*1b770*/  FMNMX.FTZ R5, R5, R225, !PT ;  /* 0x000000e105057209 */ /* 0x000fe20007810000 */
[----:B------:R-:W-:Y:S01]  /*1b780*/  IMAD.MOV.U32 R3, RZ, RZ, 0x1 ;  /* 0x00000001ff037424 */ /* 0x000fe200078e00ff */
[----:B------:R-:W-:-:S03]  /*1b790*/  MOV R2, 0x1b7c0 ;  /* 0x0001b7c000027802 */ /* 0x000fc60000000f00 */
[----:B------:R-:W-:Y:S02]  /*1b7a0*/  IMAD.MOV.U32 R92, RZ, RZ, R5 ;  /* 0x000000ffff5c7224 */ /* 0x000fe400078e0005 */
[----:B------:R-:W-:Y:S05]  /*1b7b0*/  CALL.REL.NOINC `($__internal_8_$__cuda_sm70_shflsync_bfly_p) ;  /* 0x0000414000007944 */ /* 0x000fea0003c00000 */
        /* <DEDUP_REMOVED lines=20> */
[----:B------:R-:W-:Y:S01]  /*1b900*/  MOV R8, R225 ;  /* 0x000000e100087202 */ /* 0x000fe20000000f00 */
[----:B------:R-:W-:Y:S05]  /*1b910*/  BRA `(.L_x_828) ;  /* 0xfffeaec000007947 */ /* 0x000fea000383ffff */
.L_x_661:
[----:B------:R-:W-:Y:S01]  /*1b920*/  MOV R2, RZ ;  /* 0x000000ff00027202 */ /* 0x000fe20000000f00 */
[----:B------:R-:W-:Y:S01]  /*1b930*/  IMAD.MOV.U32 R223, RZ, RZ, R4 ;  /* 0x000000ffffdf7224 */ /* 0x000fe200078e0004 */
[----:B------:R-:W-:Y:S01]  /*1b940*/  MOV R3, 0x1b970 ;  /* 0x0001b97000037802 */ /* 0x000fe20000000f00 */
[----:B------:R-:W-:Y:S02]  /*1b950*/  IMAD.MOV.U32 R225, RZ, RZ, 0x181f ;  /* 0x0000181fffe17424 */ /* 0x000fe400078e00ff */
[----:B------:R-:W-:Y:S05]  /*1b960*/  CALL.REL.NOINC `($__internal_9_$__cuda_sm70_shflsync_idx_p) ;  /* 0x00003ff000007944 */ /* 0x000fea0003c00000 */
[----:B------:R-:W-:Y:S01]  /*1b970*/  MOV R7, R226 ;  /* 0x000000e200077202 */ /* 0x000fe20000000f00 */
[----:B------:R-:W-:-:S05]  /*1b980*/  BRA `(.L_x_829) ;  /* 0xfffecc1000007947 */ /* 0x000fca000383ffff */
.L_x_662:
[----:B------:R-:W-:Y:S01]  /*1b990*/  MOV R2, RZ ;  /* 0x000000ff00027202 */ /* 0x000fe20000000f00 */
[----:B------:R-:W-:Y:S01]  /*1b9a0*/  IMAD.MOV.U32 R223, RZ, RZ, R0 ;  /* 0x000000ffffdf7224 */ /* 0x000fe200078e0000 */
[----:B------:R-:W-:Y:S01]  /*1b9b0*/  MOV R3, 0x1b9e0 ;  /* 0x0001b9e000037802 */ /* 0x000fe20000000f00 */
[----:B------:R-:W-:Y:S02]  /*1b9c0*/  IMAD.MOV.U32 R225, RZ, RZ, 0x181f ;  /* 0x0000181fffe17424 */ /* 0x000fe400078e00ff */
[----:B-12---:R-:W-:Y:S05]  /*1b9d0*/  CALL.REL.NOINC `($__internal_9_$__cuda_sm70_shflsync_idx_p) ;  /* 0x00003f8000007944 */ /* 0x006fea0003c00000 */
[----:B------:R-:W-:Y:S01]  /*1b9e0*/  ISETP.GE.AND P1, PT, R205, c[0x0][0x1d4], PT ;  /* 0x00007500cd007a0c */ /* 0x000fe20003f26270 */
[----:B------:R-:W-:Y:S01]  /*1b9f0*/  IMAD.MOV.U32 R223, RZ, RZ, R4 ;  /* 0x000000ffffdf7224 */ /* 0x000fe200078e0004 */
[----:B------:R-:W-:Y:S01]  /*1ba00*/  IADD3 R2, P0, R226, R15, RZ ;  /* 0x0000000fe2027210 */ /* 0x000fe20007f1e0ff */
[----:B------:R-:W-:Y:S04]  /*1ba10*/  IMAD.MOV.U32 R225, RZ, RZ, 0x181f ;  /* 0x0000181fffe17424 */ /* 0x000fe800078e00ff */
[----:B------:R-:W-:Y:S06]  /*1ba20*/  IMAD.X R3, R7, 0x1, R5, P0 ;  /* 0x0000000107037824 */ /* 0x000fec00000e0605 */
[----:B------:R-:W-:Y:S01]  /*1ba30*/  @!PT LDS RZ, [RZ] ;  /* 0x00000000fffff984 */ /* 0x000fe20000000800 */
[----:B------:R-:W-:Y:S01]  /*1ba40*/  @!PT LDS RZ, [RZ] ;  /* 0x00000000fffff984 */ /* 0x000fe20000000800 */
[----:B------:R-:W-:Y:S01]  /*1ba50*/  @!PT LDS RZ, [RZ] ;  /* 0x00000000fffff984 */ /* 0x000fe20000000800 */
[----:B------:R1:W-:Y:S02]  /*1ba60*/  LDGSTS.E.BYPASS.LTC128B.128 [R207+0x100], [R2.64], !P1 ;  /* 0x0010000002cf7fae */ /* 0x0003e4000c901d46 */
[----:B-1----:R-:W-:Y:S02]  /*1ba70*/  MOV R2, 0x1 ;  /* 0x0000000100027802 */ /* 0x002fe40000000f00 */
[----:B------:R-:W-:Y:S02]  /*1ba80*/  MOV R3, 0x1baa0 ;  /* 0x0001baa000037802 */ /* 0x000fe40000000f00 */
[----:B------:R-:W-:Y:S05]  /*1ba90*/  CALL.REL.NOINC `($__internal_9_$__cuda_sm70_shflsync_idx_p) ;  /* 0x00003ec000007944 */ /* 0x000fea0003c00000 */
[----:B------:R-:W-:Y:S01]  /*1baa0*/  MOV R2, 0x1 ;  /* 0x0000000100027802 */ /* 0x000fe20000000f00 */
[----:B------:R-:W-:Y:S01]  /*1bab0*/  IMAD.MOV.U32 R6, RZ, RZ, R226 ;  /* 0x000000ffff067224 */ /* 0x000fe200078e00e2 */
[----:B------:R-:W-:Y:S01]  /*1bac0*/  MOV R225, 0x181f ;  /* 0x0000181f00e17802 */ /* 0x000fe20000000f00 */
[----:B------:R-:W-:Y:S01]  /*1bad0*/  IMAD.MOV.U32 R223, RZ, RZ, R0 ;  /* 0x000000ffffdf7224 */ /* 0x000fe200078e0000 */
[----:B------:R-:W-:Y:S02]  /*1bae0*/  MOV R3, 0x1bb00 ;  /* 0x0001bb0000037802 */ /* 0x000fe40000000f00 */
[----:B------:R-:W-:Y:S05]  /*1baf0*/  CALL.REL.NOINC `($__internal_9_$__cuda_sm70_shflsync_idx_p) ;  /* 0x00003e6000007944 */ /* 0x000fea0003c00000 */
        /* <DEDUP_REMOVED lines=54> */
[----:B------:R-:W-:Y:S01]  /*1be60*/  MOV R0, R226 ;  /* 0x000000e200007202 */ /* 0x000fe20000000f00 */
[----:B------:R-:W-:-:S05]  /*1be70*/  BRA `(.L_x_830) ;  /* 0xfffec89000007947 */ /* 0x000fca000383ffff */
.L_x_665:
[----:B------:R-:W-:Y:S01]  /*1be80*/  MOV R2, RZ ;  /* 0x000000ff00027202 */ /* 0x000fe20000000f00 */
[----:B------:R-:W-:Y:S01]  /*1be90*/  IMAD.MOV.U32 R223, RZ, RZ, R92 ;  /* 0x000000ffffdf7224 */ /* 0x000fe200078e005c */
[----:B------:R-:W-:Y:S01]  /*1bea0*/  MOV R3, 0x1bed0 ;  /* 0x0001bed000037802 */ /* 0x000fe20000000f00 */
[----:B------:R-:W-:Y:S02]  /*1beb0*/  IMAD.MOV.U32 R225, RZ, RZ, 0x181f ;  /* 0x0000181fffe17424 */ /* 0x000fe400078e00ff */
[----:B------:R-:W-:Y:S05]  /*1bec0*/  CALL.REL.NOINC `($__internal_9_$__cuda_sm70_shflsync_idx_p) ;  /* 0x00003a9000007944 */ /* 0x000fea0003c00000 */
[----:B------:R-:W-:Y:S01]  /*1bed0*/  MOV R97, R226 ;  /* 0x000000e200617202 */ /* 0x000fe20000000f00 */
[----:B------:R-:W-:-:S05]  /*1bee0*/  BRA `(.L_x_831) ;  /* 0xfffed19000007947 */ /* 0x000fca000383ffff */
.L_x_666:
        /* <DEDUP_REMOVED lines=79> */
.L_x_667:
[----:B------:R-:W-:Y:S01]  /*1c3e0*/  MOV R2, RZ ;  /* 0x000000ff00027202 */ /* 0x000fe20000000f00 */
[----:B------:R-:W-:Y:S01]  /*1c3f0*/  IMAD.MOV.U32 R223, RZ, RZ, R157 ;  /* 0x000000ffffdf7224 */ /* 0x000fe200078e009d */
[----:B------:R-:W-:Y:S01]  /*1c400*/  MOV R3, 0x1c430 ;  /* 0x0001c43000037802 */ /* 0x000fe20000000f00 */
[----:B------:R-:W-:Y:S02]  /*1c410*/  IMAD.MOV.U32 R225, RZ, RZ, 0x1c1f ;  /* 0x00001c1fffe17424 */ /* 0x000fe400078e00ff */
[----:B------:R-:W-:Y:S05]  /*1c420*/  CALL.REL.NOINC `($__internal_9_$__cuda_sm70_shflsync_idx_p) ;  /* 0x0000353000007944 */ /* 0x000fea0003c00000 */
[----:B------:R-:W-:Y:S01]  /*1c430*/  MOV R2, R226 ;  /* 0x000000e200027202 */ /* 0x000fe20000000f00 */
[----:B------:R-:W-:-:S05]  /*1c440*/  BRA `(.L_x_833) ;  /* 0xfffecf1000007947 */ /* 0x000fca000383ffff */
.L_x_672:
[----:B------:R-:W-:Y:S01]  /*1c450*/  MOV R2, 0x1 ;  /* 0x0000000100027802 */ /* 0x000fe20000000f00 */
[----:B------:R-:W-:Y:S01]  /*1c460*/  IMAD.MOV.U32 R223, RZ, RZ, R157 ;  /* 0x000000ffffdf7224 */ /* 0x000fe200078e009d */
[----:B------:R-:W-:Y:S01]  /*1c470*/  MOV R3, 0x1c4a0 ;  /* 0x0001c4a000037802 */ /* 0x000fe20000000f00 */
[----:B------:R-:W-:Y:S02]  /*1c480*/  IMAD.MOV.U32 R225, RZ, RZ, 0x1c1f ;  /* 0x00001c1fffe17424 */ /* 0x000fe400078e00ff */
[----:B-1----:R-:W-:Y:S05]  /*1c490*/  CALL.REL.NOINC `($__internal_9_$__cuda_sm70_shflsync_idx_p) ;  /* 0x000034c000007944 */ /* 0x002fea0003c00000 */
[----:B------:R-:W-:Y:S01]  /*1c4a0*/  MOV R2, R226 ;  /* 0x000000e200027202 */ /* 0x000fe20000000f00 */
[----:B------:R-:W-:-:S05]  /*1c4b0*/  BRA `(.L_x_834) ;  /* 0xfffed0a000007947 */ /* 0x000fca000383ffff */
.L_x_677:
[----:B------:R-:W-:Y:S01]  /*1c4c0*/  MOV R2, 0x2 ;  /* 0x0000000200027802 */ /* 0x000fe20000000f00 */
[----:B------:R-:W-:Y:S01]  /*1c4d0*/  IMAD.MOV.U32 R223, RZ, RZ, R157 ;  /* 0x000000ffffdf7224 */ /* 0x000fe200078e009d */
[----:B------:R-:W-:Y:S01]  /*1c4e0*/  MOV R3, 0x1c510 ;  /* 0x0001c51000037802 */ /* 0x000fe20000000f00 */
[----:B------:R-:W-:Y:S02]  /*1c4f0*/  IMAD.MOV.U32 R225, RZ, RZ, 0x1c1f ;  /* 0x00001c1fffe17424 */ /* 0x000fe400078e00ff */
[----:B-12---:R-:W-:Y:S05]  /*1c500*/  CALL.REL.NOINC `($__internal_9_$__cuda_sm70_shflsync_idx_p) ;  /* 0x0000345000007944 */ /* 0x006fea0003c00000 */
[----:B------:R-:W-:Y:S01]  /*1c510*/  MOV R156, R226 ;  /* 0x000000e2009c7202 */ /* 0x000fe20000000f00 */
[----:B------:R-:W-:-:S05]  /*1c520*/  BRA `(.L_x_835) ;  /* 0xfffed23000007947 */ /* 0x000fca000383ffff */
.L_x_682:
[----:B------:R-:W-:Y:S01]  /*1c530*/  MOV R2, 0x3 ;  /* 0x0000000300027802 */ /* 0x000fe20000000f00 */
[----:B------:R-:W-:Y:S01]  /*1c540*/  IMAD.MOV.U32 R223, RZ, RZ, R157 ;  /* 0x000000ffffdf7224 */ /* 0x000fe200078e009d */
[----:B------:R-:W-:Y:S01]  /*1c550*/  MOV R3, 0x1c580 ;  /* 0x0001c58000037802 */ /* 0x000fe20000000f00 */
[----:B------:R-:W-:Y:S02]  /*1c560*/  IMAD.MOV.U32 R225, RZ, RZ, 0x1c1f ;  /* 0x00001c1fffe17424 */ /* 0x000fe400078e00ff */
[----:B-123--:R-:W-:Y:S05]  /*1c570*/  CALL.REL.NOINC `($__internal_9_$__cuda_sm70_shflsync_idx_p) ;  /* 0x000033e000007944 */ /* 0x00efea0003c00000 */
[----:B------:R-:W-:Y:S01]  /*1c580*/  MOV R3, R226 ;  /* 0x000000e200037202 */ /* 0x000fe20000000f00 */
[----:B------:R-:W-:-:S05]  /*1c590*/  BRA `(.L_x_836) ;  /* 0xfffee30000007947 */ /* 0x000fca000383ffff */
.L_x_687:
[----:B------:R-:W-:Y:S02]  /*1c5a0*/  MOV R3, 0x2 ;  /* 0x0000000200037802 */ /* 0x000fe40000000f00 */
[----:B------:R-:W-:Y:S02]  /*1c5b0*/  MOV R2, 0x1c5d0 ;  /* 0x0001c5d000027802 */ /* 0x000fe40000000f00 */
[----:B------:R-:W-:Y:S05]  /*1c5c0*/  CALL.REL.NOINC `($__internal_8_$__cuda_sm70_shflsync_bfly_p) ;  /* 0x0000333000007944 */ /* 0x000fea0003c00000 */
[----:B------:R-:W-:Y:S01]  /*1c5d0*/  MOV R2, R225 ;  /* 0x000000e100027202 */ /* 0x000fe20000000f00 */
[----:B------:R-:W-:-:S05]  /*1c5e0*/  BRA `(.L_x_837) ;  /* 0xfffeee5000007947 */ /* 0x000fca000383ffff */
.L_x_688:
[----:B------:R-:W-:Y:S01]  /*1c5f0*/  MOV R3, 0x1 ;  /* 0x0000000100037802 */ /* 0x000fe20000000f00 */
[----:B-1----:R-:W-:Y:S01]  /*1c600*/  IMAD.MOV.U32 R92, RZ, RZ, R4 ;  /* 0x000000ffff5c7224 */ /* 0x002fe200078e0004 */
[----:B------:R-:W-:Y:S02]  /*1c610*/  MOV R2, 0x1c630 ;  /* 0x0001c63000027802 */ /* 0x000fe40000000f00 */
[----:B------:R-:W-:Y:S05]  /*1c620*/  CALL.REL.NOINC `($__internal_8_$__cuda_sm70_shflsync_bfly_p) ;  /* 0x000032d000007944 */ /* 0x000fea0003c00000 */
[----:B------:R-:W-:Y:S01]  /*1c630*/  IMAD.MOV.U32 R92, RZ, RZ, R0 ;  /* 0x000000ffff5c7224 */ /* 0x000fe200078e0000 */
[----:B------:R-:W-:Y:S01]  /*1c640*/  FMNMX.FTZ R97, R4, R225, !PT ;  /* 0x000000e104617209 */ /* 0x000fe20007810000 */
[----:B------:R-:W-:Y:S01]  /*1c650*/  IMAD.MOV.U32 R3, RZ, RZ, 0x2 ;  /* 0x00000002ff037424 */ /* 0x000fe200078e00ff */
[----:B------:R-:W-:Y:S02]  /*1c660*/  MOV R2, 0x1c680 ;  /* 0x0001c68000027802 */ /* 0x000fe40000000f00 */
[----:B------:R-:W-:Y:S05]  /*1c670*/  CALL.REL.NOINC `($__internal_8_$__cuda_sm70_shflsync_bfly_p) ;  /* 0x0000328000007944 */ /* 0x000fea0003c00000 */
[----:B------:R-:W-:Y:S01]  /*1c680*/  FMNMX.FTZ R92, R0, R225, !PT ;  /* 0x000000e1005c7209 */ /* 0x000fe20007810000 */
[----:B------:R-:W-:Y:S01]  /*1c690*/  IMAD.MOV.U32 R3, RZ, RZ, 0x1 ;  /* 0x00000001ff037424 */ /* 0x000fe200078e00ff */
[----:B------:R-:W-:Y:S02]  /*1c6a0*/  MOV R2, 0x1c6c0 ;  /* 0x0001c6c000027802 */ /* 0x000fe40000000f00 */
[----:B------:R-:W-:Y:S05]  /*1c6b0*/  CALL.REL.NOINC `($__internal_8_$__cuda_sm70_shflsync_bfly_p) ;  /* 0x0000324000007944 */ /* 0x000fea0003c00000 */
[----:B------:R-:W-:Y:S01]  /*1c6c0*/  IMAD.MOV.U32 R3, RZ, RZ, 0x2 ;  /* 0x00000002ff037424 */ /* 0x000fe200078e00ff */
[----:B------:R-:W-:Y:S01]  /*1c6d0*/  FMNMX.FTZ R96, R92, R225, !PT ;  /* 0x000000e15c607209 */ /* 0x000fe20007810000 */
[----:B------:R-:W-:Y:S01]  /*1c6e0*/  IMAD.MOV.U32 R92, RZ, RZ, R5 ;  /* 0x000000ffff5c7224 */ /* 0x000fe200078e0005 */
        /* <DEDUP_REMOVED lines=15> */
[----:B------:R-:W-:Y:S01]  /*1c7e0*/  MOV R3, R225 ;  /* 0x000000e100037202 */ /* 0x000fe20000000f00 */
[----:B------:R-:W-:-:S05]  /*1c7f0*/  BRA `(.L_x_838) ;  /* 0xfffeed3000007947 */ /* 0x000fca000383ffff */
.L_x_697:
[----:B------:R-:W-:Y:S01]  /*1c800*/  MOV R2, RZ ;  /* 0x000000ff00027202 */ /* 0x000fe20000000f00 */
[----:B------:R-:W-:Y:S01]  /*1c810*/  IMAD.MOV.U32 R223, RZ, RZ, R5 ;  /* 0x000000ffffdf7224 */ /* 0x000fe200078e0005 */
[----:B------:R-:W-:Y:S01]  /*1c820*/  MOV R3, 0x1c850 ;  /* 0x0001c85000037802 */ /* 0x000fe20000000f00 */
[----:B------:R-:W-:Y:S02]  /*1c830*/  IMAD.MOV.U32 R225, RZ, RZ, 0x181f ;  /* 0x0000181fffe17424 */ /* 0x000fe400078e00ff */
[----:B------:R-:W-:Y:S05]  /*1c840*/  CALL.REL.NOINC `($__internal_9_$__cuda_sm70_shflsync_idx_p) ;  /* 0x0000311000007944 */ /* 0x000fea0003c00000 */
[----:B------:R-:W-:Y:S01]  /*1c850*/  MOV R8, R226 ;  /* 0x000000e200087202 */ /* 0x000fe20000000f00 */
[----:B------:R-:W-:-:S05]  /*1c860*/  BRA `(.L_x_839) ;  /* 0xffff106000007947 */ /* 0x000fca000383ffff */
.L_x_698:
        /* <DEDUP_REMOVED lines=79> */
.L_x_701:
[----:B------:R-:W-:Y:S01]  /*1cd60*/  MOV R2, RZ ;  /* 0x000000ff00027202 */ /* 0x000fe20000000f00 */
[----:B------:R-:W-:Y:S01]  /*1cd70*/  IMAD.MOV.U32 R223, RZ, RZ, R94 ;  /* 0x000000ffffdf7224 */ /* 0x000fe200078e005e */
[----:B------:R-:W-:Y:S01]  /*1cd80*/  MOV R3, 0x1cdb0 ;  /* 0x0001cdb000037802 */ /* 0x000fe20000000f00 */
[----:B------:R-:W-:Y:S02]  /*1cd90*/  IMAD.MOV.U32 R225, RZ, RZ, 0x181f ;  /* 0x0000181fffe17424 */ /* 0x000fe400078e00ff */
[----:B------:R-:W-:Y:S05]  /*1cda0*/  CALL.REL.NOINC `($__internal_9_$__cuda_sm70_shflsync_idx_p) ;  /* 0x00002bb000007944 */ /* 0x000fea0003c00000 */
[----:B------:R-:W-:Y:S01]  /*1cdb0*/  MOV R97, R226 ;  /* 0x000000e200617202 */ /* 0x000fe20000000f00 */
[----:B------:R-:W-:-:S05]  /*1cdc0*/  BRA `(.L_x_841) ;  /* 0xffff15e000007947 */ /* 0x000fca000383ffff */
.L_x_702:
        /* <DEDUP_REMOVED lines=79> */
.L_x_703:
[----:B------:R-:W-:Y:S02]  /*1d2c0*/  MOV R3, 0x2 ;  /* 0x0000000200037802 */ /* 0x000fe40000000f00 */
[----:B------:R-:W-:Y:S02]  /*1d2d0*/  MOV R2, 0x1d2f0 ;  /* 0x0001d2f000027802 */ /* 0x000fe40000000f00 */
[----:B------:R-:W-:Y:S05]  /*1d2e0*/  CALL.REL.NOINC `($__internal_8_$__cuda_sm70_shflsync_bfly_p) ;  /* 0x0000261000007944 */ /* 0x000fea0003c00000 */
[----:B------:R-:W-:Y:S01]  /*1d2f0*/  MOV R2, R225 ;  /* 0x000000e100027202 */ /* 0x000fe20000000f00 */
[----:B------:R-:W-:-:S05]  /*1d300*/  BRA `(.L_x_843) ;  /* 0xffff17c000007947 */ /* 0x000fca000383ffff */
.L_x_704:
        /* <DEDUP_REMOVED lines=33> */
.L_x_707:
[----:B-1--4-:R-:W-:Y:S01]  /*1d520*/  MOV R2, RZ ;  /* 0x000000ff00027202 */ /* 0x012fe20000000f00 */
[----:B------:R-:W-:Y:S01]  /*1d530*/  IMAD.MOV.U32 R223, RZ, RZ, R52 ;  /* 0x000000ffffdf7224 */ /* 0x000fe200078e0034 */
[----:B------:R-:W-:Y:S01]  /*1d540*/  MOV R3, 0x1d570 ;  /* 0x0001d57000037802 */ /* 0x000fe20000000f00 */
[----:B------:R-:W-:Y:S02]  /*1d550*/  IMAD.MOV.U32 R225, RZ, RZ, 0x181f ;  /* 0x0000181fffe17424 */ /* 0x000fe400078e00ff */
[----:B------:R-:W-:Y:S05]  /*1d560*/  CALL.REL.NOINC `($__internal_9_$__cuda_sm70_shflsync_idx_p) ;  /* 0x000023f000007944 */ /* 0x000fea0003c00000 */
[----:B------:R-:W-:Y:S01]  /*1d570*/  MOV R57, R226 ;  /* 0x000000e200397202 */ /* 0x000fe20000000f00 */
[----:B------:R-:W-:-:S05]  /*1d580*/  BRA `(.L_x_845) ;  /* 0xffff367000007947 */ /* 0x000fca000383ffff */
.L_x_710:
[----:B------:R-:W-:Y:S01]  /*1d590*/  MOV R2, RZ ;  /* 0x000000ff00027202 */ /* 0x000fe20000000f00 */
[----:B------:R-:W-:Y:S01]  /*1d5a0*/  IMAD.MOV.U32 R223, RZ, RZ, R92 ;  /* 0x000000ffffdf7224 */ /* 0x000fe200078e005c */
[----:B------:R-:W-:Y:S01]  /*1d5b0*/  MOV R3, 0x1d5e0 ;  /* 0x0001d5e000037802 */ /* 0x000fe20000000f00 */
[----:B------:R-:W-:Y:S02]  /*1d5c0*/  IMAD.MOV.U32 R225, RZ, RZ, 0x181f ;  /* 0x0000181fffe17424 */ /* 0x000fe400078e00ff */
[----:B------:R-:W-:Y:S05]  /*1d5d0*/  CALL.REL.NOINC `($__internal_9_$__cuda_sm70_shflsync_idx_p) ;  /* 0x0000238000007944 */ /* 0x000fea0003c00000 */
[----:B------:R-:W-:Y:S01]  /*1d5e0*/  MOV R97, R226 ;  /* 0x000000e200617202 */ /* 0x000fe20000000f00 */
[----:B------:R-:W-:-:S05]  /*1d5f0*/  BRA `(.L_x_846) ;  /* 0xffff407000007947 */ /* 0x000fca000383ffff */
.L_x_711:
        /* <DEDUP_REMOVED lines=79> */
.L_x_712:
[----:B------:R-:W-:Y:S01]  /*1daf0*/  MOV R2, RZ ;  /* 0x000000ff00027202 */ /* 0x000fe20000000f00 */
[----:B------:R-:W-:Y:S01]  /*1db00*/  IMAD.MOV.U32 R223, RZ, RZ, R157 ;  /* 0x000000ffffdf7224 */ /* 0x000fe200078e009d */
[----:B------:R-:W-:Y:S01]  /*1db10*/  MOV R3, 0x1db40 ;  /* 0x0001db4000037802 */ /* 0x000fe20000000f00 */
[----:B------:R-:W-:Y:S02]  /*1db20*/  IMAD.MOV.U32 R225, RZ, RZ, 0x1c1f ;  /* 0x00001c1fffe17424 */ /* 0x000fe400078e00ff */
[----:B------:R-:W-:Y:S05]  /*1db30*/  CALL.REL.NOINC `($__internal_9_$__cuda_sm70_shflsync_idx_p) ;  /* 0x00001e2000007944 */ /* 0x000fea0003c00000 */
[----:B------:R-:W-:Y:S01]  /*1db40*/  MOV R2, R226 ;  /* 0x000000e200027202 */ /* 0x000fe20000000f00 */
[----:B------:R-:W-:-:S05]  /*1db50*/  BRA `(.L_x_848) ;  /* 0xffff3e1000007947 */ /* 0x000fca000383ffff */
.L_x_717:
[----:B------:R-:W-:Y:S01]  /*1db60*/  MOV R2, 0x1 ;  /* 0x0000000100027802 */ /* 0x000fe20000000f00 */
[----:B------:R-:W-:Y:S01]  /*1db70*/  IMAD.MOV.U32 R223, RZ, RZ, R157 ;  /* 0x000000ffffdf7224 */ /* 0x000fe200078e009d */
[----:B------:R-:W-:Y:S01]  /*1db80*/  MOV R3, 0x1dbb0 ;  /* 0x0001dbb000037802 */ /* 0x000fe20000000f00 */
[----:B------:R-:W-:Y:S02]  /*1db90*/  IMAD.MOV.U32 R225, RZ, RZ, 0x1c1f ;  /* 0x00001c1fffe17424 */ /* 0x000fe400078e00ff */
[----:B-1----:R-:W-:Y:S05]  /*1dba0*/  CALL.REL.NOINC `($__internal_9_$__cuda_sm70_shflsync_idx_p) ;  /* 0x00001db000007944 */ /* 0x002fea0003c00000 */
[----:B------:R-:W-:Y:S01]  /*1dbb0*/  MOV R2, R226 ;  /* 0x000000e200027202 */ /* 0x000fe20000000f00 */
[----:B------:R-:W-:-:S05]  /*1dbc0*/  BRA `(.L_x_849) ;  /* 0xffff3fa000007947 */ /* 0x000fca000383ffff */
.L_x_722:
[----:B------:R-:W-:Y:S01]  /*1dbd0*/  MOV R2, 0x2 ;  /* 0x0000000200027802 */ /* 0x000fe20000000f00 */
[----:B------:R-:W-:Y:S01]  /*1dbe0*/  IMAD.MOV.U32 R223, RZ, RZ, R157 ;  /* 0x000000ffffdf7224 */ /* 0x000fe200078e009d */
[----:B------:R-:W-:Y:S01]  /*1dbf0*/  MOV R3, 0x1dc20 ;  /* 0x0001dc2000037802 */ /* 0x000fe20000000f00 */
[----:B------:R-:W-:Y:S02]  /*1dc00*/  IMAD.MOV.U32 R225, RZ, RZ, 0x1c1f ;  /* 0x00001c1fffe17424 */ /* 0x000fe400078e00ff */
[----:B-12---:R-:W-:Y:S05]  /*1dc10*/  CALL.REL.NOINC `($__internal_9_$__cuda_sm70_shflsync_idx_p) ;  /* 0x00001d4000007944 */ /* 0x006fea0003c00000 */
[----:B------:R-:W-:Y:S01]  /*1dc20*/  MOV R156, R226 ;  /* 0x000000e2009c7202 */ /* 0x000fe20000000f00 */
[----:B------:R-:W-:-:S05]  /*1dc30*/  BRA `(.L_x_850) ;  /* 0xffff413000007947 */ /* 0x000fca000383ffff */
.L_x_727:
[----:B------:R-:W-:Y:S01]  /*1dc40*/  MOV R2, 0x3 ;  /* 0x0000000300027802 */ /* 0x000fe20000000f00 */
[----:B------:R-:W-:Y:S01]  /*1dc50*/  IMAD.MOV.U32 R223, RZ, RZ, R157 ;  /* 0x000000ffffdf7224 */ /* 0x000fe200078e009d */
[----:B------:R-:W-:Y:S01]  /*1dc60*/  MOV R3, 0x1dc90 ;  /* 0x0001dc9000037802 */ /* 0x000fe20000000f00 */
[----:B------:R-:W-:Y:S02]  /*1dc70*/  IMAD.MOV.U32 R225, RZ, RZ, 0x1c1f ;  /* 0x00001c1fffe17424 */ /* 0x000fe400078e00ff */
[----:B-123--:R-:W-:Y:S05]  /*1dc80*/  CALL.REL.NOINC `($__internal_9_$__cuda_sm70_shflsync_idx_p) ;  /* 0x00001cd000007944 */ /* 0x00efea0003c00000 */
[----:B------:R-:W-:Y:S01]  /*1dc90*/  MOV R3, R226 ;  /* 0x000000e200037202 */ /* 0x000fe20000000f00 */
[----:B------:R-:W-:-:S05]  /*1dca0*/  BRA `(.L_x_851) ;  /* 0xffff520000007947 */ /* 0x000fca000383ffff */
.L_x_732:
[----:B------:R-:W-:Y:S02]  /*1dcb0*/  MOV R3, 0x2 ;  /* 0x0000000200037802 */ /* 0x000fe40000000f00 */
[----:B------:R-:W-:Y:S02]  /*1dcc0*/  MOV R2, 0x1dce0 ;  /* 0x0001dce000027802 */ /* 0x000fe40000000f00 */
[----:B------:R-:W-:Y:S05]  /*1dcd0*/  CALL.REL.NOINC `($__internal_8_$__cuda_sm70_shflsync_bfly_p) ;  /* 0x00001c2000007944 */ /* 0x000fea0003c00000 */
[----:B------:R-:W-:Y:S01]  /*1dce0*/  MOV R2, R225 ;  /* 0x000000e100027202 */ /* 0x000fe20000000f00 */
[----:B------:R-:W-:-:S05]  /*1dcf0*/  BRA `(.L_x_852) ;  /* 0xffff5d5000007947 */ /* 0x000fca000383ffff */
.L_x_733:
        /* <DEDUP_REMOVED lines=33> */
.L_x_735:
[----:B------:R-:W-:Y:S01]  /*1df10*/  IMAD.MOV.U32 R92, RZ, RZ, R238 ;  /* 0x000000ffff5c7224 */ /* 0x000fe200078e00ee */
[----:B------:R-:W-:-:S02]  /*1df20*/  MOV R3, 0x2 ;  /* 0x0000000200037802 */ /* 0x000fc40000000f00 */
[----:B------:R-:W-:Y:S02]  /*1df30*/  MOV R2, 0x1df50 ;  /* 0x0001df5000027802 */ /* 0x000fe40000000f00 */
[----:B------:R-:W-:Y:S05]  /*1df40*/  CALL.REL.NOINC `($__internal_8_$__cuda_sm70_shflsync_bfly_p) ;  /* 0x000019b000007944 */ /* 0x000fea0003c00000 */
[----:B------:R-:W-:Y:S01]  /*1df50*/  MOV R0, R225 ;  /* 0x000000e100007202 */ /* 0x000fe20000000f00 */
[----:B------:R-:W-:Y:S05]  /*1df60*/  BRA `(.L_x_854) ;  /* 0xffff7a6000007947 */ /* 0x000fea000383ffff */
.L_x_736:
[----:B------:R-:W-:Y:S01]  /*1df70*/  IMAD.MOV.U32 R92, RZ, RZ, R4 ;  /* 0x000000ffff5c7224 */ /* 0x000fe200078e0004 */
[----:B------:R-:W-:Y:S02]  /*1df80*/  MOV R3, 0x1 ;  /* 0x0000000100037802 */ /* 0x000fe40000000f00 */
[----:B------:R-:W-:Y:S02]  /*1df90*/  MOV R2, 0x1dfb0 ;  /* 0x0001dfb000027802 */ /* 0x000fe40000000f00 */
[----:B-1----:R-:W-:Y:S05]  /*1dfa0*/  CALL.REL.NOINC `($__internal_8_$__cuda_sm70_shflsync_bfly_p) ;  /* 0x0000195000007944 */ /* 0x002fea0003c00000 */
[----:B------:R-:W-:Y:S01]  /*1dfb0*/  FADD.FTZ R4, R4, R225 ;  /* 0x000000e104047221 */ /* 0x000fe20000010000 */
[----:B------:R-:W-:Y:S02]  /*1dfc0*/  MOV R92, R240 ;  /* 0x000000f0005c7202 */ /* 0x000fe40000000f00 */
[----:B------:R-:W-:Y:S02]  /*1dfd0*/  MOV R3, 0x2 ;  /* 0x0000000200037802 */ /* 0x000fe40000000f00 */
[----:B------:R-:W-:Y:S02]  /*1dfe0*/  MOV R2, 0x1e000 ;  /* 0x0001e00000027802 */ /* 0x000fe40000000f00 */
[----:B------:R-:W-:Y:S05]  /*1dff0*/  CALL.REL.NOINC `($__internal_8_$__cuda_sm70_shflsync_bfly_p) ;  /* 0x0000190000007944 */ /* 0x000fea0003c00000 */
[----:B------:R-:W-:Y:S01]  /*1e000*/  FADD.FTZ R5, R240, R225 ;  /* 0x000000e1f0057221 */ /* 0x000fe20000010000 */
[----:B------:R-:W-:-:S02]  /*1e010*/  MOV R3, 0x1 ;  /* 0x0000000100037802 */ /* 0x000fc40000000f00 */
[----:B------:R-:W-:Y:S02]  /*1e020*/  MOV R2, 0x1e050 ;  /* 0x0001e05000027802 */ /* 0x000fe40000000f00 */
[----:B------:R-:W-:Y:S02]  /*1e030*/  MOV R92, R5 ;  /* 0x00000005005c7202 */ /* 0x000fe40000000f00 */
[----:B------:R-:W-:Y:S05]  /*1e040*/  CALL.REL.NOINC `($__internal_8_$__cuda_sm70_shflsync_bfly_p) ;  /* 0x000018b000007944 */ /* 0x000fea0003c00000 */
[----:B------:R-:W-:Y:S01]  /*1e050*/  FADD.FTZ R5, R5, R225 ;  /* 0x000000e105057221 */ /* 0x000fe20000010000 */
[----:B------:R-:W-:Y:S02]  /*1e060*/  MOV R92, R251 ;  /* 0x000000fb005c7202 */ /* 0x000fe40000000f00 */
[----:B------:R-:W-:Y:S02]  /*1e070*/  MOV R3, 0x2 ;  /* 0x0000000200037802 */ /* 0x000fe40000000f00 */
[----:B------:R-:W-:Y:S02]  /*1e080*/  MOV R2, 0x1e0a0 ;  /* 0x0001e0a000027802 */ /* 0x000fe40000000f00 */
[----:B------:R-:W-:Y:S05]  /*1e090*/  CALL.REL.NOINC `($__internal_8_$__cuda_sm70_shflsync_bfly_p) ;  /* 0x0000186000007944 */ /* 0x000fea0003c00000 */
[----:B------:R-:W-:Y:S01]  /*1e0a0*/  FADD.FTZ R6, R251, R225 ;  /* 0x000000e1fb067221 */ /* 0x000fe20000010000 */
[----:B------:R-:W-:Y:S02]  /*1e0b0*/  MOV R3, 0x1 ;  /* 0x0000000100037802 */ /* 0x000fe40000000f00 */
[----:B------:R-:W-:-:S02]  /*1e0c0*/  MOV R2, 0x1e0f0 ;  /* 0x0001e0f000027802 */ /* 0x000fc40000000f00 */
[----:B------:R-:W-:Y:S02]  /*1e0d0*/  MOV R92, R6 ;  /* 0x00000006005c7202 */ /* 0x000fe40000000f00 */
[----:B------:R-:W-:Y:S05]  /*1e0e0*/  CALL.REL.NOINC `($__internal_8_$__cuda_sm70_shflsync_bfly_p) ;  /* 0x0000181000007944 */ /* 0x000fea0003c00000 */
[----:B------:R1:W5:Y:S01]  /*1e0f0*/  LDL R92, [R1] ;  /* 0x00000000015c7983 */ /* 0x0003620000100800 */
[----:B------:R-:W-:Y:S01]  /*1e100*/  FADD.FTZ R6, R6, R225 ;  /* 0x000000e106067221 */ /* 0x000fe20000010000 */
[----:B------:R-:W-:Y:S02]  /*1e110*/  MOV R3, 0x2 ;  /* 0x0000000200037802 */ /* 0x000fe40000000f00 */
[----:B------:R-:W-:Y:S02]  /*1e120*/  MOV R2, 0x1e140 ;  /* 0x0001e14000027802 */ /* 0x000fe40000000f00 */
[----:B-1---5:R-:W-:Y:S05]  /*1e130*/  CALL.REL.NOINC `($__internal_8_$__cuda_sm70_shflsync_bfly_p) ;  /* 0x000017c000007944 */ /* 0x022fea0003c00000 */
[----:B------:R-:W2:Y:S01]  /*1e140*/  LDL.LU R0, [R1] ;  /* 0x0000000001007983 */ /* 0x000ea20000300800 */
[----:B------:R-:W-:Y:S02]  /*1e150*/  MOV R3, 0x1 ;  /* 0x0000000100037802 */ /* 0x000fe40000000f00 */
[----:B------:R-:W-:Y:S01]  /*1e160*/  MOV R2, 0x1e1a0 ;  /* 0x0001e1a000027802 */ /* 0x000fe20000000f00 */
[----:B--2---:R-:W-:-:S05]  /*1e170*/  FADD.FTZ R7, R0, R225 ;  /* 0x000000e100077221 */ /* 0x004fca0000010000 */
[----:B------:R-:W-:Y:S02]  /*1e180*/  MOV R92, R7 ;  /* 0x00000007005c7202 */ /* 0x000fe40000000f00 */
[----:B------:R-:W-:Y:S05]  /*1e190*/  CALL.REL.NOINC `($__internal_8_$__cuda_sm70_shflsync_bfly_p) ;  /* 0x0000176000007944 */ /* 0x000fea0003c00000 */
[----:B------:R-:W-:Y:S01]  /*1e1a0*/  MOV R8, R225 ;  /* 0x000000e100087202 */ /* 0x000fe20000000f00 */
[----:B------:R-:W-:Y:S05]  /*1e1b0*/  BRA `(.L_x_855) ;  /* 0xffff791000007947 */ /* 0x000fea000383ffff */
.L_x_743:
[----:B-1-34-:R-:W-:Y:S01]  /*1e1c0*/  IMAD.MOV.U32 R223, RZ, RZ, R5 ;  /* 0x000000ffffdf7224 */ /* 0x01afe200078e0005 */
[----:B------:R-:W-:Y:S01]  /*1e1d0*/  MOV R2, RZ ;  /* 0x000000ff00027202 */ /* 0x000fe20000000f00 */
[----:B------:R-:W-:Y:S01]  /*1e1e0*/  IMAD.MOV.U32 R225, RZ, RZ, 0x181f ;  /* 0x0000181fffe17424 */ /* 0x000fe200078e00ff */
[----:B------:R-:W-:Y:S02]  /*1e1f0*/  MOV R3, 0x1e210 ;  /* 0x0001e21000037802 */ /* 0x000fe40000000f00 */
[----:B------:R-:W-:Y:S05]  /*1e200*/  CALL.REL.NOINC `($__internal_9_$__cuda_sm70_shflsync_idx_p) ;  /* 0x0000175000007944 */ /* 0x000fea0003c00000 */
[----:B------:R-:W-:Y:S01]  /*1e210*/  MOV R7, R226 ;  /* 0x000000e200077202 */ /* 0x000fe20000000f00 */
[----:B------:R-:W-:Y:S05]  /*1e220*/  BRA `(.L_x_856) ;  /* 0xffff8ed000007947 */ /* 0x000fea000383ffff */
.L_x_744:
[----:B------:R-:W-:Y:S01]  /*1e230*/  IMAD.MOV.U32 R223, RZ, RZ, R6 ;  /* 0x000000ffffdf7224 */ /* 0x000fe200078e0006 */
[----:B------:R-:W-:Y:S01]  /*1e240*/  MOV R2, RZ ;  /* 0x000000ff00027202 */ /* 0x000fe20000000f00 */
[----:B------:R-:W-:Y:S01]  /*1e250*/  IMAD.MOV.U32 R225, RZ, RZ, 0x181f ;  /* 0x0000181fffe17424 */ /* 0x000fe200078e00ff */
[----:B------:R-:W-:Y:S02]  /*1e260*/  MOV R3, 0x1e280 ;  /* 0x0001e28000037802 */ /* 0x000fe40000000f00 */
[----:B-12---:R-:W-:Y:S05]  /*1e270*/  CALL.REL.NOINC `($__internal_9_$__cuda_sm70_shflsync_idx_p) ;  /* 0x000016e000007944 */ /* 0x006fea0003c00000 */
[----:B------:R-:W-:Y:S01]  /*1e280*/  MOV R2, R226 ;  /* 0x000000e200027202 */ /* 0x000fe20000000f00 */
[----:B------:R-:W-:Y:S05]  /*1e290*/  BRA `(.L_x_857) ;  /* 0xffff8e8000007947 */ /* 0x000fea000383ffff */
.L_x_745:
[----:B------:R-:W-:Y:S01]  /*1e2a0*/  IMAD.MOV.U32 R223, RZ, RZ, R5 ;  /* 0x000000ffffdf7224 */ /* 0x000fe200078e0005 */
[----:B-1----:R-:W-:Y:S01]  /*1e2b0*/  MOV R2, 0x1 ;  /* 0x0000000100027802 */ /* 0x002fe20000000f00 */
[----:B------:R-:W-:Y:S01]  /*1e2c0*/  IMAD.MOV.U32 R225, RZ, RZ, 0x181f ;  /* 0x0000181fffe17424 */ /* 0x000fe200078e00ff */
[----:B------:R-:W-:-:S02]  /*1e2d0*/  MOV R3, 0x1e2f0 ;  /* 0x0001e2f000037802 */ /* 0x000fc40000000f00 */
[----:B---3--:R-:W-:Y:S05]  /*1e2e0*/  CALL.REL.NOINC `($__internal_9_$__cuda_sm70_shflsync_idx_p) ;  /* 0x0000167000007944 */ /* 0x008fea0003c00000 */
        /* <DEDUP_REMOVED lines=8> */
.L_x_746:
[----:B------:R-:W-:Y:S01]  /*1e370*/  IMAD.MOV.U32 R223, RZ, RZ, R5 ;  /* 0x000000ffffdf7224 */ /* 0x000fe200078e0005 */
[----:B-1----:R-:W-:Y:S01]  /*1e380*/  MOV R2, 0x2 ;  /* 0x0000000200027802 */ /* 0x002fe20000000f00 */
[----:B------:R-:W-:Y:S01]  /*1e390*/  IMAD.MOV.U32 R225, RZ, RZ, 0x181f ;  /* 0x0000181fffe17424 */ /* 0x000fe200078e00ff */
[----:B------:R-:W-:Y:S02]  /*1e3a0*/  MOV R3, 0x1e3c0 ;  /* 0x0001e3c000037802 */ /* 0x000fe40000000f00 */
[----:B--23--:R-:W-:Y:S05]  /*1e3b0*/  CALL.REL.NOINC `($__internal_9_$__cuda_sm70_shflsync_idx_p) ;  /* 0x000015a000007944 */ /* 0x00cfea0003c00000 */
[----:B------:R-:W-:Y:S01]  /*1e3c0*/  MOV R7, R226 ;  /* 0x000000e200077202 */ /* 0x000fe20000000f00 */
[----:B------:R-:W-:Y:S05]  /*1e3d0*/  BRA `(.L_x_859) ;  /* 0xffff8ea000007947 */ /* 0x000fea000383ffff */
.L_x_747:
[----:B------:R-:W-:Y:S01]  /*1e3e0*/  IMAD.MOV.U32 R223, RZ, RZ, R6 ;  /* 0x000000ffffdf7224 */ /* 0x000fe200078e0006 */
[----:B-1----:R-:W-:Y:S01]  /*1e3f0*/  MOV R2, 0x2 ;  /* 0x0000000200027802 */ /* 0x002fe20000000f00 */
[----:B------:R-:W-:Y:S01]  /*1e400*/  IMAD.MOV.U32 R225, RZ, RZ, 0x181f ;  /* 0x0000181fffe17424 */ /* 0x000fe200078e00ff */
[----:B------:R-:W-:Y:S02]  /*1e410*/  MOV R3, 0x1e430 ;  /* 0x0001e43000037802 */ /* 0x000fe40000000f00 */
[----:B--234-:R-:W-:Y:S05]  /*1e420*/  CALL.REL.NOINC `($__internal_9_$__cuda_sm70_shflsync_idx_p) ;  /* 0x0000153000007944 */ /* 0x01cfea0003c00000 */
[----:B------:R-:W-:Y:S01]  /*1e430*/  MOV R2, R226 ;  /* 0x000000e200027202 */ /* 0x000fe20000000f00 */
[----:B------:R-:W-:Y:S05]  /*1e440*/  BRA `(.L_x_860) ;  /* 0xffff8e5000007947 */ /* 0x000fea000383ffff */
.L_x_748:
[----:B------:R-:W-:Y:S01]  /*1e450*/  IMAD.MOV.U32 R223, RZ, RZ, R5 ;  /* 0x000000ffffdf7224 */ /* 0x000fe200078e0005 */
[----:B--2---:R-:W-:Y:S01]  /*1e460*/  MOV R2, 0x3 ;  /* 0x0000000300027802 */ /* 0x004fe20000000f00 */
[----:B------:R-:W-:Y:S01]  /*1e470*/  IMAD.MOV.U32 R225, RZ, RZ, 0x181f ;  /* 0x0000181fffe17424 */ /* 0x000fe200078e00ff */
[----:B------:R-:W-:-:S02]  /*1e480*/  MOV R3, 0x1e4a0 ;  /* 0x0001e4a000037802 */ /* 0x000fc40000000f00 */
[----:B-1-34-:R-:W-:Y:S05]  /*1e490*/  CALL.REL.NOINC `($__internal_9_$__cuda_sm70_shflsync_idx_p) ;  /* 0x000014c000007944 */ /* 0x01afea0003c00000 */
        /* <DEDUP_REMOVED lines=8> */
.L_x_749:
[----:B------:R-:W-:Y:S01]  /*1e520*/  IMAD.MOV.U32 R223, RZ, RZ, R5 ;  /* 0x000000ffffdf7224 */ /* 0x000fe200078e0005 */
[----:B--2---:R-:W-:Y:S01]  /*1e530*/  MOV R2, 0x4 ;  /* 0x0000000400027802 */ /* 0x004fe20000000f00 */
[----:B------:R-:W-:Y:S01]  /*1e540*/  IMAD.MOV.U32 R225, RZ, RZ, 0x181f ;  /* 0x0000181fffe17424 */ /* 0x000fe200078e00ff */
[----:B------:R-:W-:Y:S02]  /*1e550*/  MOV R3, 0x1e570 ;  /* 0x0001e57000037802 */ /* 0x000fe40000000f00 */
[----:B-1-34-:R-:W-:Y:S05]  /*1e560*/  CALL.REL.NOINC `($__internal_9_$__cuda_sm70_shflsync_idx_p) ;  /* 0x000013f000007944 */ /* 0x01afea0003c00000 */
[----:B------:R-:W-:Y:S01]  /*1e570*/  MOV R7, R226 ;  /* 0x000000e200077202 */ /* 0x000fe20000000f00 */
[----:B------:R-:W-:Y:S05]  /*1e580*/  BRA `(.L_x_862) ;  /* 0xffff8e2000007947 */ /* 0x000fea000383ffff */
.L_x_750:
[----:B------:R-:W-:Y:S01]  /*1e590*/  IMAD.MOV.U32 R223, RZ, RZ, R6 ;  /* 0x000000ffffdf7224 */ /* 0x000fe200078e0006 */
[----:B--2---:R-:W-:Y:S01]  /*1e5a0*/  MOV R2, 0x4 ;  /* 0x0000000400027802 */ /* 0x004fe20000000f00 */
[----:B------:R-:W-:Y:S01]  /*1e5b0*/  IMAD.MOV.U32 R225, RZ, RZ, 0x181f ;  /* 0x0000181fffe17424 */ /* 0x000fe200078e00ff */
[----:B------:R-:W-:Y:S02]  /*1e5c0*/  MOV R3, 0x1e5e0 ;  /* 0x0001e5e000037802 */ /* 0x000fe40000000f00 */
[----:B-1-34-:R-:W-:Y:S05]  /*1e5d0*/  CALL.REL.NOINC `($__internal_9_$__cuda_sm70_shflsync_idx_p) ;  /* 0x0000138000007944 */ /* 0x01afea0003c00000 */
[----:B------:R-:W-:Y:S01]  /*1e5e0*/  MOV R2, R226 ;  /* 0x000000e200027202 */ /* 0x000fe20000000f00 */
[----:B------:R-:W-:Y:S05]  /*1e5f0*/  BRA `(.L_x_863) ;  /* 0xffff8dd000007947 */ /* 0x000fea000383ffff */
.L_x_751:
[----:B------:R-:W-:Y:S01]  /*1e600*/  IMAD.MOV.U32 R223, RZ, RZ, R5 ;  /* 0x000000ffffdf7224 */ /* 0x000fe200078e0005 */
[----:B-1----:R-:W-:Y:S01]  /*1e610*/  MOV R2, 0x5 ;  /* 0x0000000500027802 */ /* 0x002fe20000000f00 */
[----:B------:R-:W-:Y:S01]  /*1e620*/  IMAD.MOV.U32 R225, RZ, RZ, 0x181f ;  /* 0x0000181fffe17424 */ /* 0x000fe200078e00ff */
[----:B------:R-:W-:-:S02]  /*1e630*/  MOV R3, 0x1e650 ;  /* 0x0001e65000037802 */ /* 0x000fc40000000f00 */
[----:B--234-:R-:W-:Y:S05]  /*1e640*/  CALL.REL.NOINC `($__internal_9_$__cuda_sm70_shflsync_idx_p) ;  /* 0x0000131000007944 */ /* 0x01cfea0003c00000 */
        /* <DEDUP_REMOVED lines=8> */
.L_x_752:
[----:B------:R-:W-:Y:S01]  /*1e6d0*/  IMAD.MOV.U32 R223, RZ, RZ, R5 ;  /* 0x000000ffffdf7224 */ /* 0x000fe200078e0005 */
[----:B--2---:R-:W-:Y:S01]  /*1e6e0*/  MOV R2, 0x6 ;  /* 0x0000000600027802 */ /* 0x004fe20000000f00 */
[----:B------:R-:W-:Y:S01]  /*1e6f0*/  IMAD.MOV.U32 R225, RZ, RZ, 0x181f ;  /* 0x0000181fffe17424 */ /* 0x000fe200078e00ff */
[----:B------:R-:W-:Y:S02]  /*1e700*/  MOV R3, 0x1e720 ;  /* 0x0001e72000037802 */ /* 0x000fe40000000f00 */
[----:B-1--4-:R-:W-:Y:S05]  /*1e710*/  CALL.REL.NOINC `($__internal_9_$__cuda_sm70_shflsync_idx_p) ;  /* 0x0000124000007944 */ /* 0x012fea0003c00000 */
[----:B------:R-:W-:Y:S01]  /*1e720*/  MOV R7, R226 ;  /* 0x000000e200077202 */ /* 0x000fe20000000f00 */
[----:B------:R-:W-:Y:S05]  /*1e730*/  BRA `(.L_x_865) ;  /* 0xffff8da000007947 */ /* 0x000fea000383ffff */
.L_x_753:
[----:B------:R-:W-:Y:S01]  /*1e740*/  IMAD.MOV.U32 R223, RZ, RZ, R6 ;  /* 0x000000ffffdf7224 */ /* 0x000fe200078e0006 */
[----:B--2---:R-:W-:Y:S01]  /*1e750*/  MOV R2, 0x6 ;  /* 0x0000000600027802 */ /* 0x004fe20000000f00 */
[----:B------:R-:W-:Y:S01]  /*1e760*/  IMAD.MOV.U32 R225, RZ, RZ, 0x181f ;  /* 0x0000181fffe17424 */ /* 0x000fe200078e00ff */
[----:B------:R-:W-:Y:S02]  /*1e770*/  MOV R3, 0x1e790 ;  /* 0x0001e79000037802 */ /* 0x000fe40000000f00 */
[----:B-1-34-:R-:W-:Y:S05]  /*1e780*/  CALL.REL.NOINC `($__internal_9_$__cuda_sm70_shflsync_idx_p) ;  /* 0x000011d000007944 */ /* 0x01afea0003c00000 */
[----:B------:R-:W-:Y:S01]  /*1e790*/  MOV R2, R226 ;  /* 0x000000e200027202 */ /* 0x000fe20000000f00 */
[----:B------:R-:W-:Y:S05]  /*1e7a0*/  BRA `(.L_x_866) ;  /* 0xffff8d5000007947 */ /* 0x000fea000383ffff */
.L_x_754:
[----:B------:R-:W-:Y:S01]  /*1e7b0*/  IMAD.MOV.U32 R223, RZ, RZ, R5 ;  /* 0x000000ffffdf7224 */ /* 0x000fe200078e0005 */
[----:B-1----:R-:W-:Y:S01]  /*1e7c0*/  MOV R2, 0x7 ;  /* 0x0000000700027802 */ /* 0x002fe20000000f00 */
[----:B------:R-:W-:Y:S01]  /*1e7d0*/  IMAD.MOV.U32 R225, RZ, RZ, 0x181f ;  /* 0x0000181fffe17424 */ /* 0x000fe200078e00ff */
[----:B------:R-:W-:-:S02]  /*1e7e0*/  MOV R3, 0x1e800 ;  /* 0x0001e80000037802 */ /* 0x000fc40000000f00 */
[----:B--2-4-:R-:W-:Y:S05]  /*1e7f0*/  CALL.REL.NOINC `($__internal_9_$__cuda_sm70_shflsync_idx_p) ;  /* 0x0000116000007944 */ /* 0x014fea0003c00000 */
        /* <DEDUP_REMOVED lines=8> */
.L_x_756:
[----:B------:R-:W-:Y:S01]  /*1e880*/  IMAD.MOV.U32 R223, RZ, RZ, R5 ;  /* 0x000000ffffdf7224 */ /* 0x000fe200078e0005 */
[----:B------:R-:W-:Y:S01]  /*1e890*/  MOV R2, RZ ;  /* 0x000000ff00027202 */ /* 0x000fe20000000f00 */
[----:B------:R-:W-:Y:S01]  /*1e8a0*/  IMAD.MOV.U32 R225, RZ, RZ, 0x1c1f ;  /* 0x00001c1fffe17424 */ /* 0x000fe200078e00ff */
[----:B------:R-:W-:Y:S02]  /*1e8b0*/  MOV R3, 0x1e8d0 ;  /* 0x0001e8d000037802 */ /* 0x000fe40000000f00 */
[----:B------:R-:W-:Y:S05]  /*1e8c0*/  CALL.REL.NOINC `($__internal_9_$__cuda_sm70_shflsync_idx_p) ;  /* 0x0000109000007944 */ /* 0x000fea0003c00000 */
[----:B------:R-:W-:Y:S01]  /*1e8d0*/  MOV R4, R226 ;  /* 0x000000e200047202 */ /* 0x000fe20000000f00 */
[----:B------:R-:W-:Y:S05]  /*1e8e0*/  BRA `(.L_x_868) ;  /* 0xffff8f3000007947 */ /* 0x000fea000383ffff */
.L_x_757:
[----:B------:R-:W-:Y:S01]  /*1e8f0*/  IMAD.MOV.U32 R223, RZ, RZ, R12 ;  /* 0x000000ffffdf7224 */ /* 0x000fe200078e000c */
[----:B------:R-:W-:Y:S01]  /*1e900*/  MOV R2, RZ ;  /* 0x000000ff00027202 */ /* 0x000fe20000000f00 */
[----:B------:R-:W-:Y:S01]  /*1e910*/  IMAD.MOV.U32 R225, RZ, RZ, 0x1c1f ;  /* 0x00001c1fffe17424 */ /* 0x000fe200078e00ff */
[----:B------:R-:W-:Y:S02]  /*1e920*/  MOV R3, 0x1e940 ;  /* 0x0001e94000037802 */ /* 0x000fe40000000f00 */
[----:B-12---:R-:W-:Y:S05]  /*1e930*/  CALL.REL.NOINC `($__internal_9_$__cuda_sm70_shflsync_idx_p) ;  /* 0x0000102000007944 */ /* 0x006fea0003c00000 */
[----:B------:R-:W-:Y:S01]  /*1e940*/  MOV R0, R226 ;  /* 0x000000e200007202 */ /* 0x000fe20000000f00 */
[----:B------:R-:W-:Y:S05]  /*1e950*/  BRA `(.L_x_869) ;  /* 0xffff8ee000007947 */ /* 0x000fea000383ffff */
.L_x_760:
[----:B------:R-:W-:Y:S01]  /*1e960*/  IMAD.MOV.U32 R223, RZ, RZ, R5 ;  /* 0x000000ffffdf7224 */ /* 0x000fe200078e0005 */
[----:B----4-:R-:W-:Y:S01]  /*1e970*/  MOV R2, 0x1 ;  /* 0x0000000100027802 */ /* 0x010fe20000000f00 */
[----:B------:R-:W-:Y:S01]  /*1e980*/  IMAD.MOV.U32 R225, RZ, RZ, 0x1c1f ;  /* 0x00001c1fffe17424 */ /* 0x000fe200078e00ff */
[----:B------:R-:W-:-:S02]  /*1e990*/  MOV R3, 0x1e9b0 ;  /* 0x0001e9b000037802 */ /* 0x000fc40000000f00 */
[----:B-123--:R-:W-:Y:S05]  /*1e9a0*/  CALL.REL.NOINC `($__internal_9_$__cuda_sm70_shflsync_idx_p) ;  /* 0x00000fb000007944 */ /* 0x00efea0003c00000 */
        /* <DEDUP_REMOVED lines=8> */
.L_x_763:
[----:B------:R-:W-:Y:S01]  /*1ea30*/  IMAD.MOV.U32 R223, RZ, RZ, R5 ;  /* 0x000000ffffdf7224 */ /* 0x000fe200078e0005 */
[----:B----4-:R-:W-:Y:S01]  /*1ea40*/  MOV R2, 0x2 ;  /* 0x0000000200027802 */ /* 0x010fe20000000f00 */
[----:B------:R-:W-:Y:S01]  /*1ea50*/  IMAD.MOV.U32 R225, RZ, RZ, 0x1c1f ;  /* 0x00001c1fffe17424 */ /* 0x000fe200078e00ff */
[----:B------:R-:W-:Y:S02]  /*1ea60*/  MOV R3, 0x1ea80 ;  /* 0x0001ea8000037802 */ /* 0x000fe40000000f00 */
[----:B-123--:R-:W-:Y:S05]  /*1ea70*/  CALL.REL.NOINC `($__internal_9_$__cuda_sm70_shflsync_idx_p) ;  /* 0x00000ee000007944 */ /* 0x00efea0003c00000 */
[----:B------:R-:W-:Y:S01]  /*1ea80*/  MOV R4, R226 ;  /* 0x000000e200047202 */ /* 0x000fe20000000f00 */
[----:B------:R-:W-:Y:S05]  /*1ea90*/  BRA `(.L_x_871) ;  /* 0xffff951000007947 */ /* 0x000fea000383ffff */
.L_x_764:
[----:B------:R-:W-:Y:S01]  /*1eaa0*/  IMAD.MOV.U32 R223, RZ, RZ, R12 ;  /* 0x000000ffffdf7224 */ /* 0x000fe200078e000c */
[----:B----4-:R-:W-:Y:S01]  /*1eab0*/  MOV R2, 0x2 ;  /* 0x0000000200027802 */ /* 0x010fe20000000f00 */
[----:B------:R-:W-:Y:S01]  /*1eac0*/  IMAD.MOV.U32 R225, RZ, RZ, 0x1c1f ;  /* 0x00001c1fffe17424 */ /* 0x000fe200078e00ff */
[----:B------:R-:W-:Y:S02]  /*1ead0*/  MOV R3, 0x1eaf0 ;  /* 0x0001eaf000037802 */ /* 0x000fe40000000f00 */
[----:B-123--:R-:W-:Y:S05]  /*1eae0*/  CALL.REL.NOINC `($__internal_9_$__cuda_sm70_shflsync_idx_p) ;  /* 0x00000e7000007944 */ /* 0x00efea0003c00000 */
[----:B------:R-:W-:Y:S01]  /*1eaf0*/  MOV R0, R226 ;  /* 0x000000e200007202 */ /* 0x000fe20000000f00 */
[----:B------:R-:W-:Y:S05]  /*1eb00*/  BRA `(.L_x_872) ;  /* 0xffff94c000007947 */ /* 0x000fea000383ffff */
.L_x_767:
        /* <DEDUP_REMOVED lines=13> */
.L_x_771:
[----:B------:R-:W-:Y:S01]  /*1ebe0*/  IMAD.MOV.U32 R223, RZ, RZ, R5 ;  /* 0x000000ffffdf7224 */ /* 0x000fe200078e0005 */
[----:B------:R-:W-:Y:S01]  /*1ebf0*/  MOV R2, RZ ;  /* 0x000000ff00027202 */ /* 0x000fe20000000f00 */
[----:B------:R-:W-:Y:S01]  /*1ec00*/  IMAD.MOV.U32 R225, RZ, RZ, 0x181f ;  /* 0x0000181fffe17424 */ /* 0x000fe200078e00ff */
[----:B------:R-:W-:Y:S02]  /*1ec10*/  MOV R3, 0x1ec30 ;  /* 0x0001ec3000037802 */ /* 0x000fe40000000f00 */
[----:B------:R-:W-:Y:S05]  /*1ec20*/  CALL.REL.NOINC `($__internal_9_$__cuda_sm70_shflsync_idx_p) ;  /* 0x00000d3000007944 */ /* 0x000fea0003c00000 */
[----:B------:R-:W-:Y:S01]  /*1ec30*/  MOV R7, R226 ;  /* 0x000000e200077202 */ /* 0x000fe20000000f00 */
[----:B------:R-:W-:Y:S05]  /*1ec40*/  BRA `(.L_x_874) ;  /* 0xffffa26000007947 */ /* 0x000fea000383ffff */
.L_x_772:
[----:B------:R-:W-:Y:S01]  /*1ec50*/  IMAD.MOV.U32 R223, RZ, RZ, R6 ;  /* 0x000000ffffdf7224 */ /* 0x000fe200078e0006 */
[----:B------:R-:W-:Y:S01]  /*1ec60*/  MOV R2, RZ ;  /* 0x000000ff00027202 */ /* 0x000fe20000000f00 */
[----:B------:R-:W-:Y:S01]  /*1ec70*/  IMAD.MOV.U32 R225, RZ, RZ, 0x181f ;  /* 0x0000181fffe17424 */ /* 0x000fe200078e00ff */
[----:B------:R-:W-:Y:S02]  /*1ec80*/  MOV R3, 0x1eca0 ;  /* 0x0001eca000037802 */ /* 0x000fe40000000f00 */
[----:B-12---:R-:W-:Y:S05]  /*1ec90*/  CALL.REL.NOINC `($__internal_9_$__cuda_sm70_shflsync_idx_p) ;  /* 0x00000cc000007944 */ /* 0x006fea0003c00000 */
[----:B------:R-:W-:Y:S01]  /*1eca0*/  MOV R2, R226 ;  /* 0x000000e200027202 */ /* 0x000fe20000000f00 */
[----:B------:R-:W-:Y:S05]  /*1ecb0*/  BRA `(.L_x_875) ;  /* 0xffffa21000007947 */ /* 0x000fea000383ffff */
.L_x_773:
        /* <DEDUP_REMOVED lines=13> */
.L_x_774:
[----:B------:R-:W-:Y:S01]  /*1ed90*/  IMAD.MOV.U32 R223, RZ, RZ, R5 ;  /* 0x000000ffffdf7224 */ /* 0x000fe200078e0005 */
[----:B-1----:R-:W-:Y:S01]  /*1eda0*/  MOV R2, 0x2 ;  /* 0x0000000200027802 */ /* 0x002fe20000000f00 */
[----:B------:R-:W-:Y:S01]  /*1edb0*/  IMAD.MOV.U32 R225, RZ, RZ, 0x181f ;  /* 0x0000181fffe17424 */ /* 0x000fe200078e00ff */
[----:B------:R-:W-:Y:S02]  /*1edc0*/  MOV R3, 0x1ede0 ;  /* 0x0001ede000037802 */ /* 0x000fe40000000f00 */
[----:B--23--:R-:W-:Y:S05]  /*1edd0*/  CALL.REL.NOINC `($__internal_9_$__cuda_sm70_shflsync_idx_p) ;  /* 0x00000b8000007944 */ /* 0x00cfea0003c00000 */
[----:B------:R-:W-:Y:S01]  /*1ede0*/  MOV R7, R226 ;  /* 0x000000e200077202 */ /* 0x000fe20000000f00 */
[----:B------:R-:W-:Y:S05]  /*1edf0*/  BRA `(.L_x_877) ;  /* 0xffffa24000007947 */ /* 0x000fea000383ffff */
.L_x_775:
[----:B------:R-:W-:Y:S01]  /*1ee00*/  IMAD.MOV.U32 R223, RZ, RZ, R6 ;  /* 0x000000ffffdf7224 */ /* 0x000fe200078e0006 */
[----:B-1----:R-:W-:Y:S01]  /*1ee10*/  MOV R2, 0x2 ;  /* 0x0000000200027802 */ /* 0x002fe20000000f00 */
[----:B------:R-:W-:Y:S01]  /*1ee20*/  IMAD.MOV.U32 R225, RZ, RZ, 0x181f ;  /* 0x0000181fffe17424 */ /* 0x000fe200078e00ff */
[----:B------:R-:W-:Y:S02]  /*1ee30*/  MOV R3, 0x1ee50 ;  /* 0x0001ee5000037802 */ /* 0x000fe40000000f00 */
[----:B--234-:R-:W-:Y:S05]  /*1ee40*/  CALL.REL.NOINC `($__internal_9_$__cuda_sm70_shflsync_idx_p) ;  /* 0x00000b1000007944 */ /* 0x01cfea0003c00000 */
[----:B------:R-:W-:Y:S01]  /*1ee50*/  MOV R2, R226 ;  /* 0x000000e200027202 */ /* 0x000fe20000000f00 */
[----:B------:R-:W-:Y:S05]  /*1ee60*/  BRA `(.L_x_878) ;  /* 0xffffa1f000007947 */ /* 0x000fea000383ffff */
.L_x_776:
        /* <DEDUP_REMOVED lines=13> */
.L_x_777:
[----:B------:R-:W-:Y:S01]  /*1ef40*/  IMAD.MOV.U32 R223, RZ, RZ, R5 ;  /* 0x000000ffffdf7224 */ /* 0x000fe200078e0005 */
[----:B--2---:R-:W-:Y:S01]  /*1ef50*/  MOV R2, 0x4 ;  /* 0x0000000400027802 */ /* 0x004fe20000000f00 */
[----:B------:R-:W-:Y:S01]  /*1ef60*/  IMAD.MOV.U32 R225, RZ, RZ, 0x181f ;  /* 0x0000181fffe17424 */ /* 0x000fe200078e00ff */
[----:B------:R-:W-:Y:S02]  /*1ef70*/  MOV R3, 0x1ef90 ;  /* 0x0001ef9000037802 */ /* 0x000fe40000000f00 */
[----:B-1-34-:R-:W-:Y:S05]  /*1ef80*/  CALL.REL.NOINC `($__internal_9_$__cuda_sm70_shflsync_idx_p) ;  /* 0x000009d000007944 */ /* 0x01afea0003c00000 */
[----:B------:R-:W-:Y:S01]  /*1ef90*/  MOV R7, R226 ;  /* 0x000000e200077202 */ /* 0x000fe20000000f00 */
[----:B------:R-:W-:Y:S05]  /*1efa0*/  BRA `(.L_x_880) ;  /* 0xffffa1c000007947 */ /* 0x000fea000383ffff */
.L_x_778:
[----:B------:R-:W-:Y:S01]  /*1efb0*/  IMAD.MOV.U32 R223, RZ, RZ, R6 ;  /* 0x000000ffffdf7224 */ /* 0x000fe200078e0006 */
[----:B--2---:R-:W-:Y:S01]  /*1efc0*/  MOV R2, 0x4 ;  /* 0x0000000400027802 */ /* 0x004fe20000000f00 */
[----:B------:R-:W-:Y:S01]  /*1efd0*/  IMAD.MOV.U32 R225, RZ, RZ, 0x181f ;  /* 0x0000181fffe17424 */ /* 0x000fe200078e00ff */
[----:B------:R-:W-:Y:S02]  /*1efe0*/  MOV R3, 0x1f000 ;  /* 0x0001f00000037802 */ /* 0x000fe40000000f00 */
[----:B-1-34-:R-:W-:Y:S05]  /*1eff0*/  CALL.REL.NOINC `($__internal_9_$__cuda_sm70_shflsync_idx_p) ;  /* 0x0000096000007944 */ /* 0x01afea0003c00000 */
[----:B------:R-:W-:Y:S01]  /*1f000*/  MOV R2, R226 ;  /* 0x000000e200027202 */ /* 0x000fe20000000f00 */
[----:B------:R-:W-:Y:S05]  /*1f010*/  BRA `(.L_x_881) ;  /* 0xffffa17000007947 */ /* 0x000fea000383ffff */
.L_x_779:
        /* <DEDUP_REMOVED lines=13> */
.L_x_780:
[----:B------:R-:W-:Y:S01]  /*1f0f0*/  IMAD.MOV.U32 R223, RZ, RZ, R5 ;  /* 0x000000ffffdf7224 */ /* 0x000fe200078e0005 */
[----:B--2---:R-:W-:Y:S01]  /*1f100*/  MOV R2, 0x6 ;  /* 0x0000000600027802 */ /* 0x004fe20000000f00 */
[----:B------:R-:W-:Y:S01]  /*1f110*/  IMAD.MOV.U32 R225, RZ, RZ, 0x181f ;  /* 0x0000181fffe17424 */ /* 0x000fe200078e00ff */
[----:B------:R-:W-:Y:S02]  /*1f120*/  MOV R3, 0x1f140 ;  /* 0x0001f14000037802 */ /* 0x000fe40000000f00 */
[----:B-1--4-:R-:W-:Y:S05]  /*1f130*/  CALL.REL.NOINC `($__internal_9_$__cuda_sm70_shflsync_idx_p) ;  /* 0x0000082000007944 */ /* 0x012fea0003c00000 */
[----:B------:R-:W-:Y:S01]  /*1f140*/  MOV R7, R226 ;  /* 0x000000e200077202 */ /* 0x000fe20000000f00 */
[----:B------:R-:W-:Y:S05]  /*1f150*/  BRA `(.L_x_883) ;  /* 0xffffa14000007947 */ /* 0x000fea000383ffff */
.L_x_781:
[----:B------:R-:W-:Y:S01]  /*1f160*/  IMAD.MOV.U32 R223, RZ, RZ, R6 ;  /* 0x000000ffffdf7224 */ /* 0x000fe200078e0006 */
[----:B--2---:R-:W-:Y:S01]  /*1f170*/  MOV R2, 0x6 ;  /* 0x0000000600027802 */ /* 0x004fe20000000f00 */
[----:B------:R-:W-:Y:S01]  /*1f180*/  IMAD.MOV.U32 R225, RZ, RZ, 0x181f ;  /* 0x0000181fffe17424 */ /* 0x000fe200078e00ff */
[----:B------:R-:W-:Y:S02]  /*1f190*/  MOV R3, 0x1f1b0 ;  /* 0x0001f1b000037802 */ /* 0x000fe40000000f00 */
[----:B-1-34-:R-:W-:Y:S05]  /*1f1a0*/  CALL.REL.NOINC `($__internal_9_$__cuda_sm70_shflsync_idx_p) ;  /* 0x000007b000007944 */ /* 0x01afea0003c00000 */
[----:B------:R-:W-:Y:S01]  /*1f1b0*/  MOV R2, R226 ;  /* 0x000000e200027202 */ /* 0x000fe20000000f00 */
[----:B------:R-:W-:Y:S05]  /*1f1c0*/  BRA `(.L_x_884) ;  /* 0xffffa0f000007947 */ /* 0x000fea000383ffff */
.L_x_782:
        /* <DEDUP_REMOVED lines=13> */
.L_x_784:
[----:B------:R-:W-:Y:S01]  /*1f2a0*/  IMAD.MOV.U32 R223, RZ, RZ, R60 ;  /* 0x000000ffffdf7224 */ /* 0x000fe200078e003c */
[----:B------:R-:W-:Y:S01]  /*1f2b0*/  MOV R2, RZ ;  /* 0x000000ff00027202 */ /* 0x000fe20000000f00 */
[----:B------:R-:W-:Y:S01]  /*1f2c0*/  IMAD.MOV.U32 R225, RZ, RZ, 0x1f ;  /* 0x0000001fffe17424 */ /* 0x000fe200078e00ff */
[----:B------:R-:W-:Y:S02]  /*1f2d0*/  MOV R3, 0x1f2f0 ;  /* 0x0001f2f000037802 */ /* 0x000fe40000000f00 */
[----:B------:R-:W-:Y:S05]  /*1f2e0*/  CALL.REL.NOINC `($__internal_9_$__cuda_sm70_shflsync_idx_p) ;  /* 0x0000067000007944 */ /* 0x000fea0003c00000 */
[----:B------:R-:W-:Y:S01]  /*1f2f0*/  MOV R9, R226 ;  /* 0x000000e200097202 */ /* 0x000fe20000000f00 */
[----:B------:R-:W-:Y:S05]  /*1f300*/  BRA `(.L_x_886) ;  /* 0xffffa1a000007947 */ /* 0x000fea000383ffff */
.L_x_785:
[----:B------:R-:W-:Y:S01]  /*1f310*/  IMAD.MOV.U32 R223, RZ, RZ, R60 ;  /* 0x000000ffffdf7224 */ /* 0x000fe200078e003c */
[----:B------:R-:W-:Y:S01]  /*1f320*/  MOV R2, 0x1 ;  /* 0x0000000100027802 */ /* 0x000fe20000000f00 */
[----:B------:R-:W-:Y:S01]  /*1f330*/  IMAD.MOV.U32 R225, RZ, RZ, 0x1f ;  /* 0x0000001fffe17424 */ /* 0x000fe200078e00ff */
[----:B------:R-:W-:Y:S02]  /*1f340*/  MOV R3, 0x1f360 ;  /* 0x0001f36000037802 */ /* 0x000fe40000000f00 */
[----:B-12---:R-:W-:Y:S05]  /*1f350*/  CALL.REL.NOINC `($__internal_9_$__cuda_sm70_shflsync_idx_p) ;  /* 0x0000060000007944 */ /* 0x006fea0003c00000 */
[----:B------:R-:W-:Y:S01]  /*1f360*/  MOV R8, R226 ;  /* 0x000000e200087202 */ /* 0x000fe20000000f00 */
[----:B------:R-:W-:Y:S05]  /*1f370*/  BRA `(.L_x_887) ;  /* 0xffffa15000007947 */ /* 0x000fea000383ffff */
.L_x_786:
[----:B------:R-:W-:Y:S02]  /*1f380*/  MOV R2, 0x1 ;  /* 0x0000000100027802 */ /* 0x000fe40000000f00 */
[----:B------:R-:W-:-:S02]  /*1f390*/  MOV R3, 0x1f3b0 ;  /* 0x0001f3b000037802 */ /* 0x000fc40000000f00 */
[----:B-1234-:R-:W-:Y:S05]  /*1f3a0*/  CALL.REL.NOINC `($__internal_10_$__cuda_sm70_shflsync_up_p) ;  /* 0x0000061000007944 */ /* 0x01efea0003c00000 */
[----:B------:R-:W-:Y:S05]  /*1f3b0*/  BRA `(.L_x_888) ;  /* 0xffffa24000007947 */ /* 0x000fea000383ffff */
.L_x_787:
[----:B------:R-:W-:Y:S02]  /*1f3c0*/  MOV R2, 0x2 ;  /* 0x0000000200027802 */ /* 0x000fe40000000f00 */
[----:B------:R-:W-:-:S02]  /*1f3d0*/  MOV R3, 0x1f3f0 ;  /* 0x0001f3f000037802 */ /* 0x000fc40000000f00 */
[----:B--2-4-:R-:W-:Y:S05]  /*1f3e0*/  CALL.REL.NOINC `($__internal_10_$__cuda_sm70_shflsync_up_p) ;  /* 0x000005d000007944 */ /* 0x014fea0003c00000 */
        /* <DEDUP_REMOVED lines=24> */
.L_x_791:
[----:B------:R-:W-:Y:S02]  /*1f570*/  MOV R2, 0x1 ;  /* 0x0000000100027802 */ /* 0x000fe40000000f00 */
[----:B------:R-:W-:Y:S02]  /*1f580*/  MOV R3, 0x1f5a0 ;  /* 0x0001f5a000037802 */ /* 0x000fe40000000f00 */
[----:B------:R-:W-:Y:S05]  /*1f590*/  CALL.REL.NOINC `($__internal_10_$__cuda_sm70_shflsync_up_p) ;  /* 0x0000042000007944 */ /* 0x000fea0003c00000 */
[----:B------:R-:W-:Y:S01]  /*1f5a0*/  MOV R2, R4 ;  /* 0x0000000400027202 */ /* 0x000fe20000000f00 */
[----:B------:R-:W-:Y:S05]  /*1f5b0*/  BRA `(.L_x_890) ;  /* 0xffffa2a000007947 */ /* 0x000fea000383ffff */
.L_x_792:
        /* <DEDUP_REMOVED lines=27> */
.L_x_794:
[----:B------:R-:W-:Y:S02]  /*1f770*/  SEL R0, RZ, 0x1, P0 ;  /* 0x00000001ff007807 */ /* 0x000fe40000000000 */
[----:B------:R-:W-:Y:S02]  /*1f780*/  MOV R2, 0x1f7a0 ;  /* 0x0001f7a000027802 */ /* 0x000fe40000000f00 */
[----:B-1----:R-:W-:Y:S05]  /*1f790*/  CALL.REL.NOINC `($__internal_11_$__cuda_sm70_votesync_ballot) ;  /* 0x0000029000007944 */ /* 0x002fea0003c00000 */
[----:B------:R-:W-:Y:S01]  /*1f7a0*/  MOV R10, R0 ;  /* 0x00000000000a7202 */ /* 0x000fe20000000f00 */
[----:B------:R-:W-:Y:S05]  /*1f7b0*/  BRA `(.L_x_892) ;  /* 0xffffa23000007947 */ /* 0x000fea000383ffff */
.L_x_795:
[----:B------:R-:W-:Y:S01]  /*1f7c0*/  IMAD.MOV.U32 R223, RZ, RZ, R6 ;  /* 0x000000ffffdf7224 */ /* 0x000fe200078e0006 */
[----:B--2---:R-:W-:Y:S01]  /*1f7d0*/  MOV R2, R0 ;  /* 0x0000000000027202 */ /* 0x004fe20000000f00 */
[----:B------:R-:W-:Y:S01]  /*1f7e0*/  IMAD.MOV.U32 R225, RZ, RZ, 0x1f ;  /* 0x0000001fffe17424 */ /* 0x000fe200078e00ff */
[----:B------:R-:W-:Y:S02]  /*1f7f0*/  MOV R3, 0x1f810 ;  /* 0x0001f81000037802 */ /* 0x000fe40000000f00 */
[----:B-1----:R-:W-:Y:S05]  /*1f800*/  CALL.REL.NOINC `($__internal_9_$__cuda_sm70_shflsync_idx_p) ;  /* 0x0000015000007944 */ /* 0x002fea0003c00000 */
[----:B------:R-:W-:Y:S01]  /*1f810*/  IMAD.MOV.U32 R8, RZ, RZ, R226 ;  /* 0x000000ffff087224 */ /* 0x000fe200078e00e2 */
[----:B------:R-:W-:Y:S01]  /*1f820*/  MOV R2, R0 ;  /* 0x0000000000027202 */ /* 0x000fe20000000f00 */
[----:B------:R-:W-:Y:S01]  /*1f830*/  IMAD.MOV.U32 R223, RZ, RZ, R7 ;  /* 0x000000ffffdf7224 */ /* 0x000fe200078e0007 */
[----:B------:R-:W-:-:S02]  /*1f840*/  MOV R225, 0x1f ;  /* 0x0000001f00e17802 */ /* 0x000fc40000000f00 */
[----:B------:R-:W-:Y:S02]  /*1f850*/  MOV R3, 0x1f870 ;  /* 0x0001f87000037802 */ /* 0x000fe40000000f00 */
[----:B------:R-:W-:Y:S05]  /*1f860*/  CALL.REL.NOINC `($__internal_9_$__cuda_sm70_shflsync_idx_p) ;  /* 0x000000f000007944 */ /* 0x000fea0003c00000 */
[----:B------:R-:W-:Y:S01]  /*1f870*/  MOV R7, R226 ;  /* 0x000000e200077202 */ /* 0x000fe20000000f00 */
[----:B------:R-:W-:Y:S05]  /*1f880*/  BRA `(.L_x_893) ;  /* 0xffffa1d000007947 */ /* 0x000fea000383ffff */
.L_x_798:
[----:B------:R-:W-:Y:S01]  /*1f890*/  IMAD.MOV.U32 R223, RZ, RZ, R4 ;  /* 0x000000ffffdf7224 */ /* 0x000fe200078e0004 */
[----:B--2---:R-:W-:Y:S01]  /*1f8a0*/  MOV R2, R0 ;  /* 0x0000000000027202 */ /* 0x004fe20000000f00 */
[----:B------:R-:W-:Y:S01]  /*1f8b0*/  IMAD.MOV.U32 R225, RZ, RZ, 0x1f ;  /* 0x0000001fffe17424 */ /* 0x000fe200078e00ff */
[----:B------:R-:W-:Y:S02]  /*1f8c0*/  MOV R3, 0x1f8e0 ;  /* 0x0001f8e000037802 */ /* 0x000fe40000000f00 */
[----:B-1--4-:R-:W-:Y:S05]  /*1f8d0*/  CALL.REL.NOINC `($__internal_9_$__cuda_sm70_shflsync_idx_p) ;  /* 0x0000008000007944 */ /* 0x012fea0003c00000 */
[----:B------:R-:W-:Y:S01]  /*1f8e0*/  MOV R11, R226 ;  /* 0x000000e2000b7202 */ /* 0x000fe20000000f00 */
[----:B------:R-:W-:Y:S05]  /*1f8f0*/  BRA `(.L_x_797) ;  /* 0xffffa1c000007947 */ /* 0x000fea000383ffff */
        .weak           $__internal_8_$__cuda_sm70_shflsync_bfly_p
        .type           $__internal_8_$__cuda_sm70_shflsync_bfly_p,@function
        .size           $__internal_8_$__cuda_sm70_shflsync_bfly_p,($__internal_9_$__cuda_sm70_shflsync_idx_p - $__internal_8_$__cuda_sm70_shflsync_bfly_p)
$__internal_8_$__cuda_sm70_shflsync_bfly_p:
[----:B------:R-:W-:Y:S02]  /*1f900*/  MOV R225, 0x1f ;  /* 0x0000001f00e17802 */ /* 0x000fe40000000f00 */
[----:B------:R-:W-:-:S04]  /*1f910*/  MOV R226, 0xffffffff ;  /* 0xffffffff00e27802 */ /* 0x000fc80000000f00 */
[----:B------:R-:W-:Y:S04]  /*1f920*/  WARPSYNC R226 ;  /* 0x000000e200007348 */ /* 0x000fe80003800000 */
[----:B------:R1:W2:Y:S02]  /*1f930*/  SHFL.BFLY PT, R225, R92, R3, R225 ;  /* 0x0c0000035ce17389 */ /* 0x0002a400000e00e1 */
[----:B-1----:R-:W-:-:S04]  /*1f940*/  MOV R3, 0x0 ;  /* 0x0000000000037802 */ /* 0x002fc80000000f00 */
[----:B--2---:R-:W-:Y:S05]  /*1f950*/  RET.REL.NODEC R2 `(_ZN7cutlass13device_kernelIN5flash19enable_sm80_to_sm89INS1_16FlashAttnFwdSm80INS1_25CollectiveMainloopFwdSm80ILi4ELi1ELb0EN4cute5tupleIJNS5_1CILi128EEENS7_ILi80EEENS7_ILi64EEEEEELi64ENS_10bfloat16_tEfNS_4arch4Sm80ELb0ELb1ELb0ELb1ELb1ELb0ELb1ELb1EEENS1_21CollectiveEpilogueFwdINS6_IJS8_SA_S9_EEENS6_IJNS7_ILi1EEESI_SI_EEESC_SE_Li128ELb1ELb1ELb1ELb0EEENS1_36VarlenDynamicPersistentTileSchedulerILi128ELi80ELi128ELi128ELb1ELb1ELb0ELb1ELb0ELb1EEEEEEEEEvNT_6ParamsE) ;  /* 0xfffe06a002007950 */ /* 0x004fea0003c3ffff */
        .weak           $__internal_9_$__cuda_sm70_shflsync_idx_p
        .type           $__internal_9_$__cuda_sm70_shflsync_idx_p,@function
        .size           $__internal_9_$__cuda_sm70_shflsync_idx_p,($__internal_10_$__cuda_sm70_shflsync_up_p - $__internal_9_$__cuda_sm70_shflsync_idx_p)
$__internal_9_$__cuda_sm70_shflsync_idx_p:
[----:B------:R-:W-:-:S04]  /*1f960*/  MOV R226, 0xffffffff ;  /* 0xffffffff00e27802 */ /* 0x000fc80000000f00 */
[----:B------:R-:W-:Y:S04]  /*1f970*/  WARPSYNC R226 ;  /* 0x000000e200007348 */ /* 0x000fe80003800000 */
[----:B------:R1:W2:Y:S02]  /*1f980*/  SHFL.IDX PT, R226, R223, R2, R225 ;  /* 0x00000002dfe27389 */ /* 0x0002a400000e00e1 */
[----:B-1----:R-:W-:Y:S02]  /*1f990*/  MOV R2, R3 ;  /* 0x0000000300027202 */ /* 0x002fe40000000f00 */
[----:B------:R-:W-:-:S04]  /*1f9a0*/  MOV R3, 0x0 ;  /* 0x0000000000037802 */ /* 0x000fc80000000f00 */
[----:B--2---:R-:W-:Y:S05]  /*1f9b0*/  RET.REL.NODEC R2 `(_ZN7cutlass13device_kernelIN5flash19enable_sm80_to_sm89INS1_16FlashAttnFwdSm80INS1_25CollectiveMainloopFwdSm80ILi4ELi1ELb0EN4cute5tupleIJNS5_1CILi128EEENS7_ILi80EEENS7_ILi64EEEEEELi64ENS_10bfloat16_tEfNS_4arch4Sm80ELb0ELb1ELb0ELb1ELb1ELb0ELb1ELb1EEENS1_21CollectiveEpilogueFwdINS6_IJS8_SA_S9_EEENS6_IJNS7_ILi1EEESI_SI_EEESC_SE_Li128ELb1ELb1ELb1ELb0EEENS1_36VarlenDynamicPersistentTileSchedulerILi128ELi80ELi128ELi128ELb1ELb1ELb0ELb1ELb0ELb1EEEEEEEEEvNT_6ParamsE) ;  /* 0xfffe064002007950 */ /* 0x004fea0003c3ffff */
        .weak           $__internal_10_$__cuda_sm70_shflsync_up_p
        .type           $__internal_10_$__cuda_sm70_shflsync_up_p,@function
        .size           $__internal_10_$__cuda_sm70_shflsync_up_p,($__internal_11_$__cuda_sm70_votesync_ballot - $__internal_10_$__cuda_sm70_shflsync_up_p)
$__internal_10_$__cuda_sm70_shflsync_up_p:
[----:B------:R-:W-:Y:S02]  /*1f9c0*/  IMAD.MOV.U32 R4, RZ, RZ, RZ ;  /* 0x000000ffff047224 */ /* 0x000fe400078e00ff */
[----:B------:R-:W-:-:S04]  /*1f9d0*/  IMAD.MOV.U32 R10, RZ, RZ, -0x1 ;  /* 0xffffffffff0a7424 */ /* 0x000fc800078e00ff */
[----:B------:R-:W-:Y:S04]  /*1f9e0*/  WARPSYNC R10 ;  /* 0x0000000a00007348 */ /* 0x000fe80003800000 */
[----:B------:R1:W2:Y:S02]  /*1f9f0*/  SHFL.UP PT, R4, R0, R2, R4 ;  /* 0x0400000200047389 */ /* 0x0002a400000e0004 */
[----:B-1----:R-:W-:Y:S02]  /*1fa00*/  MOV R2, R3 ;  /* 0x0000000300027202 */ /* 0x002fe40000000f00 */
[----:B------:R-:W-:-:S04]  /*1fa10*/  MOV R3, 0x0 ;  /* 0x0000000000037802 */ /* 0x000fc80000000f00 */
[----:B--2---:R-:W-:Y:S05]  /*1fa20*/  RET.REL.NODEC R2 `(_ZN7cutlass13device_kernelIN5flash19enable_sm80_to_sm89INS1_16FlashAttnFwdSm80INS1_25CollectiveMainloopFwdSm80ILi4ELi1ELb0EN4cute5tupleIJNS5_1CILi128EEENS7_ILi80EEENS7_ILi64EEEEEELi64ENS_10bfloat16_tEfNS_4arch4Sm80ELb0ELb1ELb0ELb1ELb1ELb0ELb1ELb1EEENS1_21CollectiveEpilogueFwdINS6_IJS8_SA_S9_EEENS6_IJNS7_ILi1EEESI_SI_EEESC_SE_Li128ELb1ELb1ELb1ELb0EEENS1_36VarlenDynamicPersistentTileSchedulerILi128ELi80ELi128ELi128ELb1ELb1ELb0ELb1ELb0ELb1EEEEEEEEEvNT_6ParamsE) ;  /* 0xfffe05d002007950 */ /* 0x004fea0003c3ffff */
        .weak           $__internal_11_$__cuda_sm70_votesync_ballot
        .type           $__internal_11_$__cuda_sm70_votesync_ballot,@function
        .size           $__internal_11_$__cuda_sm70_votesync_ballot,(.L_x_1921 - $__internal_11_$__cuda_sm70_votesync_ballot)
$__internal_11_$__cuda_sm70_votesync_ballot:
[----:B------:R-:W-:Y:S01]  /*1fa30*/  ISETP.NE.U32.AND P0, PT, R0, 0x1, PT ;  /* 0x000000010000780c */ /* 0x000fe20003f05070 */
[----:B------:R-:W-:-:S04]  /*1fa40*/  IMAD.MOV.U32 R3, RZ, RZ, -0x1 ;  /* 0xffffffffff037424 */ /* 0x000fc800078e00ff */
[----:B------:R-:W-:Y:S08]  /*1fa50*/  WARPSYNC R3 ;  /* 0x0000000300007348 */ /* 0x000ff00003800000 */
[----:B------:R-:W-:-:S04]  /*1fa60*/  VOTE.ANY R0, PT, !P0 ;  /* 0x0000000000007806 */ /* 0x000fc800040e0100 */
[----:B------:R-:W-:Y:S01]  /*1fa70*/  LOP3.LUT R0, R0, R3, RZ, 0xc0, !PT ;  /* 0x0000000300007212 */ /* 0x000fe200078ec0ff */
[----:B------:R-:W-:-:S04]  /*1fa80*/  IMAD.MOV.U32 R3, RZ, RZ, 0x0 ;  /* 0x00000000ff037424 */ /* 0x000fc800078e00ff */
[----:B------:R-:W-:Y:S05]  /*1fa90*/  RET.REL.NODEC R2 `(_ZN7cutlass13device_kernelIN5flash19enable_sm80_to_sm89INS1_16FlashAttnFwdSm80INS1_25CollectiveMainloopFwdSm80ILi4ELi1ELb0EN4cute5tupleIJNS5_1CILi128EEENS7_ILi80EEENS7_ILi64EEEEEELi64ENS_10bfloat16_tEfNS_4arch4Sm80ELb0ELb1ELb0ELb1ELb1ELb0ELb1ELb1EEENS1_21CollectiveEpilogueFwdINS6_IJS8_SA_S9_EEENS6_IJNS7_ILi1EEESI_SI_EEESC_SE_Li128ELb1ELb1ELb1ELb0EEENS1_36VarlenDynamicPersistentTileSchedulerILi128ELi80ELi128ELi128ELb1ELb1ELb0ELb1ELb0ELb1EEEEEEEEEvNT_6ParamsE) ;  /* 0xfffe056002007950 */ /* 0x000fea0003c3ffff */
.L_x_894:
        /* <DEDUP_REMOVED lines=14> */
.L_x_1921:


//--------------------- .text._ZN7cutlass13device_kernelIN5flash19enable_sm80_to_sm89INS1_16FlashAttnFwdSm80INS1_25CollectiveMainloopFwdSm80ILi4ELi1ELb0EN4cute5tupleIJNS5_1CILi128EEENS7_ILi80EEENS7_ILi64EEEEEELi64ENS_10bfloat16_tEfNS_4arch4Sm80ELb0ELb1ELb0ELb1ELb1ELb1ELb1ELb1EEENS1_21CollectiveEpilogueFwdINS6_IJS8_SA_S9_EEENS6_IJNS7_ILi1EEESI_SI_EEESC_SE_Li128ELb1ELb1ELb1ELb0EEENS1_36VarlenDynamicPersistentTileSchedulerILi128ELi80ELi128ELi128ELb1ELb1ELb0ELb1ELb0ELb1EEEEEEEEEvNT_6ParamsE --------------------------
	.section	.text._ZN7cutlass13device_kernelIN5flash19enable_sm80_to_sm89INS1_16FlashAttnFwdSm80INS1_25CollectiveMainloopFwdSm80ILi4ELi1ELb0EN4cute5tupleIJNS5_1CILi128EEENS7_ILi80EEENS7_ILi64EEEEEELi64ENS_10bfloat16_tEfNS_4arch4Sm80ELb0ELb1ELb0ELb1ELb1ELb1ELb1ELb1EEENS1_21CollectiveEpilogueFwdINS6_IJS8_SA_S9_EEENS6_IJNS7_ILi1EEESI_SI_EEESC_SE_Li128ELb1ELb1ELb1ELb0EEENS1_36VarlenDynamicPersistentTileSchedulerILi128ELi80ELi128ELi128ELb1ELb1ELb0ELb1ELb0ELb1EEEEEEEEEvNT_6ParamsE,"ax",@progbits
	.sectioninfo	@"SHI_REGISTERS=255"
	.align	128
.text._ZN7cutlass13device_kernelIN5flash19enable_sm80_to_sm89INS1_16FlashAttnFwdSm80INS1_25CollectiveMainloopFwdSm80ILi4ELi1ELb0EN4cute5tupleIJNS5_1CILi128EEENS7_ILi80EEENS7_ILi64EEEEEELi64ENS_10bfloat16_tEfNS_4arch4Sm80ELb0ELb1ELb0ELb1ELb1ELb1ELb1ELb1EEENS1_21CollectiveEpilogueFwdINS6_IJS8_SA_S9_EEENS6_IJNS7_ILi1EEESI_SI_EEESC_SE_Li128ELb1ELb1ELb1ELb0EEENS1_36VarlenDynamicPersistentTileSchedulerILi128ELi80ELi128ELi128ELb1ELb1ELb0ELb1ELb0ELb1EEEEEEEEEvNT_6ParamsE:
        .type           _ZN7cutlass13device_kernelIN5flash19enable_sm80_to_sm89INS1_16FlashAttnFwdSm80INS1_25CollectiveMainloopFwdSm80ILi4ELi1ELb0EN4cute5tupleIJNS5_1CILi128EEENS7_ILi80EEENS7_ILi64EEEEEELi64ENS_10bfloat16_tEfNS_4arch4Sm80ELb0ELb1ELb0ELb1ELb1ELb1ELb1ELb1EEENS1_21CollectiveEpilogueFwdINS6_IJS8_SA_S9_EEENS6_IJNS7_ILi1EEESI_SI_EEESC_SE_Li128ELb1ELb1ELb1ELb0EEENS1_36VarlenDynamicPersistentTileSchedulerILi128ELi80ELi128ELi128ELb1ELb1ELb0ELb1ELb0ELb1EEEEEEEEEvNT_6ParamsE,@function
        .size           _ZN7cutlass13device_kernelIN5flash19enable_sm80_to_sm89INS1_16FlashAttnFwdSm80INS1_25CollectiveMainloopFwdSm80ILi4ELi1ELb0EN4cute5tupleIJNS5_1CILi128EEENS7_ILi80EEENS7_ILi64EEEEEELi64ENS_10bfloat16_tEfNS_4arch4Sm80ELb0ELb1ELb0ELb1ELb1ELb1ELb1ELb1EEENS1_21CollectiveEpilogueFwdINS6_IJS8_SA_S9_EEENS6_IJNS7_ILi1EEESI_SI_EEESC_SE_Li128ELb1ELb1ELb1ELb0EEENS1_36VarlenDynamicPersistentTileSchedulerILi128ELi80ELi128ELi128ELb1ELb1ELb0ELb1ELb0ELb1EEEEEEEEEvNT_6ParamsE,(.L_x_1926 - _ZN7cutlass13device_kernelIN5flash19enable_sm80_to_sm89INS1_16FlashAttnFwdSm80INS1_25CollectiveMainloopFwdSm80ILi4ELi1ELb0EN4cute5tupleIJNS5_1CILi128EEENS7_ILi80EEENS7_ILi64EEEEEELi64ENS_10bfloat16_tEfNS_4arch4Sm80ELb0ELb1ELb0ELb1ELb1ELb1ELb1ELb1EEENS1_21CollectiveEpilogueFwdINS6_IJS8_SA_S9_EEENS6_IJNS7_ILi1EEESI_SI_EEESC_SE_Li128ELb1ELb1ELb1ELb0EEENS1_36VarlenDynamicPersistentTileSchedulerILi128ELi80ELi128ELi128ELb1ELb1ELb0ELb1ELb0ELb1EEEEEEEEEvNT_6ParamsE)
        .other          _ZN7cutlass13device_kernelIN5flash19enable_sm80_to_sm89INS1_16FlashAttnFwdSm80INS1_25CollectiveMainloopFwdSm80ILi4ELi1ELb0EN4cute5tupleIJNS5_1CILi128EEENS7_ILi80EEENS7_ILi64EEEEEELi64ENS_10bfloat16_tEfNS_4arch4Sm80ELb0ELb1ELb0ELb1ELb1ELb1ELb1ELb1EEENS1_21CollectiveEpilogueFwdINS6_IJS8_SA_S9_EEENS6_IJNS7_ILi1EEESI_SI_EEESC_SE_Li128ELb1ELb1ELb1ELb0EEENS1_36VarlenDynamicPersistentTileSchedulerILi128ELi80ELi128ELi128ELb1ELb1ELb0ELb1ELb0ELb1EEEEEEEEEvNT_6ParamsE,@"STO_CUDA_ENTRY STV_DEFAULT"
_ZN7cutlass13device_kernelIN5flash19enable_sm80_to_sm89INS1_16FlashAttnFwdSm80INS1_25CollectiveMainloopFwdSm80ILi4ELi1ELb0EN4cute5tupleIJNS5_1CILi128EEENS7_ILi80EEENS7_ILi64EEEEEELi64ENS_10bfloat16_tEfNS_4arch4Sm80ELb0ELb1ELb0ELb1ELb1ELb1ELb1ELb1EEENS1_21CollectiveEpilogueFwdINS6_IJS8_SA_S9_EEENS6_IJNS7_ILi1EEESI_SI_EEESC_SE_Li128ELb1ELb1ELb1ELb0EEENS1_36VarlenDynamicPersistentTileSchedulerILi128ELi80ELi128ELi128ELb1ELb1ELb0ELb1ELb0ELb1EEEEEEEEEvNT_6ParamsE:
        /* <DEDUP_REMOVED lines=54> */
.L_x_900:
        /* <DEDUP_REMOVED lines=16> */
.L_x_1209:
        /* <DEDUP_REMOVED lines=16> */
.L_x_1210:
[----:B--2---:R-:W-:-:S05]  /*0560*/  IMAD R0, R0, c[0x0][0x538], RZ ;  /* 0x00014e0000007a24 */ /* 0x004fca00078e02ff */
[----:B------:R-:W-:-:S04]  /*0570*/  IADD3 R7, R0, R7, RZ ;  /* 0x0000000700077210 */ /* 0x000fc80007ffe0ff */
[----:B------:R-:W-:-:S13]  /*0580*/  ISETP.GT.AND P0, PT, R7, UR4, PT ;  /* 0x0000000407007c0c */ /* 0x000fda000bf04270 */
[----:B-1----:R-:W-:Y:S05]  /*0590*/  @!P0 BRA `(.L_x_900) ;  /* 0xfffffdc000008947 */ /* 0x002fea000383ffff */
.L_x_896:
[----:B------:R-:W-:-:S05]  /*05a0*/  IADD3 R10, -R0, R7, RZ ;  /* 0x00000007000a7210 */ /* 0x000fca0007ffe1ff */
[----:B------:R-:W-:-:S05]  /*05b0*/  IMAD R0, R4, c[0x0][0x538], R10 ;  /* 0x00014e0004007a24 */ /* 0x000fca00078e020a */
[----:B------:R-:W-:Y:S01]  /*05c0*/  ISETP.GT.AND P0, PT, R0, UR4, PT ;  /* 0x0000000400007c0c */ /* 0x000fe2000bf04270 */
[----:B------:R-:W-:-:S12]  /*05d0*/  BRA.DIV ~URZ, `(.L_x_901) ;  /* 0x00025f727f007947 */ /* 0x000fd8000b800000 */
[----:B------:R-:W-:-:S04]  /*05e0*/  VOTE.ANY R7, PT, !P0 ;  /* 0x0000000000077806 */ /* 0x000fc800040e0100 */
.L_x_1211:
[----:B------:R-:W1:Y:S02]  /*05f0*/  POPC R0, R7 ;  /* 0x0000000700007309 */ /* 0x000e640000000000 */
[----:B-1----:R-:W-:-:S05]  /*0600*/  IADD3 R2, R0, R6, RZ ;  /* 0x0000000600027210 */ /* 0x002fca0007ffe0ff */
[----:B------:R1:W-:Y:S01]  /*0610*/  STL [R1+0x5c], R2 ;  /* 0x00005c0201007387 */ /* 0x0003e20000100800 */
[----:B------:R-:W-:Y:S05]  /*0620*/  BRA.DIV ~URZ, `(.L_x_902) ;  /* 0x00025f727f007947 */ /* 0x000fea000b800000 */
[----:B------:R2:W3:Y:S01]  /*0630*/  SHFL.IDX PT, R12, R9, R0, 0x1f ;  /* 0x00001f00090c7589 */ /* 0x0004e200000e0000 */
[----:B------:R-:W-:-:S03]  /*0640*/  MOV R5, RZ ;  /* 0x000000ff00057202 */ /* 0x000fc60000000f00 */
[----:B------:R2:W4:Y:S04]  /*0650*/  SHFL.IDX PT, R9, R8, R0, 0x1f ;  /* 0x00001f0008097589 */ /* 0x00052800000e0000 */
.L_x_1212:
[----:B------:R-:W-:Y:S01]  /*0660*/  ISETP.NE.AND P0, PT, R7, RZ, PT ;  /* 0x000000ff0700720c */ /* 0x000fe20003f05270 */
[----:B------:R-:W-:-:S12]  /*0670*/  BSSY B0, `(.L_x_903) ;  /* 0x0000005000007945 */ /* 0x000fd80003800000 */
[----:B------:R-:W-:Y:S05]  /*0680*/  @!P0 BRA `(.L_x_904) ;  /* 0x0000003000008947 */ /* 0x000fea0003800000 */
[----:B--2---:R-:W-:Y:S01]  /*0690*/  IADD3 R0, R0, -0x1, RZ ;  /* 0xffffffff00007810 */ /* 0x004fe20007ffe0ff */
[----:B------:R-:W-:Y:S05]  /*06a0*/  BRA.DIV ~URZ, `(.L_x_905) ;  /* 0x00025fd27f007947 */ /* 0x000fea000b800000 */
[----:B------:R2:W1:Y:S02]  /*06b0*/  SHFL.IDX PT, R5, R4, R0, 0x1f ;  /* 0x00001f0004057589 */ /* 0x00046400000e0000 */
.L_x_904:
[----:B------:R-:W-:Y:S05]  /*06c0*/  BSYNC B0 ;  /* 0x0000000000007941 */ /* 0x000fea0003800000 */
.L_x_903:
        /* <DEDUP_REMOVED lines=69> */
.L_x_907:
        /* <DEDUP_REMOVED lines=70> */
.L_x_908:
[----:B------:R-:W-:Y:S05]  /*0f80*/  BSYNC B0 ;  /* 0x0000000000007941 */ /* 0x000fea0003800000 */
.L_x_906:
[----:B------:R-:W-:-:S04]  /*0f90*/  LOP3.LUT R0, RZ, R0, RZ, 0x33, !PT ;  /* 0x00000000ff007212 */ /* 0x000fc800078e33ff */
[----:B------:R-:W-:-:S05]  /*0fa0*/  IADD3 R0, R0, R12, RZ ;  /* 0x0000000c00007210 */ /* 0x000fca0007ffe0ff */
[----:B------:R2:W-:Y:S01]  /*0fb0*/  STL [R1+0x54], R0 ;  /* 0x0000540001007387 */ /* 0x0005e20000100800 */
[----:B------:R-:W-:Y:S05]  /*0fc0*/  BRA `(.L_x_909) ;  /* 0x0000006000007947 */ /* 0x000fea0003800000 */
.L_x_897:
[----:B------:R-:W-:Y:S01]  /*0fd0*/  MOV R0, UR4 ;  /* 0x0000000400007c02 */ /* 0x000fe20008000f00 */
[----:B------:R-:W-:Y:S04]  /*0fe0*/  STL [R1+0x54], RZ ;  /* 0x000054ff01007387 */ /* 0x000fe80000100800 */
[----:B------:R-:W-:Y:S04]  /*0ff0*/  STL [R1+0x58], RZ ;  /* 0x000058ff01007387 */ /* 0x000fe80000100800 */
[----:B------:R1:W-:Y:S02]  /*1000*/  STL [R1+0x50], R0 ;  /* 0x0000500001007387 */ /* 0x0003e40000100800 */
[----:B-1----:R-:W-:-:S05]  /*1010*/  MOV R0, c[0x0][0x53c] ;  /* 0x00014f0000007a02 */ /* 0x002fca0000000f00 */
[----:B------:R1:W-:Y:S02]  /*1020*/  STL [R1+0x5c], R0 ;  /* 0x00005c0001007387 */ /* 0x0003e40000100800 */
.L_x_909:
        /* <DEDUP_REMOVED lines=8> */
.L_x_895:
[----:B-12---:R-:W2:Y:S02]  /*10b0*/  LDL R0, [R1+0x5c] ;  /* 0x00005c0001007983 */ /* 0x006ea40000100800 */
[----:B--2---:R-:W-:-:S13]  /*10c0*/  ISETP.GE.AND P0, PT, R0, c[0x0][0x53c], PT ;  /* 0x00014f0000007a0c */ /* 0x004fda0003f06270 */
[----:B------:R-:W-:Y:S05]  /*10d0*/  @P0 EXIT ;  /* 0x000000000000094d */ /* 0x000fea0003800000 */
[----:B------:R-:W1:Y:S01]  /*10e0*/  S2R R15, SR_TID.X ;  /* 0x00000000000f7919 */ /* 0x000e620000002100 */
[----:B------:R-:W-:Y:S01]  /*10f0*/  IMAD.MOV.U32 R18, RZ, RZ, -0x10 ;  /* 0xfffffff0ff127424 */ /* 0x000fe200078e00ff */
[----:B------:R-:W-:Y:S01]  /*1100*/  ULDC UR4, c[0x0][0x2ac] ;  /* 0x0000ab0000047ab9 */ /* 0x000fe20000000800 */
[----:B------:R-:W-:Y:S01]  /*1110*/  IMAD.MOV.U32 R17, RZ, RZ, 0x20 ;  /* 0x00000020ff117424 */ /* 0x000fe200078e00ff */
[----:B------:R-:W-:Y:S01]  /*1120*/  ULDC UR6, c[0x0][0x1d0] ;  /* 0x0000740000067ab9 */ /* 0x000fe20000000800 */
[----:B------:R-:W-:Y:S01]  /*1130*/  IMAD.MOV.U32 R16, RZ, RZ, 0x40 ;  /* 0x00000040ff107424 */ /* 0x000fe200078e00ff */
[----:B------:R-:W-:Y:S01]  /*1140*/  UIMAD UR6, UR4, UR6, URZ ;  /* 0x00000006040672a4 */ /* 0x000fe2000f8e023f */
[----:B-1----:R-:W-:-:S04]  /*1150*/  SHF.R.S32.HI R14, RZ, 0x1f, R15 ;  /* 0x0000001fff0e7819 */ /* 0x002fc8000001140f */
[CC--:B------:R-:W-:Y:S02]  /*1160*/  LEA.HI R10, R14.reuse, R15.reuse, RZ, 0x3 ;  /* 0x0000000f0e0a7211 */ /* 0x0c0fe400078f18ff */
[----:B------:R-:W-:Y:S02]  /*1170*/  LEA.HI R2, R14, R15, RZ, 0x4 ;  /* 0x0000000f0e027211 */ /* 0x000fe400078f20ff */
[----:B---3--:R-:W-:Y:S02]  /*1180*/  LOP3.LUT R4, R10, 0xfffffff8, RZ, 0xc0, !PT ;  /* 0xfffffff80a047812 */ /* 0x008fe400078ec0ff */
[----:B------:R-:W-:Y:S02]  /*1190*/  SHF.R.S32.HI R3, RZ, 0x4, R2 ;  /* 0x00000004ff037819 */ /* 0x000fe40000011402 */
[----:B------:R-:W-:Y:S01]  /*11a0*/  LOP3.LUT R0, R2, 0xfffffff0, RZ, 0xc0, !PT ;  /* 0xfffffff002007812 */ /* 0x000fe200078ec0ff */
[----:B------:R-:W-:Y:S01]  /*11b0*/  IMAD.IADD R9, R15, 0x1, -R4 ;  /* 0x000000010f097824 */ /* 0x000fe200078e0a04 */
[----:B------:R-:W-:-:S02]  /*11c0*/  SHF.R.S32.HI R27, RZ, 0x3, R10 ;  /* 0x00000003ff1b7819 */ /* 0x000fc4000001140a */
[----:B------:R-:W-:Y:S01]  /*11d0*/  LEA.HI R4, R2, R3, RZ, 0x1 ;  /* 0x0000000302047211 */ /* 0x000fe200078f08ff */
[----:B------:R-:W-:Y:S01]  /*11e0*/  IMAD.IADD R2, R15, 0x1, -R0 ;  /* 0x000000010f027824 */ /* 0x000fe200078e0a00 */
[----:B------:R-:W-:Y:S01]  /*11f0*/  LOP3.LUT P3, RZ, R9, 0x2, RZ, 0xc0, !PT ;  /* 0x0000000209ff7812 */ /* 0x000fe2000786c0ff */
[----:B------:R-:W-:Y:S01]  /*1200*/  IMAD.SHL.U32 R5, R27, 0x40, RZ ;  /* 0x000000401b057824 */ /* 0x000fe200078e00ff */
[----:B------:R-:W-:Y:S01]  /*1210*/  LOP3.LUT R4, R4, 0xfffffffe, RZ, 0xc0, !PT ;  /* 0xfffffffe04047812 */ /* 0x000fe200078ec0ff */
[C---:B------:R-:W-:Y:S01]  /*1220*/  IMAD.SHL.U32 R248, R9.reuse, 0x8, RZ ;  /* 0x0000000809f87824 */ /* 0x040fe200078e00ff */
[----:B------:R-:W-:Y:S01]  /*1230*/  SHF.R.S32.HI R8, RZ, 0x1f, R2 ;  /* 0x0000001fff087819 */ /* 0x000fe20000011402 */
[----:B------:R-:W-:Y:S01]  /*1240*/  IMAD.SHL.U32 R7, R9, 0x40, RZ ;  /* 0x0000004009077824 */ /* 0x000fe200078e00ff */
[----:B------:R-:W-:Y:S01]  /*1250*/  LOP3.LUT R0, R5, 0x1c0, RZ, 0xc0, !PT ;  /* 0x000001c005007812 */ /* 0x000fe200078ec0ff */
[----:B------:R-:W-:Y:S01]  /*1260*/  IMAD.IADD R12, R3, 0x1, -R4 ;  /* 0x00000001030c7824 */ /* 0x000fe200078e0a04 */
[----:B------:R-:W-:-:S02]  /*1270*/  LEA.HI R11, R8, R2, RZ, 0x3 ;  /* 0x00000002080b7211 */ /* 0x000fc400078f18ff */
[----:B------:R-:W-:Y:S02]  /*1280*/  LOP3.LUT R6, R0, 0x38, R248, 0xf8, !PT ;  /* 0x0000003800067812 */ /* 0x000fe400078ef8f8 */
[----:B------:R-:W-:Y:S02]  /*1290*/  SHF.R.U32.HI R5, RZ, 0x3, R0 ;  /* 0x00000003ff057819 */ /* 0x000fe40000011600 */
[----:B------:R-:W-:Y:S02]  /*12a0*/  LOP3.LUT R0, R7, 0x1c0, RZ, 0xc0, !PT ;  /* 0x000001c007007812 */ /* 0x000fe400078ec0ff */
[----:B------:R-:W-:Y:S02]  /*12b0*/  LEA.HI R7, R14, R15, RZ, 0x6 ;  /* 0x0000000f0e077211 */ /* 0x000fe400078f30ff */
[----:B------:R-:W-:Y:S02]  /*12c0*/  LOP3.LUT R4, R11, 0xfffffff8, RZ, 0xc0, !PT ;  /* 0xfffffff80b047812 */ /* 0x000fe400078ec0ff */
[----:B------:R-:W-:-:S02]  /*12d0*/  LOP3.LUT R6, R6, R5, RZ, 0x3c, !PT ;  /* 0x0000000506067212 */ /* 0x000fc400078e3cff */
[----:B------:R-:W-:Y:S01]  /*12e0*/  LOP3.LUT R5, R0, 0x8, R10, 0xf8, !PT ;  /* 0x0000000800057812 */ /* 0x000fe200078ef80a */
[----:B------:R-:W-:Y:S01]  /*12f0*/  IMAD.IADD R8, R2, 0x1, -R4 ;  /* 0x0000000102087824 */ /* 0x000fe200078e0a04 */
[----:B------:R-:W-:Y:S01]  /*1300*/  SHF.R.U32.HI R3, RZ, 0x3, R0 ;  /* 0x00000003ff037819 */ /* 0x000fe20000011600 */
[----:B------:R-:W-:Y:S01]  /*1310*/  IMAD.SHL.U32 R0, R7, 0x8, RZ ;  /* 0x0000000807007824 */ /* 0x000fe200078e00ff */
[CC--:B------:R-:W-:Y:S02]  /*1320*/  LEA.HI R10, R14.reuse, R15.reuse, RZ, 0x2 ;  /* 0x0000000f0e0a7211 */ /* 0x0c0fe400078f10ff */
[----:B------:R-:W-:Y:S02]  /*1330*/  LEA.HI R2, R14, R15, RZ, 0x5 ;  /* 0x0000000f0e027211 */ /* 0x000fe400078f28ff */
[----:B------:R-:W-:Y:S02]  /*1340*/  LOP3.LUT R13, R5, R3, RZ, 0x3c, !PT ;  /* 0x00000003050d7212 */ /* 0x000fe400078e3cff */
[----:B------:R-:W-:-:S02]  /*1350*/  SHF.R.S32.HI R126, RZ, 0x2, R10 ;  /* 0x00000002ff7e7819 */ /* 0x000fc4000001140a */
[----:B------:R-:W-:Y:S02]  /*1360*/  SHF.R.S32.HI R3, RZ, 0x1f, R10 ;  /* 0x0000001fff037819 */ /* 0x000fe4000001140a */
[----:B------:R-:W-:Y:S02]  /*1370*/  LOP3.LUT R210, R6, 0x7ffffe00, R0, 0xf8, !PT ;  /* 0x7ffffe0006d27812 */ /* 0x000fe400078ef800 */
[----:B------:R-:W-:Y:S02]  /*1380*/  LOP3.LUT R0, R2, 0xffffffe0, RZ, 0xc0, !PT ;  /* 0xffffffe002007812 */ /* 0x000fe400078ec0ff */
[--C-:B------:R-:W-:Y:S01]  /*1390*/  SHF.R.S32.HI R7, RZ, 0x5, R2.reuse ;  /* 0x00000005ff077819 */ /* 0x100fe20000011402 */
[----:B------:R-:W-:Y:S01]  /*13a0*/  IMAD.SHL.U32 R210, R210, 0x2, RZ ;  /* 0x00000002d2d27824 */ /* 0x000fe200078e00ff */
[----:B------:R-:W-:Y:S01]  /*13b0*/  SHF.R.S32.HI R2, RZ, 0x1f, R2 ;  /* 0x0000001fff027819 */ /* 0x000fe20000011402 */
[----:B------:R-:W-:Y:S01]  /*13c0*/  IMAD.IADD R19, R15, 0x1, -R0 ;  /* 0x000000010f137824 */ /* 0x000fe200078e0a00 */
[----:B------:R-:W-:Y:S01]  /*13d0*/  LEA.HI R4, R3, R126, RZ, 0x3 ;  /* 0x0000007e03047211 */ /* 0x000fe200078f18ff */
[----:B------:R-:W-:Y:S01]  /*13e0*/  IMAD.SHL.U32 R20, R7, 0x200, RZ ;  /* 0x0000020007147824 */ /* 0x000fe200078e00ff */
[----:B------:R-:W-:-:S02]  /*13f0*/  LOP3.LUT R3, R10, 0xfffffffc, RZ, 0xc0, !PT ;  /* 0xfffffffc0a037812 */ /* 0x000fc400078ec0ff */
[----:B------:R-:W-:Y:S02]  /*1400*/  LEA.HI R0, R2, R7, RZ, 0x2 ;  /* 0x0000000702007211 */ /* 0x000fe400078f10ff */
[----:B------:R-:W-:Y:S01]  /*1410*/  LOP3.LUT R2, R4, 0xfffffff8, RZ, 0xc0, !PT ;  /* 0xfffffff804027812 */ /* 0x000fe200078ec0ff */
[----:B------:R-:W-:Y:S01]  /*1420*/  IMAD.IADD R127, R15, 0x1, -R3 ;  /* 0x000000010f7f7824 */ /* 0x000fe200078e0a03 */
[----:B------:R-:W-:Y:S02]  /*1430*/  SHF.R.S32.HI R4, RZ, 0x1f, R19 ;  /* 0x0000001fff047819 */ /* 0x000fe40000011413 */
        /* <DEDUP_REMOVED lines=32> */
[----:B------:R-:W-:Y:S01]  /*1640*/  STL [R1+0x60], R22 ;  /* 0x0000601601007387 */ /* 0x000fe20000100800 */
[----:B------:R-:W-:Y:S01]  /*1650*/  LOP3.LUT R3, R3, 0xfffffe00, RZ, 0xc0, !PT ;  /* 0xfffffe0003037812 */ /* 0x000fe200078ec0ff */
[----:B------:R-:W-:Y:S01]  /*1660*/  IMAD.IADD R15, R6, 0x1, R4 ;  /* 0x00000001060f7824 */ /* 0x000fe200078e0204 */
[----:B------:R-:W-:Y:S01]  /*1670*/  IADD3 R25, R126, 0x20, RZ ;  /* 0x000000207e197810 */ /* 0x000fe20007ffe0ff */
[----:B------:R-:W-:Y:S01]  /*1680*/  STL [R1+0x64], R21 ;  /* 0x0000641501007387 */ /* 0x000fe20000100800 */
[-C--:B------:R-:W-:Y:S01]  /*1690*/  IADD3 R4, R0, R3.reuse, R5 ;  /* 0x0000000300047210 */ /* 0x080fe20007ffe005 */
[----:B------:R-:W-:Y:S01]  /*16a0*/  IMAD R2, R12, 0x200, R13 ;  /* 0x000002000c027824 */ /* 0x000fe200078e020d */
[----:B------:R-:W-:Y:S01]  /*16b0*/  IADD3 R23, R126, 0x40, RZ ;  /* 0x000000407e177810 */ /* 0x000fe20007ffe0ff */
[----:B------:R-:W-:Y:S01]  /*16c0*/  IMAD.SHL.U32 R6, R25, 0x40, RZ ;  /* 0x0000004019067824 */ /* 0x000fe200078e00ff */
[----:B------:R-:W-:Y:S01]  /*16d0*/  LOP3.LUT R5, R0, R3, RZ, 0xfc, !PT ;  /* 0x0000000300057212 */ /* 0x000fe200078efcff */
[----:B------:R-:W-:Y:S01]  /*16e0*/  IMAD R0, R9, 0x10, R27 ;  /* 0x0000001009007824 */ /* 0x000fe200078e021b */
[----:B------:R-:W-:Y:S01]  /*16f0*/  IADD3 R24, R126, 0x60, RZ ;  /* 0x000000607e187810 */ /* 0x000fe20007ffe0ff */
[----:B------:R-:W-:Y:S01]  /*1700*/  IMAD.SHL.U32 R3, R23, 0x40, RZ ;  /* 0x0000004017037824 */ /* 0x000fe200078e00ff */
[----:B------:R-:W-:-:S02]  /*1710*/  LOP3.LUT P5, RZ, R8, 0x2, RZ, 0xc0, !PT ;  /* 0x0000000208ff7812 */ /* 0x000fc400078ac0ff */
[----:B------:R-:W-:Y:S01]  /*1720*/  LOP3.LUT P4, RZ, R8, 0x4, RZ, 0xc0, !PT ;  /* 0x0000000408ff7812 */ /* 0x000fe2000788c0ff */
[----:B------:R1:W-:Y:S01]  /*1730*/  STL [R1+0x1c], R0 ;  /* 0x00001c0001007387 */ /* 0x0003e20000100800 */
[----:B------:R-:W-:Y:S02]  /*1740*/  SHF.R.S32.HI R7, RZ, 0x1f, R25 ;  /* 0x0000001fff077819 */ /* 0x000fe40000011419 */
[----:B------:R-:W-:Y:S02]  /*1750*/  SHF.R.S32.HI R8, RZ, 0x1f, R23 ;  /* 0x0000001fff087819 */ /* 0x000fe40000011417 */
[----:B------:R-:W-:Y:S02]  /*1760*/  LOP3.LUT P2, RZ, R9, 0x4, RZ, 0xc0, !PT ;  /* 0x0000000409ff7812 */ /* 0x000fe4000784c0ff */
[----:B------:R-:W-:Y:S02]  /*1770*/  SHF.R.S32.HI R9, RZ, 0x1f, R24 ;  /* 0x0000001fff097819 */ /* 0x000fe40000011418 */
[----:B------:R-:W-:-:S02]  /*1780*/  LOP3.LUT R11, R6, 0x1c0, RZ, 0xc0, !PT ;  /* 0x000001c0060b7812 */ /* 0x000fc400078ec0ff */
[----:B------:R-:W-:Y:S02]  /*1790*/  LEA.HI R7, R7, R25, RZ, 0x3 ;  /* 0x0000001907077211 */ /* 0x000fe400078f18ff */
[----:B------:R-:W-:Y:S02]  /*17a0*/  LEA.HI R6, R8, R23, RZ, 0x3 ;  /* 0x0000001708067211 */ /* 0x000fe400078f18ff */
[----:B------:R-:W-:Y:S01]  /*17b0*/  LOP3.LUT R23, R3, 0x1c0, RZ, 0xc0, !PT ;  /* 0x000001c003177812 */ /* 0x000fe200078ec0ff */
[----:B------:R-:W-:Y:S01]  /*17c0*/  IMAD.SHL.U32 R7, R7, 0x40, RZ ;  /* 0x0000004007077824 */ /* 0x000fe200078e00ff */
[----:B------:R-:W-:Y:S01]  /*17d0*/  IADD3 R95, R124, 0x10, RZ ;  /* 0x000000107c5f7810 */ /* 0x000fe20007ffe0ff */
[----:B------:R-:W-:Y:S01]  /*17e0*/  IMAD.SHL.U32 R6, R6, 0x40, RZ ;  /* 0x0000004006067824 */ /* 0x000fe200078e00ff */
[----:B------:R-:W-:Y:S02]  /*17f0*/  LEA.HI R3, R9, R24, RZ, 0x3 ;  /* 0x0000001809037211 */ /* 0x000fe400078f18ff */
[----:B------:R-:W-:-:S02]  /*1800*/  IADD3 R228, R88, 0x20, RZ ;  /* 0x0000002058e47810 */ /* 0x000fc40007ffe0ff */
[----:B------:R-:W-:Y:S01]  /*1810*/  LOP3.LUT R9, R10, 0x7ffffffc, RZ, 0xc0, !PT ;  /* 0x7ffffffc0a097812 */ /* 0x000fe200078ec0ff */
[----:B------:R-:W-:Y:S01]  /*1820*/  IMAD.SHL.U32 R3, R3, 0x40, RZ ;  /* 0x0000004003037824 */ /* 0x000fe200078e00ff */
[--C-:B------:R-:W-:Y:S01]  /*1830*/  LOP3.LUT R12, R11, 0x38, R88.reuse, 0xf8, !PT ;  /* 0x000000380b0c7812 */ /* 0x100fe200078ef858 */
[----:B-1----:R-:W-:Y:S01]  /*1840*/  IMAD.SHL.U32 R0, R24, 0x40, RZ ;  /* 0x0000004018007824 */ /* 0x002fe200078e00ff */
[----:B------:R-:W-:Y:S01]  /*1850*/  SHF.R.S32.HI R24, RZ, 0x1f, R95 ;  /* 0x0000001fff187819 */ /* 0x000fe2000001145f */
[----:B------:R-:W-:Y:S01]  /*1860*/  IMAD.IADD R9, R19, 0x1, -R9 ;  /* 0x0000000113097824 */ /* 0x000fe200078e0a09 */
[----:B------:R-:W-:Y:S02]  /*1870*/  SHF.R.U32.HI R13, RZ, 0x3, R11 ;  /* 0x00000003ff0d7819 */ /* 0x000fe4000001160b */
[----:B------:R-:W-:Y:S01]  /*1880*/  LOP3.LUT R8, R0, 0x1c0, RZ, 0xc0, !PT ;  /* 0x000001c000087812 */ /* 0x000fe200078ec0ff */
[----:B------:R1:W-:Y:S01]  /*1890*/  STL [R1+0x90], R24 ;  /* 0x0000901801007387 */ /* 0x0003e20000100800 */
[----:B------:R-:W-:Y:S01]  /*18a0*/  LOP3.LUT R11, R23, 0x38, R88, 0xf8, !PT ;  /* 0x00000038170b7812 */ /* 0x000fe200078ef858 */
[----:B------:R-:W-:Y:S01]  /*18b0*/  IMAD.SHL.U32 R19, R9, 0x2, RZ ;  /* 0x0000000209137824 */ /* 0x000fe200078e00ff */
[----:B------:R-:W-:Y:S01]  /*18c0*/  SHF.R.U32.HI R25, RZ, 0x3, R23 ;  /* 0x00000003ff197819 */ /* 0x000fe20000011617 */
[----:B------:R-:W-:Y:S01]  /*18d0*/  IMAD.IADD R9, R26, 0x1, R14 ;  /* 0x000000011a097824 */ /* 0x000fe200078e020e */
[----:B------:R-:W-:-:S02]  /*18e0*/  LOP3.LUT R10, R8, 0x38, R88, 0xf8, !PT ;  /* 0x00000038080a7812 */ /* 0x000fc400078ef858 */
[----:B------:R-:W-:Y:S02]  /*18f0*/  SHF.R.U32.HI R23, RZ, 0x3, R8 ;  /* 0x00000003ff177819 */ /* 0x000fe40000011608 */
[----:B------:R-:W-:Y:S02]  /*1900*/  SHF.R.S32.HI R8, RZ, 0x1f, R228 ;  /* 0x0000001fff087819 */ /* 0x000fe400000114e4 */
[----:B------:R-:W-:Y:S02]  /*1910*/  LOP3.LUT R7, R7, 0xfffffe00, RZ, 0xc0, !PT ;  /* 0xfffffe0007077812 */ /* 0x000fe400078ec0ff */
[----:B------:R-:W-:Y:S01]  /*1920*/  LOP3.LUT R3, R3, 0xfffffe00, RZ, 0xc0, !PT ;  /* 0xfffffe0003037812 */ /* 0x000fe200078ec0ff */
[----:B------:R2:W-:Y:S01]  /*1930*/  STL [R1+0x10], R8 ;  /* 0x0000100801007387 */ /* 0x0005e20000100800 */
[----:B------:R-:W-:Y:S02]  /*1940*/  LOP3.LUT R13, R7, R12, R13, 0xf6, !PT ;  /* 0x0000000c070d7212 */ /* 0x000fe400078ef60d */
[----:B------:R-:W-:Y:S01]  /*1950*/  LEA R192, R2, 0x2900, 0x1 ;  /* 0x0000290002c07811 */ /* 0x000fe200078e08ff */
[----:B------:R3:W-:Y:S01]  /*1960*/  STL [R1+0x6c], R7 ;  /* 0x00006c0701007387 */ /* 0x0007e20000100800 */
[----:B------:R-:W-:-:S02]  /*1970*/  LEA R14, R13, 0x5100, 0x1 ;  /* 0x000051000d0e7811 */ /* 0x000fc400078e08ff */
[C---:B------:R-:W-:Y:S02]  /*1980*/  SEL R2, R17.reuse, 0xffffffe0, !P5 ;  /* 0xffffffe011027807 */ /* 0x040fe40006800000 */
[----:B------:R-:W-:Y:S02]  /*1990*/  SEL R0, R16, 0xffffffc0, !P2 ;  /* 0xffffffc010007807 */ /* 0x000fe40005000000 */
[----:B-1----:R-:W-:Y:S02]  /*19a0*/  LOP3.LUT R24, R6, 0xfffffe00, RZ, 0xc0, !PT ;  /* 0xfffffe0006187812 */ /* 0x002fe400078ec0ff */
[----:B------:R-:W-:Y:S01]  /*19b0*/  SEL R6, R17, 0xffffffe0, !P0 ;  /* 0xffffffe011067807 */ /* 0x000fe20004000000 */
[----:B------:R-:W-:Y:S01]  /*19c0*/  IMAD.IADD R198, R192, 0x1, R0 ;  /* 0x00000001c0c67824 */ /* 0x000fe200078e0200 */
[----:B------:R-:W-:Y:S01]  /*19d0*/  LOP3.LUT R12, R24, R11, R25, 0xf6, !PT ;  /* 0x0000000b180c7212 */ /* 0x000fe200078ef619 */
[----:B------:R-:W-:Y:S01]  /*19e0*/  STL [R1+0x68], R24 ;  /* 0x0000681801007387 */ /* 0x000fe20000100800 */
[----:B------:R-:W-:-:S02]  /*19f0*/  LOP3.LUT R11, R3, R10, R23, 0xf6, !PT ;  /* 0x0000000a030b7212 */ /* 0x000fc400078ef617 */
[----:B------:R-:W-:Y:S01]  /*1a00*/  LEA R13, R12, 0x5100, 0x1 ;  /* 0x000051000c0d7811 */ /* 0x000fe200078e08ff */
[----:B------:R1:W-:Y:S01]  /*1a10*/  STL [R1+0xec], R3 ;  /* 0x0000ec0301007387 */ /* 0x0003e20000100800 */
[----:B------:R-:W-:Y:S02]  /*1a20*/  LOP3.LUT R10, R22, 0x38, R88, 0xf8, !PT ;  /* 0x00000038160a7812 */ /* 0x000fe400078ef858 */
[----:B------:R-:W-:Y:S01]  /*1a30*/  LEA R12, R11, 0x5100, 0x1 ;  /* 0x000051000b0c7811 */ /* 0x000fe200078e08ff */
[----:B------:R4:W-:Y:S01]  /*1a40*/  STL [R1+0x4c], R9 ;  /* 0x00004c0901007387 */ /* 0x0009e20000100800 */
[----:B------:R-:W-:Y:S02]  /*1a50*/  SHF.R.S32.HI R11, RZ, 0x1f, R19 ;  /* 0x0000001fff0b7819 */ /* 0x000fe40000011413 */
[----:B--2---:R-:W-:Y:S01]  /*1a60*/  SEL R8, R16, 0xffffffc0, !P6 ;  /* 0xffffffc010087807 */ /* 0x004fe20007000000 */
[----:B------:R-:W-:Y:S01]  /*1a70*/  STL [R1+0x4], R19 ;  /* 0x0000041301007387 */ /* 0x000fe20000100800 */
[----:B---3--:R-:W-:-:S02]  /*1a80*/  SEL R7, R18, 0x10, !P1 ;  /* 0x0000001012077807 */ /* 0x008fc40004800000 */
[C---:B------:R-:W-:Y:S01]  /*1a90*/  IADD3 R18, R19.reuse, 0x8, RZ ;  /* 0x0000000813127810 */ /* 0x040fe20007ffe0ff */
[----:B------:R2:W-:Y:S01]  /*1aa0*/  STL [R1+0xe4], R14 ;  /* 0x0000e40e01007387 */ /* 0x0005e20000100800 */
[----:B------:R-:W-:Y:S02]  /*1ab0*/  IADD3 R17, R19, 0x10, RZ ;  /* 0x0000001013117810 */ /* 0x000fe40007ffe0ff */
[----:B------:R-:W-:Y:S01]  /*1ac0*/  LOP3.LUT R10, R20, R10, R21, 0xf6, !PT ;  /* 0x0000000a140a7212 */ /* 0x000fe200078ef615 */
[----:B------:R3:W-:Y:S01]  /*1ad0*/  STL [R1+0xe0], R13 ;  /* 0x0000e00d01007387 */ /* 0x0007e20000100800 */
[----:B------:R-:W-:Y:S02]  /*1ae0*/  IADD3 R203, R192, 0x20, RZ ;  /* 0x00000020c0cb7810 */ /* 0x000fe40007ffe0ff */
[----:B------:R-:W-:Y:S01]  /*1af0*/  LEA R10, R10, 0x5100, 0x1 ;  /* 0x000051000a0a7811 */ /* 0x000fe200078e08ff */
[----:B------:R5:W-:Y:S01]  /*1b00*/  STL [R1+0xdc], R12 ;  /* 0x0000dc0c01007387 */ /* 0x000be20000100800 */
[----:B------:R-:W-:-:S02]  /*1b10*/  @P3 IADD3 R203, R192, -0x20, RZ ;  /* 0xffffffe0c0cb3810 */ /* 0x000fc40007ffe0ff */
[----:B------:R-:W-:Y:S01]  /*1b20*/  LEA R199, R4, 0x5100, 0x1 ;  /* 0x0000510004c77811 */ /* 0x000fe200078e08ff */
[----:B------:R5:W-:Y:S01]  /*1b30*/  STL [R1+0xcc], R11 ;  /* 0x0000cc0b01007387 */ /* 0x000be20000100800 */
[----:B-1----:R-:W-:Y:S01]  /*1b40*/  LOP3.LUT R3, R22, 0x18, R88, 0xf8, !PT ;  /* 0x0000001816037812 */ /* 0x002fe200078ef858 */
[----:B------:R-:W-:Y:S01]  /*1b50*/  IMAD.IADD R195, R0, 0x1, R203 ;  /* 0x0000000100c37824 */ /* 0x000fe200078e02cb */
[----:B------:R-:W-:Y:S01]  /*1b60*/  LEA R193, R5, 0x100, 0x1 ;  /* 0x0000010005c17811 */ /* 0x000fe200078e08ff */
[----:B------:R1:W-:Y:S01]  /*1b70*/  STL [R1+0x88], R18 ;  /* 0x0000881201007387 */ /* 0x0003e20000100800 */
[----:B----4-:R-:W-:Y:S01]  /*1b80*/  LOP3.LUT R9, R20, R3, R21, 0xf6, !PT ;  /* 0x0000000314097212 */ /* 0x010fe200078ef615 */
[----:B------:R-:W-:Y:S01]  /*1b90*/  IMAD.IADD R202, R199, 0x1, R2 ;  /* 0x00000001c7ca7824 */ /* 0x000fe200078e0202 */
[----:B------:R-:W-:Y:S01]  /*1ba0*/  SEL R3, R16, 0xffffffc0, !P4 ;  /* 0xffffffc010037807 */ /* 0x000fe20006000000 */
[----:B------:R4:W-:Y:S01]  /*1bb0*/  STL [R1+0x84], R17 ;  /* 0x0000841101007387 */ /* 0x0009e20000100800 */
[----:B------:R-:W-:Y:S01]  /*1bc0*/  IADD3 R16, R19, 0x18, RZ ;  /* 0x0000001813107810 */ /* 0x000fe20007ffe0ff */
[C---:B------:R-:W-:Y:S01]  /*1bd0*/  IMAD.IADD R197, R2.reuse, 0x1, R193 ;  /* 0x0000000102c57824 */ /* 0x040fe200078e02c1 */
[----:B------:R-:W-:Y:S01]  /*1be0*/  LEA R9, R9, 0x100, 0x1 ;  /* 0x0000010009097811 */ /* 0x000fe200078e08ff */
[----:B------:R-:W-:Y:S01]  /*1bf0*/  IMAD.IADD R200, R199, 0x1, R3 ;  /* 0x00000001c7c87824 */ /* 0x000fe200078e0203 */
[----:B--2---:R-:W-:Y:S01]  /*1c00*/  IADD3 R14, R19, 0x20, RZ ;  /* 0x00000020130e7810 */ /* 0x004fe20007ffe0ff */
[----:B------:R-:W-:Y:S01]  /*1c10*/  STL [R1+0x80], R16 ;  /* 0x0000801001007387 */ /* 0x000fe20000100800 */
[----:B------:R-:W-:Y:S01]  /*1c20*/  IMAD.IADD R194, R3, 0x1, R193 ;  /* 0x0000000103c27824 */ /* 0x000fe200078e02c1 */
[----:B------:R-:W-:Y:S01]  /*1c30*/  SHF.R.S32.HI R249, RZ, 0x1f, R248 ;  /* 0x0000001ffff97819 */ /* 0x000fe200000114f8 */
[C---:B------:R-:W-:Y:S01]  /*1c40*/  IMAD.IADD R201, R2.reuse, 0x1, R200 ;  /* 0x0000000102c97824 */ /* 0x040fe200078e02c8 */
[C---:B---3--:R-:W-:Y:S01]  /*1c50*/  IADD3 R13, R19.reuse, 0x28, RZ ;  /* 0x00000028130d7810 */ /* 0x048fe20007ffe0ff */
[----:B------:R2:W-:Y:S01]  /*1c60*/  STL [R1+0x7c], R14 ;  /* 0x00007c0e01007387 */ /* 0x0005e20000100800 */
[----:B------:R-:W-:Y:S01]  /*1c70*/  SHF.R.S32.HI R89, RZ, 0x1f, R88 ;  /* 0x0000001fff597819 */ /* 0x000fe20000011458 */
[----:B------:R-:W-:Y:S01]  /*1c80*/  IMAD.IADD R196, R2, 0x1, R194 ;  /* 0x0000000102c47824 */ /* 0x000fe200078e02c2 */
[----:B-----5:R-:W-:Y:S01]  /*1c90*/  IADD3 R12, R19, 0x38, RZ ;  /* 0x00000038130c7810 */ /* 0x020fe20007ffe0ff */
[----:B------:R3:W-:Y:S01]  /*1ca0*/  STL [R1+0x78], R13 ;  /* 0x0000780d01007387 */ /* 0x0007e20000100800 */
[----:B------:R-:W-:-:S02]  /*1cb0*/  SHF.R.S32.HI R125, RZ, 0x1f, R124 ;  /* 0x0000001fff7d7819 */ /* 0x000fc4000001147c */
[----:B------:R-:W-:Y:S02]  /*1cc0*/  IADD3 R11, R19, 0x30, RZ ;  /* 0x00000030130b7810 */ /* 0x000fe40007ffe0ff */
[C---:B------:R-:W-:Y:S02]  /*1cd0*/  IADD3 R207, R203.reuse, 0x800, RZ ;  /* 0x00000800cbcf7810 */ /* 0x040fe40007ffe0ff */
[----:B-1----:R-:W-:Y:S01]  /*1ce0*/  SHF.R.S32.HI R18, RZ, 0x1f, R18 ;  /* 0x0000001fff127819 */ /* 0x002fe20000011412 */
[----:B------:R-:W-:Y:S01]  /*1cf0*/  STL [R1+0x74], R11 ;  /* 0x0000740b01007387 */ /* 0x000fe20000100800 */
[C---:B------:R-:W-:Y:S02]  /*1d00*/  IADD3 R206, R203.reuse, 0x1000, RZ ;  /* 0x00001000cbce7810 */ /* 0x040fe40007ffe0ff */
[----:B----4-:R-:W-:Y:S01]  /*1d10*/  SHF.R.S32.HI R17, RZ, 0x1f, R17 ;  /* 0x0000001fff117819 */ /* 0x010fe20000011411 */
[----:B------:R1:W-:Y:S01]  /*1d20*/  STL [R1+0xd8], R10 ;  /* 0x0000d80a01007387 */ /* 0x0003e20000100800 */
[----:B------:R-:W-:-:S02]  /*1d30*/  IADD3 R205, R203, 0x1800, RZ ;  /* 0x00001800cbcd7810 */ /* 0x000fc40007ffe0ff */
[----:B------:R-:W-:Y:S01]  /*1d40*/  IADD3 R204, R203, 0x2000, RZ ;  /* 0x00002000cbcc7810 */ /* 0x000fe20007ffe0ff */
[----:B------:R-:W-:Y:S04]  /*1d50*/  STL [R1+0x70], R12 ;  /* 0x0000700c01007387 */ /* 0x000fe80000100800 */
[----:B------:R4:W-:Y:S01]  /*1d60*/  STL [R1+0x8], R9 ;  /* 0x0000080901007387 */ /* 0x0009e20000100800 */
[----:B--2---:R-:W-:-:S03]  /*1d70*/  SHF.R.S32.HI R14, RZ, 0x1f, R14 ;  /* 0x0000001fff0e7819 */ /* 0x004fc6000001140e */
[----:B------:R-:W-:Y:S01]  /*1d80*/  STL [R1+0xc8], R18 ;  /* 0x0000c81201007387 */ /* 0x000fe20000100800 */
[----:B---3--:R-:W-:-:S03]  /*1d90*/  SHF.R.S32.HI R13, RZ, 0x1f, R13 ;  /* 0x0000001fff0d7819 */ /* 0x008fc6000001140d */
[----:B------:R-:W-:Y:S01]  /*1da0*/  STL [R1+0xc4], R17 ;  /* 0x0000c41101007387 */ /* 0x000fe20000100800 */
[----:B-1----:R-:W-:-:S05]  /*1db0*/  SHF.R.S32.HI R10, RZ, 0x1f, R16 ;  /* 0x0000001fff0a7819 */ /* 0x002fca0000011410 */
[----:B------:R1:W-:Y:S01]  /*1dc0*/  STL [R1+0xc0], R10 ;  /* 0x0000c00a01007387 */ /* 0x0003e20000100800 */
[----:B----4-:R-:W-:-:S03]  /*1dd0*/  IMAD.IADD R9, R9, 0x1, R8 ;  /* 0x0000000109097824 */ /* 0x010fc600078e0208 */
[----:B------:R-:W-:Y:S04]  /*1de0*/  STL [R1+0xbc], R14 ;  /* 0x0000bc0e01007387 */ /* 0x000fe80000100800 */
[----:B------:R-:W-:Y:S01]  /*1df0*/  STL [R1+0xb8], R13 ;  /* 0x0000b80d01007387 */ /* 0x000fe20000100800 */
[----:B-1----:R-:W-:Y:S02]  /*1e00*/  SHF.R.S32.HI R10, RZ, 0x1f, R11 ;  /* 0x0000001fff0a7819 */ /* 0x002fe4000001140b */
[----:B------:R-:W-:-:S03]  /*1e10*/  LEA R11, R15, 0x80, 0x1 ;  /* 0x000000800f0b7811 */ /* 0x000fc600078e08ff */
[----:B------:R1:W-:Y:S02]  /*1e20*/  STL [R1+0xb4], R10 ;  /* 0x0000b40a01007387 */ /* 0x0003e40000100800 */
[----:B------:R-:W-:Y:S01]  /*1e30*/  IMAD.IADD R0, R11, 0x1, R6 ;  /* 0x000000010b007824 */ /* 0x000fe200078e0206 */
[----:B-1----:R-:W-:-:S05]  /*1e40*/  SHF.R.S32.HI R10, RZ, 0x1f, R12 ;  /* 0x0000001fff0a7819 */ /* 0x002fca000001140c */
[----:B------:R1:W-:Y:S04]  /*1e50*/  STL [R1+0xb0], R10 ;  /* 0x0000b00a01007387 */ /* 0x0003e80000100800 */
[----:B------:R-:W-:Y:S04]  /*1e60*/  STL [R1+0x94], R11 ;  /* 0x0000940b01007387 */ /* 0x000fe80000100800 */
[----:B------:R2:W-:Y:S01]  /*1e70*/  STL [R1+0xc], R9 ;  /* 0x00000c0901007387 */ /* 0x0005e20000100800 */
[----:B-1----:R-:W-:-:S04]  /*1e80*/  IMAD.IADD R10, R11, 0x1, R8 ;  /* 0x000000010b0a7824 */ /* 0x002fc800078e0208 */
[----:B------:R-:W-:Y:S01]  /*1e90*/  IMAD.IADD R4, R6, 0x1, R10 ;  /* 0x0000000106047824 */ /* 0x000fe200078e020a */
[----:B------:R-:W-:Y:S01]  /*1ea0*/  STL [R1+0x98], R10 ;  /* 0x0000980a01007387 */ /* 0x000fe20000100800 */
[----:B--2---:R-:W-:-:S03]  /*1eb0*/  IMAD.IADD R9, R11, 0x1, R7 ;  /* 0x000000010b097824 */ /* 0x004fc600078e0207 */
[----:B------:R1:W-:Y:S01]  /*1ec0*/  STL [R1+0xac], R0 ;  /* 0x0000ac0001007387 */ /* 0x0003e20000100800 */
[----:B------:R-:W-:Y:S02]  /*1ed0*/  IMAD.IADD R3, R7, 0x1, R4 ;  /* 0x0000000107037824 */ /* 0x000fe400078e0204 */
[----:B------:R-:W-:Y:S01]  /*1ee0*/  IMAD.IADD R5, R9, 0x1, R6 ;  /* 0x0000000109057824 */ /* 0x000fe200078e0206 */
[----:B------:R-:W-:Y:S01]  /*1ef0*/  STL [R1+0xa4], R9 ;  /* 0x0000a40901007387 */ /* 0x000fe20000100800 */
[----:B-1----:R-:W-:-:S05]  /*1f00*/  IMAD.IADD R0, R7, 0x1, R10 ;  /* 0x0000000107007824 */ /* 0x002fca00078e020a */
[----:B------:R1:W-:Y:S04]  /*1f10*/  STL [R1+0xa0], R0 ;  /* 0x0000a00001007387 */ /* 0x0003e80000100800 */
[----:B------:R2:W-:Y:S04]  /*1f20*/  STL [R1+0xa8], R5 ;  /* 0x0000a80501007387 */ /* 0x0005e80000100800 */
[----:B------:R2:W-:Y:S04]  /*1f30*/  STL [R1+0x9c], R4 ;  /* 0x00009c0401007387 */ /* 0x0005e80000100800 */
[----:B------:R2:W-:Y:S01]  /*1f40*/  STL [R1+0xd4], R3 ;  /* 0x0000d40301007387 */ /* 0x0005e20000100800 */
[----:B-1----:R-:W-:-:S05]  /*1f50*/  IMAD.IADD R0, R6, 0x1, R0 ;  /* 0x0000000106007824 */ /* 0x002fca00078e0200 */
[----:B------:R2:W-:Y:S02]  /*1f60*/  STL [R1+0xd0], R0 ;  /* 0x0000d00001007387 */ /* 0x0005e40000100800 */
.L_x_1208:
[----:B------:R-:W3:Y:S01]  /*1f70*/  LDL R25, [R1+0x5c] ;  /* 0x00005c0001197983 */ /* 0x000ee20000100800 */
[----:B------:R-:W-:Y:S01]  /*1f80*/  ISETP.NE.U32.AND P0, PT, RZ, c[0x0][0x370], PT ;  /* 0x0000dc00ff007a0c */ /* 0x000fe20003f05070 */
[----:B------:R-:W-:Y:S01]  /*1f90*/  IMAD.MOV.U32 R147, RZ, RZ, 0x4 ;  /* 0x00000004ff937424 */ /* 0x000fe200078e00ff */
[----:B------:R-:W-:Y:S01]  /*1fa0*/  ISETP.NE.U32.AND P1, PT, RZ, c[0x0][0x360], PT ;  /* 0x0000d800ff007a0c */ /* 0x000fe20003f25070 */
[----:B------:R-:W-:Y:S01]  /*1fb0*/  IMAD.MOV.U32 R12, RZ, RZ, RZ ;  /* 0x000000ffff0c7224 */ /* 0x000fe200078e00ff */
[----:B------:R-:W-:Y:S01]  /*1fc0*/  ISETP.NE.AND.EX P2, PT, RZ, c[0x0][0x374], PT, P0 ;  /* 0x0000dd00ff007a0c */ /* 0x000fe20003f45300 */
[----:B------:R-:W-:Y:S01]  /*1fd0*/  IMAD.MOV.U32 R142, RZ, RZ, RZ ;  /* 0x000000ffff8e7224 */ /* 0x000fe200078e00ff */
[----:B------:R-:W-:Y:S01]  /*1fe0*/  ISETP.NE.AND.EX P0, PT, RZ, c[0x0][0x364], PT, P1 ;  /* 0x0000d900ff007a0c */ /* 0x000fe20003f05310 */
[----:B------:R-:W-:Y:S01]  /*1ff0*/  CS2R R14, SRZ ;  /* 0x00000000000e7805 */ /* 0x000fe2000001ff00 */
[----:B------:R-:W-:Y:S02]  /*2000*/  ISETP.NE.U32.AND P1, PT, RZ, c[0x0][0x348], PT ;  /* 0x0000d200ff007a0c */ /* 0x000fe40003f25070 */
[----:B------:R-:W-:-:S02]  /*2010*/  ISETP.NE.U32.AND P3, PT, RZ, c[0x0][0x350], PT ;  /* 0x0000d400ff007a0c */ /* 0x000fc40003f65070 */
[----:B------:R-:W-:Y:S02]  /*2020*/  ISETP.NE.U32.AND P5, PT, RZ, c[0x0][0x358], PT ;  /* 0x0000d600ff007a0c */ /* 0x000fe40003fa5070 */
[----:B------:R-:W-:Y:S02]  /*2030*/  ISETP.NE.AND.EX P1, PT, RZ, c[0x0][0x34c], PT, P1 ;  /* 0x0000d300ff007a0c */ /* 0x000fe40003f25310 */
[----:B------:R-:W-:Y:S02]  /*2040*/  ISETP.NE.AND.EX P3, PT, RZ, c[0x0][0x354], PT, P3 ;  /* 0x0000d500ff007a0c */ /* 0x000fe40003f65330 */
[----:B------:R-:W-:Y:S01]  /*2050*/  ISETP.NE.AND.EX P5, PT, RZ, c[0x0][0x35c], PT, P5 ;  /* 0x0000d700ff007a0c */ /* 0x000fe20003fa5350 */
[----:B---3--:R-:W-:-:S04]  /*2060*/  @P2 IMAD.WIDE R10, R25, R147, c[0x0][0x370] ;  /* 0x0000dc00190a2625 */ /* 0x008fc800078e0293 */
[CC--:B------:R-:W-:Y:S01]  /*2070*/  @P0 IMAD.WIDE R8, R25.reuse, R147.reuse, c[0x0][0x360] ;  /* 0x0000d80019080625 */ /* 0x0c0fe200078e0293 */
[----:B------:R-:W3:Y:S03]  /*2080*/  @P2 LDG.E R12, [R10.64] ;  /* 0x000000080a0c2981 */ /* 0x000ee6000c1e1900 */
[CC--:B------:R-:W-:Y:S01]  /*2090*/  IMAD.WIDE R6, R25.reuse, R147.reuse, c[0x0][0x348] ;  /* 0x0000d20019067625 */ /* 0x0c0fe200078e0293 */
[----:B------:R1:W5:Y:S03]  /*20a0*/  @P0 LDG.E R252, [R8.64] ;  /* 0x0000000808fc0981 */ /* 0x000366000c1e1900 */
[CC--:B--2---:R-:W-:Y:S01]  /*20b0*/  IMAD.WIDE R4, R25.reuse, R147.reuse, c[0x0][0x350] ;  /* 0x0000d40019047625 */ /* 0x0c4fe200078e0293 */
[----:B------:R1:W5:Y:S03]  /*20c0*/  @P1 LDG.E R142, [R6.64] ;  /* 0x00000008068e1981 */ /* 0x000366000c1e1900 */
[----:B------:R-:W-:Y:S01]  /*20d0*/  IMAD.WIDE R2, R25, R147, c[0x0][0x358] ;  /* 0x0000d60019027625 */ /* 0x000fe200078e0293 */
[----:B------:R1:W5:Y:S04]  /*20e0*/  @P3 LDG.E R15, [R4.64] ;  /* 0x00000008040f3981 */ /* 0x000368000c1e1900 */
[----:B------:R1:W5:Y:S01]  /*20f0*/  @P5 LDG.E R14, [R2.64] ;  /* 0x00000008020e5981 */ /* 0x000362000c1e1900 */
[----:B------:R-:W-:Y:S03]  /*2100*/  YIELD ;  /* 0x0000000000007946 */ /* 0x000fe60003800000 */
[----:B---3--:R1:W-:Y:S01]  /*2110*/  STL [R1+0x48], R12 ;  /* 0x0000480c01007387 */ /* 0x0083e20000100800 */
[----:B------:R-:W-:Y:S05]  /*2120*/  @P0 BRA `(.L_x_910) ;  /* 0x0000005000000947 */ /* 0x000fea0003800000 */
[----:B-----5:R-:W-:Y:S01]  /*2130*/  MOV R252, c[0x0][0x168] ;  /* 0x00005a0000fc7a02 */ /* 0x020fe20000000f00 */
[----:B------:R-:W-:Y:S05]  /*2140*/  @!P1 BRA `(.L_x_910) ;  /* 0x0000003000009947 */ /* 0x000fea0003800000 */
[----:B-1----:R-:W2:Y:S04]  /*2150*/  LDG.E R8, [R6.64] ;  /* 0x0000000806087981 */ /* 0x002ea8000c1e1900 */
[----:B------:R-:W2:Y:S02]  /*2160*/  LDG.E R0, [R6.64+0x4] ;  /* 0x0000040806007981 */ /* 0x000ea4000c1e1900 */
[----:B--2---:R-:W-:-:S02]  /*2170*/  IADD3 R252, -R8, R0, RZ ;  /* 0x0000000008fc7210 */ /* 0x004fc40007ffe1ff */
.L_x_910:
[----:B------:R-:W-:-:S04]  /*2180*/  ISETP.NE.U32.AND P0, PT, RZ, c[0x0][0x368], PT ;  /* 0x0000da00ff007a0c */ /* 0x000fc80003f05070 */
[----:B------:R-:W-:-:S13]  /*2190*/  ISETP.NE.AND.EX P0, PT, RZ, c[0x0][0x36c], PT, P0 ;  /* 0x0000db00ff007a0c */ /* 0x000fda0003f05300 */
[----:B------:R-:W-:Y:S05]  /*21a0*/  @!P0 BRA `(.L_x_911) ;  /* 0x0000003000008947 */ /* 0x000fea0003800000 */
[----:B-1----:R-:W-:-:S05]  /*21b0*/  IMAD.WIDE R4, R25, R147, c[0x0][0x368] ;  /* 0x0000da0019047625 */ /* 0x002fca00078e0293 */
[----:B------:R1:W5:Y:S01]  /*21c0*/  LDG.E R13, [R4.64] ;  /* 0x00000008040d7981 */ /* 0x000362000c1e1900 */
[----:B------:R-:W-:Y:S05]  /*21d0*/  BRA `(.L_x_912) ;  /* 0x0000005000007947 */ /* 0x000fea0003800000 */
.L_x_911:
[----:B------:R-:W-:Y:S01]  /*21e0*/  MOV R13, UR6 ;  /* 0x00000006000d7c02 */ /* 0x000fe20008000f00 */
[----:B------:R-:W-:Y:S05]  /*21f0*/  @!P3 BRA `(.L_x_912) ;  /* 0x000000300000b947 */ /* 0x000fea0003800000 */
[----:B-1----:R-:W2:Y:S04]  /*2200*/  LDG.E R6, [R4.64] ;  /* 0x0000000804067981 */ /* 0x002ea8000c1e1900 */
[----:B------:R-:W2:Y:S02]  /*2210*/  LDG.E R0, [R4.64+0x4] ;  /* 0x0000040804007981 */ /* 0x000ea4000c1e1900 */
[----:B--2---:R-:W-:Y:S02]  /*2220*/  IADD3 R13, -R6, R0, RZ ;  /* 0x00000000060d7210 */ /* 0x004fe40007ffe1ff */
.L_x_912:
[----:B-1----:R1:W2:Y:S04]  /*2230*/  @P5 LDG.E R4, [R2.64] ;  /* 0x0000000802045981 */ /* 0x0022a8000c1e1900 */
[----:B------:R1:W2:Y:S04]  /*2240*/  @P5 LDG.E R0, [R2.64+0x4] ;  /* 0x0000040802005981 */ /* 0x0002a8000c1e1900 */
[----:B------:R-:W3:Y:S01]  /*2250*/  LDL.LU R5, [R1+0x54] ;  /* 0x0000540001057983 */ /* 0x000ee20000300800 */
[----:B------:R-:W-:-:S04]  /*2260*/  ISETP.NE.U32.AND P0, PT, RZ, c[0x0][0x378], PT ;  /* 0x0000de00ff007a0c */ /* 0x000fc80003f05070 */
[----:B------:R-:W-:Y:S01]  /*2270*/  ISETP.NE.AND.EX P0, PT, RZ, c[0x0][0x37c], PT, P0 ;  /* 0x0000df00ff007a0c */ /* 0x000fe20003f05300 */
[----:B-----5:R-:W-:Y:S02]  /*2280*/  IMAD.MOV.U32 R130, RZ, RZ, R13 ;  /* 0x000000ffff827224 */ /* 0x020fe400078e000d */
[----:B------:R-:W-:Y:S02]  /*2290*/  IMAD.MOV.U32 R6, RZ, RZ, c[0x0][0x2c4] ;  /* 0x0000b100ff067624 */ /* 0x000fe400078e00ff */
[----:B------:R-:W-:-:S03]  /*22a0*/  IMAD.IADD R12, R13, 0x1, -R12 ;  /* 0x000000010d0c7824 */ /* 0x000fc600078e0a0c */
[----:B------:R-:W-:-:S05]  /*22b0*/  ISETP.NE.AND P2, PT, R6, 0x1, PT ;  /* 0x000000010600780c */ /* 0x000fca0003f45270 */
[----:B-1----:R-:W-:-:S05]  /*22c0*/  @P0 IMAD.WIDE R2, R25, R147, c[0x0][0x378] ;  /* 0x0000de0019020625 */ /* 0x002fca00078e0293 */
[----:B------:R1:W5:Y:S01]  /*22d0*/  @P0 LDG.E R130, [R2.64] ;  /* 0x0000000802820981 */ /* 0x000362000c1e1900 */
[----:B------:R-:W-:Y:S01]  /*22e0*/  IMAD.MOV.U32 R6, RZ, RZ, c[0x0][0x32c] ;  /* 0x0000cb00ff067624 */ /* 0x000fe200078e00ff */
[----:B------:R-:W-:-:S04]  /*22f0*/  LOP3.LUT R209, R209, 0xffffffef, RZ, 0xc0, !PT ;  /* 0xffffffefd1d17812 */ /* 0x000fc800078ec0ff */
[----:B------:R-:W-:Y:S01]  /*2300*/  ISETP.GE.AND P1, PT, R6, 0x1, PT ;  /* 0x000000010600780c */ /* 0x000fe20003f26270 */
[----:B-1----:R-:W-:Y:S01]  /*2310*/  IMAD.MOV.U32 R2, RZ, RZ, c[0x0][0x228] ;  /* 0x00008a00ff027624 */ /* 0x002fe200078e00ff */
[----:B------:R-:W-:-:S04]  /*2320*/  @P2 LOP3.LUT R209, R209, 0x10, RZ, 0xfc, !PT ;  /* 0x00000010d1d12812 */ /* 0x000fc800078efcff */
[----:B------:R-:W-:-:S07]  /*2330*/  LOP3.LUT R209, R209, 0xfffffffb, RZ, 0xc0, !PT ;  /* 0xfffffffbd1d17812 */ /* 0x000fce00078ec0ff */
[----:B------:R-:W-:Y:S01]  /*2340*/  @P1 LOP3.LUT R209, R209, 0x4, RZ, 0xfc, !PT ;  /* 0x00000004d1d11812 */ /* 0x000fe200078efcff */
[----:B--2---:R-:W-:Y:S02]  /*2350*/  @P5 IMAD.IADD R2, R0, 0x1, -R4 ;  /* 0x0000000100025824 */ /* 0x004fe400078e0a04 */
[----:B---3--:R-:W-:Y:S02]  /*2360*/  IMAD.SHL.U32 R8, R5, 0x80, RZ ;  /* 0x0000008005087824 */ /* 0x008fe400078e00ff */
[----:B------:R-:W-:-:S03]  /*2370*/  IMAD.IADD R7, R12, 0x1, R2 ;  /* 0x000000010c077824 */ /* 0x000fc600078e0202 */
[----:B------:R1:W-:Y:S01]  /*2380*/  STL [R1+0x44], R8 ;  /* 0x0000440801007387 */ /* 0x0003e20000100800 */
[----:B------:R-:W-:-:S03]  /*2390*/  IADD3 R0, R8, 0x7f, RZ ;  /* 0x0000007f08007810 */ /* 0x000fc60007ffe0ff */
[----:B------:R1:W-:Y:S02]  /*23a0*/  STL [R1], R7 ;  /* 0x0000000701007387 */ /* 0x0003e40000100800 */
[----:B------:R-:W-:Y:S01]  /*23b0*/  @P2 IMAD.HI.U32 R4, R0, c[0x0][0x2c8], RZ ;  /* 0x0000b20000042a27 */ /* 0x000fe200078e00ff */
[----:B------:R-:W-:-:S04]  /*23c0*/  IADD3 R3, R7, 0x4f, RZ ;  /* 0x0000004f07037810 */ /* 0x000fc80007ffe0ff */
[----:B------:R-:W-:Y:S01]  /*23d0*/  @P2 SHF.R.U32.HI R0, RZ, c[0x0][0x2cc], R4 ;  /* 0x0000b300ff002a19 */ /* 0x000fe20000011604 */
[----:B------:R-:W-:Y:S01]  /*23e0*/  IMAD.HI R3, R3, 0x66666667, RZ ;  /* 0x6666666703037827 */ /* 0x000fe200078e02ff */
[----:B------:R-:W-:-:S04]  /*23f0*/  IADD3 R4, R7, 0x1, -R252 ;  /* 0x0000000107047810 */ /* 0x000fc80007ffe8fc */
[----:B------:R-:W-:Y:S01]  /*2400*/  SHF.R.U32.HI R5, RZ, 0x1f, R3 ;  /* 0x0000001fff057819 */ /* 0x000fe20000011603 */
[----:B------:R-:W-:-:S03]  /*2410*/  IMAD.IADD R0, R4, 0x1, R0 ;  /* 0x0000000104007824 */ /* 0x000fc600078e0200 */
[----:B------:R-:W-:Y:S02]  /*2420*/  LEA.HI.SX32 R143, R3, R5, 0x1b ;  /* 0x00000005038f7211 */ /* 0x000fe400078fdaff */
        /* <DEDUP_REMOVED lines=12> */
.L_x_915:
[----:B------:R-:W-:-:S13]  /*24f0*/  ISETP.NE.AND P0, PT, R6, 0x1, PT ;  /* 0x000000010600780c */ /* 0x000fda0003f05270 */
[----:B------:R-:W-:-:S05]  /*2500*/  @P0 IMAD.HI.U32 R0, R3, c[0x0][0x330], RZ ;  /* 0x0000cc0003000a27 */ /* 0x000fca00078e00ff */
[----:B------:R-:W-:Y:S02]  /*2510*/  @P0 SHF.R.U32.HI R3, RZ, c[0x0][0x334], R0 ;  /* 0x0000cd00ff030a19 */ /* 0x000fe40000011600 */
.L_x_916:
[----:B------:R-:W-:Y:S05]  /*2520*/  BSYNC B0 ;  /* 0x0000000000007941 */ /* 0x000fea0003800000 */
.L_x_914:
[----:B------:R-:W-:-:S05]  /*2530*/  IMAD R3, R3, R6, c[0x0][0x32c] ;  /* 0x0000cb0003037624 */ /* 0x000fca00078e0206 */
[----:B------:R-:W-:-:S04]  /*2540*/  IMNMX R4, R4, R3, PT ;  /* 0x0000000304047217 */ /* 0x000fc80003800200 */
.L_x_913:
[----:B------:R-:W-:Y:S01]  /*2550*/  IADD3 R4, R4, 0x4f, RZ ;  /* 0x0000004f04047810 */ /* 0x000fe20007ffe0ff */
[----:B------:R-:W-:-:S04]  /*2560*/  @P2 IMAD.HI.U32 R3, R8, c[0x0][0x2c8], RZ ;  /* 0x0000b20008032a27 */ /* 0x000fc800078e00ff */
[----:B------:R-:W-:-:S04]  /*2570*/  IMAD.HI R4, R4, 0x66666667, RZ ;  /* 0x6666666704047827 */ /* 0x000fc800078e02ff */
[----:B------:R-:W-:Y:S01]  /*2580*/  IMAD.MOV.U32 R0, RZ, RZ, R8 ;  /* 0x000000ffff007224 */ /* 0x000fe200078e0008 */
[----:B------:R-:W-:Y:S01]  /*2590*/  @P2 SHF.R.U32.HI R0, RZ, c[0x0][0x2cc], R3 ;  /* 0x0000b300ff002a19 */ /* 0x000fe20000011603 */
[----:B------:R-:W-:Y:S01]  /*25a0*/  IMAD.IADD R229, R7, 0x1, -R252 ;  /* 0x0000000107e57824 */ /* 0x000fe200078e0afc */
[----:B------:R-:W-:-:S03]  /*25b0*/  SHF.R.U32.HI R3, RZ, 0x1f, R4 ;  /* 0x0000001fff037819 */ /* 0x000fc60000011604 */
[----:B------:R-:W-:Y:S01]  /*25c0*/  IMAD.IADD R0, R229, 0x1, R0 ;  /* 0x00000001e5007824 */ /* 0x000fe200078e0200 */
[----:B-1----:R-:W-:-:S04]  /*25d0*/  LEA.HI.SX32 R7, R4, R3, 0x1b ;  /* 0x0000000304077211 */ /* 0x002fc800078fdaff */
[----:B------:R-:W-:Y:S02]  /*25e0*/  IADD3 R3, R0, -c[0x0][0x324], RZ ;  /* 0x8000c90000037a10 */ /* 0x000fe40007ffe0ff */
        /* <DEDUP_REMOVED lines=11> */
.L_x_919:
[----:B------:R-:W-:-:S13]  /*26a0*/  ISETP.NE.AND P0, PT, R6, 0x1, PT ;  /* 0x000000010600780c */ /* 0x000fda0003f05270 */
[----:B------:R-:W-:-:S05]  /*26b0*/  @P0 IMAD.HI.U32 R4, R0, c[0x0][0x330], RZ ;  /* 0x0000cc0000040a27 */ /* 0x000fca00078e00ff */
[----:B------:R-:W-:Y:S02]  /*26c0*/  @P0 SHF.R.U32.HI R0, RZ, c[0x0][0x334], R4 ;  /* 0x0000cd00ff000a19 */ /* 0x000fe40000011604 */
.L_x_920:
[----:B------:R-:W-:Y:S05]  /*26d0*/  BSYNC B0 ;  /* 0x0000000000007941 */ /* 0x000fea0003800000 */
.L_x_918:
[----:B------:R-:W-:-:S05]  /*26e0*/  IMAD R0, R0, c[0x0][0x32c], RZ ;  /* 0x0000cb0000007a24 */ /* 0x000fca00078e02ff */
[----:B------:R-:W-:-:S04]  /*26f0*/  IMNMX R3, R3, R0, !PT ;  /* 0x0000000003037217 */ /* 0x000fc80007800200 */
.L_x_917:
        /* <DEDUP_REMOVED lines=12> */
[----:B------:R-:W-:Y:S02]  /*27c0*/  SHF.R.U32.HI R8, RZ, 0x10, R3 ;  /* 0x00000010ff087819 */ /* 0x000fe40000011603 */
[----:B------:R-:W-:Y:S02]  /*27d0*/  LOP3.LUT R17, R3, 0xff, RZ, 0xc0, !PT ;  /* 0x000000ff03117812 */ /* 0x000fe400078ec0ff */
[C---:B------:R-:W-:Y:S01]  /*27e0*/  ISETP.NE.AND P1, PT, R8.reuse, RZ, PT ;  /* 0x000000ff0800720c */ /* 0x040fe20003f25270 */
[----:B------:R1:W-:Y:S03]  /*27f0*/  STL [R1+0x54], R8 ;  /* 0x0000540801007387 */ /* 0x0003e60000100800 */
[----:B------:R-:W-:Y:S01]  /*2800*/  SEL R129, R8, c[0x0][0x338], P1 ;  /* 0x0000ce0008817a07 */ /* 0x000fe20000800000 */
[----:B------:R1:W-:Y:S01]  /*2810*/  STL [R1+0x8c], R17 ;  /* 0x00008c1101007387 */ /* 0x0003e20000100800 */
[----:B------:R-:W-:Y:S05]  /*2820*/  @!P0 BRA `(.L_x_922) ;  /* 0x000001d000008947 */ /* 0x000fea0003800000 */
[----:B------:R-:W-:Y:S02]  /*2830*/  IABS R3, R129 ;  /* 0x0000008100037213 */ /* 0x000fe40000000000 */
[----:B------:R-:W-:-:S02]  /*2840*/  IADD3 R4, R129, -0x1, R7 ;  /* 0xffffffff81047810 */ /* 0x000fc40007ffe007 */
[----:B------:R-:W2:Y:S03]  /*2850*/  I2F.RP R0, R3 ;  /* 0x0000000300007306 */ /* 0x000ea60000209400 */
[----:B-1----:R-:W-:Y:S02]  /*2860*/  IMAD.IADD R8, R4, 0x1, -R6 ;  /* 0x0000000104087824 */ /* 0x002fe400078e0a06 */
[----:B------:R-:W-:-:S03]  /*2870*/  IMAD.MOV.U32 R4, RZ, RZ, RZ ;  /* 0x000000ffff047224 */ /* 0x000fc600078e00ff */
[----:B------:R-:W-:Y:S01]  /*2880*/  IABS R11, R8 ;  /* 0x00000008000b7213 */ /* 0x000fe20000000000 */
[----:B--2---:R-:W1:Y:S02]  /*2890*/  MUFU.RCP R0, R0 ;  /* 0x0000000000007308 */ /* 0x004e640000001000 */
        /* <DEDUP_REMOVED lines=22> */
.L_x_922:
[----:B------:R-:W-:Y:S05]  /*2a00*/  BSYNC B0 ;  /* 0x0000000000007941 */ /* 0x000fea0003800000 */
.L_x_921:
[----:B------:R-:W-:-:S04]  /*2a10*/  IMAD R3, R17, R0, R6 ;  /* 0x0000000011037224 */ /* 0x000fc800078e0206 */
[C---:B------:R-:W-:Y:S02]  /*2a20*/  IMAD.IADD R0, R3.reuse, 0x1, R0 ;  /* 0x0000000103007824 */ /* 0x040fe400078e0200 */
[----:B------:R-:W-:-:S03]  /*2a30*/  IMAD R3, R3, 0x50, -R12 ;  /* 0x0000005003037824 */ /* 0x000fc600078e0a0c */
[----:B------:R-:W-:Y:S02]  /*2a40*/  IMNMX R0, R7, R0, PT ;  /* 0x0000000007007217 */ /* 0x000fe40003800200 */
[----:B------:R-:W-:-:S03]  /*2a50*/  IMNMX R3, RZ, R3, !PT ;  /* 0x00000003ff037217 */ /* 0x000fc60007800200 */
[----:B------:R-:W-:Y:S02]  /*2a60*/  IMAD R0, R0, 0x50, -R12 ;  /* 0x0000005000007824 */ /* 0x000fe400078e0a0c */
[----:B------:R-:W-:-:S03]  /*2a70*/  IMAD.WIDE.U32 R4, R3, -0x33333333, RZ ;  /* 0xcccccccd03047825 */ /* 0x000fc600078e00ff */
        /* <DEDUP_REMOVED lines=11> */
[----:B------:R-:W2:Y:S03]  /*2b30*/  S2R R9, SR_TID.X ;  /* 0x0000000000097919 */ /* 0x000ea60000002100 */
[----:B------:R-:W-:-:S13]  /*2b40*/  ISETP.NE.AND.EX P4, PT, RZ, c[0x0][0x344], PT, P0 ;  /* 0x0000d100ff007a0c */ /* 0x000fda0003f85300 */
[----:B------:R-:W-:-:S05]  /*2b50*/  @P4 IMAD.WIDE R4, R25, R147, c[0x0][0x340] ;  /* 0x0000d00019044625 */ /* 0x000fca00078e0293 */
[----:B------:R3:W4:Y:S01]  /*2b60*/  @P4 LDG.E R21, [R4.64] ;  /* 0x0000000804154981 */ /* 0x000722000c1e1900 */
[----:B-12---:R-:W-:-:S04]  /*2b70*/  SHF.R.S32.HI R8, RZ, 0x1f, R9 ;  /* 0x0000001fff087819 */ /* 0x006fc80000011409 */
[----:B------:R-:W-:-:S04]  /*2b80*/  LEA.HI R8, R8, R9, RZ, 0x3 ;  /* 0x0000000908087211 */ /* 0x000fc800078f18ff */
[----:B------:R-:W-:Y:S02]  /*2b90*/  SHF.R.S32.HI R8, RZ, 0x3, R8 ;  /* 0x00000003ff087819 */ /* 0x000fe40000011408 */
[----:B------:R-:W-:Y:S02]  /*2ba0*/  SHF.R.S32.HI R3, RZ, 0x1f, R14 ;  /* 0x0000001fff037819 */ /* 0x000fe4000001140e */
[----:B------:R-:W-:-:S04]  /*2bb0*/  IADD3 R102, P0, R8, R14, RZ ;  /* 0x0000000e08667210 */ /* 0x000fc80007f1e0ff */
[----:B------:R-:W-:-:S05]  /*2bc0*/  LEA.HI.X.SX32 R103, R8, R3, 0x1, P0 ;  /* 0x0000000308677211 */ /* 0x000fca00000f0eff */
[----:B------:R-:W-:Y:S02]  /*2bd0*/  IMAD R3, R103, c[0x0][0x238], RZ ;  /* 0x00008e0067037a24 */ /* 0x000fe400078e02ff */
[----:B---3--:R-:W-:Y:S01]  /*2be0*/  IMAD.WIDE.U32 R4, R102, c[0x0][0x238], R248 ;  /* 0x00008e0066047a25 */ /* 0x008fe200078e00f8 */
[----:B------:R-:W-:-:S03]  /*2bf0*/  LOP3.LUT R24, R16, 0xffff, RZ, 0xc0, !PT ;  /* 0x0000ffff10187812 */ /* 0x000fc600078ec0ff */
[----:B------:R-:W-:Y:S01]  /*2c00*/  IMAD R3, R102, c[0x0][0x23c], R3 ;  /* 0x00008f0066037a24 */ /* 0x000fe200078e0203 */
[----:B------:R-:W-:-:S03]  /*2c10*/  SHF.R.S32.HI R20, RZ, 0x1f, R25 ;  /* 0x0000001fff147819 */ /* 0x000fc60000011419 */
[----:B------:R-:W-:Y:S01]  /*2c20*/  IMAD.IADD R5, R5, 0x1, R3 ;  /* 0x0000000105057824 */ /* 0x000fe200078e0203 */
[----:B------:R-:W-:Y:S01]  /*2c30*/  SEL R22, R20, RZ, !P5 ;  /* 0x000000ff14167207 */ /* 0x000fe20006800000 */
[----:B------:R-:W-:Y:S01]  /*2c40*/  IMAD.MOV.U32 R134, RZ, RZ, 0x50 ;  /* 0x00000050ff867424 */ /* 0x000fe200078e00ff */
[----:B------:R-:W-:Y:S01]  /*2c50*/  IADD3 R29, R0, -0x1, RZ ;  /* 0xffffffff001d7810 */ /* 0x000fe20007ffe0ff */
[----:B------:R-:W-:Y:S01]  /*2c60*/  IMAD.WIDE.U32 R4, R24, c[0x0][0x240], R4 ;  /* 0x0000900018047a25 */ /* 0x000fe200078e0004 */
[----:B------:R-:W-:Y:S02]  /*2c70*/  IADD3 R114, -R8, R2, RZ ;  /* 0x0000000208727210 */ /* 0x000fe40007ffe1ff */
[----:B------:R-:W-:Y:S01]  /*2c80*/  SEL R23, R25, RZ, !P5 ;  /* 0x000000ff19177207 */ /* 0x000fe20006800000 */
[----:B------:R-:W-:Y:S02]  /*2c90*/  IMAD R5, R24, c[0x0][0x244], R5 ;  /* 0x0000910018057a24 */ /* 0x000fe400078e0205 */
[----:B------:R-:W-:-:S02]  /*2ca0*/  IMAD R0, R22, c[0x0][0x248], RZ ;  /* 0x0000920016007a24 */ /* 0x000fc400078e02ff */
        /* <DEDUP_REMOVED lines=15> */
[----:B------:R-:W-:-:S03]  /*2da0*/  MOV R16, c[0x0][0x238] ;  /* 0x00008e0000107a02 */ /* 0x000fc60000000f00 */
[----:B------:R-:W-:Y:S01]  /*2db0*/  IMAD.IADD R5, R5, 0x1, R0 ;  /* 0x0000000105057824 */ /* 0x000fe200078e0200 */
[----:B------:R-:W-:Y:S02]  /*2dc0*/  @P0 LEA R6, P2, R4, c[0x0][0x220], 0x1 ;  /* 0x0000880004060a11 */ /* 0x000fe400078408ff */
[----:B------:R-:W-:Y:S02]  /*2dd0*/  SHF.L.U32 R152, R16, 0x4, RZ ;  /* 0x0000000410987819 */ /* 0x000fe400000006ff */
[----:B------:R-:W-:Y:S02]  /*2de0*/  @P0 LEA.HI.X R7, R4, c[0x0][0x224], R5, 0x1, P2 ;  /* 0x0000890004070a11 */ /* 0x000fe400010f0c05 */
[----:B------:R-:W-:Y:S02]  /*2df0*/  SHF.L.U64.HI R147, R16, R147, c[0x0][0x23c] ;  /* 0x00008f0010937619 */ /* 0x000fe40000010293 */
[----:B------:R-:W-:Y:S01]  /*2e00*/  @P1 IADD3 R0, P3, R152, R4, RZ ;  /* 0x0000000498001210 */ /* 0x000fe20007f7e0ff */
[----:B------:R-:W-:Y:S01]  /*2e10*/  @!PT LDS RZ, [RZ] ;  /* 0x00000000fffff984 */ /* 0x000fe20000000800 */
[----:B------:R-:W-:Y:S01]  /*2e20*/  @!PT LDS RZ, [RZ] ;  /* 0x00000000fffff984 */ /* 0x000fe20000000800 */
[----:B------:R-:W-:Y:S01]  /*2e30*/  @!PT LDS RZ, [RZ] ;  /* 0x00000000fffff984 */ /* 0x000fe20000000800 */
[----:B------:R1:W-:Y:S01]  /*2e40*/  @P0 LDGSTS.E.BYPASS.LTC128B.128 [R210+0x2900], [R6.64], !P6 ;  /* 0x0290000006d20fae */ /* 0x0003e2000f101d48 */
[----:B------:R-:W-:-:S03]  /*2e50*/  ISETP.GE.AND P2, PT, R3, 0x21, PT ;  /* 0x000000210300780c */ /* 0x000fc60003f46270 */
[----:B-1----:R-:W-:Y:S01]  /*2e60*/  @P1 IMAD.X R7, R5, 0x1, R147, P3 ;  /* 0x0000000105071824 */ /* 0x002fe200018e0693 */
[----:B------:R-:W-:-:S04]  /*2e70*/  @P1 LEA R6, P0, R0, c[0x0][0x220], 0x1 ;  /* 0x0000880000061a11 */ /* 0x000fc800078008ff */
[----:B------:R-:W-:Y:S02]  /*2e80*/  @P1 LEA.HI.X R7, R0, c[0x0][0x224], R7, 0x1, P0 ;  /* 0x0000890000071a11 */ /* 0x000fe400000f0c07 */
[----:B------:R-:W-:-:S03]  /*2e90*/  ISETP.GE.AND P0, PT, R3, 0x31, PT ;  /* 0x000000310300780c */ /* 0x000fc60003f06270 */
[----:B------:R1:W-:Y:S01]  /*2ea0*/  @P1 LDGSTS.E.BYPASS.LTC128B.128 [R210+0x3100], [R6.64], !P6 ;  /* 0x0310000006d21fae */ /* 0x0003e2000f101d48 */
[----:B------:R-:W-:Y:S02]  /*2eb0*/  @P2 LEA R0, P1, R16, R4, 0x5 ;  /* 0x0000000410002211 */ /* 0x000fe400078228ff */
[----:B-1----:R-:W-:-:S04]  /*2ec0*/  @P2 MOV R6, c[0x0][0x23c] ;  /* 0x00008f0000062a02 */ /* 0x002fc80000000f00 */
[----:B------:R-:W-:Y:S02]  /*2ed0*/  @P2 LEA.HI.X R6, R16, R5, R6, 0x5, P1 ;  /* 0x0000000510062211 */ /* 0x000fe400008f2c06 */
[----:B------:R-:W-:Y:S01]  /*2ee0*/  @P2 LEA R8, P1, R0, c[0x0][0x220], 0x1 ;  /* 0x0000880000082a11 */ /* 0x000fe200078208ff */
[----:B------:R-:W-:-:S03]  /*2ef0*/  @P0 IMAD.MOV.U32 R7, RZ, RZ, c[0x0][0x23c] ;  /* 0x00008f00ff070624 */ /* 0x000fc600078e00ff */
[----:B------:R-:W-:Y:S02]  /*2f00*/  @P2 LEA.HI.X R9, R0, c[0x0][0x224], R6, 0x1, P1 ;  /* 0x0000890000092a11 */ /* 0x000fe400008f0c06 */
[----:B------:R-:W-:Y:S01]  /*2f10*/  ISETP.GE.AND P1, PT, R3, 0x41, PT ;  /* 0x000000410300780c */ /* 0x000fe20003f26270 */
[----:B------:R-:W-:Y:S02]  /*2f20*/  @P0 IMAD R0, R7, 0x30, RZ ;  /* 0x0000003007000824 */ /* 0x000fe400078e02ff */
[----:B------:R-:W-:Y:S01]  /*2f30*/  @P0 IMAD.WIDE.U32 R6, R16, 0x30, R4 ;  /* 0x0000003010060825 */ /* 0x000fe200078e0004 */
[----:B------:R1:W-:Y:S01]  /*2f40*/  @P2 LDGSTS.E.BYPASS.LTC128B.128 [R210+0x3900], [R8.64], !P6 ;  /* 0x0390000008d22fae */ /* 0x0003e2000f101d48 */
[----:B------:R-:W-:-:S03]  /*2f50*/  SHF.R.S32.HI R3, RZ, 0x1f, R126 ;  /* 0x0000001fff037819 */ /* 0x000fc6000001147e */
[----:B------:R-:W-:Y:S02]  /*2f60*/  @P0 IADD3 R0, R7, R0, RZ ;  /* 0x0000000007000210 */ /* 0x000fe40007ffe0ff */
[----:B------:R-:W-:-:S03]  /*2f70*/  @P0 LEA R18, P2, R6, c[0x0][0x220], 0x1 ;  /* 0x0000880006120a11 */ /* 0x000fc600078408ff */
[----:B------:R-:W-:Y:S02]  /*2f80*/  @P1 MOV R12, c[0x0][0x23c] ;  /* 0x00008f00000c1a02 */ /* 0x000fe40000000f00 */
[----:B------:R-:W-:Y:S01]  /*2f90*/  @P0 LEA.HI.X R19, R6, c[0x0][0x224], R0, 0x1, P2 ;  /* 0x0000890006130a11 */ /* 0x000fe200010f0c00 */
[C---:B------:R-:W-:Y:S01]  /*2fa0*/  IMAD R0, R3.reuse, c[0x0][0x280], RZ ;  /* 0x0000a00003007a24 */ /* 0x040fe200078e02ff */
[----:B------:R-:W-:Y:S01]  /*2fb0*/  @P1 LEA R4, P2, R16, R4, 0x6 ;  /* 0x0000000410041211 */ /* 0x000fe200078430ff */
[----:B------:R-:W-:Y:S02]  /*2fc0*/  IMAD R3, R3, c[0x0][0x290], RZ ;  /* 0x0000a40003037a24 */ /* 0x000fe400078e02ff */
[----:B------:R-:W-:Y:S01]  /*2fd0*/  IMAD.WIDE.U32 R6, R126, c[0x0][0x280], R124 ;  /* 0x0000a0007e067a25 */ /* 0x000fe200078e007c */
[----:B------:R-:W-:Y:S01]  /*2fe0*/  @P1 LEA.HI.X R5, R16, R5, R12, 0x6, P2 ;  /* 0x0000000510051211 */ /* 0x000fe200010f340c */
[----:B------:R2:W-:Y:S01]  /*2ff0*/  @P0 LDGSTS.E.BYPASS.LTC128B.128 [R210+0x4100], [R18.64], !P6 ;  /* 0x0410000012d20fae */ /* 0x0005e2000f101d48 */
[----:B------:R-:W-:Y:S01]  /*3000*/  @P1 LEA R16, P2, R4, c[0x0][0x220], 0x1 ;  /* 0x0000880004101a11 */ /* 0x000fe200078408ff */
[----:B------:R-:W-:-:S02]  /*3010*/  IMAD R0, R126, c[0x0][0x284], R0 ;  /* 0x0000a1007e007a24 */ /* 0x000fc400078e0200 */
[----:B------:R-:W-:Y:S02]  /*3020*/  IMAD.IADD R123, R13, 0x1, R15 ;  /* 0x000000010d7b7824 */ /* 0x000fe400078e020f */
[----:B-1----:R-:W-:Y:S01]  /*3030*/  IMAD.WIDE.U32 R8, R126, c[0x0][0x280], R88 ;  /* 0x0000a0007e087a25 */ /* 0x002fe200078e0058 */
[----:B------:R-:W-:-:S03]  /*3040*/  @P1 LEA.HI.X R17, R4, c[0x0][0x224], R5, 0x1, P2 ;  /* 0x0000890004111a11 */ /* 0x000fc600010f0c05 */
[----:B------:R-:W-:-:S04]  /*3050*/  IMAD.WIDE.U32 R10, R126, c[0x0][0x290], R124 ;  /* 0x0000a4007e0a7a25 */ /* 0x000fc800078e007c */
[C---:B------:R-:W-:Y:S01]  /*3060*/  IMAD R3, R126.reuse, c[0x0][0x294], R3 ;  /* 0x0000a5007e037a24 */ /* 0x040fe200078e0203 */
[----:B------:R2:W-:Y:S01]  /*3070*/  @P1 LDGSTS.E.BYPASS.LTC128B.128 [R210+0x4900], [R16.64], !P6 ;  /* 0x0490000010d21fae */ /* 0x0005e2000f101d48 */
[----:B------:R-:W-:-:S04]  /*3080*/  IMAD.WIDE.U32 R14, R126, c[0x0][0x290], R88 ;  /* 0x0000a4007e0e7a25 */ /* 0x000fc800078e0058 */
[----:B------:R-:W-:Y:S02]  /*3090*/  IMAD.IADD R13, R7, 0x1, R0 ;  /* 0x00000001070d7824 */ /* 0x000fe400078e0200 */
[----:B------:R-:W-:Y:S01]  /*30a0*/  IMAD.IADD R9, R0, 0x1, R9 ;  /* 0x0000000100097824 */ /* 0x000fe200078e0209 */
[----:B-----5:R-:W-:Y:S01]  /*30b0*/  SHF.R.S32.HI R0, RZ, 0x1f, R130 ;  /* 0x0000001fff007819 */ /* 0x020fe20000011482 */
[----:B------:R-:W-:Y:S01]  /*30c0*/  IMAD.MOV.U32 R12, RZ, RZ, R6 ;  /* 0x000000ffff0c7224 */ /* 0x000fe200078e0006 */
[----:B------:R-:W-:Y:S01]  /*30d0*/  IADD3 R11, R11, R3, RZ ;  /* 0x000000030b0b7210 */ /* 0x000fe20007ffe0ff */
[----:B------:R-:W-:Y:S01]  /*30e0*/  IMAD.MOV.U32 R131, RZ, RZ, c[0x0][0x280] ;  /* 0x0000a000ff837624 */ /* 0x000fe200078e00ff */
[----:B------:R-:W-:Y:S01]  /*30f0*/  IADD3 R7, R3, R15, RZ ;  /* 0x0000000f03077210 */ /* 0x000fe20007ffe0ff */
[C---:B------:R-:W-:Y:S01]  /*3100*/  IMAD R3, R0.reuse, c[0x0][0x280], RZ ;  /* 0x0000a00000037a24 */ /* 0x040fe200078e02ff */
[----:B------:R-:W-:Y:S01]  /*3110*/  MOV R6, R14 ;  /* 0x0000000e00067202 */ /* 0x000fe20000000f00 */
[----:B------:R-:W-:Y:S01]  /*3120*/  IMAD R0, R0, c[0x0][0x290], RZ ;  /* 0x0000a40000007a24 */ /* 0x000fe200078e02ff */
[----:B------:R-:W-:Y:S01]  /*3130*/  MOV R141, 0x5 ;  /* 0x00000005008d7802 */ /* 0x000fe20000000f00 */
[----:B------:R-:W-:-:S02]  /*3140*/  IMAD R144, R134, c[0x0][0x284], RZ ;  /* 0x0000a10086907a24 */ /* 0x000fc400078e02ff */
[C---:B------:R-:W-:Y:S02]  /*3150*/  IMAD R145, R134.reuse, c[0x0][0x294], RZ ;  /* 0x0000a50086917a24 */ /* 0x040fe400078e02ff */
[----:B------:R-:W-:Y:S01]  /*3160*/  IMAD.WIDE.U32 R136, R134, c[0x0][0x280], RZ ;  /* 0x0000a00086887a25 */ /* 0x000fe200078e00ff */
[----:B------:R-:W-:Y:S01]  /*3170*/  ISETP.GE.AND P1, PT, R228, c[0x0][0x1d4], PT ;  /* 0x00007500e4007a0c */ /* 0x000fe20003f26270 */
[----:B------:R-:W0:Y:S01]  /*3180*/  LDGDEPBAR ;  /* 0x00000000000079af */ /* 0x000e220000000000 */
        /* <DEDUP_REMOVED lines=19> */
[C---:B------:R-:W-:Y:S01]  /*32c0*/  SHF.L.U64.HI R141, R149.reuse, R141, c[0x0][0x294] ;  /* 0x0000a500958d7619 */ /* 0x040fe2000001028d */
[C---:B------:R-:W-:Y:S01]  /*32d0*/  IMAD R122, R24.reuse, c[0x0][0x1ec], R113 ;  /* 0x00007b00187a7a24 */ /* 0x040fe200078e0271 */
[----:B------:R-:W-:Y:S01]  /*32e0*/  SHF.L.U32 R151, R149, 0x5, RZ ;  /* 0x0000000595977819 */ /* 0x000fe200000006ff */
[----:B------:R-:W-:Y:S01]  /*32f0*/  IMAD R121, R24, c[0x0][0x214], R111 ;  /* 0x0000850018797a24 */ /* 0x000fe200078e026f */
[----:B------:R-:W-:Y:S01]  /*3300*/  IADD3 R145, R135, R145, RZ ;  /* 0x0000009187917210 */ /* 0x000fe20007ffe0ff */
[----:B------:R-:W-:Y:S01]  /*3310*/  IMAD.IADD R100, R91, 0x1, R3 ;  /* 0x000000015b647824 */ /* 0x000fe200078e0203 */
[----:B------:R-:W-:Y:S01]  /*3320*/  IADD3 R98, R3, R85, RZ ;  /* 0x0000005503627210 */ /* 0x000fe20007ffe0ff */
[----:B------:R-:W-:Y:S01]  /*3330*/  IMAD.IADD R99, R87, 0x1, R0 ;  /* 0x0000000157637824 */ /* 0x000fe200078e0200 */
[----:B------:R-:W-:-:S02]  /*3340*/  IADD3 R97, R0, R83, RZ ;  /* 0x0000005300617210 */ /* 0x000fc40007ffe0ff */
[--C-:B----4-:R-:W-:Y:S01]  /*3350*/  @P4 SHF.R.S32.HI R5, RZ, 0x1f, R21.reuse ;  /* 0x0000001fff054819 */ /* 0x110fe20000011415 */
[----:B------:R-:W-:Y:S02]  /*3360*/  @!P4 IMAD.MOV.U32 R5, RZ, RZ, R20 ;  /* 0x000000ffff05c224 */ /* 0x000fe400078e0014 */
[----:B------:R-:W-:Y:S01]  /*3370*/  @P4 IMAD.MOV.U32 R4, RZ, RZ, R21 ;  /* 0x000000ffff044224 */ /* 0x000fe200078e0015 */
[----:B------:R-:W-:Y:S01]  /*3380*/  @!P4 MOV R4, R25 ;  /* 0x000000190004c202 */ /* 0x000fe20000000f00 */
[----:B------:R-:W-:-:S04]  /*3390*/  IMAD R5, R5, c[0x0][0x2b0], RZ ;  /* 0x0000ac0005057a24 */ /* 0x000fc800078e02ff */
[C---:B------:R-:W-:Y:S02]  /*33a0*/  IMAD R5, R4.reuse, c[0x0][0x2b4], R5 ;  /* 0x0000ad0004057a24 */ /* 0x040fe400078e0205 */
[----:B------:R-:W-:-:S05]  /*33b0*/  IMAD.WIDE.U32 R108, R4, c[0x0][0x2b0], RZ ;  /* 0x0000ac00046c7a25 */ /* 0x000fca00078e00ff */
[----:B------:R-:W-:Y:S02]  /*33c0*/  IADD3 R119, R109, R5, RZ ;  /* 0x000000056d777210 */ /* 0x000fe40007ffe0ff */
[----:B--2---:R-:W2:Y:S04]  /*33d0*/  LDL R19, [R1+0x60] ;  /* 0x0000600001137983 */ /* 0x004ea80000100800 */
[----:B------:R-:W3:Y:S04]  /*33e0*/  LDL R16, [R1+0x64] ;  /* 0x0000640001107983 */ /* 0x000ee80000100800 */
[----:B------:R-:W4:Y:S04]  /*33f0*/  LDL R15, [R1+0x6c] ;  /* 0x00006c00010f7983 */ /* 0x000f280000100800 */
[----:B------:R-:W5:Y:S01]  /*3400*/  LDL R14, [R1+0x68] ;  /* 0x00006800010e7983 */ /* 0x000f620000100800 */
[----:B------:R-:W-:Y:S01]  /*3410*/  ISETP.GE.AND P0, PT, R88, c[0x0][0x27c], PT ;  /* 0x00009f0058007a0c */ /* 0x000fe20003f06270 */
[----:B------:R-:W-:Y:S01]  /*3420*/  IMAD R0, R22, c[0x0][0x268], RZ ;  /* 0x00009a0016007a24 */ /* 0x000fe200078e02ff */
[----:B------:R-:W-:Y:S01]  /*3430*/  IADD3 R17, R126, 0x20, RZ ;  /* 0x000000207e117810 */ /* 0x000fe20007ffe0ff */
[----:B------:R-:W-:Y:S01]  /*3440*/  IMAD.WIDE.U32 R4, R24, c[0x0][0x260], R248 ;  /* 0x0000980018047a25 */ /* 0x000fe200078e00f8 */
[----:B------:R-:W-:Y:S01]  /*3450*/  SEL R3, RZ, c[0x0][0x27c], !P0 ;  /* 0x00009f00ff037a07 */ /* 0x000fe20004000000 */
[----:B------:R-:W-:Y:S01]  /*3460*/  ULDC.U8 UR5, c[0x0][0x298] ;  /* 0x0000a60000057ab9 */ /* 0x000fe20000000000 */
[----:B------:R-:W-:Y:S01]  /*3470*/  IADD3 R18, R126, 0x40, RZ ;  /* 0x000000407e127810 */ /* 0x000fe20007ffe0ff */
[----:B------:R-:W-:Y:S01]  /*3480*/  IMAD.SHL.U32 R17, R17, 0x40, RZ ;  /* 0x0000004011117824 */ /* 0x000fe200078e00ff */
[----:B------:R-:W-:Y:S01]  /*3490*/  P2R R120, PR, RZ, 0x1 ;  /* 0x00000001ff787803 */ /* 0x000fe20000000000 */
[----:B------:R-:W-:-:S02]  /*34a0*/  IMAD.IADD R3, R88, 0x1, R3 ;  /* 0x0000000158037824 */ /* 0x000fc400078e0203 */
[----:B------:R-:W-:Y:S01]  /*34b0*/  IMAD R6, R23, c[0x0][0x26c], R0 ;  /* 0x00009b0017067a24 */ /* 0x000fe200078e0200 */
[----:B------:R-:W-:Y:S01]  /*34c0*/  LOP3.LUT R17, R17, 0x1c0, RZ, 0xc0, !PT ;  /* 0x000001c011117812 */ /* 0x000fe200078ec0ff */
[----:B------:R-:W-:Y:S01]  /*34d0*/  IMAD R5, R24, c[0x0][0x264], R5 ;  /* 0x0000990018057a24 */ /* 0x000fe200078e0205 */
[----:B------:R-:W-:Y:S01]  /*34e0*/  SHF.R.S32.HI R0, RZ, 0x1f, R3 ;  /* 0x0000001fff007819 */ /* 0x000fe20000011403 */
[----:B------:R-:W-:Y:S02]  /*34f0*/  IMAD.SHL.U32 R18, R18, 0x40, RZ ;  /* 0x0000004012127824 */ /* 0x000fe400078e00ff */
[----:B------:R-:W-:Y:S01]  /*3500*/  IMAD.WIDE.U32 R78, R23, c[0x0][0x268], R4 ;  /* 0x00009a00174e7a25 */ /* 0x000fe200078e0004 */
[----:B------:R-:W-:Y:S02]  /*3510*/  LEA.HI R3, R0, R3, RZ, 0x3 ;  /* 0x0000000300037211 */ /* 0x000fe400078f18ff */
[----:B------:R-:W-:Y:S01]  /*3520*/  LOP3.LUT R18, R18, 0x1c0, RZ, 0xc0, !PT ;  /* 0x000001c012127812 */ /* 0x000fe200078ec0ff */
[----:B------:R-:W-:Y:S01]  /*3530*/  IMAD.IADD R80, R79, 0x1, R6 ;  /* 0x000000014f507824 */ /* 0x000fe200078e0206 */
[--C-:B------:R-:W-:Y:S01]  /*3540*/  LOP3.LUT R5, R17, 0x38, R3.reuse, 0xf8, !PT ;  /* 0x0000003811057812 */ /* 0x100fe200078ef803 */
[----:B------:R-:W-:Y:S01]  /*3550*/  IMAD.MOV.U32 R138, RZ, RZ, 0x6 ;  /* 0x00000006ff8a7424 */ /* 0x000fe200078e00ff */
[----:B------:R-:W1:Y:S01]  /*3560*/  S2R R17, SR_TID.X ;  /* 0x0000000000117919 */ /* 0x000e620000002100 */
[--C-:B------:R-:W-:Y:S01]  /*3570*/  LOP3.LUT R4, R18, 0x38, R3.reuse, 0xf8, !PT ;  /* 0x0000003812047812 */ /* 0x100fe200078ef803 */
[----:B------:R-:W-:Y:S01]  /*3580*/  IMAD.MOV.U32 R154, RZ, RZ, c[0x0][0x2b8] ;  /* 0x0000ae00ff9a7624 */ /* 0x000fe200078e00ff */
[----:B------:R-:W-:Y:S01]  /*3590*/  IADD3 R18, R126, 0x20, RZ ;  /* 0x000000207e127810 */ /* 0x000fe20007ffe0ff */
[----:B------:R-:W-:Y:S01]  /*35a0*/  IMAD.MOV.U32 R153, RZ, RZ, c[0x0][0x27c] ;  /* 0x00009f00ff997624 */ /* 0x000fe200078e00ff */
        /* <DEDUP_REMOVED lines=8> */
[----:B------:R-:W-:-:S02]  /*3630*/  LOP3.LUT R18, R18, 0x1c0, RZ, 0xc0, !PT ;  /* 0x000001c012127812 */ /* 0x000fc400078ec0ff */
[----:B------:R-:W-:Y:S02]  /*3640*/  SHF.R.S32.HI R94, RZ, 0x1f, R77 ;  /* 0x0000001fff5e7819 */ /* 0x000fe4000001144d */
        /* <DEDUP_REMOVED lines=22> */
.L_x_958:
[----:B------:R-:W-:Y:S01]  /*37b0*/  IMAD R3, R29, 0x50, R0 ;  /* 0x000000501d037824 */ /* 0x000fe200078e0200 */
[----:B------:R-:W-:Y:S01]  /*37c0*/  ISETP.NE.AND P1, PT, R154, 0x1, PT ;  /* 0x000000019a00780c */ /* 0x000fe20003f25270 */
[----:B------:R-:W-:Y:S01]  /*37d0*/  IMAD.MOV.U32 R73, RZ, RZ, RZ ;  /* 0x000000ffff497224 */ /* 0x000fe200078e00ff */
[----:B-1---5:R1:W5:Y:S01]  /*37e0*/  LDL R157, [R1+0x10] ;  /* 0x00001000019d7983 */ /* 0x0223620000100800 */
[----:B------:R-:W-:Y:S01]  /*37f0*/  IMAD.IADD R4, R123, 0x1, R3 ;  /* 0x000000017b047824 */ /* 0x000fe200078e0203 */
[----:B------:R-:W-:Y:S01]  /*3800*/  ISETP.GE.AND P0, PT, R3, R2, PT ;  /* 0x000000020300720c */ /* 0x000fe20003f06270 */
[----:B------:R-:W-:Y:S04]  /*3810*/  DEPBAR.LE SB0, 0x0 ;  /* 0x000080000000791a */ /* 0x000fe80000000000 */
[--C-:B------:R-:W-:Y:S01]  /*3820*/  IMAD.MOV.U32 R3, RZ, RZ, R4.reuse ;  /* 0x000000ffff037224 */ /* 0x100fe200078e0004 */
[----:B------:R-:W-:Y:S01]  /*3830*/  ISETP.GT.OR P0, PT, R0, 0x4f, P0 ;  /* 0x0000004f0000780c */ /* 0x000fe20000704670 */
[----:B------:R1:W5:Y:S01]  /*3840*/  LDL R156, [R1+0x8] ;  /* 0x00000800019c7983 */ /* 0x0003620000100800 */
[----:B------:R-:W-:Y:S01]  /*3850*/  WARPSYNC 0xffffffff ;  /* 0xffffffff00007948 */ /* 0x000fe20003800000 */
[----:B------:R-:W-:Y:S01]  /*3860*/  @P1 IMAD.HI.U32 R5, R4, c[0x0][0x2bc], RZ ;  /* 0x0000af0004051a27 */ /* 0x000fe200078e00ff */
[----:B------:R-:W-:Y:S01]  /*3870*/  ISETP.GE.AND P2, PT, R153, 0x1, PT ;  /* 0x000000019900780c */ /* 0x000fe20003f46270 */
[----:B------:R1:W5:Y:S01]  /*3880*/  LDL R155, [R1+0xc] ;  /* 0x00000c00019b7983 */ /* 0x0003620000100800 */
[----:B------:R-:W-:Y:S02]  /*3890*/  BSSY B2, `(.L_x_924) ;  /* 0x0000414000027945 */ /* 0x000fe40003800000 */
[----:B------:R-:W-:Y:S05]  /*38a0*/  @P1 SHF.R.U32.HI R3, RZ, c[0x0][0x2c0], R5 ;  /* 0x0000b000ff031a19 */ /* 0x000fea0000011605 */
[C---:B------:R-:W-:Y:S04]  /*38b0*/  @!P0 IADD3 R5, P1, R3.reuse, R108, RZ ;  /* 0x0000006c03058210 */ /* 0x040fe80007f3e0ff */
[----:B------:R-:W-:Y:S01]  /*38c0*/  @!P0 LEA.HI.X.SX32 R7, R3, R119, 0x1, P1 ;  /* 0x0000007703078211 */ /* 0x000fe200008f0eff */
[----:B------:R-:W-:Y:S01]  /*38d0*/  IMAD.MOV R3, RZ, RZ, -R3 ;  /* 0x000000ffff037224 */ /* 0x000fe200078e0a03 */
[----:B------:R-:W-:Y:S03]  /*38e0*/  @!P0 LEA R6, P1, R5, c[0x0][0x2a0], 0x2 ;  /* 0x0000a80005068a11 */ /* 0x000fe600078210ff */
[----:B------:R-:W-:Y:S01]  /*38f0*/  IMAD R76, R3, c[0x0][0x2b8], R4 ;  /* 0x0000ae00034c7a24 */ /* 0x000fe200078e0204 */
[----:B------:R-:W-:Y:S03]  /*3900*/  @!P0 LEA.HI.X R7, R5, c[0x0][0x2a4], R7, 0x2, P1 ;  /* 0x0000a90005078a11 */ /* 0x000fe600008f1407 */
[----:B------:R-:W-:Y:S01]  /*3910*/  IMAD.WIDE.U32 R4, R76, c[0x0][0x1e0], RZ ;  /* 0x000078004c047a25 */ /* 0x000fe200078e00ff */
[----:B------:R-:W-:Y:S01]  /*3920*/  SHF.R.S32.HI R92, RZ, 0x1f, R76 ;  /* 0x0000001fff5c7819 */ /* 0x000fe2000001144c */
[----:B--2---:R-:W2:Y:S04]  /*3930*/  @!P0 LDG.E R73, [R6.64] ;  /* 0x0000000806498981 */ /* 0x004ea8000c1e1900 */
[----:B------:R-:W-:Y:S01]  /*3940*/  IMAD R3, R92, c[0x0][0x1e0], RZ ;  /* 0x000078005c037a24 */ /* 0x000fe200078e02ff */
[----:B------:R-:W-:Y:S03]  /*3950*/  BAR.SYNC.DEFER_BLOCKING 0x0 ;  /* 0x0000000000007b1d */ /* 0x000fe60000010000 */
[----:B------:R-:W-:Y:S04]  /*3960*/  IMAD R3, R76, c[0x0][0x1e4], R3 ;  /* 0x000079004c037a24 */ /* 0x000fe800078e0203 */
[----:B------:R-:W-:Y:S01]  /*3970*/  IMAD.IADD R5, R5, 0x1, R3 ;  /* 0x0000000105057824 */ /* 0x000fe200078e0203 */
[----:B--2---:R-:W-:Y:S03]  /*3980*/  SHF.R.S32.HI R93, RZ, 0x1f, R73 ;  /* 0x0000001fff5d7819 */ /* 0x004fe60000011449 */
[----:B------:R-:W-:Y:S04]  /*3990*/  IMAD.WIDE.U32 R4, R73, c[0x0][0x1f0], R4 ;  /* 0x00007c0049047a25 */ /* 0x000fe800078e0004 */
[----:B------:R-:W-:Y:S01]  /*39a0*/  IMAD R6, R93, c[0x0][0x1f0], RZ ;  /* 0x00007c005d067a24 */ /* 0x000fe200078e02ff */
[----:B------:R-:W-:Y:S03]  /*39b0*/  IADD3 R3, P0, R112, R4, RZ ;  /* 0x0000000470037210 */ /* 0x000fe60007f1e0ff */
[----:B------:R-:W-:Y:S05]  /*39c0*/  IMAD R6, R73, c[0x0][0x1f4], R6 ;  /* 0x00007d0049067a24 */ /* 0x000fea00078e0206 */
[----:B------:R-:W-:Y:S02]  /*39d0*/  IADD3.X R4, R122, R5, R6, P0, !PT ;  /* 0x000000057a047210 */ /* 0x000fe400007fe406 */
[C---:B------:R-:W-:Y:S04]  /*39e0*/  LEA R72, P0, R3.reuse, c[0x0][0x1c8], 0x1 ;  /* 0x0000720003487a11 */ /* 0x040fe800078008ff */
[----:B------:R-:W-:Y:S01]  /*39f0*/  LEA.HI.X R71, R3, c[0x0][0x1cc], R4, 0x1, P0 ;  /* 0x0000730003477a11 */ /* 0x000fe200000f0c04 */
[----:B------:R-:W-:-:S05]  /*3a00*/  @!P2 BRA `(.L_x_925) ;  /* 0x00003c400000a947 */ /* 0x000fca0003800000 */
[-C--:B-1----:R-:W-:Y:S01]  /*3a10*/  IMAD R6, R144, R29.reuse, RZ ;  /* 0x0000001d90067224 */ /* 0x082fe200078e02ff */
[----:B------:R-:W-:Y:S01]  /*3a20*/  ISETP.NE.AND P0, PT, RZ, UR5, PT ;  /* 0x00000005ff007c0c */ /* 0x000fe2000bf05270 */
[-C--:B------:R-:W-:Y:S01]  /*3a30*/  IMAD R5, R145, R29.reuse, RZ ;  /* 0x0000001d91057224 */ /* 0x080fe200078e02ff */
[----:B------:R-:W-:Y:S01]  /*3a40*/  SHF.R.S32.HI R4, RZ, 0x1f, R29 ;  /* 0x0000001fff047819 */ /* 0x000fe2000001141d */
[----:B------:R-:W-:Y:S02]  /*3a50*/  IMAD R3, R29, -0x50, R2 ;  /* 0xffffffb01d037824 */ /* 0x000fe400078e0202 */
[-C--:B------:R-:W-:Y:S03]  /*3a60*/  IMAD.WIDE.U32 R32, R136, R29.reuse, RZ ;  /* 0x0000001d88207225 */ /* 0x080fe600078e00ff */
[----:B------:R-:W-:Y:S01]  /*3a70*/  IMNMX R60, R3, 0x50, PT ;  /* 0x00000050033c7817 */ /* 0x000fe20003800200 */
[C---:B------:R-:W-:Y:S02]  /*3a80*/  IMAD R6, R4.reuse, R136, R6 ;  /* 0x0000008804067224 */ /* 0x040fe400078e0206 */
[----:B------:R-:W-:Y:S02]  /*3a90*/  IMAD R5, R4, R134, R5 ;  /* 0x0000008604057224 */ /* 0x000fe400078e0205 */
[----:B------:R-:W-:Y:S01]  /*3aa0*/  IMAD.WIDE.U32 R10, R134, R29, RZ ;  /* 0x0000001d860a7225 */ /* 0x000fe200078e00ff */
[----:B------:R-:W-:Y:S04]  /*3ab0*/  IADD3 R34, R33, R6, RZ ;  /* 0x0000000621227210 */ /* 0x000fe80007ffe0ff */
        /* <DEDUP_REMOVED lines=30> */
.L_x_928:
[----:B------:R-:W-:Y:S05]  /*3ca0*/  BSYNC B0 ;  /* 0x0000000000007941 */ /* 0x000fea0003800000 */
.L_x_927:
        /* <DEDUP_REMOVED lines=39> */
.L_x_930:
[----:B------:R-:W-:Y:S05]  /*3f20*/  BSYNC B0 ;  /* 0x0000000000007941 */ /* 0x000fea0003800000 */
.L_x_929:
        /* <DEDUP_REMOVED lines=38> */
.L_x_932:
[----:B------:R-:W-:Y:S05]  /*4190*/  BSYNC B0 ;  /* 0x0000000000007941 */ /* 0x000fea0003800000 */
.L_x_931:
        /* <DEDUP_REMOVED lines=74> */
.L_x_936:
[----:B------:R-:W-:Y:S05]  /*4640*/  BSYNC B0 ;  /* 0x0000000000007941 */ /* 0x000fea0003800000 */
.L_x_935:
        /* <DEDUP_REMOVED lines=57> */
.L_x_934:
[----:B------:R-:W-:Y:S05]  /*49e0*/  BSYNC B1 ;  /* 0x0000000000017941 */ /* 0x000fea0003800000 */
.L_x_933:
        /* <DEDUP_REMOVED lines=62> */
.L_x_940:
[----:B------:R-:W-:Y:S05]  /*4dd0*/  BSYNC B0 ;  /* 0x0000000000007941 */ /* 0x000fea0003800000 */
.L_x_939:
        /* <DEDUP_REMOVED lines=57> */
.L_x_938:
[----:B------:R-:W-:Y:S05]  /*5170*/  BSYNC B1 ;  /* 0x0000000000017941 */ /* 0x000fea0003800000 */
.L_x_937:
        /* <DEDUP_REMOVED lines=61> */
.L_x_943:
[----:B------:R-:W-:Y:S05]  /*5550*/  BSYNC B0 ;  /* 0x0000000000007941 */ /* 0x000fea0003800000 */
.L_x_942:
        /* <DEDUP_REMOVED lines=58> */
.L_x_926:
        /* <DEDUP_REMOVED lines=21> */
[C---:B------:R-:W-:Y:S02]  /*5a50*/  @!P2 IADD3.X R11, R97.reuse, R56, R141, P1, P0 ;  /* 0x00000038610ba210 */ /* 0x040fe40000fe048d */
        /* <DEDUP_REMOVED lines=191> */
.L_x_945:
[----:B----4-:R-:W-:Y:S05]  /*6650*/  BSYNC B0 ;  /* 0x0000000000007941 */ /* 0x010fea0003800000 */
.L_x_944:
        /* <DEDUP_REMOVED lines=126> */
.L_x_947:
[----:B------:R-:W-:Y:S05]  /*6e40*/  BSYNC B0 ;  /* 0x0000000000007941 */ /* 0x000fea0003800000 */
.L_x_946:
[----:B------:R1:W2:Y:S01]  /*6e50*/  SHFL.IDX PT, R37, R71, 0x2, 0x1c1f ;  /* 0x005c1f0047257f89 */ /* 0x0002a200000e0000 */
[----:B------:R-:W-:Y:S03]  /*6e60*/  ISETP.GE.OR P0, PT, R158, R60, P5 ;  /* 0x0000003c9e00720c */ /* 0x000fe60002f06670 */
[----:B------:R1:W4:Y:S10]  /*6e70*/  SHFL.IDX PT, R36, R72, 0x2, 0x1c1f ;  /* 0x005c1f0048247f89 */ /* 0x00033400000e0000 */
[----:B------:R-:W-:-:S05]  /*6e80*/  @P0 BRA `(.L_x_941) ;  /* 0x00000b4000000947 */ /* 0x000fca0003800000 */
[----:B------:R-:W-:Y:S01]  /*6e90*/  SEL R3, R139, R128, !P4 ;  /* 0x000000808b037207 */ /* 0x000fe20006000000 */
[----:B------:R-:W5:Y:S01]  /*6ea0*/  LDL R5, [R1+0x68] ;  /* 0x0000680001057983 */ /* 0x000f620000100800 */
[C---:B------:R-:W-:Y:S02]  /*6eb0*/  IADD3 R6, R126.reuse, 0x40, RZ ;  /* 0x000000407e067810 */ /* 0x040fe40007ffe0ff */
[----:B------:R-:W-:Y:S01]  /*6ec0*/  SHF.R.S32.HI R4, RZ, 0x1f, R3 ;  /* 0x0000001fff047819 */ /* 0x000fe20000011403 */
[----:B---34-:R-:W3:Y:S01]  /*6ed0*/  LDS.128 R32, [R116+0x2900] ;  /* 0x0029000074207984 */ /* 0x018ee20000000c00 */
[----:B------:R-:W-:Y:S01]  /*6ee0*/  IADD3 R7, R126, 0x40, RZ ;  /* 0x000000407e077810 */ /* 0x000fe20007ffe0ff */
[----:B------:R-:W-:Y:S01]  /*6ef0*/  IMAD.SHL.U32 R6, R6, 0x40, RZ ;  /* 0x0000004006067824 */ /* 0x000fe200078e00ff */
[----:B------:R-:W-:Y:S02]  /*6f00*/  LEA.HI R3, R4, R3, RZ, 0x4 ;  /* 0x0000000304037211 */ /* 0x000fe400078f20ff */
[----:B-1----:R-:W-:Y:S01]  /*6f10*/  LEA R46, P0, R77, R36, 0x1 ;  /* 0x000000244d2e7211 */ /* 0x002fe200078008ff */
[----:B------:R-:W-:Y:S01]  /*6f20*/  IMAD.SHL.U32 R7, R7, 0x40, RZ ;  /* 0x0000004007077824 */ /* 0x000fe200078e00ff */
[----:B------:R-:W-:Y:S02]  /*6f30*/  LEA.HI.SX32 R3, R3, R96, 0x1c ;  /* 0x0000006003037211 */ /* 0x000fe400078fe2ff */
[----:B--2---:R-:W-:Y:S02]  /*6f40*/  LEA.HI.X R47, R77, R37, R94, 0x1, P0 ;  /* 0x000000254d2f7211 */ /* 0x004fe400000f0c5e */
[----:B------:R-:W-:Y:S01]  /*6f50*/  @!P1 SHF.R.U32.HI R10, RZ, 0x10, R55 ;  /* 0x00000010ff0a9819 */ /* 0x000fe20000011637 */
[----:B------:R-:W-:Y:S01]  /*6f60*/  IMAD.SHL.U32 R38, R3, 0x8, RZ ;  /* 0x0000000803267824 */ /* 0x000fe200078e00ff */
[----:B------:R-:W-:Y:S02]  /*6f70*/  LOP3.LUT R6, R6, 0x1c0, RZ, 0xc0, !PT ;  /* 0x000001c006067812 */ /* 0x000fe400078ec0ff */
[----:B------:R-:W-:Y:S02]  /*6f80*/  LOP3.LUT R7, R7, 0x1c0, RZ, 0xc0, !PT ;  /* 0x000001c007077812 */ /* 0x000fe400078ec0ff */
[----:B------:R-:W-:Y:S02]  /*6f90*/  SHF.R.U32.HI R6, RZ, 0x3, R6 ;  /* 0x00000003ff067819 */ /* 0x000fe40000011606 */
[----:B------:R-:W-:Y:S02]  /*6fa0*/  LOP3.LUT R3, R7, 0x38, R38, 0xf8, !PT ;  /* 0x0000003807037812 */ /* 0x000fe400078ef826 */
[----:B------:R-:W-:Y:S02]  /*6fb0*/  @!P1 PRMT R23, R59, 0x5410, R10 ;  /* 0x000054103b179816 */ /* 0x000fe4000000000a */
[----:B------:R-:W-:Y:S02]  /*6fc0*/  LOP3.LUT R3, R3, R6, RZ, 0x3c, !PT ;  /* 0x0000000603037212 */ /* 0x000fe400078e3cff */
[----:B------:R-:W-:Y:S02]  /*6fd0*/  @!P1 SHF.R.U64 R7, R52, 0x10, R53 ;  /* 0x0000001034079819 */ /* 0x000fe40000001235 */
[----:B------:R-:W-:Y:S02]  /*6fe0*/  @!P1 SHF.R.U64 R16, R54, 0x10, R55 ;  /* 0x0000001036109819 */ /* 0x000fe40000001237 */
[----:B------:R-:W-:Y:S02]  /*6ff0*/  @!P1 PRMT R18, R58, 0x5410, R7 ;  /* 0x000054103a129816 */ /* 0x000fe40000000007 */
[----:B------:R-:W-:Y:S02]  /*7000*/  @!P1 SHF.R.U32.HI R6, RZ, 0x10, R27 ;  /* 0x00000010ff069819 */ /* 0x000fe4000001161b */
[----:B------:R-:W-:Y:S01]  /*7010*/  @!P1 LOP3.LUT R30, R23, 0xffff0000, RZ, 0xc0, !PT ;  /* 0xffff0000171e9812 */ /* 0x000fe200078ec0ff */
[----:B------:R-:W-:Y:S01]  /*7020*/  @!P1 IMAD.U32 R7, R18, 0x10000, RZ ;  /* 0x0001000012079824 */ /* 0x000fe200078e00ff */
[----:B------:R-:W-:Y:S02]  /*7030*/  @!P1 PRMT R11, R28, 0x5410, R6 ;  /* 0x000054101c0b9816 */ /* 0x000fe40000000006 */
[----:B------:R-:W-:Y:S02]  /*7040*/  @!P1 SHF.R.U32.HI R8, RZ, 0x10, R53 ;  /* 0x00000010ff089819 */ /* 0x000fe40000011635 */
[----:B------:R-:W-:Y:S01]  /*7050*/  @!P1 SHF.R.U32.HI R4, RZ, 0x10, R25 ;  /* 0x00000010ff049819 */ /* 0x000fe20000011619 */
[----:B---3--:R-:W-:Y:S01]  /*7060*/  @!P1 IMAD.U32 R20, R33, 0x10000, RZ ;  /* 0x0001000021149824 */ /* 0x008fe200078e00ff */
[----:B------:R-:W-:Y:S02]  /*7070*/  @!P1 SHF.L.U32 R10, R32, 0x10, RZ ;  /* 0x00000010200a9819 */ /* 0x000fe400000006ff */
[----:B------:R-:W-:Y:S02]  /*7080*/  @!P1 LOP3.LUT R31, R35, 0xffff0000, RZ, 0xc0, !PT ;  /* 0xffff0000231f9812 */ /* 0x000fe400078ec0ff */
[----:B------:R-:W-:Y:S02]  /*7090*/  @!P1 PRMT R17, R58, 0x5432, R8 ;  /* 0x000054323a119816 */ /* 0x000fe40000000008 */
[----:B------:R-:W-:Y:S02]  /*70a0*/  @!P1 PRMT R8, R19, 0x5410, R4 ;  /* 0x0000541013089816 */ /* 0x000fe40000000004 */
[----:B------:R-:W-:Y:S03]  /*70b0*/  ISETP.GE.AND P0, PT, R38, c[0x0][0x1d4], PT ;  /* 0x0000750026007a0c */ /* 0x000fe60003f06270 */
[----:B------:R-:W-:Y:S02]  /*70c0*/  @!P1 IMAD.U32 R6, R8, 0x10000, RZ ;  /* 0x0001000008069824 */ /* 0x000fe400078e00ff */
[----:B-----5:R-:W-:Y:S01]  /*70d0*/  IMAD.IADD R3, R5, 0x1, R3 ;  /* 0x0000000105037824 */ /* 0x020fe200078e0203 */
[----:B------:R-:W-:Y:S01]  /*70e0*/  @!P1 SHF.R.U64 R5, R26, 0x10, R27 ;  /* 0x000000101a059819 */ /* 0x000fe2000000121b */
[----:B------:R-:W-:Y:S01]  /*70f0*/  @!P1 IMAD.U32 R27, R23, 0x10000, RZ ;  /* 0x00010000171b9824 */ /* 0x000fe200078e00ff */
[----:B------:R-:W-:Y:S01]  /*7100*/  @!P1 LOP3.LUT R26, R34, 0xffff0000, RZ, 0xc0, !PT ;  /* 0xffff0000221a9812 */ /* 0x000fe200078ec0ff */
[----:B------:R-:W-:Y:S05]  /*7110*/  IMAD.SHL.U32 R3, R3, 0x2, RZ ;  /* 0x0000000203037824 */ /* 0x000fea00078e00ff */
[----:B------:R1:W2:Y:S02]  /*7120*/  LDS.128 R12, [R3+0x2900] ;  /* 0x00290000030c7984 */ /* 0x0002a40000000c00 */
[----:B-1----:R-:W-:Y:S02]  /*7130*/  @!P1 SHF.R.U64 R3, R24, 0x10, R25 ;  /* 0x0000001018039819 */ /* 0x002fe40000001219 */
[----:B------:R-:W-:Y:S02]  /*7140*/  @!P1 PRMT R25, R59, 0x5432, R16 ;  /* 0x000054323b199816 */ /* 0x000fe40000000010 */
[----:B------:R-:W-:Y:S01]  /*7150*/  @!P1 PRMT R16, R28, 0x5432, R5 ;  /* 0x000054321c109816 */ /* 0x000fe20000000005 */
[----:B------:R-:W-:Y:S01]  /*7160*/  @!P1 IMAD.U32 R28, R35, 0x10000, RZ ;  /* 0x00010000231c9824 */ /* 0x000fe200078e00ff */
[----:B------:R-:W-:Y:S01]  /*7170*/  @!P1 PRMT R9, R19, 0x5432, R3 ;  /* 0x0000543213099816 */ /* 0x000fe20000000003 */
[----:B------:R-:W-:Y:S04]  /*7180*/  @!P1 IMAD.U32 R19, R17, 0x10000, RZ ;  /* 0x0001000011139824 */ /* 0x000fe800078e00ff */
[----:B------:R-:W-:Y:S02]  /*7190*/  @!P1 IMAD.U32 R4, R9, 0x10000, RZ ;  /* 0x0001000009049824 */ /* 0x000fe400078e00ff */
[----:B--2---:R-:W-:Y:S01]  /*71a0*/  @!P1 IMAD.U32 R3, R12, 0x10000, RZ ;  /* 0x000100000c039824 */ /* 0x004fe200078e00ff */
[----:B------:R-:W-:Y:S03]  /*71b0*/  @!P1 SHF.L.U32 R5, R13, 0x10, RZ ;  /* 0x000000100d059819 */ /* 0x000fe600000006ff */
[C---:B------:R-:W-:Y:S02]  /*71c0*/  @!P1 FMUL.FTZ R21, R3.reuse, R7 ;  /* 0x0000000703159220 */ /* 0x040fe40000410000 */
[-C--:B------:R-:W-:Y:S02]  /*71d0*/  @!P1 FMUL.FTZ R3, R3, R4.reuse ;  /* 0x0000000403039220 */ /* 0x080fe40000410000 */
        /* <DEDUP_REMOVED lines=8> */
[----:B------:R-:W-:Y:S02]  /*7260*/  @!P1 LOP3.LUT R22, R33, 0xffff0000, RZ, 0xc0, !PT ;  /* 0xffff000021169812 */ /* 0x000fe400078ec0ff */
[----:B------:R-:W-:Y:S02]  /*7270*/  @!P1 LOP3.LUT R7, R12, 0xffff0000, RZ, 0xc0, !PT ;  /* 0xffff00000c079812 */ /* 0x000fe400078ec0ff */
[----:B------:R-:W-:Y:S02]  /*7280*/  @!P1 LOP3.LUT R4, R8, 0xffff0000, RZ, 0xc0, !PT ;  /* 0xffff000008049812 */ /* 0x000fe400078ec0ff */
[----:B------:R-:W-:Y:S01]  /*7290*/  @!P1 LOP3.LUT R8, R9, 0xffff0000, RZ, 0xc0, !PT ;  /* 0xffff000009089812 */ /* 0x000fe200078ec0ff */
[----:B------:R-:W-:Y:S01]  /*72a0*/  @!P1 FMUL.FTZ R10, R7, R17 ;  /* 0x00000011070a9220 */ /* 0x000fe20000410000 */
[----:B------:R-:W-:Y:S03]  /*72b0*/  @!P1 LOP3.LUT R6, R13, 0xffff0000, RZ, 0xc0, !PT ;  /* 0xffff00000d069812 */ /* 0x000fe600078ec0ff */
[----:B------:R-:W-:Y:S01]  /*72c0*/  @!P1 FFMA.FTZ R43, R18, R8, -R10 ;  /* 0x00000008122b9223 */ /* 0x000fe2000001080a */
[----:B------:R-:W-:Y:S01]  /*72d0*/  @!P1 LOP3.LUT R10, R15, 0xffff0000, RZ, 0xc0, !PT ;  /* 0xffff00000f0a9812 */ /* 0x000fe200078ec0ff */
[C---:B------:R-:W-:Y:S02]  /*72e0*/  @!P1 FMUL.FTZ R9, R6.reuse, R21 ;  /* 0x0000001506099220 */ /* 0x040fe40000410000 */
[-C--:B------:R-:W-:Y:S02]  /*72f0*/  @!P1 FMUL.FTZ R6, R6, R4.reuse ;  /* 0x0000000406069220 */ /* 0x080fe40000410000 */
[----:B------:R-:W-:Y:S02]  /*7300*/  @!P1 FFMA.FTZ R44, R22, R4, -R9 ;  /* 0x00000004162c9223 */ /* 0x000fe40000010809 */
[----:B------:R-:W-:Y:S01]  /*7310*/  @!P1 FMUL.FTZ R4, R7, R8 ;  /* 0x0000000807049220 */ /* 0x000fe20000410000 */
[----:B------:R-:W-:Y:S01]  /*7320*/  @!P1 SHF.L.U32 R7, R15, 0x10, RZ ;  /* 0x000000100f079819 */ /* 0x000fe200000006ff */
[C---:B------:R-:W-:Y:S01]  /*7330*/  @!P1 IMAD.U32 R8, R11.reuse, 0x10000, RZ ;  /* 0x000100000b089824 */ /* 0x040fe200078e00ff */
[----:B------:R-:W-:Y:S01]  /*7340*/  @!P1 LOP3.LUT R11, R11, 0xffff0000, RZ, 0xc0, !PT ;  /* 0xffff00000b0b9812 */ /* 0x000fe200078ec0ff */
[C---:B------:R-:W-:Y:S02]  /*7350*/  @!P1 FMUL.FTZ R24, R10.reuse, R30 ;  /* 0x0000001e0a189220 */ /* 0x040fe40000410000 */
[----:B------:R-:W-:Y:S02]  /*7360*/  @!P1 FMUL.FTZ R23, R7, R27 ;  /* 0x0000001b07179220 */ /* 0x000fe40000410000 */
[-C--:B------:R-:W-:Y:S02]  /*7370*/  @!P1 FMUL.FTZ R10, R10, R11.reuse ;  /* 0x0000000b0a0a9220 */ /* 0x080fe40000410000 */
[-C--:B------:R-:W-:Y:S02]  /*7380*/  @!P1 FFMA.FTZ R42, R28, R8.reuse, -R23 ;  /* 0x000000081c2a9223 */ /* 0x080fe40000010817 */
        /* <DEDUP_REMOVED lines=11> */
[----:B------:R-:W-:Y:S02]  /*7440*/  @!P1 FFMA.FTZ R39, R24, R8, -R39 ;  /* 0x0000000818279223 */ /* 0x000fe40000010827 */
[----:B------:R-:W-:Y:S02]  /*7450*/  @!P1 FFMA.FTZ R40, R26, R16, -R40 ;  /* 0x000000101a289223 */ /* 0x000fe40000010828 */
[----:B------:R-:W-:Y:S02]  /*7460*/  @!P1 FMUL.FTZ R7, R7, R8 ;  /* 0x0000000807079220 */ /* 0x000fe40000410000 */
[----:B------:R-:W-:Y:S01]  /*7470*/  @!P1 FMUL.FTZ R8, R11, R16 ;  /* 0x000000100b089220 */ /* 0x000fe20000410000 */
[----:B------:R-:W-:Y:S01]  /*7480*/  @!P1 F2FP.BF16.PACK_AB R16, R41, R42 ;  /* 0x0000002a2910923e */ /* 0x000fe200000010ff */
[----:B------:R-:W-:Y:S01]  /*7490*/  @!P1 FFMA.FTZ R4, R17, R18, R4 ;  /* 0x0000001211049223 */ /* 0x000fe20000010004 */
[----:B------:R-:W-:Y:S01]  /*74a0*/  @!P1 F2FP.BF16.PACK_AB R18, R44, R45 ;  /* 0x0000002d2c12923e */ /* 0x000fe200000010ff */
[----:B------:R-:W-:Y:S01]  /*74b0*/  @!P1 FFMA.FTZ R5, R19, R20, R5 ;  /* 0x0000001413059223 */ /* 0x000fe20000010005 */
[----:B------:R-:W-:Y:S01]  /*74c0*/  @!P1 F2FP.BF16.PACK_AB R17, R43, R48 ;  /* 0x000000302b11923e */ /* 0x000fe200000010ff */
[----:B------:R-:W-:Y:S01]  /*74d0*/  @!P1 IMAD.MOV.U32 R35, RZ, RZ, R16 ;  /* 0x000000ffff239224 */ /* 0x000fe200078e0010 */
[----:B------:R-:W-:Y:S01]  /*74e0*/  @!P1 F2FP.BF16.PACK_AB R11, R40, R39 ;  /* 0x00000027280b923e */ /* 0x000fe200000010ff */
[----:B------:R-:W-:Y:S01]  /*74f0*/  @!P1 IMAD.MOV.U32 R33, RZ, RZ, R18 ;  /* 0x000000ffff219224 */ /* 0x000fe200078e0012 */
[----:B------:R-:W-:Y:S01]  /*7500*/  @!P1 F2FP.BF16.PACK_AB R4, R4, R3 ;  /* 0x000000030404923e */ /* 0x000fe200000010ff */
[----:B------:R-:W-:Y:S02]  /*7510*/  @!P1 IMAD.MOV.U32 R32, RZ, RZ, R17 ;  /* 0x000000ffff209224 */ /* 0x000fe400078e0011 */
[----:B------:R-:W-:Y:S01]  /*7520*/  @!P1 IMAD.MOV.U32 R34, RZ, RZ, R11 ;  /* 0x000000ffff229224 */ /* 0x000fe200078e000b */
[----:B------:R-:W-:Y:S01]  /*7530*/  @!P1 MOV R12, R4 ;  /* 0x00000004000c9202 */ /* 0x000fe20000000f00 */
[----:B------:R-:W-:Y:S02]  /*7540*/  @!P1 FFMA.FTZ R6, R21, R22, R6 ;  /* 0x0000001615069223 */ /* 0x000fe40000010006 */
[----:B------:R-:W-:Y:S01]  /*7550*/  @!P1 FFMA.FTZ R7, R23, R24, R7 ;  /* 0x0000001817079223 */ /* 0x000fe20000010007 */
[----:B------:R1:W-:Y:S01]  /*7560*/  ST.E.128 [R46.64], R32 ;  /* 0x000000202e007985 */ /* 0x0003e2000c101d08 */
[----:B------:R-:W-:Y:S01]  /*7570*/  @!P1 FFMA.FTZ R8, R25, R26, R8 ;  /* 0x0000001a19089223 */ /* 0x000fe20000010008 */
[----:B------:R-:W-:Y:S01]  /*7580*/  @!P1 F2FP.BF16.PACK_AB R5, R6, R5 ;  /* 0x000000050605923e */ /* 0x000fe200000010ff */
        /* <DEDUP_REMOVED lines=12> */
.L_x_925:
[----:B-1----:R1:W2:Y:S01]  /*7650*/  SHFL.IDX PT, R5, R71, RZ, 0x1c1f ;  /* 0x001c1fff47057589 */ /* 0x0022a200000e0000 */
        /* <DEDUP_REMOVED lines=10> */
[----:B-----5:R-:W1:Y:S01]  /*7700*/  @!P1 LDS.128 R8, [R156+0x2800] ;  /* 0x002800009c089984 */ /* 0x020e620000000c00 */
        /* <DEDUP_REMOVED lines=9> */
.L_x_949:
[----:B-12---:R-:W-:Y:S05]  /*77a0*/  BSYNC B0 ;  /* 0x0000000000007941 */ /* 0x006fea0003800000 */
.L_x_948:
[----:B------:R1:W2:Y:S01]  /*77b0*/  SHFL.IDX PT, R5, R71, 0x1, 0x1c1f ;  /* 0x003c1f0047057f89 */ /* 0x0002a200000e0000 */
[----:B------:R-:W-:Y:S01]  /*77c0*/  ISETP.GE.AND P0, PT, R3, 0x21, PT ;  /* 0x000000210300780c */ /* 0x000fe20003f06270 */
[----:B------:R-:W-:Y:S02]  /*77d0*/  BSSY B0, `(.L_x_950) ;  /* 0x000000f000007945 */ /* 0x000fe40003800000 */
[----:B---3--:R1:W3:Y:S10]  /*77e0*/  SHFL.IDX PT, R4, R72, 0x1, 0x1c1f ;  /* 0x003c1f0048047f89 */ /* 0x0082f400000e0000 */
[----:B------:R-:W-:-:S05]  /*77f0*/  @!P0 BRA `(.L_x_951) ;  /* 0x000000c000008947 */ /* 0x000fca0003800000 */
[C---:B------:R-:W-:Y:S11]  /*7800*/  ISETP.GE.AND P1, PT, R88.reuse, c[0x0][0x1d4], PT ;  /* 0x0000750058007a0c */ /* 0x040ff60003f26270 */
[----:B------:R-:W-:Y:S02]  /*7810*/  @!UPT UIADD3 URZ, URZ, URZ, URZ ;  /* 0x0000003f3f3ff290 */ /* 0x000fe4000fffe03f */
[----:B-----5:R-:W4:Y:S01]  /*7820*/  @!P1 LDS.128 R8, [R156+0x3800] ;  /* 0x003800009c089984 */ /* 0x020f220000000c00 */
        /* <DEDUP_REMOVED lines=9> */
.L_x_951:
[----:B------:R-:W-:Y:S05]  /*78c0*/  BSYNC B0 ;  /* 0x0000000000007941 */ /* 0x000fea0003800000 */
.L_x_950:
[----:B--2---:R2:W4:Y:S01]  /*78d0*/  SHFL.IDX PT, R5, R71, 0x2, 0x1c1f ;  /* 0x005c1f0047057f89 */ /* 0x00452200000e0000 */
[----:B------:R-:W-:Y:S03]  /*78e0*/  ISETP.GE.AND P0, PT, R3, 0x41, PT ;  /* 0x000000410300780c */ /* 0x000fe60003f06270 */
[----:B---3--:R2:W3:Y:S10]  /*78f0*/  SHFL.IDX PT, R4, R72, 0x2, 0x1c1f ;  /* 0x005c1f0048047f89 */ /* 0x0084f400000e0000 */
[----:B------:R-:W-:-:S05]  /*7900*/  @!P0 BRA `(.L_x_941) ;  /* 0x000000c000008947 */ /* 0x000fca0003800000 */
[C---:B------:R-:W-:Y:S11]  /*7910*/  ISETP.GE.AND P1, PT, R88.reuse, c[0x0][0x1d4], PT ;  /* 0x0000750058007a0c */ /* 0x040ff60003f26270 */
[----:B------:R-:W-:Y:S02]  /*7920*/  @!UPT UIADD3 URZ, URZ, URZ, URZ ;  /* 0x0000003f3f3ff290 */ /* 0x000fe4000fffe03f */
[----:B-----5:R-:W1:Y:S01]  /*7930*/  @!P1 LDS.128 R8, [R156+0x4800] ;  /* 0x004800009c089984 */ /* 0x020e620000000c00 */
[CC--:B---3--:R-:W-:Y:S04]  /*7940*/  @!P1 LEA R6, P0, R88.reuse, R4.reuse, 0x1 ;  /* 0x0000000458069211 */ /* 0x0c8fe800078008ff */
[-C--:B----4-:R-:W-:Y:S02]  /*7950*/  @!P1 LEA.HI.X R7, R88, R5.reuse, R89, 0x1, P0 ;  /* 0x0000000558079211 */ /* 0x090fe400000f0c59 */
[C---:B------:R-:W-:Y:S11]  /*7960*/  ISETP.GE.AND P0, PT, R228.reuse, c[0x0][0x1d4], PT ;  /* 0x00007500e4007a0c */ /* 0x040ff60003f06270 */
[----:B------:R-:W-:Y:S02]  /*7970*/  @!UPT UIADD3 URZ, URZ, URZ, URZ ;  /* 0x0000003f3f3ff290 */ /* 0x000fe4000fffe03f */
[C---:B------:R-:W-:Y:S04]  /*7980*/  @!P0 LEA R4, P2, R228.reuse, R4, 0x1 ;  /* 0x00000004e4048211 */ /* 0x040fe800078408ff */
[----:B------:R-:W-:Y:S01]  /*7990*/  @!P0 LEA.HI.X R5, R228, R5, R157, 0x1, P2 ;  /* 0x00000005e4058211 */ /* 0x000fe200010f0c9d */
[----:B-1----:R-:W-:Y:S04]  /*79a0*/  @!P1 ST.E.128 [R6.64], R8 ;  /* 0x0000000806009985 */ /* 0x002fe8000c101d08 */
[----:B------:R-:W1:Y:S04]  /*79b0*/  @!P0 LDS.128 R8, [R155+0x4800] ;  /* 0x004800009b088984 */ /* 0x000e680000000c00 */
[----:B-1----:R1:W-:Y:S02]  /*79c0*/  @!P0 ST.E.128 [R4.64], R8 ;  /* 0x0000000804008985 */ /* 0x0023e4000c101d08 */
.L_x_941:
[----:B------:R-:W-:Y:S05]  /*79d0*/  BSYNC B2 ;  /* 0x0000000000027941 */ /* 0x000fea0003800000 */
.L_x_924:
[----:B------:R-:W-:Y:S01]  /*79e0*/  IMAD R20, R29, -0x50, RZ ;  /* 0xffffffb01d147824 */ /* 0x000fe200078e02ff */
[----:B------:R-:W-:Y:S01]  /*79f0*/  BSSY B0, `(.L_x_952) ;  /* 0x0000063000007945 */ /* 0x000fe20003800000 */
[----:B-123--:R-:W-:Y:S02]  /*7a00*/  IMAD R4, R92, c[0x0][0x208], RZ ;  /* 0x000082005c047a24 */ /* 0x00efe400078e02ff */
[----:B------:R-:W-:Y:S02]  /*7a10*/  IMAD.IADD R3, R114, 0x1, R20 ;  /* 0x0000000172037824 */ /* 0x000fe400078e0214 */
[C---:B------:R-:W-:Y:S02]  /*7a20*/  IMAD R8, R76.reuse, c[0x0][0x20c], R4 ;  /* 0x000083004c087a24 */ /* 0x040fe400078e0204 */
[----:B----4-:R-:W-:Y:S01]  /*7a30*/  IMAD.WIDE.U32 R4, R76, c[0x0][0x208], RZ ;  /* 0x000082004c047a25 */ /* 0x010fe200078e00ff */
[C---:B------:R-:W-:Y:S02]  /*7a40*/  ISETP.GE.AND P3, PT, R3.reuse, 0x11, PT ;  /* 0x000000110300780c */ /* 0x040fe40003f66270 */
[----:B------:R-:W-:Y:S01]  /*7a50*/  ISETP.GE.AND P2, PT, R3, 0x21, PT ;  /* 0x000000210300780c */ /* 0x000fe20003f46270 */
[----:B------:R-:W-:Y:S01]  /*7a60*/  IMAD.WIDE R6, R29, 0x50, R102 ;  /* 0x000000501d067825 */ /* 0x000fe200078e0266 */
[----:B------:R-:W-:Y:S02]  /*7a70*/  IADD3 R5, R5, R8, RZ ;  /* 0x0000000805057210 */ /* 0x000fe40007ffe0ff */
[----:B------:R-:W-:Y:S01]  /*7a80*/  ISETP.GE.AND P1, PT, R3, 0x31, PT ;  /* 0x000000310300780c */ /* 0x000fe20003f26270 */
[----:B------:R-:W-:Y:S02]  /*7a90*/  IMAD R9, R93, c[0x0][0x218], RZ ;  /* 0x000086005d097a24 */ /* 0x000fe400078e02ff */
[C---:B------:R-:W-:Y:S04]  /*7aa0*/  IMAD.WIDE.U32 R4, R73.reuse, c[0x0][0x218], R4 ;  /* 0x0000860049047a25 */ /* 0x040fe800078e0004 */
[C---:B------:R-:W-:Y:S01]  /*7ab0*/  @P3 IADD3 R10, P0, R6.reuse, 0x10, RZ ;  /* 0x00000010060a3810 */ /* 0x040fe20007f1e0ff */
[----:B------:R-:W-:Y:S03]  /*7ac0*/  IMAD R9, R73, c[0x0][0x21c], R9 ;  /* 0x0000870049097a24 */ /* 0x000fe600078e0209 */
[----:B------:R-:W-:Y:S02]  /*7ad0*/  @P3 IADD3.X R12, RZ, R7, RZ, P0, !PT ;  /* 0x00000007ff0c3210 */ /* 0x000fe400007fe4ff */
[----:B------:R-:W-:Y:S05]  /*7ae0*/  @P2 IADD3 R11, P0, R6, 0x20, RZ ;  /* 0x00000020060b2810 */ /* 0x000fea0007f1e0ff */
[----:B------:R-:W-:Y:S01]  /*7af0*/  @P2 IMAD.X R22, RZ, RZ, R7, P0 ;  /* 0x000000ffff162224 */ /* 0x000fe200000e0607 */
[----:B------:R-:W-:Y:S04]  /*7b00*/  IADD3 R8, P0, R110, R4, RZ ;  /* 0x000000046e087210 */ /* 0x000fe80007f1e0ff */
[----:B------:R-:W-:Y:S02]  /*7b10*/  IADD3.X R9, R121, R5, R9, P0, !PT ;  /* 0x0000000579097210 */ /* 0x000fe400007fe409 */
[C---:B------:R-:W-:Y:S05]  /*7b20*/  @P1 IADD3 R16, P0, R6.reuse, 0x30, RZ ;  /* 0x0000003006101810 */ /* 0x040fea0007f1e0ff */
[----:B------:R-:W-:Y:S01]  /*7b30*/  @P1 IMAD.X R21, RZ, RZ, R7, P0 ;  /* 0x000000ffff151224 */ /* 0x000fe200000e0607 */
[C---:B------:R-:W-:Y:S11]  /*7b40*/  ISETP.GE.AND P0, PT, R3.reuse, 0x41, PT ;  /* 0x000000410300780c */ /* 0x040ff60003f06270 */
[----:B------:R-:W-:Y:S02]  /*7b50*/  @!UPT UIADD3 URZ, URZ, URZ, URZ ;  /* 0x0000003f3f3ff290 */ /* 0x000fe4000fffe03f */
[C---:B------:R-:W-:Y:S04]  /*7b60*/  @P0 IADD3 R19, P4, R6.reuse, 0x40, RZ ;  /* 0x0000004006130810 */ /* 0x040fe80007f9e0ff */
[----:B------:R-:W-:Y:S02]  /*7b70*/  @P0 IADD3.X R23, RZ, R7, RZ, P4, !PT ;  /* 0x00000007ff170210 */ /* 0x000fe400027fe4ff */
[----:B------:R-:W-:Y:S11]  /*7b80*/  ISETP.GE.AND P4, PT, R3, 0x1, PT ;  /* 0x000000010300780c */ /* 0x000ff60003f86270 */
[----:B------:R-:W-:Y:S02]  /*7b90*/  @!UPT UIADD3 URZ, URZ, URZ, URZ ;  /* 0x0000003f3f3ff290 */ /* 0x000fe4000fffe03f */
[----:B------:R-:W-:Y:S01]  /*7ba0*/  @P4 MOV R5, R80 ;  /* 0x0000005000054202 */ /* 0x000fe20000000f00 */
[----:B------:R-:W-:Y:S02]  /*7bb0*/  @P4 IMAD R3, R7, c[0x0][0x258], RZ ;  /* 0x0000960007034a24 */ /* 0x000fe400078e02ff */
[----:B------:R-:W-:Y:S02]  /*7bc0*/  @P4 IMAD.MOV.U32 R4, RZ, RZ, R78 ;  /* 0x000000ffff044224 */ /* 0x000fe400078e004e */
[C---:B------:R-:W-:Y:S02]  /*7bd0*/  @P4 IMAD R3, R6.reuse, c[0x0][0x25c], R3 ;  /* 0x0000970006034a24 */ /* 0x040fe400078e0203 */
[----:B------:R-:W-:Y:S04]  /*7be0*/  @P4 IMAD.WIDE.U32 R4, R6, c[0x0][0x258], R4 ;  /* 0x0000960006044a25 */ /* 0x000fe800078e0004 */
[----:B------:R-:W-:Y:S01]  /*7bf0*/  @P4 IMAD.IADD R3, R5, 0x1, R3 ;  /* 0x0000000105034824 */ /* 0x000fe200078e0203 */
[C---:B------:R-:W-:Y:S01]  /*7c00*/  @P4 LEA R14, P5, R4.reuse, c[0x0][0x250], 0x1 ;  /* 0x00009400040e4a11 */ /* 0x040fe200078a08ff */
[----:B------:R-:W-:Y:S03]  /*7c10*/  @P3 IMAD.MOV.U32 R5, RZ, RZ, R80 ;  /* 0x000000ffff053224 */ /* 0x000fe600078e0050 */
[----:B------:R-:W-:Y:S01]  /*7c20*/  @P4 LEA.HI.X R15, R4, c[0x0][0x254], R3, 0x1, P5 ;  /* 0x00009500040f4a11 */ /* 0x000fe200028f0c03 */
[----:B------:R-:W-:Y:S01]  /*7c30*/  @P3 IMAD R3, R12, c[0x0][0x258], RZ ;  /* 0x000096000c033a24 */ /* 0x000fe200078e02ff */
[----:B------:R-:W-:Y:S02]  /*7c40*/  @P3 MOV R4, R78 ;  /* 0x0000004e00043202 */ /* 0x000fe40000000f00 */
[----:B------:R-:W-:Y:S01]  /*7c50*/  LEA R18, P5, R8, c[0x0][0x1f8], 0x1 ;  /* 0x00007e0008127a11 */ /* 0x000fe200078a08ff */
[----:B------:R-:W-:Y:S01]  /*7c60*/  @!PT LDS RZ, [RZ] ;  /* 0x00000000fffff984 */ /* 0x000fe20000000800 */
[----:B------:R-:W-:Y:S01]  /*7c70*/  @!PT LDS RZ, [RZ] ;  /* 0x00000000fffff984 */ /* 0x000fe20000000800 */
[----:B------:R-:W-:Y:S01]  /*7c80*/  @!PT LDS RZ, [RZ] ;  /* 0x00000000fffff984 */ /* 0x000fe20000000800 */
[----:B------:R1:W-:Y:S01]  /*7c90*/  @P4 LDGSTS.E.BYPASS.LTC128B.128 [R210+0x100], [R14.64], !P6 ;  /* 0x001000000ed24fae */ /* 0x0003e2000f101d48 */
[C---:B------:R-:W-:Y:S02]  /*7ca0*/  @P3 IMAD R3, R10.reuse, c[0x0][0x25c], R3 ;  /* 0x000097000a033a24 */ /* 0x040fe400078e0203 */
[----:B------:R-:W-:Y:S01]  /*7cb0*/  @P3 IMAD.WIDE.U32 R4, R10, c[0x0][0x258], R4 ;  /* 0x000096000a043a25 */ /* 0x000fe200078e0004 */
[----:B------:R-:W-:Y:S04]  /*7cc0*/  LEA.HI.X R17, R8, c[0x0][0x1fc], R9, 0x1, P5 ;  /* 0x00007f0008117a11 */ /* 0x000fe800028f0c09 */
[C---:B------:R-:W-:Y:S02]  /*7cd0*/  @P3 LEA R12, P5, R4.reuse, c[0x0][0x250], 0x1 ;  /* 0x00009400040c3a11 */ /* 0x040fe400078a08ff */
[----:B------:R-:W-:Y:S02]  /*7ce0*/  @P3 IADD3 R3, R5, R3, RZ ;  /* 0x0000000305033210 */ /* 0x000fe40007ffe0ff */
[----:B------:R-:W-:Y:S02]  /*7cf0*/  @P2 MOV R5, R80 ;  /* 0x0000005000052202 */ /* 0x000fe40000000f00 */
[----:B------:R-:W-:Y:S01]  /*7d00*/  @P3 LEA.HI.X R13, R4, c[0x0][0x254], R3, 0x1, P5 ;  /* 0x00009500040d3a11 */ /* 0x000fe200028f0c03 */
[----:B------:R-:W-:Y:S02]  /*7d10*/  @P2 IMAD R3, R22, c[0x0][0x258], RZ ;  /* 0x0000960016032a24 */ /* 0x000fe400078e02ff */
[----:B------:R-:W-:Y:S02]  /*7d20*/  @P2 IMAD.MOV.U32 R4, RZ, RZ, R78 ;  /* 0x000000ffff042224 */ /* 0x000fe400078e004e */
        /* <DEDUP_REMOVED lines=23> */
[----:B------:R1:W2:Y:S03]  /*7ea0*/  SHFL.IDX PT, R5, R17, RZ, 0x1c1f ;  /* 0x001c1fff11057589 */ /* 0x0002a600000e0000 */
[----:B------:R-:W-:Y:S02]  /*7eb0*/  @P0 LEA.HI.X R7, R4, c[0x0][0x254], R3, 0x1, P5 ;  /* 0x0000950004070a11 */ /* 0x000fe400028f0c03 */
[----:B------:R-:W-:Y:S02]  /*7ec0*/  IADD3 R3, R20, R2, RZ ;  /* 0x0000000214037210 */ /* 0x000fe40007ffe0ff */
[----:B------:R1:W3:Y:S02]  /*7ed0*/  SHFL.IDX PT, R4, R18, RZ, 0x1c1f ;  /* 0x001c1fff12047589 */ /* 0x0002e400000e0000 */
[----:B------:R-:W-:Y:S05]  /*7ee0*/  IMNMX R3, R3, 0x50, PT ;  /* 0x0000005003037817 */ /* 0x000fea0003800200 */
[----:B------:R1:W-:Y:S01]  /*7ef0*/  @P0 LDGSTS.E.BYPASS.LTC128B.128 [R210+0x2100], [R6.64], !P6 ;  /* 0x0210000006d20fae */ /* 0x0003e2000f101d48 */
[----:B------:R-:W-:Y:S05]  /*7f00*/  IMAD.IADD R3, R3, 0x1, -R126 ;  /* 0x0000000103037824 */ /* 0x000fea00078e0a7e */
[----:B------:R-:W-:Y:S01]  /*7f10*/  ISETP.GE.AND P0, PT, R3, 0x1, PT ;  /* 0x000000010300780c */ /* 0x000fe20003f06270 */
[----:B------:R-:W0:Y:S01]  /*7f20*/  LDGDEPBAR ;  /* 0x00000000000079af */ /* 0x000e220000000000 */
[----:B------:R-:W-:Y:S06]  /*7f30*/  DEPBAR.LE SB0, 0x0 ;  /* 0x000080000000791a */ /* 0x000fec0000000000 */
[----:B------:R-:W-:Y:S06]  /*7f40*/  BAR.SYNC.DEFER_BLOCKING 0x0 ;  /* 0x0000000000007b1d */ /* 0x000fec0000010000 */
[----:B------:R-:W-:-:S05]  /*7f50*/  @!P0 BRA `(.L_x_953) ;  /* 0x000000c000008947 */ /* 0x000fca0003800000 */
[C---:B-123--:R-:W-:Y:S11]  /*7f60*/  ISETP.GE.AND P1, PT, R88.reuse, c[0x0][0x1d4], PT ;  /* 0x0000750058007a0c */ /* 0x04eff60003f26270 */
[----:B------:R-:W-:Y:S02]  /*7f70*/  @!UPT UIADD3 URZ, URZ, URZ, URZ ;  /* 0x0000003f3f3ff290 */ /* 0x000fe4000fffe03f */
[----:B-----5:R-:W1:Y:S01]  /*7f80*/  @!P1 LDS.128 R8, [R156] ;  /* 0x000000009c089984 */ /* 0x020e620000000c00 */
[CC--:B------:R-:W-:Y:S04]  /*7f90*/  @!P1 LEA R6, P0, R88.reuse, R4.reuse, 0x1 ;  /* 0x0000000458069211 */ /* 0x0c0fe800078008ff */
[-C--:B------:R-:W-:Y:S02]  /*7fa0*/  @!P1 LEA.HI.X R7, R88, R5.reuse, R89, 0x1, P0 ;  /* 0x0000000558079211 */ /* 0x080fe400000f0c59 */
[C---:B------:R-:W-:Y:S11]  /*7fb0*/  ISETP.GE.AND P0, PT, R228.reuse, c[0x0][0x1d4], PT ;  /* 0x00007500e4007a0c */ /* 0x040ff60003f06270 */
[----:B------:R-:W-:Y:S02]  /*7fc0*/  @!UPT UIADD3 URZ, URZ, URZ, URZ ;  /* 0x0000003f3f3ff290 */ /* 0x000fe4000fffe03f */
[C---:B------:R-:W-:Y:S04]  /*7fd0*/  @!P0 LEA R4, P2, R228.reuse, R4, 0x1 ;  /* 0x00000004e4048211 */ /* 0x040fe800078408ff */
[----:B------:R-:W-:Y:S01]  /*7fe0*/  @!P0 LEA.HI.X R5, R228, R5, R157, 0x1, P2 ;  /* 0x00000005e4058211 */ /* 0x000fe200010f0c9d */
[----:B-1----:R-:W-:Y:S04]  /*7ff0*/  @!P1 ST.E.128 [R6.64], R8 ;  /* 0x0000000806009985 */ /* 0x002fe8000c101d08 */
[----:B------:R-:W1:Y:S04]  /*8000*/  @!P0 LDS.128 R8, [R155] ;  /* 0x000000009b088984 */ /* 0x000e680000000c00 */
[----:B-1----:R1:W-:Y:S02]  /*8010*/  @!P0 ST.E.128 [R4.64], R8 ;  /* 0x0000000804008985 */ /* 0x0023e4000c101d08 */
.L_x_953:
[----:B-123--:R-:W-:Y:S05]  /*8020*/  BSYNC B0 ;  /* 0x0000000000007941 */ /* 0x00efea0003800000 */
.L_x_952:
[----:B------:R1:W2:Y:S01]  /*8030*/  SHFL.IDX PT, R5, R17, 0x1, 0x1c1f ;  /* 0x003c1f0011057f89 */ /* 0x0002a200000e0000 */
[----:B------:R-:W-:Y:S01]  /*8040*/  ISETP.GE.AND P0, PT, R3, 0x21, PT ;  /* 0x000000210300780c */ /* 0x000fe20003f06270 */
[----:B------:R-:W-:Y:S02]  /*8050*/  BSSY B0, `(.L_x_954) ;  /* 0x000000f000007945 */ /* 0x000fe40003800000 */
[----:B------:R1:W3:Y:S10]  /*8060*/  SHFL.IDX PT, R4, R18, 0x1, 0x1c1f ;  /* 0x003c1f0012047f89 */ /* 0x0002f400000e0000 */
        /* <DEDUP_REMOVED lines=13> */
.L_x_955:
[----:B------:R-:W-:Y:S05]  /*8140*/  BSYNC B0 ;  /* 0x0000000000007941 */ /* 0x000fea0003800000 */
.L_x_954:
[----:B--2---:R2:W4:Y:S01]  /*8150*/  SHFL.IDX PT, R5, R17, 0x2, 0x1c1f ;  /* 0x005c1f0011057f89 */ /* 0x00452200000e0000 */
[----:B------:R-:W-:Y:S01]  /*8160*/  ISETP.GE.AND P0, PT, R3, 0x41, PT ;  /* 0x000000410300780c */ /* 0x000fe20003f06270 */
[----:B------:R-:W-:Y:S02]  /*8170*/  BSSY B0, `(.L_x_956) ;  /* 0x000000f000007945 */ /* 0x000fe40003800000 */
        /* <DEDUP_REMOVED lines=14> */
.L_x_957:
[----:B------:R-:W-:Y:S05]  /*8260*/  BSYNC B0 ;  /* 0x0000000000007941 */ /* 0x000fea0003800000 */
.L_x_956:
[C---:B------:R-:W-:Y:S02]  /*8270*/  ISETP.GT.AND P0, PT, R29.reuse, R115, PT ;  /* 0x000000731d00720c */ /* 0x040fe40003f04270 */
[----:B------:R-:W-:Y:S11]  /*8280*/  IADD3 R29, R29, -0x1, RZ ;  /* 0xffffffff1d1d7810 */ /* 0x000ff60007ffe0ff */
[----:B------:R-:W-:Y:S01]  /*8290*/  @P0 SHF.R.S32.HI R6, RZ, 0x1f, R29 ;  /* 0x0000001fff060819 */ /* 0x000fe2000001141d */
[----:B------:R-:W-:Y:S02]  /*82a0*/  @P0 IMAD R3, R146, R29, RZ ;  /* 0x0000001d92030224 */ /* 0x000fe400078e02ff */
[----:B-1-3--:R-:W-:Y:S02]  /*82b0*/  @P0 IMAD.MOV.U32 R4, RZ, RZ, R106 ;  /* 0x000000ffff040224 */ /* 0x00afe400078e006a */
[----:B----4-:R-:W-:Y:S02]  /*82c0*/  @P0 IMAD.MOV.U32 R5, RZ, RZ, R105 ;  /* 0x000000ffff050224 */ /* 0x010fe400078e0069 */
[-C--:B------:R-:W-:Y:S02]  /*82d0*/  @P0 IMAD R3, R6, R132.reuse, R3 ;  /* 0x0000008406030224 */ /* 0x080fe400078e0203 */
[----:B------:R-:W-:Y:S04]  /*82e0*/  @P0 IMAD.WIDE.U32 R4, R29, R132, R4 ;  /* 0x000000841d040225 */ /* 0x000fe800078e0004 */
[----:B------:R-:W-:Y:S01]  /*82f0*/  @P0 IMAD.IADD R3, R5, 0x1, R3 ;  /* 0x0000000105030824 */ /* 0x000fe200078e0203 */
[----:B------:R-:W-:Y:S01]  /*8300*/  @P0 LEA R10, P1, R4, c[0x0][0x220], 0x1 ;  /* 0x00008800040a0a11 */ /* 0x000fe200078208ff */
[----:B------:R-:W-:Y:S03]  /*8310*/  @P0 IMAD.SHL.U32 R12, R152, 0x2, RZ ;  /* 0x00000002980c0824 */ /* 0x000fe600078e00ff */
[----:B------:R-:W-:Y:S02]  /*8320*/  @P0 LEA.HI.X R11, R4, c[0x0][0x224], R3, 0x1, P1 ;  /* 0x00008900040b0a11 */ /* 0x000fe400008f0c03 */
[----:B------:R-:W-:Y:S02]  /*8330*/  @P0 IADD3 R8, P1, R12, R10, RZ ;  /* 0x0000000a0c080210 */ /* 0x000fe40007f3e0ff */
[----:B------:R-:W-:Y:S01]  /*8340*/  @P0 SHF.L.U64.HI R3, R152, 0x1, R147 ;  /* 0x0000000198030819 */ /* 0x000fe20000010293 */
[----:B------:R-:W-:Y:S01]  /*8350*/  @!PT LDS RZ, [RZ] ;  /* 0x00000000fffff984 */ /* 0x000fe20000000800 */
[----:B------:R-:W-:Y:S01]  /*8360*/  @!PT LDS RZ, [RZ] ;  /* 0x00000000fffff984 */ /* 0x000fe20000000800 */
[----:B------:R-:W-:Y:S01]  /*8370*/  @!PT LDS RZ, [RZ] ;  /* 0x00000000fffff984 */ /* 0x000fe20000000800 */
[----:B------:R1:W-:Y:S03]  /*8380*/  @P0 LDGSTS.E.BYPASS.LTC128B.128 [R210+0x2900], [R10.64], !P6 ;  /* 0x029000000ad20fae */ /* 0x0003e6000f101d48 */
[----:B------:R-:W-:Y:S02]  /*8390*/  @P0 IADD3.X R9, R3, R11, RZ, P1, !PT ;  /* 0x0000000b03090210 */ /* 0x000fe40000ffe4ff */
        /* <DEDUP_REMOVED lines=14> */
.L_x_923:
[----:B-1----:R-:W3:Y:S01]  /*8480*/  LDL R11, [R1+0x44] ;  /* 0x00004400010b7983 */ /* 0x002ee20000100800 */
[----:B------:R-:W-:-:S03]  /*8490*/  IMAD.MOV.U32 R0, RZ, RZ, c[0x0][0x2c4] ;  /* 0x0000b100ff007624 */ /* 0x000fc600078e00ff */
[----:B------:R-:W4:Y:S02]  /*84a0*/  LDL R2, [R1] ;  /* 0x0000000001027983 */ /* 0x000f240000100800 */
[----:B------:R-:W-:Y:S01]  /*84b0*/  ISETP.NE.AND P3, PT, R0, 0x1, PT ;  /* 0x000000010000780c */ /* 0x000fe20003f65270 */
[----:B------:R-:W-:-:S05]  /*84c0*/  IMAD.MOV.U32 R4, RZ, RZ, c[0x0][0x32c] ;  /* 0x0000cb00ff047624 */ /* 0x000fca00078e00ff */
[----:B------:R-:W-:Y:S02]  /*84d0*/  ISETP.GE.AND P1, PT, R4, 0x1, PT ;  /* 0x000000010400780c */ /* 0x000fe40003f26270 */
[----:B---3--:R-:W-:-:S05]  /*84e0*/  IADD3 R0, R11, 0x7f, RZ ;  /* 0x0000007f0b007810 */ /* 0x008fca0007ffe0ff */
[----:B------:R-:W-:Y:S01]  /*84f0*/  @P3 IMAD.HI.U32 R3, R0, c[0x0][0x2c8], RZ ;  /* 0x0000b20000033a27 */ /* 0x000fe200078e00ff */
[----:B----4-:R-:W-:-:S04]  /*8500*/  IADD3 R2, R2, 0x1, -R252 ;  /* 0x0000000102027810 */ /* 0x010fc80007ffe8fc */
[----:B------:R-:W-:-:S05]  /*8510*/  @P3 SHF.R.U32.HI R0, RZ, c[0x0][0x2cc], R3 ;  /* 0x0000b300ff003a19 */ /* 0x000fca0000011603 */
[----:B------:R-:W-:-:S05]  /*8520*/  IMAD.IADD R0, R2, 0x1, R0 ;  /* 0x0000000102007824 */ /* 0x000fca00078e0200 */
[----:B------:R-:W-:Y:S01]  /*8530*/  IADD3 R3, R0, c[0x0][0x328], RZ ;  /* 0x0000ca0000037a10 */ /* 0x000fe20007ffe0ff */
[----:B------:R-:W-:Y:S05]  /*8540*/  @!P1 BRA `(.L_x_959) ;  /* 0x0000011000009947 */ /* 0x000fea0003800000 */
[C---:B------:R-:W-:Y:S01]  /*8550*/  ISETP.GT.AND P0, PT, R0.reuse, RZ, PT ;  /* 0x000000ff0000720c */ /* 0x040fe20003f04270 */
[----:B------:R-:W-:Y:S01]  /*8560*/  BSSY B0, `(.L_x_960) ;  /* 0x000000d000007945 */ /* 0x000fe20003800000 */
[----:B------:R-:W-:Y:S01]  /*8570*/  IADD3 R2, R0, -0x1, RZ ;  /* 0xffffffff00027810 */ /* 0x000fe20007ffe0ff */
[----:B------:R-:W-:-:S10]  /*8580*/  IMAD.MOV.U32 R4, RZ, RZ, c[0x0][0x32c] ;  /* 0x0000cb00ff047624 */ /* 0x000fd400078e00ff */
[----:B------:R-:W-:Y:S05]  /*8590*/  @P0 BRA `(.L_x_961) ;  /* 0x0000006000000947 */ /* 0x000fea0003800000 */
[----:B------:R-:W-:Y:S01]  /*85a0*/  ISETP.NE.AND P0, PT, R4, 0x1, PT ;  /* 0x000000010400780c */ /* 0x000fe20003f05270 */
[----:B------:R-:W-:-:S12]  /*85b0*/  IMAD.MOV R0, RZ, RZ, -R0 ;  /* 0x000000ffff007224 */ /* 0x000fd800078e0a00 */
[----:B------:R-:W-:-:S05]  /*85c0*/  @P0 IMAD.HI.U32 R2, R0, c[0x0][0x330], RZ ;  /* 0x0000cc0000020a27 */ /* 0x000fca00078e00ff */
[----:B------:R-:W-:-:S04]  /*85d0*/  @P0 SHF.R.U32.HI R0, RZ, c[0x0][0x334], R2 ;  /* 0x0000cd00ff000a19 */ /* 0x000fc80000011602 */
[----:B------:R-:W-:Y:S01]  /*85e0*/  LOP3.LUT R2, RZ, R0, RZ, 0x33, !PT ;  /* 0x00000000ff027212 */ /* 0x000fe200078e33ff */
[----:B------:R-:W-:Y:S05]  /*85f0*/  BRA `(.L_x_962) ;  /* 0x0000003000007947 */ /* 0x000fea0003800000 */
.L_x_961:
[----:B------:R-:W-:-:S13]  /*8600*/  ISETP.NE.AND P0, PT, R4, 0x1, PT ;  /* 0x000000010400780c */ /* 0x000fda0003f05270 */
[----:B------:R-:W-:-:S05]  /*8610*/  @P0 IMAD.HI.U32 R0, R2, c[0x0][0x330], RZ ;  /* 0x0000cc0002000a27 */ /* 0x000fca00078e00ff */
[----:B------:R-:W-:Y:S02]  /*8620*/  @P0 SHF.R.U32.HI R2, RZ, c[0x0][0x334], R0 ;  /* 0x0000cd00ff020a19 */ /* 0x000fe40000011600 */
.L_x_962:
[----:B------:R-:W-:Y:S05]  /*8630*/  BSYNC B0 ;  /* 0x0000000000007941 */ /* 0x000fea0003800000 */
.L_x_960:
[----:B------:R-:W-:-:S05]  /*8640*/  IMAD R2, R2, R4, c[0x0][0x32c] ;  /* 0x0000cb0002027624 */ /* 0x000fca00078e0204 */
[----:B------:R-:W-:-:S04]  /*8650*/  IMNMX R3, R3, R2, PT ;  /* 0x0000000203037217 */ /* 0x000fc80003800200 */
.L_x_959:
[----:B------:R-:W-:Y:S01]  /*8660*/  IADD3 R3, R3, 0x4f, RZ ;  /* 0x0000004f03037810 */ /* 0x000fe20007ffe0ff */
[----:B------:R-:W-:-:S04]  /*8670*/  @P3 IMAD.HI.U32 R2, R11, c[0x0][0x2c8], RZ ;  /* 0x0000b2000b023a27 */ /* 0x000fc800078e00ff */
[----:B------:R-:W-:-:S04]  /*8680*/  IMAD.HI R3, R3, 0x66666667, RZ ;  /* 0x6666666703037827 */ /* 0x000fc800078e02ff */
[----:B------:R-:W-:Y:S01]  /*8690*/  IMAD.MOV.U32 R0, RZ, RZ, R11 ;  /* 0x000000ffff007224 */ /* 0x000fe200078e000b */
[----:B------:R-:W-:Y:S02]  /*86a0*/  @P3 SHF.R.U32.HI R0, RZ, c[0x0][0x2cc], R2 ;  /* 0x0000b300ff003a19 */ /* 0x000fe40000011602 */
[----:B------:R-:W-:-:S03]  /*86b0*/  SHF.R.U32.HI R2, RZ, 0x1f, R3 ;  /* 0x0000001fff027819 */ /* 0x000fc60000011603 */
[----:B------:R-:W-:Y:S01]  /*86c0*/  IMAD.IADD R0, R229, 0x1, R0 ;  /* 0x00000001e5007824 */ /* 0x000fe200078e0200 */
[----:B------:R-:W-:-:S04]  /*86d0*/  LEA.HI.SX32 R3, R3, R2, 0x1b ;  /* 0x0000000203037211 */ /* 0x000fc800078fdaff */
[----:B------:R-:W-:Y:S02]  /*86e0*/  IADD3 R2, R0, -c[0x0][0x324], RZ ;  /* 0x8000c90000027a10 */ /* 0x000fe40007ffe0ff */
[----:B------:R-:W-:Y:S01]  /*86f0*/  IMNMX R7, R143, R3, PT ;  /* 0x000000038f077217 */ /* 0x000fe20003800200 */
[----:B------:R-:W-:Y:S05]  /*8700*/  @!P1 BRA `(.L_x_963) ;  /* 0x0000011000009947 */ /* 0x000fea0003800000 */
[----:B------:R-:W-:Y:S01]  /*8710*/  ISETP.GT.AND P0, PT, R0, -0x1, PT ;  /* 0xffffffff0000780c */ /* 0x000fe20003f04270 */
[----:B------:R-:W-:-:S12]  /*8720*/  BSSY B0, `(.L_x_964) ;  /* 0x000000d000007945 */ /* 0x000fd80003800000 */
        /* <DEDUP_REMOVED lines=8> */
.L_x_965:
[----:B------:R-:W-:-:S04]  /*87b0*/  MOV R3, c[0x0][0x32c] ;  /* 0x0000cb0000037a02 */ /* 0x000fc80000000f00 */
[----:B------:R-:W-:-:S13]  /*87c0*/  ISETP.NE.AND P0, PT, R3, 0x1, PT ;  /* 0x000000010300780c */ /* 0x000fda0003f05270 */
[----:B------:R-:W-:-:S05]  /*87d0*/  @P0 IMAD.HI.U32 R3, R0, c[0x0][0x330], RZ ;  /* 0x0000cc0000030a27 */ /* 0x000fca00078e00ff */
[----:B------:R-:W-:Y:S02]  /*87e0*/  @P0 SHF.R.U32.HI R0, RZ, c[0x0][0x334], R3 ;  /* 0x0000cd00ff000a19 */ /* 0x000fe40000011603 */
.L_x_966:
[----:B------:R-:W-:Y:S05]  /*87f0*/  BSYNC B0 ;  /* 0x0000000000007941 */ /* 0x000fea0003800000 */
.L_x_964:
[----:B------:R-:W-:-:S05]  /*8800*/  IMAD R0, R0, c[0x0][0x32c], RZ ;  /* 0x0000cb0000007a24 */ /* 0x000fca00078e02ff */
[----:B------:R-:W-:-:S05]  /*8810*/  IMNMX R2, R2, R0, !PT ;  /* 0x0000000002027217 */ /* 0x000fca0007800200 */
.L_x_963:
[----:B------:R-:W-:Y:S01]  /*8820*/  IMAD.HI R2, R2, 0x66666667, RZ ;  /* 0x6666666702027827 */ /* 0x000fe200078e02ff */
[----:B------:R-:W-:Y:S04]  /*8830*/  BSSY B0, `(.L_x_967) ;  /* 0x0000024000007945 */ /* 0x000fe80003800000 */
[----:B------:R-:W-:-:S04]  /*8840*/  SHF.R.U32.HI R0, RZ, 0x1f, R2 ;  /* 0x0000001fff007819 */ /* 0x000fc80000011602 */
[----:B------:R-:W-:Y:S01]  /*8850*/  LEA.HI.SX32 R2, R2, R0, 0x1b ;  /* 0x0000000002027211 */ /* 0x000fe200078fdaff */
[----:B------:R-:W-:-:S03]  /*8860*/  IMAD.MOV.U32 R0, RZ, RZ, RZ ;  /* 0x000000ffff007224 */ /* 0x000fc600078e00ff */
[----:B------:R-:W-:-:S04]  /*8870*/  IMNMX R6, RZ, R2, !PT ;  /* 0x00000002ff067217 */ /* 0x000fc80007800200 */
[----:B------:R-:W-:-:S13]  /*8880*/  ISETP.GT.AND P0, PT, R7, R6, PT ;  /* 0x000000060700720c */ /* 0x000fda0003f04270 */
[----:B------:R-:W-:Y:S05]  /*8890*/  @!P0 BRA `(.L_x_968) ;  /* 0x000001d000008947 */ /* 0x000fea0003800000 */
[----:B------:R-:W-:Y:S02]  /*88a0*/  IABS R2, R129 ;  /* 0x0000008100027213 */ /* 0x000fe40000000000 */
[----:B------:R-:W-:Y:S02]  /*88b0*/  IADD3 R3, R129, -0x1, R7 ;  /* 0xffffffff81037810 */ /* 0x000fe40007ffe007 */
[----:B------:R-:W1:Y:S03]  /*88c0*/  I2F.RP R0, R2 ;  /* 0x0000000200007306 */ /* 0x000e660000209400 */
[----:B------:R-:W-:-:S05]  /*88d0*/  IMAD.IADD R8, R3, 0x1, -R6 ;  /* 0x0000000103087824 */ /* 0x000fca00078e0a06 */
[----:B------:R-:W-:Y:S01]  /*88e0*/  IABS R10, R8 ;  /* 0x00000008000a7213 */ /* 0x000fe20000000000 */
[----:B-1----:R-:W1:Y:S02]  /*88f0*/  MUFU.RCP R0, R0 ;  /* 0x0000000000007308 */ /* 0x002e640000001000 */
[----:B-1----:R-:W-:-:S06]  /*8900*/  IADD3 R0, R0, 0xffffffe, RZ ;  /* 0x0ffffffe00007810 */ /* 0x002fcc0007ffe0ff */
[----:B------:R-:W1:Y:S02]  /*8910*/  F2I.FTZ.U32.TRUNC.NTZ R5, R0 ;  /* 0x0000000000057305 */ /* 0x000e64000021f000 */
        /* <DEDUP_REMOVED lines=21> */
.L_x_968:
[----:B------:R-:W-:Y:S05]  /*8a70*/  BSYNC B0 ;  /* 0x0000000000007941 */ /* 0x000fea0003800000 */
.L_x_967:
[----:B------:R-:W3:Y:S01]  /*8a80*/  LDL R2, [R1+0x8c] ;  /* 0x00008c0001027983 */ /* 0x000ee20000100800 */
        /* <DEDUP_REMOVED lines=34> */
[----:B---3--:R-:W-:-:S04]  /*8cb0*/  IMAD R3, R2, R0, R6 ;  /* 0x0000000002037224 */ /* 0x008fc800078e0206 */
[--C-:B------:R-:W-:Y:S01]  /*8cc0*/  IMAD.IADD R2, R3, 0x1, R0.reuse ;  /* 0x0000000103027824 */ /* 0x100fe200078e0200 */
[----:B------:R1:W-:Y:S01]  /*8cd0*/  STL [R1+0x14], R3 ;  /* 0x0000140301007387 */ /* 0x0003e20000100800 */
[----:B------:R-:W-:-:S03]  /*8ce0*/  PRMT R0, RZ, 0x7610, R0 ;  /* 0x00007610ff007816 */ /* 0x000fc60000000000 */
[----:B------:R-:W-:-:S04]  /*8cf0*/  IMNMX R230, R7, R2, PT ;  /* 0x0000000207e67217 */ /* 0x000fc80003800200 */
[----:B------:R-:W-:-:S13]  /*8d00*/  ISETP.GT.AND P0, PT, R230, R3, PT ;  /* 0x00000003e600720c */ /* 0x000fda0003f04270 */
[----:B------:R-:W-:Y:S05]  /*8d10*/  @!P0 BRA `(.L_x_969) ;  /* 0x000194f000008947 */ /* 0x000fea0003800000 */
[----:B------:R-:W3:Y:S04]  /*8d20*/  LDL R9, [R1+0x5c] ;  /* 0x00005c0001097983 */ /* 0x000ee80000100800 */
[----:B------:R-:W4:Y:S04]  /*8d30*/  LDL R5, [R1+0x58] ;  /* 0x0000580001057983 */ /* 0x000f280000100800 */
[----:B--2---:R-:W2:Y:S01]  /*8d40*/  LDL R4, [R1+0x1c] ;  /* 0x00001c0001047983 */ /* 0x004ea20000100800 */
[----:B------:R-:W-:-:S04]  /*8d50*/  ISETP.NE.U32.AND P0, PT, RZ, c[0x0][0x340], PT ;  /* 0x0000d000ff007a0c */ /* 0x000fc80003f05070 */
[----:B------:R-:W-:-:S13]  /*8d60*/  ISETP.NE.AND.EX P1, PT, RZ, c[0x0][0x344], PT, P0 ;  /* 0x0000d100ff007a0c */ /* 0x000fda0003f25300 */
[----:B------:R-:W-:Y:S01]  /*8d70*/  @P1 IMAD.MOV.U32 R2, RZ, RZ, 0x4 ;  /* 0x00000004ff021424 */ /* 0x000fe200078e00ff */
[----:B------:R-:W-:-:S05]  /*8d80*/  SHF.R.S32.HI R0, RZ, 0x1f, R142 ;  /* 0x0000001fff007819 */ /* 0x000fca000001148e */
[----:B------:R-:W-:Y:S01]  /*8d90*/  IMAD R0, R0, c[0x0][0x178], RZ ;  /* 0x00005e0000007a24 */ /* 0x000fe200078e02ff */
[----:B------:R-:W-:-:S03]  /*8da0*/  ISETP.NE.U32.AND P0, PT, RZ, c[0x0][0x348], PT ;  /* 0x0000d200ff007a0c */ /* 0x000fc60003f05070 */
[----:B------:R-:W-:Y:S01]  /*8db0*/  IMAD R0, R142, c[0x0][0x17c], R0 ;  /* 0x00005f008e007a24 */ /* 0x000fe200078e0200 */
[----:B------:R-:W-:Y:S01]  /*8dc0*/  ISETP.NE.AND.EX P0, PT, RZ, c[0x0][0x34c], PT, P0 ;  /* 0x0000d300ff007a0c */ /* 0x000fe20003f05300 */
[----:B-1-3--:R-:W-:-:S05]  /*8dd0*/  @P1 IMAD.WIDE R2, R9, R2, c[0x0][0x340] ;  /* 0x0000d00009021625 */ /* 0x00afca00078e0202 */
[----:B------:R1:W5:Y:S01]  /*8de0*/  @P1 LDG.E R8, [R2.64] ;  /* 0x0000000802081981 */ /* 0x000362000c1e1900 */
[----:B----4-:R-:W-:Y:S02]  /*8df0*/  LOP3.LUT R70, R5, 0xffff, RZ, 0xc0, !PT ;  /* 0x0000ffff05467812 */ /* 0x010fe400078ec0ff */
[----:B--2---:R-:W-:Y:S01]  /*8e00*/  IADD3 R4, R4, R11, RZ ;  /* 0x0000000b04047210 */ /* 0x004fe20007ffe0ff */
[----:B------:R-:W2:Y:S01]  /*8e10*/  S2R R12, SR_TID.X ;  /* 0x00000000000c7919 */ /* 0x000ea20000002100 */
[----:B------:R-:W-:-:S03]  /*8e20*/  SEL R5, R9, RZ, !P0 ;  /* 0x000000ff09057207 */ /* 0x000fc60004000000 */
[----:B------:R-:W-:-:S04]  /*8e30*/  @P3 IMAD.HI.U32 R7, R4, c[0x0][0x2c8], RZ ;  /* 0x0000b20004073a27 */ /* 0x000fc800078e00ff */
[----:B-1----:R-:W-:-:S04]  /*8e40*/  IMAD.WIDE.U32 R2, R142, c[0x0][0x178], RZ ;  /* 0x00005e008e027a25 */ /* 0x002fc800078e00ff */
[----:B------:R-:W-:Y:S01]  /*8e50*/  IMAD.IADD R3, R3, 0x1, R0 ;  /* 0x0000000103037824 */ /* 0x000fe200078e0200 */
[----:B------:R-:W-:-:S03]  /*8e60*/  SHF.R.S32.HI R0, RZ, 0x1f, R9 ;  /* 0x0000001fff007819 */ /* 0x000fc60000011409 */
[----:B------:R-:W-:Y:S01]  /*8e70*/  IMAD.WIDE.U32 R2, R70, c[0x0][0x1b8], R2 ;  /* 0x00006e0046027a25 */ /* 0x000fe200078e0002 */
[----:B------:R-:W-:-:S03]  /*8e80*/  SEL R6, R0, RZ, !P0 ;  /* 0x000000ff00067207 */ /* 0x000fc60004000000 */
[----:B------:R-:W-:Y:S01]  /*8e90*/  IMAD.MOV.U32 R0, RZ, RZ, R4 ;  /* 0x000000ffff007224 */ /* 0x000fe200078e0004 */
[----:B------:R-:W-:Y:S01]  /*8ea0*/  @P3 SHF.R.U32.HI R0, RZ, c[0x0][0x2cc], R7 ;  /* 0x0000b300ff003a19 */ /* 0x000fe20000011607 */
[----:B------:R-:W-:Y:S02]  /*8eb0*/  IMAD R3, R70, c[0x0][0x1bc], R3 ;  /* 0x00006f0046037a24 */ /* 0x000fe400078e0203 */
[----:B------:R-:W-:Y:S02]  /*8ec0*/  IMAD R6, R6, c[0x0][0x1c0], RZ ;  /* 0x0000700006067a24 */ /* 0x000fe400078e02ff */
[----:B------:R-:W-:Y:S01]  /*8ed0*/  IMAD.WIDE.U32 R2, R5, c[0x0][0x1c0], R2 ;  /* 0x0000700005027a25 */ /* 0x000fe200078e0002 */
[----:B------:R-:W-:-:S03]  /*8ee0*/  SHF.R.S32.HI R7, RZ, 0x1f, R0 ;  /* 0x0000001fff077819 */ /* 0x000fc60000011400 */
[----:B------:R-:W-:Y:S01]  /*8ef0*/  IMAD R6, R5, c[0x0][0x1c4], R6 ;  /* 0x0000710005067a24 */ /* 0x000fe200078e0206 */
[----:B------:R-:W-:-:S03]  /*8f00*/  IADD3 R5, -R0, RZ, RZ ;  /* 0x000000ff00057210 */ /* 0x000fc60007ffe1ff */
[----:B------:R-:W-:Y:S02]  /*8f10*/  IMAD.IADD R3, R3, 0x1, R6 ;  /* 0x0000000103037824 */ /* 0x000fe400078e0206 */
[----:B------:R-:W-:Y:S02]  /*8f20*/  IMAD R4, R5, c[0x0][0x2c4], R4 ;  /* 0x0000b10005047a24 */ /* 0x000fe400078e0204 */
[----:B------:R-:W-:Y:S02]  /*8f30*/  IMAD R5, R7, c[0x0][0x1b0], RZ ;  /* 0x00006c0007057a24 */ /* 0x000fe400078e02ff */
[----:B------:R-:W-:-:S04]  /*8f40*/  IMAD.WIDE.U32 R2, R0, c[0x0][0x1b0], R2 ;  /* 0x00006c0000027a25 */ /* 0x000fc800078e0002 */
[----:B------:R-:W-:Y:S01]  /*8f50*/  IMAD R6, R0, c[0x0][0x1b4], R5 ;  /* 0x00006d0000067a24 */ /* 0x000fe200078e0205 */
[----:B------:R-:W-:Y:S02]  /*8f60*/  SHF.R.S32.HI R5, RZ, 0x1f, R4 ;  /* 0x0000001fff057819 */ /* 0x000fe40000011404 */
[----:B--2---:R-:W-:Y:S02]  /*8f70*/  SHF.R.S32.HI R10, RZ, 0x1f, R12 ;  /* 0x0000001fff0a7819 */ /* 0x004fe4000001140c */
[----:B------:R-:W-:Y:S01]  /*8f80*/  IADD3 R3, R3, R6, RZ ;  /* 0x0000000603037210 */ /* 0x000fe20007ffe0ff */
[----:B------:R-:W-:Y:S01]  /*8f90*/  IMAD R0, R5, c[0x0][0x1a8], RZ ;  /* 0x00006a0005007a24 */ /* 0x000fe200078e02ff */
[----:B------:R-:W-:-:S03]  /*8fa0*/  LEA.HI R10, R10, R12, RZ, 0x3 ;  /* 0x0000000c0a0a7211 */ /* 0x000fc600078f18ff */
[C---:B------:R-:W-:Y:S02]  /*8fb0*/  IMAD R0, R4.reuse, c[0x0][0x1ac], R0 ;  /* 0x00006b0004007a24 */ /* 0x040fe400078e0200 */
[----:B------:R-:W-:Y:S01]  /*8fc0*/  IMAD.WIDE.U32 R2, R4, c[0x0][0x1a8], R2 ;  /* 0x00006a0004027a25 */ /* 0x000fe200078e0002 */
[----:B------:R-:W-:-:S03]  /*8fd0*/  SHF.R.S32.HI R10, RZ, 0x3, R10 ;  /* 0x00000003ff0a7819 */ /* 0x000fc6000001140a */
[----:B------:R-:W-:Y:S01]  /*8fe0*/  IMAD.IADD R0, R3, 0x1, R0 ;  /* 0x0000000103007824 */ /* 0x000fe200078e0200 */
[----:B------:R-:W-:Y:S02]  /*8ff0*/  LEA R6, P0, R2, c[0x0][0x160], 0x1 ;  /* 0x0000580002067a11 */ /* 0x000fe400078008ff */
[----:B------:R-:W-:Y:S02]  /*9000*/  ISETP.GE.AND P2, PT, R248, c[0x0][0x198], PT ;  /* 0x00006600f8007a0c */ /* 0x000fe40003f46270 */
[----:B------:R-:W-:Y:S02]  /*9010*/  LEA.HI.X R5, R2, c[0x0][0x164], R0, 0x1, P0 ;  /* 0x0000590002057a11 */ /* 0x000fe400000f0c00 */
[----:B------:R-:W-:Y:S02]  /*9020*/  IADD3 R94, R230, -0x1, RZ ;  /* 0xffffffffe65e7810 */ /* 0x000fe40007ffe0ff */
[----:B------:R-:W-:Y:S01]  /*9030*/  IADD3 R4, R10, R11, RZ ;  /* 0x0000000b0a047210 */ /* 0x000fe20007ffe0ff */
[----:B------:R-:W-:Y:S01]  /*9040*/  @!P1 IMAD.MOV.U32 R8, RZ, RZ, R9 ;  /* 0x000000ffff089224 */ /* 0x000fe200078e0009 */
[----:B------:R-:W-:Y:S05]  /*9050*/  BRA.DIV ~URZ, `(.L_x_970) ;  /* 0x0001d6927f007947 */ /* 0x000fea000b800000 */
[----:B------:R1:W2:Y:S02]  /*9060*/  SHFL.IDX PT, R7, R5, RZ, 0x181f ;  /* 0x00181fff05077589 */ /* 0x0002a400000e0000 */
.L_x_1213:
[----:B------:R-:W-:Y:S05]  /*9070*/  BRA.DIV ~URZ, `(.L_x_971) ;  /* 0x0001d6e27f007947 */ /* 0x000fea000b800000 */
[----:B------:R3:W4:Y:S02]  /*9080*/  SHFL.IDX PT, R2, R6, RZ, 0x181f ;  /* 0x00181fff06027589 */ /* 0x00072400000e0000 */
.L_x_1214:
        /* <DEDUP_REMOVED lines=10> */
.L_x_973:
[----:B------:R-:W-:Y:S05]  /*9130*/  BSYNC B0 ;  /* 0x0000000000007941 */ /* 0x000fea0003800000 */
.L_x_972:
[----:B------:R-:W-:Y:S05]  /*9140*/  BRA.DIV ~URZ, `(.L_x_974) ;  /* 0x0001d6827f007947 */ /* 0x000fea000b800000 */
[----:B--2---:R2:W1:Y:S04]  /*9150*/  SHFL.IDX PT, R7, R5, 0x1, 0x181f ;  /* 0x00381f0005077f89 */ /* 0x00446800000e0000 */
[----:B----4-:R2:W4:Y:S02]  /*9160*/  SHFL.IDX PT, R2, R6, 0x1, 0x181f ;  /* 0x00381f0006027f89 */ /* 0x01052400000e0000 */
.L_x_1215:
        /* <DEDUP_REMOVED lines=10> */
.L_x_976:
[----:B------:R-:W-:Y:S05]  /*9210*/  BSYNC B0 ;  /* 0x0000000000007941 */ /* 0x000fea0003800000 */
.L_x_975:
[----:B------:R-:W-:Y:S05]  /*9220*/  BRA.DIV ~URZ, `(.L_x_977) ;  /* 0x0001d6727f007947 */ /* 0x000fea000b800000 */
[----:B-1----:R1:W2:Y:S02]  /*9230*/  SHFL.IDX PT, R7, R5, 0x2, 0x181f ;  /* 0x00581f0005077f89 */ /* 0x0022a400000e0000 */
.L_x_1216:
[----:B------:R-:W-:Y:S05]  /*9240*/  BRA.DIV ~URZ, `(.L_x_978) ;  /* 0x0001d6c27f007947 */ /* 0x000fea000b800000 */
[----:B----4-:R4:W1:Y:S02]  /*9250*/  SHFL.IDX PT, R2, R6, 0x2, 0x181f ;  /* 0x00581f0006027f89 */ /* 0x01086400000e0000 */
.L_x_1217:
        /* <DEDUP_REMOVED lines=10> */
.L_x_980:
[----:B------:R-:W-:Y:S05]  /*9300*/  BSYNC B0 ;  /* 0x0000000000007941 */ /* 0x000fea0003800000 */
.L_x_979:
[----:B------:R-:W-:Y:S05]  /*9310*/  BRA.DIV ~URZ, `(.L_x_981) ;  /* 0x0001d6627f007947 */ /* 0x000fea000b800000 */
[----:B--2---:R2:W3:Y:S04]  /*9320*/  SHFL.IDX PT, R7, R5, 0x3, 0x181f ;  /* 0x00781f0005077f89 */ /* 0x0044e800000e0000 */
[----:B-1----:R2:W1:Y:S02]  /*9330*/  SHFL.IDX PT, R2, R6, 0x3, 0x181f ;  /* 0x00781f0006027f89 */ /* 0x00246400000e0000 */
.L_x_1218:
        /* <DEDUP_REMOVED lines=10> */
.L_x_983:
[----:B------:R-:W-:Y:S05]  /*93e0*/  BSYNC B0 ;  /* 0x0000000000007941 */ /* 0x000fea0003800000 */
.L_x_982:
[----:B------:R-:W-:Y:S05]  /*93f0*/  BRA.DIV ~URZ, `(.L_x_984) ;  /* 0x0001d6527f007947 */ /* 0x000fea000b800000 */
[----:B---3--:R3:W2:Y:S02]  /*9400*/  SHFL.IDX PT, R7, R5, 0x4, 0x181f ;  /* 0x00981f0005077f89 */ /* 0x0086a400000e0000 */
.L_x_1219:
[----:B------:R-:W-:Y:S05]  /*9410*/  BRA.DIV ~URZ, `(.L_x_985) ;  /* 0x0001d6a27f007947 */ /* 0x000fea000b800000 */
[----:B-1----:R1:W3:Y:S02]  /*9420*/  SHFL.IDX PT, R2, R6, 0x4, 0x181f ;  /* 0x00981f0006027f89 */ /* 0x0022e400000e0000 */
.L_x_1220:
        /* <DEDUP_REMOVED lines=10> */
.L_x_987:
[----:B------:R-:W-:Y:S05]  /*94d0*/  BSYNC B0 ;  /* 0x0000000000007941 */ /* 0x000fea0003800000 */
.L_x_986:
[----:B------:R-:W-:Y:S05]  /*94e0*/  BRA.DIV ~URZ, `(.L_x_988) ;  /* 0x0001d6427f007947 */ /* 0x000fea000b800000 */
[----:B--2---:R2:W1:Y:S04]  /*94f0*/  SHFL.IDX PT, R7, R5, 0x5, 0x181f ;  /* 0x00b81f0005077f89 */ /* 0x00446800000e0000 */
[----:B---3--:R2:W3:Y:S02]  /*9500*/  SHFL.IDX PT, R2, R6, 0x5, 0x181f ;  /* 0x00b81f0006027f89 */ /* 0x0084e400000e0000 */
.L_x_1221:
        /* <DEDUP_REMOVED lines=10> */
.L_x_990:
[----:B------:R-:W-:Y:S05]  /*95b0*/  BSYNC B0 ;  /* 0x0000000000007941 */ /* 0x000fea0003800000 */
.L_x_989:
[----:B------:R-:W-:Y:S05]  /*95c0*/  BRA.DIV ~URZ, `(.L_x_991) ;  /* 0x0001d6327f007947 */ /* 0x000fea000b800000 */
[----:B-1----:R1:W2:Y:S02]  /*95d0*/  SHFL.IDX PT, R7, R5, 0x6, 0x181f ;  /* 0x00d81f0005077f89 */ /* 0x0022a400000e0000 */
.L_x_1222:
[----:B------:R-:W-:Y:S05]  /*95e0*/  BRA.DIV ~URZ, `(.L_x_992) ;  /* 0x0001d6827f007947 */ /* 0x000fea000b800000 */
[----:B---3--:R3:W1:Y:S02]  /*95f0*/  SHFL.IDX PT, R2, R6, 0x6, 0x181f ;  /* 0x00d81f0006027f89 */ /* 0x00866400000e0000 */
.L_x_1223:
        /* <DEDUP_REMOVED lines=10> */
.L_x_994:
[----:B------:R-:W-:Y:S05]  /*96a0*/  BSYNC B0 ;  /* 0x0000000000007941 */ /* 0x000fea0003800000 */
.L_x_993:
[----:B------:R-:W-:Y:S05]  /*96b0*/  BRA.DIV ~URZ, `(.L_x_995) ;  /* 0x0001d6227f007947 */ /* 0x000fea000b800000 */
[----:B-12---:R-:W1:Y:S04]  /*96c0*/  SHFL.IDX PT, R5, R5, 0x7, 0x181f ;  /* 0x00f81f0005057f89 */ /* 0x006e6800000e0000 */
[----:B------:R2:W3:Y:S02]  /*96d0*/  SHFL.IDX PT, R3, R6, 0x7, 0x181f ;  /* 0x00f81f0006037f89 */ /* 0x0004e400000e0000 */
.L_x_1224:
        /* <DEDUP_REMOVED lines=17> */
[----:B------:R-:W3:Y:S04]  /*97f0*/  LDL R178, [R1+0x1c] ;  /* 0x00001c0001b27983 */ /* 0x000ee80000100800 */
[----:B------:R-:W5:Y:S04]  /*9800*/  LDL R9, [R1] ;  /* 0x0000000001097983 */ /* 0x000f680000100800 */
[----:B--2---:R-:W2:Y:S01]  /*9810*/  LDL R179, [R1+0x48] ;  /* 0x0000480001b37983 */ /* 0x004ea20000100800 */
[----:B------:R-:W-:Y:S02]  /*9820*/  IMAD.MOV.U32 R68, RZ, RZ, 0x50 ;  /* 0x00000050ff447424 */ /* 0x000fe400078e00ff */
[----:B------:R-:W-:-:S02]  /*9830*/  IMAD.MOV.U32 R2, RZ, RZ, c[0x0][0x2b8] ;  /* 0x0000ae00ff027624 */ /* 0x000fc400078e00ff */
[----:B------:R-:W-:-:S03]  /*9840*/  IMAD R93, R230, R68, -0x50 ;  /* 0xffffffb0e65d7424 */ /* 0x000fc600078e0244 */
[----:B------:R-:W-:Y:S01]  /*9850*/  ISETP.NE.AND P5, PT, R2, 0x1, PT ;  /* 0x000000010200780c */ /* 0x000fe20003fa5270 */
[----:B------:R-:W-:Y:S01]  /*9860*/  IMAD.MOV.U32 R215, RZ, RZ, RZ ;  /* 0x000000ffffd77224 */ /* 0x000fe200078e00ff */
[----:B------:R-:W-:Y:S01]  /*9870*/  BAR.SYNC.DEFER_BLOCKING 0x0 ;  /* 0x0000000000007b1d */ /* 0x000fe20000010000 */
[----:B---3--:R-:W-:-:S05]  /*9880*/  IMAD.IADD R3, R178, 0x1, R93 ;  /* 0x00000001b2037824 */ /* 0x008fca00078e025d */
[C---:B-----5:R-:W-:Y:S01]  /*9890*/  ISETP.GE.AND P0, PT, R3.reuse, R9, PT ;  /* 0x000000090300720c */ /* 0x060fe20003f06270 */
[----:B--2---:R-:W-:-:S03]  /*98a0*/  IMAD.IADD R3, R3, 0x1, R179 ;  /* 0x0000000103037824 */ /* 0x004fc600078e02b3 */
[----:B------:R-:W-:Y:S01]  /*98b0*/  ISETP.GT.OR P0, PT, R178, 0x4f, P0 ;  /* 0x0000004fb200780c */ /* 0x000fe20000704670 */
[----:B------:R-:W-:-:S04]  /*98c0*/  @P5 IMAD.HI.U32 R4, R3, c[0x0][0x2bc], RZ ;  /* 0x0000af0003045a27 */ /* 0x000fc800078e00ff */
[----:B------:R-:W-:Y:S01]  /*98d0*/  IMAD.MOV.U32 R2, RZ, RZ, R3 ;  /* 0x000000ffff027224 */ /* 0x000fe200078e0003 */
[----:B------:R-:W-:-:S07]  /*98e0*/  @P5 SHF.R.U32.HI R2, RZ, c[0x0][0x2c0], R4 ;  /* 0x0000b000ff025a19 */ /* 0x000fce0000011604 */
[----:B------:R-:W-:-:S04]  /*98f0*/  @!P0 IADD3 R5, P1, R2, R176, RZ ;  /* 0x000000b002058210 */ /* 0x000fc80007f3e0ff */
[----:B----4-:R-:W-:Y:S02]  /*9900*/  @!P0 LEA.HI.X.SX32 R6, R2, R173, 0x1, P1 ;  /* 0x000000ad02068211 */ /* 0x010fe400008f0eff */
        /* <DEDUP_REMOVED lines=13> */
[----:B---3--:R-:W-:Y:S01]  /*99e0*/  SHF.R.S32.HI R7, RZ, 0x1f, R8 ;  /* 0x0000001fff077819 */ /* 0x008fe20000011408 */
[----:B------:R-:W-:-:S03]  /*99f0*/  IMAD R68, R230, -0x50, R68 ;  /* 0xffffffb0e6447824 */ /* 0x000fc600078e0244 */
[----:B------:R-:W-:Y:S01]  /*9a00*/  LEA.HI R7, R7, R8, RZ, 0x3 ;  /* 0x0000000807077211 */ /* 0x000fe200078f18ff */
[----:B------:R-:W-:-:S03]  /*9a10*/  IMAD.IADD R92, R9, 0x1, R68 ;  /* 0x00000001095c7824 */ /* 0x000fc600078e0244 */
[----:B------:R-:W-:-:S05]  /*9a20*/  SHF.R.S32.HI R7, RZ, 0x3, R7 ;  /* 0x00000003ff077819 */ /* 0x000fca0000011407 */
[----:B------:R-:W-:Y:S01]  /*9a30*/  IMAD.IADD R69, R92, 0x1, -R7 ;  /* 0x000000015c457824 */ /* 0x000fe200078e0a07 */
[----:B------:R-:W-:-:S04]  /*9a40*/  ISETP.GE.AND P6, PT, R248, c[0x0][0x1d4], PT ;  /* 0x00007500f8007a0c */ /* 0x000fc80003fc6270 */
[C---:B------:R-:W-:Y:S02]  /*9a50*/  ISETP.GE.AND P4, PT, R69.reuse, 0x11, PT ;  /* 0x000000114500780c */ /* 0x040fe40003f86270 */
[----:B------:R-:W-:Y:S01]  /*9a60*/  ISETP.GE.AND P3, PT, R69, 0x21, PT ;  /* 0x000000214500780c */ /* 0x000fe20003f66270 */
[----:B------:R-:W-:Y:S04]  /*9a70*/  STL.64 [R1+0x30], R174 ;  /* 0x000030ae01007387 */ /* 0x000fe80000100a00 */
[----:B------:R-:W-:Y:S01]  /*9a80*/  STL [R1+0x2c], R172 ;  /* 0x00002cac01007387 */ /* 0x000fe20000100800 */
[----:B------:R-:W-:-:S04]  /*9a90*/  LOP3.LUT R209, R209, 0xfffffff7, RZ, 0xc0, !PT ;  /* 0xfffffff7d1d17812 */ /* 0x000fc800078ec0ff */
[----:B------:R-:W-:Y:S02]  /*9aa0*/  @P5 LOP3.LUT R209, R209, 0x8, RZ, 0xfc, !PT ;  /* 0x00000008d1d15812 */ /* 0x000fe400078efcff */
[----:B------:R-:W-:Y:S02]  /*9ab0*/  LOP3.LUT R208, R208, 0xfffffeff, RZ, 0xc0, !PT ;  /* 0xfffffeffd0d07812 */ /* 0x000fe400078ec0ff */
[----:B------:R-:W-:Y:S02]  /*9ac0*/  LOP3.LUT R209, R209, 0xfffffffd, RZ, 0xc0, !PT ;  /* 0xfffffffdd1d17812 */ /* 0x000fe400078ec0ff */
[----:B------:R-:W-:Y:S02]  /*9ad0*/  @P6 LOP3.LUT R208, R208, 0x100, RZ, 0xfc, !PT ;  /* 0x00000100d0d06812 */ /* 0x000fe400078efcff */
        /* <DEDUP_REMOVED lines=11> */
[----:B------:R-:W3:Y:S04]  /*9b90*/  SHFL.IDX PT, R6, R2, 0x1, 0x181f ;  /* 0x00381f0002067f89 */ /* 0x000ee800000e0000 */
[----:B------:R-:W4:Y:S04]  /*9ba0*/  SHFL.IDX PT, R9, R10, 0x1, 0x181f ;  /* 0x00381f000a097f89 */ /* 0x000f2800000e0000 */
[----:B------:R-:W5:Y:S04]  /*9bb0*/  SHFL.IDX PT, R7, R2, 0x2, 0x181f ;  /* 0x00581f0002077f89 */ /* 0x000f6800000e0000 */
[----:B------:R-:W5:Y:S01]  /*9bc0*/  SHFL.IDX PT, R11, R10, 0x2, 0x181f ;  /* 0x00581f000a0b7f89 */ /* 0x000f6200000e0000 */
[----:B-1----:R-:W-:-:S03]  /*9bd0*/  @P0 LEA R4, P1, R248, R3, 0x1 ;  /* 0x00000003f8040211 */ /* 0x002fc600078208ff */
[----:B------:R-:W1:Y:S01]  /*9be0*/  SHFL.IDX PT, R3, R2, 0x3, 0x181f ;  /* 0x00781f0002037f89 */ /* 0x000e6200000e0000 */
[----:B--2---:R-:W-:-:S05]  /*9bf0*/  @P0 LEA.HI.X R5, R248, R5, R249, 0x1, P1 ;  /* 0x00000005f8050211 */ /* 0x004fca00008f0cf9 */
[----:B------:R2:W-:Y:S01]  /*9c00*/  @P0 LDGSTS.E.BYPASS.LTC128B.128 [R210+0x2900], [R4.64], !P6 ;  /* 0x0290000004d20fae */ /* 0x0005e2000f101d48 */
[----:B------:R-:W-:Y:S02]  /*9c10*/  ISETP.GE.AND P1, PT, R69, 0x31, PT ;  /* 0x000000314500780c */ /* 0x000fe40003f26270 */
[C---:B---3--:R-:W-:Y:S01]  /*9c20*/  @P4 LEA R8, P0, R248.reuse, R6, 0x1 ;  /* 0x00000006f8084211 */ /* 0x048fe200078008ff */
[----:B------:R-:W-:Y:S03]  /*9c30*/  SHFL.IDX PT, R2, R2, 0x4, 0x181f ;  /* 0x00981f0002027f89 */ /* 0x000fe600000e0000 */
[C---:B----4-:R-:W-:Y:S02]  /*9c40*/  @P4 LEA.HI.X R9, R248.reuse, R9, R249, 0x1, P0 ;  /* 0x00000009f8094211 */ /* 0x050fe400000f0cf9 */
[----:B-----5:R-:W-:-:S03]  /*9c50*/  @P3 LEA R6, P0, R248, R7, 0x1 ;  /* 0x00000007f8063211 */ /* 0x020fc600078008ff */
[----:B------:R3:W-:Y:S04]  /*9c60*/  @P4 LDGSTS.E.BYPASS.LTC128B.128 [R210+0x3100], [R8.64], !P6 ;  /* 0x0310000008d24fae */ /* 0x0007e8000f101d48 */
[----:B--2---:R-:W2:Y:S01]  /*9c70*/  SHFL.IDX PT, R5, R10, 0x3, 0x181f ;  /* 0x00781f000a057f89 */ /* 0x004ea200000e0000 */
[C-C-:B------:R-:W-:Y:S02]  /*9c80*/  @P3 LEA.HI.X R7, R248.reuse, R11, R249.reuse, 0x1, P0 ;  /* 0x0000000bf8073211 */ /* 0x140fe400000f0cf9 */
[C---:B-1----:R-:W-:Y:S02]  /*9c90*/  @P1 LEA R4, P0, R248.reuse, R3, 0x1 ;  /* 0x00000003f8041211 */ /* 0x042fe400078008ff */
[----:B------:R-:W1:Y:S04]  /*9ca0*/  SHFL.IDX PT, R3, R10, 0x4, 0x181f ;  /* 0x00981f000a037f89 */ /* 0x000e6800000e0000 */
[----:B------:R3:W-:Y:S01]  /*9cb0*/  @P3 LDGSTS.E.BYPASS.LTC128B.128 [R210+0x3900], [R6.64], !P6 ;  /* 0x0390000006d23fae */ /* 0x0007e2000f101d48 */
[----:B--2---:R-:W-:-:S02]  /*9cc0*/  @P1 LEA.HI.X R5, R248, R5, R249, 0x1, P0 ;  /* 0x00000005f8051211 */ /* 0x004fc400000f0cf9 */
[----:B------:R-:W-:-:S03]  /*9cd0*/  ISETP.GE.AND P0, PT, R69, 0x41, PT ;  /* 0x000000414500780c */ /* 0x000fc60003f06270 */
[----:B------:R3:W-:Y:S10]  /*9ce0*/  @P1 LDGSTS.E.BYPASS.LTC128B.128 [R210+0x4100], [R4.64], !P6 ;  /* 0x0410000004d21fae */ /* 0x0007f4000f101d48 */
[----:B------:R-:W-:-:S04]  /*9cf0*/  @P0 LEA R2, P2, R248, R2, 0x1 ;  /* 0x00000002f8020211 */ /* 0x000fc800078408ff */
[----:B-1----:R-:W-:Y:S02]  /*9d00*/  @P0 LEA.HI.X R3, R248, R3, R249, 0x1, P2 ;  /* 0x00000003f8030211 */ /* 0x002fe400010f0cf9 */
[----:B------:R-:W-:-:S03]  /*9d10*/  ISETP.GT.AND P3, PT, R178, 0x4f, PT ;  /* 0x0000004fb200780c */ /* 0x000fc60003f64270 */
[----:B------:R3:W-:Y:S01]  /*9d20*/  @P0 LDGSTS.E.BYPASS.LTC128B.128 [R210+0x4900], [R2.64], !P6 ;  /* 0x0490000002d20fae */ /* 0x0007e2000f101d48 */
[----:B------:R-:W-:-:S03]  /*9d30*/  ISETP.LT.AND P0, PT, RZ, c[0x0][0x27c], PT ;  /* 0x00009f00ff007a0c */ /* 0x000fc60003f01270 */
[----:B------:R-:W0:Y:S06]  /*9d40*/  LDGDEPBAR ;  /* 0x00000000000079af */ /* 0x000e2c0000000000 */
[----:B------:R-:W-:-:S04]  /*9d50*/  @P3 LOP3.LUT R209, R209, 0x2, RZ, 0xfc, !PT ;  /* 0x00000002d1d13812 */ /* 0x000fc800078efcff */
[----:B------:R-:W-:Y:S05]  /*9d60*/  @P0 BRA `(.L_x_996) ;  /* 0x0000002000000947 */ /* 0x000fea0003800000 */
[----:B------:R-:W-:-:S04]  /*9d70*/  DEPBAR.LE SB0, 0x1 ;  /* 0x000080400000791a */ /* 0x000fc80000000000 */
[----:B------:R-:W-:Y:S05]  /*9d80*/  BRA `(.L_x_997) ;  /* 0x00004e0000007947 */ /* 0x000fea0003800000 */
.L_x_996:
[----:B------:R-:W2:Y:S01]  /*9d90*/  LDL R75, [R1+0x44] ;  /* 0x00004400014b7983 */ /* 0x000ea20000100800 */
[----:B------:R-:W-:Y:S01]  /*9da0*/  ULDC.U8 UR4, c[0x0][0x298] ;  /* 0x0000a60000047ab9 */ /* 0x000fe20000000000 */
[----:B---3--:R-:W-:Y:S01]  /*9db0*/  SHF.R.S32.HI R2, RZ, 0x1f, R130 ;  /* 0x0000001fff027819 */ /* 0x008fe20000011482 */
[----:B------:R-:W-:Y:S01]  /*9dc0*/  IMAD.WIDE.U32 R6, R130, c[0x0][0x280], RZ ;  /* 0x0000a00082067a25 */ /* 0x000fe200078e00ff */
[----:B------:R-:W-:Y:S01]  /*9dd0*/  ISETP.NE.AND P0, PT, RZ, UR4, PT ;  /* 0x00000004ff007c0c */ /* 0x000fe2000bf05270 */
[----:B------:R-:W-:Y:S02]  /*9de0*/  BSSY B2, `(.L_x_997) ;  /* 0x00004da000027945 */ /* 0x000fe40003800000 */
[C---:B------:R-:W-:Y:S02]  /*9df0*/  IMAD R3, R2.reuse, c[0x0][0x280], RZ ;  /* 0x0000a00002037a24 */ /* 0x040fe400078e02ff */
[----:B------:R-:W-:Y:S02]  /*9e00*/  IMAD R2, R2, c[0x0][0x290], RZ ;  /* 0x0000a40002027a24 */ /* 0x000fe400078e02ff */
[----:B------:R-:W-:-:S02]  /*9e10*/  IMAD R3, R130, c[0x0][0x284], R3 ;  /* 0x0000a10082037a24 */ /* 0x000fc400078e0203 */
[C---:B------:R-:W-:Y:S02]  /*9e20*/  IMAD R8, R130.reuse, c[0x0][0x294], R2 ;  /* 0x0000a50082087a24 */ /* 0x040fe400078e0202 */
[----:B------:R-:W-:Y:S01]  /*9e30*/  IMAD.WIDE.U32 R4, R130, c[0x0][0x290], RZ ;  /* 0x0000a40082047a25 */ /* 0x000fe200078e00ff */
[----:B------:R-:W-:-:S04]  /*9e40*/  IADD3 R3, R3, R7, RZ ;  /* 0x0000000703037210 */ /* 0x000fc80007ffe0ff */
[----:B------:R-:W-:Y:S02]  /*9e50*/  IADD3 R8, R8, R5, RZ ;  /* 0x0000000508087210 */ /* 0x000fe40007ffe0ff */
[----:B--2---:R-:W-:-:S04]  /*9e60*/  IADD3 R14, R126, R75, RZ ;  /* 0x0000004b7e0e7210 */ /* 0x004fc80007ffe0ff */
[----:B------:R-:W-:Y:S01]  /*9e70*/  LEA R2, R127, R14, 0x5 ;  /* 0x0000000e7f027211 */ /* 0x000fe200078e28ff */
[----:B------:R-:W-:Y:S05]  /*9e80*/  @!P0 BRA `(.L_x_998) ;  /* 0x0000276000008947 */ /* 0x000fea0003800000 */
[----:B------:R1:W5:Y:S01]  /*9e90*/  LDL R46, [R1+0x90] ;  /* 0x00009000012e7983 */ /* 0x0003620000100800 */
[----:B------:R-:W-:-:S05]  /*9ea0*/  IMAD.MOV.U32 R9, RZ, RZ, c[0x0][0x2c4] ;  /* 0x0000b100ff097624 */ /* 0x000fca00078e00ff */
[----:B------:R-:W-:-:S13]  /*9eb0*/  ISETP.NE.AND P1, PT, R9, 0x1, PT ;  /* 0x000000010900780c */ /* 0x000fda0003f25270 */
[----:B------:R-:W-:-:S05]  /*9ec0*/  @P1 IMAD.HI.U32 R5, R2, c[0x0][0x2c8], RZ ;  /* 0x0000b20002051a27 */ /* 0x000fca00078e00ff */
[----:B------:R-:W-:-:S04]  /*9ed0*/  @P1 SHF.R.U32.HI R2, RZ, c[0x0][0x2cc], R5 ;  /* 0x0000b300ff021a19 */ /* 0x000fc80000011605 */
[----:B------:R-:W-:Y:S01]  /*9ee0*/  SHF.R.S32.HI R5, RZ, 0x1f, R2 ;  /* 0x0000001fff057819 */ /* 0x000fe20000011402 */
[----:B------:R-:W-:Y:S01]  /*9ef0*/  IMAD.MOV.U32 R7, RZ, RZ, R3 ;  /* 0x000000ffff077224 */ /* 0x000fe200078e0003 */
[----:B------:R-:W-:Y:S01]  /*9f00*/  MOV R9, R8 ;  /* 0x0000000800097202 */ /* 0x000fe20000000f00 */
[----:B------:R-:W-:Y:S02]  /*9f10*/  IMAD.MOV.U32 R8, RZ, RZ, R4 ;  /* 0x000000ffff087224 */ /* 0x000fe400078e0004 */
[C---:B------:R-:W-:Y:S02]  /*9f20*/  IMAD R3, R5.reuse, c[0x0][0x280], RZ ;  /* 0x0000a00005037a24 */ /* 0x040fe400078e02ff */
[----:B------:R-:W-:Y:S02]  /*9f30*/  IMAD R10, R5, c[0x0][0x290], RZ ;  /* 0x0000a400050a7a24 */ /* 0x000fe400078e02ff */
[----:B------:R-:W-:-:S04]  /*9f40*/  IMAD.WIDE.U32 R6, R2, c[0x0][0x280], R6 ;  /* 0x0000a00002067a25 */ /* 0x000fc800078e0006 */
[----:B------:R-:W-:-:S04]  /*9f50*/  IMAD.WIDE.U32 R4, R2, c[0x0][0x290], R8 ;  /* 0x0000a40002047a25 */ /* 0x000fc800078e0008 */
[C---:B------:R-:W-:Y:S02]  /*9f60*/  IMAD R3, R2.reuse, c[0x0][0x284], R3 ;  /* 0x0000a10002037a24 */ /* 0x040fe400078e0203 */
[----:B------:R-:W-:Y:S01]  /*9f70*/  IMAD R2, R2, c[0x0][0x294], R10 ;  /* 0x0000a50002027a24 */ /* 0x000fe200078e020a */
[----:B------:R-:W-:-:S04]  /*9f80*/  LEA R27, P0, R4, c[0x0][0x288], 0x1 ;  /* 0x0000a200041b7a11 */ /* 0x000fc800078008ff */
[----:B------:R-:W-:-:S04]  /*9f90*/  IADD3 R2, R5, R2, RZ ;  /* 0x0000000205027210 */ /* 0x000fc80007ffe0ff */
[----:B------:R-:W-:Y:S02]  /*9fa0*/  LEA.HI.X R15, R4, c[0x0][0x28c], R2, 0x1, P0 ;  /* 0x0000a300040f7a11 */ /* 0x000fe400000f0c02 */
[----:B------:R-:W-:Y:S02]  /*9fb0*/  ISETP.GE.AND P0, PT, R14, R0, PT ;  /* 0x000000000e00720c */ /* 0x000fe40003f06270 */
[----:B------:R-:W-:Y:S02]  /*9fc0*/  LEA R26, P1, R6, c[0x0][0x270], 0x1 ;  /* 0x00009c00061a7a11 */ /* 0x000fe400078208ff */
[----:B------:R-:W-:-:S04]  /*9fd0*/  IADD3 R3, R7, R3, RZ ;  /* 0x0000000307037210 */ /* 0x000fc80007ffe0ff */
[----:B------:R-:W-:Y:S01]  /*9fe0*/  LEA.HI.X R24, R6, c[0x0][0x274], R3, 0x1, P1 ;  /* 0x00009d0006187a11 */ /* 0x000fe200008f0c03 */
[----:B------:R1:W2:Y:S01]  /*9ff0*/  SHFL.IDX PT, R20, R26, RZ, 0x1c1f ;  /* 0x001c1fff1a147589 */ /* 0x0002a200000e0000 */
[----:B------:R-:W-:Y:S03]  /*a000*/  BSSY B0, `(.L_x_999) ;  /* 0x0000020000007945 */ /* 0x000fe60003800000 */
[----:B------:R1:W3:Y:S01]  /*a010*/  SHFL.IDX PT, R21, R27, RZ, 0x1c1f ;  /* 0x001c1fff1b157589 */ /* 0x0002e200000e0000 */
[----:B------:R-:W-:-:S03]  /*a020*/  CS2R R36, SRZ ;  /* 0x0000000000247805 */ /* 0x000fc6000001ff00 */
[----:B------:R1:W4:Y:S01]  /*a030*/  SHFL.IDX PT, R22, R24, RZ, 0x1c1f ;  /* 0x001c1fff18167589 */ /* 0x00032200000e0000 */
[----:B------:R-:W-:-:S03]  /*a040*/  CS2R R12, SRZ ;  /* 0x00000000000c7805 */ /* 0x000fc6000001ff00 */
[----:B------:R1:W1:Y:S01]  /*a050*/  SHFL.IDX PT, R23, R15, RZ, 0x1c1f ;  /* 0x001c1fff0f177589 */ /* 0x00026200000e0000 */
[----:B------:R-:W-:Y:S01]  /*a060*/  CS2R R10, SRZ ;  /* 0x00000000000a7805 */ /* 0x000fe2000001ff00 */
[----:B------:R-:W-:Y:S01]  /*a070*/  CS2R R8, SRZ ;  /* 0x0000000000087805 */ /* 0x000fe2000001ff00 */
[----:B------:R-:W-:Y:S01]  /*a080*/  CS2R R6, SRZ ;  /* 0x0000000000067805 */ /* 0x000fe2000001ff00 */
[----:B------:R-:W-:Y:S05]  /*a090*/  @P0 BRA `(.L_x_1000) ;  /* 0x0000016000000947 */ /* 0x000fea0003800000 */
[----:B------:R-:W-:Y:S01]  /*a0a0*/  ISETP.GE.AND P1, PT, R124, c[0x0][0x27c], PT ;  /* 0x00009f007c007a0c */ /* 0x000fe20003f26270 */
[----:B------:R-:W-:Y:S01]  /*a0b0*/  CS2R R12, SRZ ;  /* 0x00000000000c7805 */ /* 0x000fe2000001ff00 */
[----:B------:R-:W-:-:S11]  /*a0c0*/  CS2R R10, SRZ ;  /* 0x00000000000a7805 */ /* 0x000fd6000001ff00 */
[C---:B------:R-:W-:Y:S01]  /*a0d0*/  @!P1 IMAD.SHL.U32 R3, R124.reuse, 0x2, RZ ;  /* 0x000000027c039824 */ /* 0x040fe200078e00ff */
[----:B------:R-:W-:-:S04]  /*a0e0*/  @!P1 SHF.L.U64.HI R2, R124, 0x1, R125 ;  /* 0x000000017c029819 */ /* 0x000fc8000001027d */
[----:B--2---:R-:W-:-:S05]  /*a0f0*/  @!P1 IADD3 R18, P0, R20, R3, RZ ;  /* 0x0000000314129210 */ /* 0x004fca0007f1e0ff */
[--C-:B----4-:R-:W-:Y:S01]  /*a100*/  @!P1 IMAD.X R19, R22, 0x1, R2.reuse, P0 ;  /* 0x0000000116139824 */ /* 0x110fe200000e0602 */
[----:B---3--:R-:W-:Y:S01]  /*a110*/  @!P1 IADD3 R16, P0, R21, R3, RZ ;  /* 0x0000000315109210 */ /* 0x008fe20007f1e0ff */
[----:B------:R-:W-:Y:S01]  /*a120*/  CS2R R6, SRZ ;  /* 0x0000000000067805 */ /* 0x000fe2000001ff00 */
[----:B------:R-:W-:Y:S02]  /*a130*/  CS2R R8, SRZ ;  /* 0x0000000000087805 */ /* 0x000fe4000001ff00 */
[----:B------:R2:W5:Y:S01]  /*a140*/  @!P1 LD.E.64 R10, [R18.64] ;  /* 0x00000008120a9980 */ /* 0x000562000c101b00 */
[----:B-1----:R-:W-:Y:S01]  /*a150*/  @!P1 IMAD.X R17, R23, 0x1, R2, P0 ;  /* 0x0000000117119824 */ /* 0x002fe200000e0602 */
[----:B------:R-:W-:-:S04]  /*a160*/  ISETP.GE.AND P0, PT, R95, c[0x0][0x27c], PT ;  /* 0x00009f005f007a0c */ /* 0x000fc80003f06270 */
[----:B------:R2:W5:Y:S09]  /*a170*/  @!P1 LD.E.64 R6, [R16.64] ;  /* 0x0000000810069980 */ /* 0x000572000c101b00 */
[C---:B------:R-:W-:Y:S01]  /*a180*/  @!P0 IMAD.SHL.U32 R4, R95.reuse, 0x2, RZ ;  /* 0x000000025f048824 */ /* 0x040fe200078e00ff */
[----:B-----5:R-:W-:-:S04]  /*a190*/  @!P0 SHF.L.U64.HI R5, R95, 0x1, R46 ;  /* 0x000000015f058819 */ /* 0x020fc8000001022e */
[----:B------:R-:W-:-:S05]  /*a1a0*/  @!P0 IADD3 R2, P2, R20, R4, RZ ;  /* 0x0000000414028210 */ /* 0x000fca0007f5e0ff */
[----:B------:R-:W-:Y:S01]  /*a1b0*/  @!P0 IMAD.X R3, R22, 0x1, R5, P2 ;  /* 0x0000000116038824 */ /* 0x000fe200010e0605 */
[----:B------:R-:W-:-:S04]  /*a1c0*/  @!P0 IADD3 R4, P2, R21, R4, RZ ;  /* 0x0000000415048210 */ /* 0x000fc80007f5e0ff */
[----:B------:R2:W5:Y:S01]  /*a1d0*/  @!P0 LD.E.64 R12, [R2.64] ;  /* 0x00000008020c8980 */ /* 0x000562000c101b00 */
[----:B------:R-:W-:-:S05]  /*a1e0*/  @!P0 IMAD.X R5, R23, 0x1, R5, P2 ;  /* 0x0000000117058824 */ /* 0x000fca00010e0605 */
[----:B------:R2:W5:Y:S03]  /*a1f0*/  @!P0 LD.E.64 R8, [R4.64] ;  /* 0x0000000804088980 */ /* 0x000566000c101b00 */
.L_x_1000:
[----:B------:R-:W-:Y:S05]  /*a200*/  BSYNC B0 ;  /* 0x0000000000007941 */ /* 0x000fea0003800000 */
.L_x_999:
[----:B--2---:R-:W-:Y:S01]  /*a210*/  IADD3 R2, R14, 0x20, RZ ;  /* 0x000000200e027810 */ /* 0x004fe20007ffe0ff */
[----:B-----5:R-:W-:Y:S01]  /*a220*/  IMAD.MOV.U32 R5, RZ, RZ, R12 ;  /* 0x000000ffff057224 */ /* 0x020fe200078e000c */
[----:B----4-:R2:W4:Y:S01]  /*a230*/  SHFL.IDX PT, R22, R24, 0x1, 0x1c1f ;  /* 0x003c1f0018167f89 */ /* 0x01052200000e0000 */
[----:B------:R-:W-:Y:S01]  /*a240*/  IMAD.MOV.U32 R4, RZ, RZ, R13 ;  /* 0x000000ffff047224 */ /* 0x000fe200078e000d */
[----:B------:R-:W-:Y:S01]  /*a250*/  ISETP.GE.AND P0, PT, R2, R0, PT ;  /* 0x000000000200720c */ /* 0x000fe20003f06270 */
[----:B------:R-:W-:Y:S01]  /*a260*/  IMAD.MOV.U32 R3, RZ, RZ, R10 ;  /* 0x000000ffff037224 */ /* 0x000fe200078e000a */
[----:B------:R2:W3:Y:S01]  /*a270*/  SHFL.IDX PT, R16, R26, 0x1, 0x1c1f ;  /* 0x003c1f001a107f89 */ /* 0x0004e200000e0000 */
[----:B------:R-:W-:Y:S01]  /*a280*/  IMAD.MOV.U32 R2, RZ, RZ, R11 ;  /* 0x000000ffff027224 */ /* 0x000fe200078e000b */
[----:B------:R-:W-:Y:S01]  /*a290*/  PRMT R48, R4, 0x5410, R5 ;  /* 0x0000541004307816 */ /* 0x000fe20000000005 */
[----:B------:R-:W-:Y:S01]  /*a2a0*/  IMAD.MOV.U32 R4, RZ, RZ, R9 ;  /* 0x000000ffff047224 */ /* 0x000fe200078e0009 */
[----:B------:R-:W-:Y:S01]  /*a2b0*/  MOV R5, R8 ;  /* 0x0000000800057202 */ /* 0x000fe20000000f00 */
[----:B-1----:R2:W1:Y:S01]  /*a2c0*/  SHFL.IDX PT, R23, R15, 0x1, 0x1c1f ;  /* 0x003c1f000f177f89 */ /* 0x00246200000e0000 */
[----:B------:R-:W-:Y:S01]  /*a2d0*/  PRMT R45, R2, 0x5410, R3 ;  /* 0x00005410022d7816 */ /* 0x000fe20000000003 */
[----:B------:R-:W-:Y:S01]  /*a2e0*/  IMAD.MOV.U32 R3, RZ, RZ, R6 ;  /* 0x000000ffff037224 */ /* 0x000fe200078e0006 */
[----:B------:R-:W-:Y:S01]  /*a2f0*/  MOV R2, R7 ;  /* 0x0000000700027202 */ /* 0x000fe20000000f00 */
[----:B------:R2:W1:Y:S01]  /*a300*/  SHFL.IDX PT, R17, R27, 0x1, 0x1c1f ;  /* 0x003c1f001b117f89 */ /* 0x00046200000e0000 */
[----:B------:R-:W-:Y:S01]  /*a310*/  BSSY B0, `(.L_x_1001) ;  /* 0x000001d000007945 */ /* 0x000fe20003800000 */
[----:B------:R-:W-:Y:S01]  /*a320*/  PRMT R47, R4, 0x5410, R5 ;  /* 0x00005410042f7816 */ /* 0x000fe20000000005 */
[----:B------:R-:W-:Y:S01]  /*a330*/  CS2R R30, SRZ ;  /* 0x00000000001e7805 */ /* 0x000fe2000001ff00 */
[----:B------:R-:W-:Y:S01]  /*a340*/  PRMT R44, R2, 0x5410, R3 ;  /* 0x00005410022c7816 */ /* 0x000fe20000000003 */
[----:B------:R-:W-:Y:S01]  /*a350*/  CS2R R4, SRZ ;  /* 0x0000000000047805 */ /* 0x000fe2000001ff00 */
[----:B------:R-:W-:Y:S01]  /*a360*/  CS2R R2, SRZ ;  /* 0x0000000000027805 */ /* 0x000fe2000001ff00 */
[----:B------:R-:W-:Y:S05]  /*a370*/  @P0 BRA `(.L_x_1002) ;  /* 0x0000016000000947 */ /* 0x000fea0003800000 */
[----:B------:R-:W-:Y:S01]  /*a380*/  ISETP.GE.AND P1, PT, R124, c[0x0][0x27c], PT ;  /* 0x00009f007c007a0c */ /* 0x000fe20003f26270 */
[----:B------:R-:W-:-:S12]  /*a390*/  CS2R R36, SRZ ;  /* 0x0000000000247805 */ /* 0x000fd8000001ff00 */
[C---:B------:R-:W-:Y:S01]  /*a3a0*/  @!P1 IMAD.SHL.U32 R2, R124.reuse, 0x2, RZ ;  /* 0x000000027c029824 */ /* 0x040fe200078e00ff */
[----:B------:R-:W-:-:S04]  /*a3b0*/  @!P1 SHF.L.U64.HI R3, R124, 0x1, R125 ;  /* 0x000000017c039819 */ /* 0x000fc8000001027d */
[----:B---3--:R-:W-:-:S05]  /*a3c0*/  @!P1 IADD3 R20, P0, R16, R2, RZ ;  /* 0x0000000210149210 */ /* 0x008fca0007f1e0ff */
[----:B----4-:R-:W-:Y:S01]  /*a3d0*/  @!P1 IMAD.X R21, R22, 0x1, R3, P0 ;  /* 0x0000000116159824 */ /* 0x010fe200000e0603 */
[----:B-1----:R-:W-:-:S05]  /*a3e0*/  @!P1 IADD3 R18, P0, R17, R2, RZ ;  /* 0x0000000211129210 */ /* 0x002fca0007f1e0ff */
[----:B------:R-:W-:Y:S01]  /*a3f0*/  @!P1 IMAD.X R19, R23, 0x1, R3, P0 ;  /* 0x0000000117139824 */ /* 0x000fe200000e0603 */
[----:B------:R-:W-:-:S13]  /*a400*/  ISETP.GE.AND P0, PT, R95, c[0x0][0x27c], PT ;  /* 0x00009f005f007a0c */ /* 0x000fda0003f06270 */
[C---:B------:R-:W-:Y:S01]  /*a410*/  @!P0 IMAD.SHL.U32 R4, R95.reuse, 0x2, RZ ;  /* 0x000000025f048824 */ /* 0x040fe200078e00ff */
[----:B------:R-:W-:-:S04]  /*a420*/  @!P0 SHF.L.U64.HI R5, R95, 0x1, R46 ;  /* 0x000000015f058819 */ /* 0x000fc8000001022e */
[----:B------:R-:W-:-:S05]  /*a430*/  @!P0 IADD3 R2, P2, R16, R4, RZ ;  /* 0x0000000410028210 */ /* 0x000fca0007f5e0ff */
[----:B------:R-:W-:Y:S01]  /*a440*/  @!P0 IMAD.X R3, R22, 0x1, R5, P2 ;  /* 0x0000000116038824 */ /* 0x000fe200010e0605 */
[----:B------:R-:W-:Y:S01]  /*a450*/  @!P0 IADD3 R16, P2, R17, R4, RZ ;  /* 0x0000000411108210 */ /* 0x000fe20007f5e0ff */
[----:B------:R-:W-:-:S03]  /*a460*/  CS2R R30, SRZ ;  /* 0x00000000001e7805 */ /* 0x000fc6000001ff00 */
[----:B------:R1:W5:Y:S01]  /*a470*/  @!P0 LD.E.64 R36, [R2.64] ;  /* 0x0000000802248980 */ /* 0x000362000c101b00 */
[----:B------:R-:W-:Y:S02]  /*a480*/  @!P0 IMAD.X R17, R23, 0x1, R5, P2 ;  /* 0x0000000117118824 */ /* 0x000fe400010e0605 */
[----:B------:R-:W-:-:S03]  /*a490*/  CS2R R4, SRZ ;  /* 0x0000000000047805 */ /* 0x000fc6000001ff00 */
[----:B------:R3:W5:Y:S04]  /*a4a0*/  @!P0 LD.E.64 R30, [R16.64] ;  /* 0x00000008101e8980 */ /* 0x000768000c101b00 */
[----:B------:R3:W5:Y:S01]  /*a4b0*/  @!P1 LD.E.64 R4, [R20.64] ;  /* 0x0000000814049980 */ /* 0x000762000c101b00 */
[----:B-1----:R-:W-:-:S06]  /*a4c0*/  CS2R R2, SRZ ;  /* 0x0000000000027805 */ /* 0x002fcc000001ff00 */
[----:B------:R3:W5:Y:S02]  /*a4d0*/  @!P1 LD.E.64 R2, [R18.64] ;  /* 0x0000000812029980 */ /* 0x000764000c101b00 */
.L_x_1002:
[----:B------:R-:W-:Y:S05]  /*a4e0*/  BSYNC B0 ;  /* 0x0000000000007941 */ /* 0x000fea0003800000 */
.L_x_1001:
[----:B---3--:R-:W-:Y:S01]  /*a4f0*/  IADD3 R16, R14, 0x40, RZ ;  /* 0x000000400e107810 */ /* 0x008fe20007ffe0ff */
[----:B-----5:R-:W-:Y:S01]  /*a500*/  IMAD.MOV.U32 R21, RZ, RZ, R36 ;  /* 0x000000ffff157224 */ /* 0x020fe200078e0024 */
[----:B------:R3:W2:Y:S01]  /*a510*/  SHFL.IDX PT, R19, R24, 0x2, 0x1c1f ;  /* 0x005c1f0018137f89 */ /* 0x0006a200000e0000 */
[----:B------:R-:W-:Y:S01]  /*a520*/  IMAD.MOV.U32 R20, RZ, RZ, R37 ;  /* 0x000000ffff147224 */ /* 0x000fe200078e0025 */
[----:B------:R-:W-:Y:S01]  /*a530*/  ISETP.GE.AND P0, PT, R16, R0, PT ;  /* 0x000000001000720c */ /* 0x000fe20003f06270 */
[----:B-1----:R-:W-:Y:S01]  /*a540*/  IMAD.MOV.U32 R17, RZ, RZ, R4 ;  /* 0x000000ffff117224 */ /* 0x002fe200078e0004 */
[----:B------:R3:W1:Y:S01]  /*a550*/  SHFL.IDX PT, R18, R26, 0x2, 0x1c1f ;  /* 0x005c1f001a127f89 */ /* 0x00066200000e0000 */
[----:B------:R-:W-:Y:S01]  /*a560*/  IMAD.MOV.U32 R16, RZ, RZ, R5 ;  /* 0x000000ffff107224 */ /* 0x000fe200078e0005 */
[----:B------:R-:W-:Y:S01]  /*a570*/  PRMT R52, R20, 0x5410, R21 ;  /* 0x0000541014347816 */ /* 0x000fe20000000015 */
[----:B------:R-:W-:Y:S01]  /*a580*/  IMAD.MOV.U32 R20, RZ, RZ, R31 ;  /* 0x000000ffff147224 */ /* 0x000fe200078e001f */
[----:B------:R-:W-:Y:S01]  /*a590*/  MOV R21, R30 ;  /* 0x0000001e00157202 */ /* 0x000fe20000000f00 */
[----:B------:R3:W4:Y:S01]  /*a5a0*/  SHFL.IDX PT, R28, R15, 0x2, 0x1c1f ;  /* 0x005c1f000f1c7f89 */ /* 0x00072200000e0000 */
        /* <DEDUP_REMOVED lines=18> */
[----:B-1--4-:R-:W-:-:S05]  /*a6d0*/  @!P1 IADD3 R22, P0, R18, R16, RZ ;  /* 0x0000001012169210 */ /* 0x012fca0007f1e0ff */
[--C-:B--2---:R-:W-:Y:S01]  /*a6e0*/  @!P1 IMAD.X R23, R19, 0x1, R17.reuse, P0 ;  /* 0x0000000113179824 */ /* 0x104fe200000e0611 */
[----:B------:R-:W-:Y:S01]  /*a6f0*/  @!P1 IADD3 R20, P0, R25, R16, RZ ;  /* 0x0000001019149210 */ /* 0x000fe20007f1e0ff */
[----:B------:R-:W-:Y:S01]  /*a700*/  CS2R R34, SRZ ;  /* 0x0000000000227805 */ /* 0x000fe2000001ff00 */
[----:B------:R-:W-:Y:S02]  /*a710*/  CS2R R40, SRZ ;  /* 0x0000000000287805 */ /* 0x000fe4000001ff00 */
[----:B------:R1:W5:Y:S01]  /*a720*/  @!P1 LD.E.64 R32, [R22.64] ;  /* 0x0000000816209980 */ /* 0x000362000c101b00 */
[----:B------:R-:W-:Y:S01]  /*a730*/  @!P1 IMAD.X R21, R28, 0x1, R17, P0 ;  /* 0x000000011c159824 */ /* 0x000fe200000e0611 */
[----:B------:R-:W-:-:S04]  /*a740*/  ISETP.GE.AND P0, PT, R95, c[0x0][0x27c], PT ;  /* 0x00009f005f007a0c */ /* 0x000fc80003f06270 */
[----:B------:R1:W5:Y:S09]  /*a750*/  @!P1 LD.E.64 R34, [R20.64] ;  /* 0x0000000814229980 */ /* 0x000372000c101b00 */
[C---:B------:R-:W-:Y:S01]  /*a760*/  @!P0 IMAD.SHL.U32 R16, R95.reuse, 0x2, RZ ;  /* 0x000000025f108824 */ /* 0x040fe200078e00ff */
[----:B------:R-:W-:-:S04]  /*a770*/  @!P0 SHF.L.U64.HI R17, R95, 0x1, R46 ;  /* 0x000000015f118819 */ /* 0x000fc8000001022e */
[----:B------:R-:W-:-:S05]  /*a780*/  @!P0 IADD3 R18, P2, R18, R16, RZ ;  /* 0x0000001012128210 */ /* 0x000fca0007f5e0ff */
[----:B------:R-:W-:Y:S01]  /*a790*/  @!P0 IMAD.X R19, R19, 0x1, R17, P2 ;  /* 0x0000000113138824 */ /* 0x000fe200010e0611 */
[----:B------:R-:W-:-:S04]  /*a7a0*/  @!P0 IADD3 R16, P2, R25, R16, RZ ;  /* 0x0000001019108210 */ /* 0x000fc80007f5e0ff */
[----:B------:R1:W5:Y:S01]  /*a7b0*/  @!P0 LD.E.64 R38, [R18.64] ;  /* 0x0000000812268980 */ /* 0x000362000c101b00 */
[----:B------:R-:W-:-:S05]  /*a7c0*/  @!P0 IMAD.X R17, R28, 0x1, R17, P2 ;  /* 0x000000011c118824 */ /* 0x000fca00010e0611 */
[----:B------:R1:W5:Y:S03]  /*a7d0*/  @!P0 LD.E.64 R40, [R16.64] ;  /* 0x0000000810288980 */ /* 0x000366000c101b00 */
.L_x_1004:
[----:B------:R-:W-:Y:S05]  /*a7e0*/  BSYNC B0 ;  /* 0x0000000000007941 */ /* 0x000fea0003800000 */
.L_x_1003:
[----:B------:R-:W-:Y:S01]  /*a7f0*/  IADD3 R14, R14, 0x60, RZ ;  /* 0x000000600e0e7810 */ /* 0x000fe20007ffe0ff */
[----:B-1----:R1:W3:Y:S01]  /*a800*/  SHFL.IDX PT, R23, R15, 0x3, 0x1c1f ;  /* 0x007c1f000f177f89 */ /* 0x0022e200000e0000 */
[----:B--2--5:R-:W-:Y:S01]  /*a810*/  IMAD.MOV.U32 R19, RZ, RZ, R38 ;  /* 0x000000ffff137224 */ /* 0x024fe200078e0026 */
[----:B------:R-:W-:Y:S01]  /*a820*/  BSSY B0, `(.L_x_1005) ;  /* 0x000002a000007945 */ /* 0x000fe20003800000 */
[----:B------:R-:W-:Y:S01]  /*a830*/  ISETP.GE.AND P0, PT, R14, R0, PT ;  /* 0x000000000e00720c */ /* 0x000fe20003f06270 */
[----:B------:R-:W-:Y:S01]  /*a840*/  IMAD.MOV.U32 R18, RZ, RZ, R39 ;  /* 0x000000ffff127224 */ /* 0x000fe200078e0027 */
[----:B------:R2:W4:Y:S01]  /*a850*/  SHFL.IDX PT, R17, R24, 0x3, 0x1c1f ;  /* 0x007c1f0018117f89 */ /* 0x00052200000e0000 */
[----:B------:R-:W-:Y:S01]  /*a860*/  IMAD.MOV.U32 R14, RZ, RZ, R33 ;  /* 0x000000ffff0e7224 */ /* 0x000fe200078e0021 */
[----:B----4-:R-:W-:Y:S02]  /*a870*/  CS2R R28, SRZ ;  /* 0x00000000001c7805 */ /* 0x010fe4000001ff00 */
[----:B------:R-:W-:Y:S01]  /*a880*/  PRMT R56, R18, 0x5410, R19 ;  /* 0x0000541012387816 */ /* 0x000fe20000000013 */
[----:B------:R-:W-:Y:S01]  /*a890*/  IMAD.MOV.U32 R18, RZ, RZ, R41 ;  /* 0x000000ffff127224 */ /* 0x000fe200078e0029 */
[----:B------:R-:W-:Y:S01]  /*a8a0*/  MOV R19, R40 ;  /* 0x0000002800137202 */ /* 0x000fe20000000f00 */
[----:B------:R-:W4:Y:S03]  /*a8b0*/  SHFL.IDX PT, R16, R26, 0x3, 0x1c1f ;  /* 0x007c1f001a107f89 */ /* 0x000f2600000e0000 */
[----:B------:R-:W-:Y:S01]  /*a8c0*/  PRMT R55, R18, 0x5410, R19 ;  /* 0x0000541012377816 */ /* 0x000fe20000000013 */
[----:B------:R3:W4:Y:S02]  /*a8d0*/  SHFL.IDX PT, R22, R27, 0x3, 0x1c1f ;  /* 0x007c1f001b167f89 */ /* 0x00072400000e0000 */
[----:B-1-3--:R-:W-:-:S05]  /*a8e0*/  IMAD.MOV.U32 R15, RZ, RZ, R32 ;  /* 0x000000ffff0f7224 */ /* 0x00afca00078e0020 */
[----:B------:R-:W-:Y:S01]  /*a8f0*/  PRMT R54, R14, 0x5410, R15 ;  /* 0x000054100e367816 */ /* 0x000fe2000000000f */
[----:B------:R-:W-:Y:S01]  /*a900*/  IMAD.MOV.U32 R15, RZ, RZ, R34 ;  /* 0x000000ffff0f7224 */ /* 0x000fe200078e0022 */
[----:B------:R-:W-:Y:S01]  /*a910*/  MOV R14, R35 ;  /* 0x00000023000e7202 */ /* 0x000fe20000000f00 */
[----:B--2---:R-:W-:-:S03]  /*a920*/  CS2R R24, SRZ ;  /* 0x0000000000187805 */ /* 0x004fc6000001ff00 */
[----:B------:R-:W-:Y:S01]  /*a930*/  PRMT R53, R14, 0x5410, R15 ;  /* 0x000054100e357816 */ /* 0x000fe2000000000f */
[----:B------:R-:W-:Y:S01]  /*a940*/  CS2R R26, SRZ ;  /* 0x00000000001a7805 */ /* 0x000fe2000001ff00 */
[----:B------:R-:W-:Y:S05]  /*a950*/  @P0 BRA `(.L_x_1006) ;  /* 0x0000016000000947 */ /* 0x000fea0003800000 */
[----:B----4-:R-:W-:Y:S01]  /*a960*/  ISETP.GE.AND P1, PT, R124, c[0x0][0x27c], PT ;  /* 0x00009f007c007a0c */ /* 0x010fe20003f26270 */
[----:B------:R-:W-:Y:S01]  /*a970*/  CS2R R42, SRZ ;  /* 0x00000000002a7805 */ /* 0x000fe2000001ff00 */
[----:B------:R-:W-:-:S11]  /*a980*/  CS2R R24, SRZ ;  /* 0x0000000000187805 */ /* 0x000fd6000001ff00 */
[C---:B------:R-:W-:Y:S01]  /*a990*/  @!P1 IMAD.SHL.U32 R14, R124.reuse, 0x2, RZ ;  /* 0x000000027c0e9824 */ /* 0x040fe200078e00ff */
[----:B------:R-:W-:-:S04]  /*a9a0*/  @!P1 SHF.L.U64.HI R15, R124, 0x1, R125 ;  /* 0x000000017c0f9819 */ /* 0x000fc8000001027d */
[----:B------:R-:W-:-:S05]  /*a9b0*/  @!P1 IADD3 R20, P0, R16, R14, RZ ;  /* 0x0000000e10149210 */ /* 0x000fca0007f1e0ff */
[--C-:B------:R-:W-:Y:S01]  /*a9c0*/  @!P1 IMAD.X R21, R17, 0x1, R15.reuse, P0 ;  /* 0x0000000111159824 */ /* 0x100fe200000e060f */
        /* <DEDUP_REMOVED lines=15> */
.L_x_1006:
[----:B----4-:R-:W-:Y:S05]  /*aac0*/  BSYNC B0 ;  /* 0x0000000000007941 */ /* 0x010fea0003800000 */
.L_x_1005:
[----:B-1---5:R-:W-:Y:S01]  /*aad0*/  IMAD.MOV.U32 R14, RZ, RZ, R42 ;  /* 0x000000ffff0e7224 */ /* 0x022fe200078e002a */
[----:B------:R-:W-:-:S04]  /*aae0*/  DEPBAR.LE SB0, 0x1 ;  /* 0x000080400000791a */ /* 0x000fc80000000000 */
[----:B------:R-:W-:Y:S01]  /*aaf0*/  IMAD.MOV.U32 R16, RZ, RZ, R43 ;  /* 0x000000ffff107224 */ /* 0x000fe200078e002b */
[----:B------:R-:W-:Y:S01]  /*ab00*/  BSSY B1, `(.L_x_1007) ;  /* 0x0000074000017945 */ /* 0x000fe20003800000 */
[----:B------:R-:W-:-:S03]  /*ab10*/  IMAD.MOV.U32 R15, RZ, RZ, R24 ;  /* 0x000000ffff0f7224 */ /* 0x000fc600078e0018 */
[----:B------:R-:W-:Y:S01]  /*ab20*/  PRMT R60, R16, 0x5410, R14 ;  /* 0x00005410103c7816 */ /* 0x000fe2000000000e */
[----:B------:R-:W-:Y:S01]  /*ab30*/  IMAD.MOV.U32 R16, RZ, RZ, R28 ;  /* 0x000000ffff107224 */ /* 0x000fe200078e001c */
[----:B------:R-:W-:Y:S01]  /*ab40*/  IADD3 R14, -R75, R0, RZ ;  /* 0x000000004b0e7210 */ /* 0x000fe20007ffe1ff */
[----:B------:R-:W-:-:S03]  /*ab50*/  IMAD.MOV.U32 R0, RZ, RZ, R25 ;  /* 0x000000ffff007224 */ /* 0x000fc600078e0019 */
[----:B------:R-:W-:Y:S01]  /*ab60*/  IMNMX R23, R14, 0x80, PT ;  /* 0x000000800e177817 */ /* 0x000fe20003800200 */
[----:B------:R-:W-:Y:S01]  /*ab70*/  IMAD.MOV.U32 R14, RZ, RZ, R26 ;  /* 0x000000ffff0e7224 */ /* 0x000fe200078e001a */
[----:B------:R-:W-:Y:S01]  /*ab80*/  PRMT R58, R0, 0x5410, R15 ;  /* 0x00005410003a7816 */ /* 0x000fe2000000000f */
[----:B------:R-:W-:Y:S01]  /*ab90*/  BAR.SYNC.DEFER_BLOCKING 0x0 ;  /* 0x0000000000007b1d */ /* 0x000fe20000010000 */
[----:B------:R-:W-:Y:S02]  /*aba0*/  ISETP.GE.AND P0, PT, R126, R23, PT ;  /* 0x000000177e00720c */ /* 0x000fe40003f06270 */
[----:B------:R-:W-:Y:S02]  /*abb0*/  MOV R15, R29 ;  /* 0x0000001d000f7202 */ /* 0x000fe40000000f00 */
[----:B------:R-:W-:Y:S02]  /*abc0*/  MOV R0, R27 ;  /* 0x0000001b00007202 */ /* 0x000fe40000000f00 */
[----:B------:R-:W-:-:S02]  /*abd0*/  PRMT R59, R15, 0x5410, R16 ;  /* 0x000054100f3b7816 */ /* 0x000fc40000000010 */
[----:B------:R-:W-:-:S05]  /*abe0*/  PRMT R57, R0, 0x5410, R14 ;  /* 0x0000541000397816 */ /* 0x000fca000000000e */
[----:B------:R-:W-:Y:S05]  /*abf0*/  @P0 BRA `(.L_x_1008) ;  /* 0x0000064000000947 */ /* 0x000fea0003800000 */
[----:B------:R-:W-:Y:S01]  /*ac00*/  ISETP.GE.AND P0, PT, R124, c[0x0][0x27c], PT ;  /* 0x00009f007c007a0c */ /* 0x000fe20003f06270 */
[----:B------:R-:W-:-:S12]  /*ac10*/  BSSY B0, `(.L_x_1009) ;  /* 0x0000031000007945 */ /* 0x000fd80003800000 */
[----:B------:R-:W-:Y:S05]  /*ac20*/  @P0 BRA `(.L_x_1010) ;  /* 0x000002f000000947 */ /* 0x000fea0003800000 */
[----:B------:R-:W2:Y:S01]  /*ac30*/  LDL R61, [R1+0x8] ;  /* 0x00000800013d7983 */ /* 0x000ea20000100800 */
[--C-:B------:R-:W-:Y:S02]  /*ac40*/  SHF.R.U64 R10, R10, 0x10, R11.reuse ;  /* 0x000000100a0a7819 */ /* 0x100fe4000000120b */
[----:B------:R-:W-:Y:S02]  /*ac50*/  SHF.R.U32.HI R0, RZ, 0x10, R11 ;  /* 0x00000010ff007819 */ /* 0x000fe4000001160b */
[--C-:B------:R-:W-:Y:S02]  /*ac60*/  SHF.R.U64 R11, R6, 0x10, R7.reuse ;  /* 0x00000010060b7819 */ /* 0x100fe40000001207 */
[----:B------:R-:W-:Y:S02]  /*ac70*/  SHF.R.U32.HI R6, RZ, 0x10, R7 ;  /* 0x00000010ff067819 */ /* 0x000fe40000011607 */
[----:B------:R-:W-:Y:S02]  /*ac80*/  PRMT R14, R45, 0x5410, R0 ;  /* 0x000054102d0e7816 */ /* 0x000fe40000000000 */
[----:B------:R-:W-:-:S02]  /*ac90*/  PRMT R0, R44, 0x5410, R6 ;  /* 0x000054102c007816 */ /* 0x000fc40000000006 */
[----:B------:R-:W-:Y:S02]  /*aca0*/  PRMT R20, R44, 0x5432, R11 ;  /* 0x000054322c147816 */ /* 0x000fe4000000000b */
[----:B------:R-:W-:Y:S01]  /*acb0*/  PRMT R21, R45, 0x5432, R10 ;  /* 0x000054322d157816 */ /* 0x000fe2000000000a */
[C---:B------:R-:W-:Y:S01]  /*acc0*/  IMAD.U32 R44, R0.reuse, 0x10000, RZ ;  /* 0x00010000002c7824 */ /* 0x040fe200078e00ff */
[----:B------:R-:W-:Y:S02]  /*acd0*/  LOP3.LUT R46, R0, 0xffff0000, RZ, 0xc0, !PT ;  /* 0xffff0000002e7812 */ /* 0x000fe400078ec0ff */
[----:B------:R-:W-:Y:S01]  /*ace0*/  LOP3.LUT R45, R14, 0xffff0000, RZ, 0xc0, !PT ;  /* 0xffff00000e2d7812 */ /* 0x000fe200078ec0ff */
[----:B--2---:R-:W1:Y:S02]  /*acf0*/  LDS.128 R16, [R61+0x5000] ;  /* 0x005000003d107984 */ /* 0x004e640000000c00 */
[C---:B-1----:R-:W-:Y:S01]  /*ad00*/  IMAD.U32 R22, R18.reuse, 0x10000, RZ ;  /* 0x0001000012167824 */ /* 0x042fe200078e00ff */
[----:B------:R-:W-:Y:S01]  /*ad10*/  LOP3.LUT R15, R18, 0xffff0000, RZ, 0xc0, !PT ;  /* 0xffff0000120f7812 */ /* 0x000fe200078ec0ff */
[C---:B------:R-:W-:Y:S01]  /*ad20*/  IMAD.U32 R18, R19.reuse, 0x10000, RZ ;  /* 0x0001000013127824 */ /* 0x040fe200078e00ff */
[----:B------:R-:W-:Y:S01]  /*ad30*/  LOP3.LUT R6, R19, 0xffff0000, RZ, 0xc0, !PT ;  /* 0xffff000013067812 */ /* 0x000fe200078ec0ff */
[----:B------:R-:W-:Y:S01]  /*ad40*/  IMAD.U32 R19, R14, 0x10000, RZ ;  /* 0x000100000e137824 */ /* 0x000fe200078e00ff */
[----:B------:R-:W-:-:S02]  /*ad50*/  SHF.L.U32 R11, R16, 0x10, RZ ;  /* 0x00000010100b7819 */ /* 0x000fc400000006ff */
[----:B------:R-:W-:Y:S01]  /*ad60*/  LOP3.LUT R10, R16, 0xffff0000, RZ, 0xc0, !PT ;  /* 0xffff0000100a7812 */ /* 0x000fe200078ec0ff */
[-C--:B------:R-:W-:Y:S01]  /*ad70*/  FMUL.FTZ R16, R15, R44.reuse ;  /* 0x0000002c0f107220 */ /* 0x080fe20000410000 */
[----:B------:R-:W-:Y:S01]  /*ad80*/  SHF.L.U32 R7, R17, 0x10, RZ ;  /* 0x0000001011077819 */ /* 0x000fe200000006ff */
[-C--:B------:R-:W-:Y:S01]  /*ad90*/  FMUL.FTZ R15, R15, R19.reuse ;  /* 0x000000130f0f7220 */ /* 0x080fe20000410000 */
[----:B------:R-:W-:Y:S01]  /*ada0*/  LOP3.LUT R0, R17, 0xffff0000, RZ, 0xc0, !PT ;  /* 0xffff000011007812 */ /* 0x000fe200078ec0ff */
[C---:B------:R-:W-:Y:S02]  /*adb0*/  FFMA.FTZ R17, R22.reuse, R19, -R16 ;  /* 0x0000001316117223 */ /* 0x040fe40000010810 */
[----:B------:R-:W-:Y:S01]  /*adc0*/  FFMA.FTZ R16, R22, R44, R15 ;  /* 0x0000002c16107223 */ /* 0x000fe2000001000f */
[C---:B------:R-:W-:Y:S01]  /*add0*/  SHF.L.U32 R22, R21.reuse, 0x10, RZ ;  /* 0x0000001015167819 */ /* 0x040fe200000006ff */
[----:B------:R-:W-:Y:S01]  /*ade0*/  FMUL.FTZ R14, R6, R46 ;  /* 0x0000002e060e7220 */ /* 0x000fe20000410000 */
[----:B------:R-:W-:Y:S01]  /*adf0*/  LOP3.LUT R21, R21, 0xffff0000, RZ, 0xc0, !PT ;  /* 0xffff000015157812 */ /* 0x000fe200078ec0ff */
[C---:B------:R-:W-:Y:S01]  /*ae00*/  IMAD.U32 R44, R20.reuse, 0x10000, RZ ;  /* 0x00010000142c7824 */ /* 0x040fe200078e00ff */
[----:B------:R-:W-:Y:S01]  /*ae10*/  LOP3.LUT R20, R20, 0xffff0000, RZ, 0xc0, !PT ;  /* 0xffff000014147812 */ /* 0x000fe200078ec0ff */
[----:B------:R-:W-:-:S02]  /*ae20*/  FMUL.FTZ R6, R6, R45 ;  /* 0x0000002d06067220 */ /* 0x000fc40000410000 */
[C---:B------:R-:W-:Y:S02]  /*ae30*/  FFMA.FTZ R19, R18.reuse, R45, -R14 ;  /* 0x0000002d12137223 */ /* 0x040fe4000001080e */
[----:B------:R-:W-:Y:S01]  /*ae40*/  FFMA.FTZ R15, R18, R46, R6 ;  /* 0x0000002e120f7223 */ /* 0x000fe20000010006 */
[----:B------:R-:W-:Y:S01]  /*ae50*/  F2FP.BF16.PACK_AB R18, R16, R17 ;  /* 0x000000111012723e */ /* 0x000fe200000010ff */
[----:B------:R-:W-:Y:S02]  /*ae60*/  FMUL.FTZ R14, R10, R44 ;  /* 0x0000002c0a0e7220 */ /* 0x000fe40000410000 */
[----:B------:R-:W-:Y:S01]  /*ae70*/  FMUL.FTZ R6, R0, R20 ;  /* 0x0000001400067220 */ /* 0x000fe20000410000 */
[----:B------:R-:W-:Y:S01]  /*ae80*/  F2FP.BF16.PACK_AB R19, R15, R19 ;  /* 0x000000130f13723e */ /* 0x000fe200000010ff */
[----:B------:R-:W-:Y:S02]  /*ae90*/  FMUL.FTZ R10, R10, R22 ;  /* 0x000000160a0a7220 */ /* 0x000fe40000410000 */
[----:B------:R-:W-:-:S02]  /*aea0*/  FMUL.FTZ R0, R0, R21 ;  /* 0x0000001500007220 */ /* 0x000fc40000410000 */
[C---:B------:R-:W-:Y:S02]  /*aeb0*/  FFMA.FTZ R14, R11.reuse, R22, -R14 ;  /* 0x000000160b0e7223 */ /* 0x040fe4000001080e */
[----:B------:R-:W-:Y:S02]  /*aec0*/  FFMA.FTZ R10, R11, R44, R10 ;  /* 0x0000002c0b0a7223 */ /* 0x000fe4000001000a */
[C---:B------:R-:W-:Y:S02]  /*aed0*/  FFMA.FTZ R6, R7.reuse, R21, -R6 ;  /* 0x0000001507067223 */ /* 0x040fe40000010806 */
[----:B------:R-:W-:Y:S01]  /*aee0*/  FFMA.FTZ R0, R7, R20, R0 ;  /* 0x0000001407007223 */ /* 0x000fe20000010000 */
[----:B------:R-:W-:-:S04]  /*aef0*/  F2FP.BF16.PACK_AB R16, R10, R14 ;  /* 0x0000000e0a10723e */ /* 0x000fc800000010ff */
[----:B------:R-:W-:-:S05]  /*af00*/  F2FP.BF16.PACK_AB R17, R0, R6 ;  /* 0x000000060011723e */ /* 0x000fca00000010ff */
[----:B------:R1:W-:Y:S02]  /*af10*/  STS.128 [R61+0x5000], R16 ;  /* 0x005000103d007388 */ /* 0x0003e40000000c00 */
.L_x_1010:
[----:B------:R-:W-:Y:S05]  /*af20*/  BSYNC B0 ;  /* 0x0000000000007941 */ /* 0x000fea0003800000 */
.L_x_1009:
[----:B------:R-:W-:-:S13]  /*af30*/  ISETP.GE.AND P0, PT, R95, c[0x0][0x27c], PT ;  /* 0x00009f005f007a0c */ /* 0x000fda0003f06270 */
[----:B------:R-:W-:Y:S05]  /*af40*/  @P0 BRA `(.L_x_1008) ;  /* 0x000002f000000947 */ /* 0x000fea0003800000 */
[----:B------:R-:W2:Y:S01]  /*af50*/  LDL R22, [R1+0xc] ;  /* 0x00000c0001167983 */ /* 0x000ea20000100800 */
[----:B------:R-:W-:Y:S02]  /*af60*/  SHF.R.U32.HI R0, RZ, 0x10, R13 ;  /* 0x00000010ff007819 */ /* 0x000fe4000001160d */
[--C-:B------:R-:W-:Y:S02]  /*af70*/  SHF.R.U32.HI R6, RZ, 0x10, R9.reuse ;  /* 0x00000010ff067819 */ /* 0x100fe40000011609 */
[----:B------:R-:W-:Y:S02]  /*af80*/  PRMT R10, R48, 0x5410, R0 ;  /* 0x00005410300a7816 */ /* 0x000fe40000000000 */
[----:B------:R-:W-:Y:S02]  /*af90*/  PRMT R0, R47, 0x5410, R6 ;  /* 0x000054102f007816 */ /* 0x000fe40000000006 */
[----:B------:R-:W-:Y:S02]  /*afa0*/  SHF.R.U64 R8, R8, 0x10, R9 ;  /* 0x0000001008087819 */ /* 0x000fe40000001209 */
[----:B------:R-:W-:-:S02]  /*afb0*/  SHF.R.U64 R7, R12, 0x10, R13 ;  /* 0x000000100c077819 */ /* 0x000fc4000000120d */
[----:B------:R-:W-:Y:S02]  /*afc0*/  LOP3.LUT R21, R0, 0xffff0000, RZ, 0xc0, !PT ;  /* 0xffff000000157812 */ /* 0x000fe400078ec0ff */
[----:B------:R-:W-:Y:S02]  /*afd0*/  PRMT R12, R47, 0x5432, R8 ;  /* 0x000054322f0c7816 */ /* 0x000fe40000000008 */
[----:B------:R-:W-:Y:S02]  /*afe0*/  LOP3.LUT R20, R10, 0xffff0000, RZ, 0xc0, !PT ;  /* 0xffff00000a147812 */ /* 0x000fe400078ec0ff */
[----:B------:R-:W-:Y:S01]  /*aff0*/  PRMT R13, R48, 0x5432, R7 ;  /* 0x00005432300d7816 */ /* 0x000fe20000000007 */
[----:B-12---:R-:W1:Y:S02]  /*b000*/  LDS.128 R16, [R22+0x5000] ;  /* 0x0050000016107984 */ /* 0x006e640000000c00 */
[C---:B-1----:R-:W-:Y:S01]  /*b010*/  LOP3.LUT R11, R18.reuse, 0xffff0000, RZ, 0xc0, !PT ;  /* 0xffff0000120b7812 */ /* 0x042fe200078ec0ff */
[C---:B------:R-:W-:Y:S01]  /*b020*/  IMAD.U32 R14, R19.reuse, 0x10000, RZ ;  /* 0x00010000130e7824 */ /* 0x040fe200078e00ff */
[----:B------:R-:W-:Y:S01]  /*b030*/  LOP3.LUT R6, R19, 0xffff0000, RZ, 0xc0, !PT ;  /* 0xffff000013067812 */ /* 0x000fe200078ec0ff */
[----:B------:R-:W-:Y:S01]  /*b040*/  IMAD.U32 R15, R18, 0x10000, RZ ;  /* 0x00010000120f7824 */ /* 0x000fe200078e00ff */
[----:B------:R-:W-:Y:S01]  /*b050*/  SHF.L.U32 R9, R16, 0x10, RZ ;  /* 0x0000001010097819 */ /* 0x000fe200000006ff */
[----:B------:R-:W-:Y:S01]  /*b060*/  IMAD.U32 R19, R0, 0x10000, RZ ;  /* 0x0001000000137824 */ /* 0x000fe200078e00ff */
[----:B------:R-:W-:Y:S01]  /*b070*/  LOP3.LUT R8, R16, 0xffff0000, RZ, 0xc0, !PT ;  /* 0xffff000010087812 */ /* 0x000fe200078ec0ff */
[----:B------:R-:W-:Y:S01]  /*b080*/  IMAD.U32 R18, R10, 0x10000, RZ ;  /* 0x000100000a127824 */ /* 0x000fe200078e00ff */
[----:B------:R-:W-:Y:S01]  /*b090*/  SHF.L.U32 R7, R17, 0x10, RZ ;  /* 0x0000001011077819 */ /* 0x000fe200000006ff */
[----:B------:R-:W-:Y:S01]  /*b0a0*/  FMUL.FTZ R16, R11, R19 ;  /* 0x000000130b107220 */ /* 0x000fe20000410000 */
[----:B------:R-:W-:Y:S01]  /*b0b0*/  LOP3.LUT R0, R17, 0xffff0000, RZ, 0xc0, !PT ;  /* 0xffff000011007812 */ /* 0x000fe200078ec0ff */
[----:B------:R-:W-:-:S02]  /*b0c0*/  FMUL.FTZ R11, R11, R18 ;  /* 0x000000120b0b7220 */ /* 0x000fc40000410000 */
[C---:B------:R-:W-:Y:S02]  /*b0d0*/  FMUL.FTZ R10, R6.reuse, R21 ;  /* 0x00000015060a7220 */ /* 0x040fe40000410000 */
[----:B------:R-:W-:Y:S01]  /*b0e0*/  FFMA.FTZ R17, R15, R18, -R16 ;  /* 0x000000120f117223 */ /* 0x000fe20000010810 */
[----:B------:R-:W-:Y:S01]  /*b0f0*/  SHF.L.U32 R18, R13, 0x10, RZ ;  /* 0x000000100d127819 */ /* 0x000fe200000006ff */
[----:B------:R-:W-:Y:S01]  /*b100*/  FFMA.FTZ R16, R15, R19, R11 ;  /* 0x000000130f107223 */ /* 0x000fe2000001000b */
[----:B------:R-:W-:Y:S01]  /*b110*/  LOP3.LUT R13, R13, 0xffff0000, RZ, 0xc0, !PT ;  /* 0xffff00000d0d7812 */ /* 0x000fe200078ec0ff */
[-C--:B------:R-:W-:Y:S02]  /*b120*/  FMUL.FTZ R6, R6, R20.reuse ;  /* 0x0000001406067220 */ /* 0x080fe40000410000 */
[----:B------:R-:W-:Y:S01]  /*b130*/  FFMA.FTZ R15, R14, R20, -R10 ;  /* 0x000000140e0f7223 */ /* 0x000fe2000001080a */
[C---:B------:R-:W-:Y:S01]  /*b140*/  LOP3.LUT R20, R12.reuse, 0xffff0000, RZ, 0xc0, !PT ;  /* 0xffff00000c147812 */ /* 0x040fe200078ec0ff */
[----:B------:R-:W-:-:S02]  /*b150*/  IMAD.U32 R19, R12, 0x10000, RZ ;  /* 0x000100000c137824 */ /* 0x000fc400078e00ff */
[----:B------:R-:W-:Y:S02]  /*b160*/  FFMA.FTZ R11, R14, R21, R6 ;  /* 0x000000150e0b7223 */ /* 0x000fe40000010006 */
[----:B------:R-:W-:Y:S02]  /*b170*/  FMUL.FTZ R10, R8, R19 ;  /* 0x00000013080a7220 */ /* 0x000fe40000410000 */
[----:B------:R-:W-:Y:S01]  /*b180*/  FMUL.FTZ R6, R0, R20 ;  /* 0x0000001400067220 */ /* 0x000fe20000410000 */
[----:B------:R-:W-:Y:S01]  /*b190*/  F2FP.BF16.PACK_AB R11, R11, R15 ;  /* 0x0000000f0b0b723e */ /* 0x000fe200000010ff */
[-C--:B------:R-:W-:Y:S02]  /*b1a0*/  FMUL.FTZ R8, R8, R18.reuse ;  /* 0x0000001208087220 */ /* 0x080fe40000410000 */
[----:B------:R-:W-:Y:S02]  /*b1b0*/  FMUL.FTZ R0, R0, R13 ;  /* 0x0000000d00007220 */ /* 0x000fe40000410000 */
[C---:B------:R-:W-:Y:S01]  /*b1c0*/  FFMA.FTZ R12, R9.reuse, R18, -R10 ;  /* 0x00000012090c7223 */ /* 0x040fe2000001080a */
[----:B------:R-:W-:Y:S01]  /*b1d0*/  F2FP.BF16.PACK_AB R10, R16, R17 ;  /* 0x00000011100a723e */ /* 0x000fe200000010ff */
[----:B------:R-:W-:-:S02]  /*b1e0*/  FFMA.FTZ R8, R9, R19, R8 ;  /* 0x0000001309087223 */ /* 0x000fc40000010008 */
[C---:B------:R-:W-:Y:S02]  /*b1f0*/  FFMA.FTZ R6, R7.reuse, R13, -R6 ;  /* 0x0000000d07067223 */ /* 0x040fe40000010806 */
[----:B------:R-:W-:Y:S01]  /*b200*/  FFMA.FTZ R0, R7, R20, R0 ;  /* 0x0000001407007223 */ /* 0x000fe20000010000 */
[----:B------:R-:W-:-:S04]  /*b210*/  F2FP.BF16.PACK_AB R8, R8, R12 ;  /* 0x0000000c0808723e */ /* 0x000fc800000010ff */
[----:B------:R-:W-:-:S05]  /*b220*/  F2FP.BF16.PACK_AB R9, R0, R6 ;  /* 0x000000060009723e */ /* 0x000fca00000010ff */
[----:B------:R1:W-:Y:S02]  /*b230*/  STS.128 [R22+0x5000], R8 ;  /* 0x0050000816007388 */ /* 0x0003e40000000c00 */
.L_x_1008:
[----:B------:R-:W-:Y:S05]  /*b240*/  BSYNC B1 ;  /* 0x0000000000017941 */ /* 0x000fea0003800000 */
.L_x_1007:
[----:B------:R-:W-:Y:S01]  /*b250*/  IADD3 R0, R126, 0x20, RZ ;  /* 0x000000207e007810 */ /* 0x000fe20007ffe0ff */
[----:B------:R-:W-:Y:S03]  /*b260*/  BSSY B1, `(.L_x_1011) ;  /* 0x0000067000017945 */ /* 0x000fe60003800000 */
[----:B------:R-:W-:-:S13]  /*b270*/  ISETP.GE.AND P0, PT, R0, R23, PT ;  /* 0x000000170000720c */ /* 0x000fda0003f06270 */
[----:B------:R-:W-:Y:S05]  /*b280*/  @P0 BRA `(.L_x_1012) ;  /* 0x0000064000000947 */ /* 0x000fea0003800000 */
[----:B------:R-:W-:Y:S01]  /*b290*/  ISETP.GE.AND P0, PT, R124, c[0x0][0x27c], PT ;  /* 0x00009f007c007a0c */ /* 0x000fe20003f06270 */
[----:B------:R-:W-:-:S12]  /*b2a0*/  BSSY B0, `(.L_x_1013) ;  /* 0x0000031000007945 */ /* 0x000fd80003800000 */
[----:B------:R-:W-:Y:S05]  /*b2b0*/  @P0 BRA `(.L_x_1014) ;  /* 0x000002f000000947 */ /* 0x000fea0003800000 */
[----:B-1----:R-:W2:Y:S01]  /*b2c0*/  LDL R19, [R1+0x8] ;  /* 0x0000080001137983 */ /* 0x002ea20000100800 */
        /* <DEDUP_REMOVED lines=20> */
[----:B------:R-:W-:Y:S01]  /*b410*/  LOP3.LUT R0, R9, 0xffff0000, RZ, 0xc0, !PT ;  /* 0xffff000009007812 */ /* 0x000fe200078ec0ff */
[-C--:B------:R-:W-:Y:S01]  /*b420*/  FMUL.FTZ R7, R7, R11.reuse ;  /* 0x0000000b07077220 */ /* 0x080fe20000410000 */
[----:B------:R-:W-:Y:S01]  /*b430*/  SHF.L.U32 R3, R9, 0x10, RZ ;  /* 0x0000001009037819 */ /* 0x000fe200000006ff */
[C---:B------:R-:W-:Y:S01]  /*b440*/  FFMA.FTZ R15, R14.reuse, R11, -R8 ;  /* 0x0000000b0e0f7223 */ /* 0x040fe20000010808 */
[C---:B------:R-:W-:Y:S01]  /*b450*/  SHF.L.U32 R8, R13.reuse, 0x10, RZ ;  /* 0x000000100d087819 */ /* 0x040fe200000006ff */
[----:B------:R-:W-:Y:S01]  /*b460*/  FFMA.FTZ R11, R14, R16, R7 ;  /* 0x000000100e0b7223 */ /* 0x000fe20000010007 */
[----:B------:R-:W-:Y:S01]  /*b470*/  LOP3.LUT R13, R13, 0xffff0000, RZ, 0xc0, !PT ;  /* 0xffff00000d0d7812 */ /* 0x000fe200078ec0ff */
[----:B------:R-:W-:Y:S02]  /*b480*/  FMUL.FTZ R6, R2, R18 ;  /* 0x0000001202067220 */ /* 0x000fe40000410000 */
[C---:B------:R-:W-:Y:S01]  /*b490*/  IMAD.U32 R14, R12.reuse, 0x10000, RZ ;  /* 0x000100000c0e7824 */ /* 0x040fe200078e00ff */
[----:B------:R-:W-:Y:S01]  /*b4a0*/  LOP3.LUT R12, R12, 0xffff0000, RZ, 0xc0, !PT ;  /* 0xffff00000c0c7812 */ /* 0x000fe200078ec0ff */
[----:B------:R-:W-:-:S02]  /*b4b0*/  FMUL.FTZ R2, R2, R17 ;  /* 0x0000001102027220 */ /* 0x000fc40000410000 */
[C---:B------:R-:W-:Y:S02]  /*b4c0*/  FFMA.FTZ R9, R10.reuse, R17, -R6 ;  /* 0x000000110a097223 */ /* 0x040fe40000010806 */
[----:B------:R-:W-:Y:S02]  /*b4d0*/  FFMA.FTZ R7, R10, R18, R2 ;  /* 0x000000120a077223 */ /* 0x000fe40000010002 */
[----:B------:R-:W-:Y:S02]  /*b4e0*/  FMUL.FTZ R6, R4, R14 ;  /* 0x0000000e04067220 */ /* 0x000fe40000410000 */
[----:B------:R-:W-:Y:S01]  /*b4f0*/  FMUL.FTZ R2, R0, R12 ;  /* 0x0000000c00027220 */ /* 0x000fe20000410000 */
[----:B------:R-:W-:Y:S01]  /*b500*/  F2FP.BF16.PACK_AB R7, R7, R9 ;  /* 0x000000090707723e */ /* 0x000fe200000010ff */
[----:B------:R-:W-:Y:S02]  /*b510*/  FMUL.FTZ R4, R4, R8 ;  /* 0x0000000804047220 */ /* 0x000fe40000410000 */
[----:B------:R-:W-:-:S02]  /*b520*/  FMUL.FTZ R0, R0, R13 ;  /* 0x0000000d00007220 */ /* 0x000fc40000410000 */
[----:B------:R-:W-:Y:S01]  /*b530*/  FFMA.FTZ R8, R5, R8, -R6 ;  /* 0x0000000805087223 */ /* 0x000fe20000010806 */
[----:B------:R-:W-:Y:S01]  /*b540*/  F2FP.BF16.PACK_AB R6, R11, R15 ;  /* 0x0000000f0b06723e */ /* 0x000fe200000010ff */
[----:B------:R-:W-:Y:S02]  /*b550*/  FFMA.FTZ R4, R5, R14, R4 ;  /* 0x0000000e05047223 */ /* 0x000fe40000010004 */
[C---:B------:R-:W-:Y:S02]  /*b560*/  FFMA.FTZ R2, R3.reuse, R13, -R2 ;  /* 0x0000000d03027223 */ /* 0x040fe40000010802 */
[----:B------:R-:W-:Y:S01]  /*b570*/  FFMA.FTZ R0, R3, R12, R0 ;  /* 0x0000000c03007223 */ /* 0x000fe20000010000 */
[----:B------:R-:W-:-:S04]  /*b580*/  F2FP.BF16.PACK_AB R4, R4, R8 ;  /* 0x000000080404723e */ /* 0x000fc800000010ff */
[----:B------:R-:W-:-:S05]  /*b590*/  F2FP.BF16.PACK_AB R5, R0, R2 ;  /* 0x000000020005723e */ /* 0x000fca00000010ff */
[----:B------:R1:W-:Y:S02]  /*b5a0*/  STS.128 [R19+0x6000], R4 ;  /* 0x0060000413007388 */ /* 0x0003e40000000c00 */
.L_x_1014:
[----:B------:R-:W-:Y:S05]  /*b5b0*/  BSYNC B0 ;  /* 0x0000000000007941 */ /* 0x000fea0003800000 */
.L_x_1013:
[----:B------:R-:W-:-:S13]  /*b5c0*/  ISETP.GE.AND P0, PT, R95, c[0x0][0x27c], PT ;  /* 0x00009f005f007a0c */ /* 0x000fda0003f06270 */
[----:B------:R-:W-:Y:S05]  /*b5d0*/  @P0 BRA `(.L_x_1012) ;  /* 0x000002f000000947 */ /* 0x000fea0003800000 */
[----:B-1----:R-:W2:Y:S01]  /*b5e0*/  LDL R18, [R1+0xc] ;  /* 0x00000c0001127983 */ /* 0x002ea20000100800 */
[--C-:B------:R-:W-:Y:S02]  /*b5f0*/  SHF.R.U64 R0, R36, 0x10, R37.reuse ;  /* 0x0000001024007819 */ /* 0x100fe40000001225 */
[----:B------:R-:W-:Y:S02]  /*b600*/  SHF.R.U32.HI R2, RZ, 0x10, R37 ;  /* 0x00000010ff027819 */ /* 0x000fe40000011625 */
[----:B------:R-:W-:Y:S02]  /*b610*/  SHF.R.U32.HI R9, RZ, 0x10, R31 ;  /* 0x00000010ff097819 */ /* 0x000fe4000001161f */
[C---:B------:R-:W-:Y:S02]  /*b620*/  PRMT R11, R52.reuse, 0x5432, R0 ;  /* 0x00005432340b7816 */ /* 0x040fe40000000000 */
[----:B------:R-:W-:Y:S02]  /*b630*/  PRMT R8, R52, 0x5410, R2 ;  /* 0x0000541034087816 */ /* 0x000fe40000000002 */
[----:B------:R-:W-:-:S02]  /*b640*/  PRMT R0, R51, 0x5410, R9 ;  /* 0x0000541033007816 */ /* 0x000fc40000000009 */
[----:B------:R-:W-:Y:S01]  /*b650*/  SHF.R.U64 R3, R30, 0x10, R31 ;  /* 0x000000101e037819 */ /* 0x000fe2000000121f */
[----:B------:R-:W-:Y:S01]  /*b660*/  IMAD.U32 R14, R8, 0x10000, RZ ;  /* 0x00010000080e7824 */ /* 0x000fe200078e00ff */
[C---:B------:R-:W-:Y:S01]  /*b670*/  LOP3.LUT R17, R0.reuse, 0xffff0000, RZ, 0xc0, !PT ;  /* 0xffff000000117812 */ /* 0x040fe200078ec0ff */
[----:B------:R-:W-:Y:S01]  /*b680*/  IMAD.U32 R15, R0, 0x10000, RZ ;  /* 0x00010000000f7824 */ /* 0x000fe200078e00ff */
[----:B------:R-:W-:Y:S02]  /*b690*/  PRMT R10, R51, 0x5432, R3 ;  /* 0x00005432330a7816 */ /* 0x000fe40000000003 */
[----:B------:R-:W-:Y:S01]  /*b6a0*/  LOP3.LUT R16, R8, 0xffff0000, RZ, 0xc0, !PT ;  /* 0xffff000008107812 */ /* 0x000fe200078ec0ff */
[----:B--2---:R-:W1:Y:S02]  /*b6b0*/  LDS.128 R4, [R18+0x6000] ;  /* 0x0060000012047984 */ /* 0x004e640000000c00 */
[C---:B-1----:R-:W-:Y:S01]  /*b6c0*/  LOP3.LUT R9, R6.reuse, 0xffff0000, RZ, 0xc0, !PT ;  /* 0xffff000006097812 */ /* 0x042fe200078ec0ff */
[C---:B------:R-:W-:Y:S01]  /*b6d0*/  IMAD.U32 R12, R7.reuse, 0x10000, RZ ;  /* 0x00010000070c7824 */ /* 0x040fe200078e00ff */
[----:B------:R-:W-:Y:S01]  /*b6e0*/  LOP3.LUT R2, R7, 0xffff0000, RZ, 0xc0, !PT ;  /* 0xffff000007027812 */ /* 0x000fe200078ec0ff */
[----:B------:R-:W-:Y:S01]  /*b6f0*/  IMAD.U32 R13, R6, 0x10000, RZ ;  /* 0x00010000060d7824 */ /* 0x000fe200078e00ff */
[C---:B------:R-:W-:Y:S01]  /*b700*/  SHF.L.U32 R6, R4.reuse, 0x10, RZ ;  /* 0x0000001004067819 */ /* 0x040fe200000006ff */
[----:B------:R-:W-:Y:S01]  /*b710*/  FMUL.FTZ R7, R9, R14 ;  /* 0x0000000e09077220 */ /* 0x000fe20000410000 */
[----:B------:R-:W-:Y:S01]  /*b720*/  SHF.L.U32 R3, R5, 0x10, RZ ;  /* 0x0000001005037819 */ /* 0x000fe200000006ff */
[-C--:B------:R-:W-:Y:S01]  /*b730*/  FMUL.FTZ R8, R9, R15.reuse ;  /* 0x0000000f09087220 */ /* 0x080fe20000410000 */
[----:B------:R-:W-:Y:S01]  /*b740*/  LOP3.LUT R0, R5, 0xffff0000, RZ, 0xc0, !PT ;  /* 0xffff000005007812 */ /* 0x000fe200078ec0ff */
[----:B------:R-:W-:Y:S01]  /*b750*/  FFMA.FTZ R9, R13, R15, R7 ;  /* 0x0000000f0d097223 */ /* 0x000fe20000010007 */
[----:B------:R-:W-:Y:S01]  /*b760*/  LOP3.LUT R4, R4, 0xffff0000, RZ, 0xc0, !PT ;  /* 0xffff000004047812 */ /* 0x000fe200078ec0ff */
[----:B------:R-:W-:-:S02]  /*b770*/  FMUL.FTZ R5, R2, R17 ;  /* 0x0000001102057220 */ /* 0x000fc40000410000 */
[----:B------:R-:W-:Y:S01]  /*b780*/  FFMA.FTZ R14, R13, R14, -R8 ;  /* 0x0000000e0d0e7223 */ /* 0x000fe20000010808 */
[C---:B------:R-:W-:Y:S01]  /*b790*/  SHF.L.U32 R13, R11.reuse, 0x10, RZ ;  /* 0x000000100b0d7819 */ /* 0x040fe200000006ff */
[C---:B------:R-:W-:Y:S01]  /*b7a0*/  IMAD.U32 R15, R10.reuse, 0x10000, RZ ;  /* 0x000100000a0f7824 */ /* 0x040fe200078e00ff */
[----:B------:R-:W-:Y:S01]  /*b7b0*/  LOP3.LUT R10, R10, 0xffff0000, RZ, 0xc0, !PT ;  /* 0xffff00000a0a7812 */ /* 0x000fe200078ec0ff */
[-C--:B------:R-:W-:Y:S01]  /*b7c0*/  FMUL.FTZ R2, R2, R16.reuse ;  /* 0x0000001002027220 */ /* 0x080fe20000410000 */
[----:B------:R-:W-:Y:S01]  /*b7d0*/  LOP3.LUT R11, R11, 0xffff0000, RZ, 0xc0, !PT ;  /* 0xffff00000b0b7812 */ /* 0x000fe200078ec0ff */
[C---:B------:R-:W-:Y:S02]  /*b7e0*/  FFMA.FTZ R8, R12.reuse, R16, -R5 ;  /* 0x000000100c087223 */ /* 0x040fe40000010805 */
[----:B------:R-:W-:Y:S02]  /*b7f0*/  FFMA.FTZ R7, R12, R17, R2 ;  /* 0x000000110c077223 */ /* 0x000fe40000010002 */
[----:B------:R-:W-:-:S02]  /*b800*/  FMUL.FTZ R5, R4, R15 ;  /* 0x0000000f04057220 */ /* 0x000fc40000410000 */
[----:B------:R-:W-:Y:S01]  /*b810*/  FMUL.FTZ R4, R4, R13 ;  /* 0x0000000d04047220 */ /* 0x000fe20000410000 */
[----:B------:R-:W-:Y:S01]  /*b820*/  F2FP.BF16.PACK_AB R7, R7, R8 ;  /* 0x000000080707723e */ /* 0x000fe200000010ff */
[C---:B------:R-:W-:Y:S02]  /*b830*/  FMUL.FTZ R2, R0.reuse, R10 ;  /* 0x0000000a00027220 */ /* 0x040fe40000410000 */
[----:B------:R-:W-:Y:S02]  /*b840*/  FMUL.FTZ R0, R0, R11 ;  /* 0x0000000b00007220 */ /* 0x000fe40000410000 */
[C---:B------:R-:W-:Y:S02]  /*b850*/  FFMA.FTZ R5, R6.reuse, R13, -R5 ;  /* 0x0000000d06057223 */ /* 0x040fe40000010805 */
[----:B------:R-:W-:Y:S01]  /*b860*/  FFMA.FTZ R4, R6, R15, R4 ;  /* 0x0000000f06047223 */ /* 0x000fe20000010004 */
[----:B------:R-:W-:Y:S01]  /*b870*/  F2FP.BF16.PACK_AB R6, R9, R14 ;  /* 0x0000000e0906723e */ /* 0x000fe200000010ff */
[----:B------:R-:W-:-:S02]  /*b880*/  FFMA.FTZ R2, R3, R11, -R2 ;  /* 0x0000000b03027223 */ /* 0x000fc40000010802 */
[----:B------:R-:W-:Y:S01]  /*b890*/  FFMA.FTZ R0, R3, R10, R0 ;  /* 0x0000000a03007223 */ /* 0x000fe20000010000 */
[----:B------:R-:W-:-:S04]  /*b8a0*/  F2FP.BF16.PACK_AB R4, R4, R5 ;  /* 0x000000050404723e */ /* 0x000fc800000010ff */
[----:B------:R-:W-:-:S05]  /*b8b0*/  F2FP.BF16.PACK_AB R5, R0, R2 ;  /* 0x000000020005723e */ /* 0x000fca00000010ff */
[----:B------:R1:W-:Y:S02]  /*b8c0*/  STS.128 [R18+0x6000], R4 ;  /* 0x0060000412007388 */ /* 0x0003e40000000c00 */
.L_x_1012:
[----:B------:R-:W-:Y:S05]  /*b8d0*/  BSYNC B1 ;  /* 0x0000000000017941 */ /* 0x000fea0003800000 */
.L_x_1011:
        /* <DEDUP_REMOVED lines=54> */
.L_x_1018:
[----:B------:R-:W-:Y:S05]  /*bc40*/  BSYNC B0 ;  /* 0x0000000000007941 */ /* 0x000fea0003800000 */
.L_x_1017:
        /* <DEDUP_REMOVED lines=49> */
.L_x_1016:
[----:B------:R-:W-:Y:S05]  /*bf60*/  BSYNC B1 ;  /* 0x0000000000017941 */ /* 0x000fea0003800000 */
.L_x_1015:
[----:B------:R-:W-:-:S04]  /*bf70*/  IADD3 R0, R126, 0x60, RZ ;  /* 0x000000607e007810 */ /* 0x000fc80007ffe0ff */
        /* <DEDUP_REMOVED lines=52> */
.L_x_1021:
[----:B------:R-:W-:Y:S05]  /*c2c0*/  BSYNC B0 ;  /* 0x0000000000007941 */ /* 0x000fea0003800000 */
.L_x_1020:
        /* <DEDUP_REMOVED lines=50> */
.L_x_998:
[----:B------:R-:W-:Y:S01]  /*c5f0*/  IMAD.MOV.U32 R5, RZ, RZ, c[0x0][0x2c4] ;  /* 0x0000b100ff057624 */ /* 0x000fe200078e00ff */
[----:B------:R-:W-:Y:S01]  /*c600*/  ISETP.GE.AND P1, PT, R88, c[0x0][0x27c], PT ;  /* 0x00009f0058007a0c */ /* 0x000fe20003f26270 */
[----:B------:R-:W-:Y:S01]  /*c610*/  IMAD.MOV.U32 R7, RZ, RZ, R3 ;  /* 0x000000ffff077224 */ /* 0x000fe200078e0003 */
[----:B------:R-:W-:Y:S01]  /*c620*/  CS2R R22, SRZ ;  /* 0x0000000000167805 */ /* 0x000fe2000001ff00 */
[----:B------:R-:W-:Y:S01]  /*c630*/  IMAD.MOV.U32 R9, RZ, RZ, R8 ;  /* 0x000000ffff097224 */ /* 0x000fe200078e0008 */
[----:B------:R-:W-:Y:S01]  /*c640*/  ISETP.NE.AND P0, PT, R5, 0x1, PT ;  /* 0x000000010500780c */ /* 0x000fe20003f05270 */
[----:B------:R-:W-:Y:S01]  /*c650*/  IMAD.MOV.U32 R8, RZ, RZ, R4 ;  /* 0x000000ffff087224 */ /* 0x000fe200078e0004 */
[----:B------:R-:W-:-:S11]  /*c660*/  CS2R R20, SRZ ;  /* 0x0000000000147805 */ /* 0x000fd6000001ff00 */
[----:B------:R-:W-:-:S05]  /*c670*/  @P0 IMAD.HI.U32 R5, R2, c[0x0][0x2c8], RZ ;  /* 0x0000b20002050a27 */ /* 0x000fca00078e00ff */
[----:B------:R-:W-:-:S04]  /*c680*/  @P0 SHF.R.U32.HI R2, RZ, c[0x0][0x2cc], R5 ;  /* 0x0000b300ff020a19 */ /* 0x000fc80000011605 */
[----:B------:R-:W-:Y:S01]  /*c690*/  SHF.R.S32.HI R5, RZ, 0x1f, R2 ;  /* 0x0000001fff057819 */ /* 0x000fe20000011402 */
[----:B------:R-:W-:-:S04]  /*c6a0*/  IMAD.WIDE.U32 R6, R2, c[0x0][0x280], R6 ;  /* 0x0000a00002067a25 */ /* 0x000fc800078e0006 */
[C---:B------:R-:W-:Y:S01]  /*c6b0*/  IMAD R10, R5.reuse, c[0x0][0x280], RZ ;  /* 0x0000a000050a7a24 */ /* 0x040fe200078e02ff */
[----:B------:R-:W-:Y:S01]  /*c6c0*/  LEA R13, P0, R6, c[0x0][0x270], 0x1 ;  /* 0x00009c00060d7a11 */ /* 0x000fe200078008ff */
[----:B------:R-:W-:Y:S02]  /*c6d0*/  IMAD R3, R5, c[0x0][0x290], RZ ;  /* 0x0000a40005037a24 */ /* 0x000fe400078e02ff */
[C---:B------:R-:W-:Y:S02]  /*c6e0*/  IMAD R10, R2.reuse, c[0x0][0x284], R10 ;  /* 0x0000a100020a7a24 */ /* 0x040fe400078e020a */
[----:B------:R-:W-:Y:S02]  /*c6f0*/  IMAD.WIDE.U32 R4, R2, c[0x0][0x290], R8 ;  /* 0x0000a40002047a25 */ /* 0x000fe400078e0008 */
[----:B------:R-:W1:Y:S02]  /*c700*/  SHFL.IDX PT, R8, R13, RZ, 0x1c1f ;  /* 0x001c1fff0d087589 */ /* 0x000e6400000e0000 */
[----:B------:R-:W-:-:S02]  /*c710*/  IMAD.IADD R7, R7, 0x1, R10 ;  /* 0x0000000107077824 */ /* 0x000fc400078e020a */
[----:B------:R-:W-:-:S03]  /*c720*/  IMAD R2, R2, c[0x0][0x294], R3 ;  /* 0x0000a50002027a24 */ /* 0x000fc600078e0203 */
[----:B------:R-:W-:Y:S02]  /*c730*/  LEA.HI.X R12, R6, c[0x0][0x274], R7, 0x1, P0 ;  /* 0x00009d00060c7a11 */ /* 0x000fe400000f0c07 */
[C---:B------:R-:W-:Y:S02]  /*c740*/  LEA R3, P0, R4.reuse, c[0x0][0x288], 0x1 ;  /* 0x0000a20004037a11 */ /* 0x040fe400078008ff */
[----:B------:R-:W-:Y:S02]  /*c750*/  IADD3 R2, R5, R2, RZ ;  /* 0x0000000205027210 */ /* 0x000fe40007ffe0ff */
[----:B------:R-:W2:Y:S02]  /*c760*/  SHFL.IDX PT, R5, R12, RZ, 0x1c1f ;  /* 0x001c1fff0c057589 */ /* 0x000ea400000e0000 */
[----:B------:R-:W-:Y:S02]  /*c770*/  LEA.HI.X R2, R4, c[0x0][0x28c], R2, 0x1, P0 ;  /* 0x0000a30004027a11 */ /* 0x000fe400000f0c02 */
[----:B------:R-:W-:-:S03]  /*c780*/  ISETP.GE.OR P0, PT, R14, R0, P1 ;  /* 0x000000000e00720c */ /* 0x000fc60000f06670 */
[----:B------:R-:W-:Y:S10]  /*c790*/  SHFL.IDX PT, R9, R2, RZ, 0x1c1f ;  /* 0x001c1fff02097589 */ /* 0x000ff400000e0000 */
[C---:B------:R-:W-:Y:S01]  /*c7a0*/  @!P0 IMAD.SHL.U32 R6, R88.reuse, 0x2, RZ ;  /* 0x0000000258068824 */ /* 0x040fe200078e00ff */
[----:B------:R-:W-:-:S04]  /*c7b0*/  @!P0 SHF.L.U64.HI R7, R88, 0x1, R89 ;  /* 0x0000000158078819 */ /* 0x000fc80000010259 */
[----:B-1----:R-:W-:Y:S02]  /*c7c0*/  @!P0 IADD3 R4, P2, R8, R6, RZ ;  /* 0x0000000608048210 */ /* 0x002fe40007f5e0ff */
[----:B------:R-:W1:Y:S03]  /*c7d0*/  SHFL.IDX PT, R8, R3, RZ, 0x1c1f ;  /* 0x001c1fff03087589 */ /* 0x000e6600000e0000 */
[----:B--2---:R-:W-:Y:S01]  /*c7e0*/  @!P0 IMAD.X R5, R5, 0x1, R7, P2 ;  /* 0x0000000105058824 */ /* 0x004fe200010e0607 */
[----:B------:R-:W-:Y:S01]  /*c7f0*/  CS2R R18, SRZ ;  /* 0x0000000000127805 */ /* 0x000fe2000001ff00 */
[----:B------:R-:W-:-:S03]  /*c800*/  CS2R R16, SRZ ;  /* 0x0000000000107805 */ /* 0x000fc6000001ff00 */
[----:B------:R2:W3:Y:S01]  /*c810*/  @!P0 LD.E.128 R20, [R4.64] ;  /* 0x0000000804148980 */ /* 0x0004e2000c101d00 */
[----:B-1----:R-:W-:-:S05]  /*c820*/  @!P0 IADD3 R6, P2, R8, R6, RZ ;  /* 0x0000000608068210 */ /* 0x002fca0007f5e0ff */
[----:B------:R-:W-:-:S05]  /*c830*/  @!P0 IMAD.X R7, R9, 0x1, R7, P2 ;  /* 0x0000000109078824 */ /* 0x000fca00010e0607 */
[----:B------:R3:W4:Y:S01]  /*c840*/  @!P0 LD.E.128 R16, [R6.64] ;  /* 0x0000000806108980 */ /* 0x000722000c101d00 */
[----:B--2---:R-:W-:-:S04]  /*c850*/  IADD3 R4, R14, 0x20, RZ ;  /* 0x000000200e047810 */ /* 0x004fc80007ffe0ff */
[----:B------:R-:W-:Y:S01]  /*c860*/  ISETP.GE.AND P0, PT, R4, R0, PT ;  /* 0x000000000400720c */ /* 0x000fe20003f06270 */
[----:B------:R1:W2:Y:S01]  /*c870*/  SHFL.IDX PT, R15, R13, 0x1, 0x1c1f ;  /* 0x003c1f000d0f7f89 */ /* 0x0002a200000e0000 */
[----:B------:R-:W-:Y:S03]  /*c880*/  BSSY B0, `(.L_x_1022) ;  /* 0x0000024000007945 */ /* 0x000fe60003800000 */
[----:B------:R1:W1:Y:S01]  /*c890*/  SHFL.IDX PT, R24, R3, 0x1, 0x1c1f ;  /* 0x003c1f0003187f89 */ /* 0x00026200000e0000 */
[----:B------:R-:W-:-:S03]  /*c8a0*/  CS2R R10, SRZ ;  /* 0x00000000000a7805 */ /* 0x000fc6000001ff00 */
[----:B------:R1:W1:Y:S01]  /*c8b0*/  SHFL.IDX PT, R25, R12, 0x1, 0x1c1f ;  /* 0x003c1f000c197f89 */ /* 0x00026200000e0000 */
[----:B------:R-:W-:-:S03]  /*c8c0*/  CS2R R8, SRZ ;  /* 0x0000000000087805 */ /* 0x000fc6000001ff00 */
[----:B------:R1:W1:Y:S01]  /*c8d0*/  SHFL.IDX PT, R26, R2, 0x1, 0x1c1f ;  /* 0x003c1f00021a7f89 */ /* 0x00026200000e0000 */
[----:B---3--:R-:W-:Y:S02]  /*c8e0*/  IMAD.MOV.U32 R7, RZ, RZ, R22 ;  /* 0x000000ffff077224 */ /* 0x008fe400078e0016 */
[----:B------:R-:W-:Y:S02]  /*c8f0*/  IMAD.MOV.U32 R5, RZ, RZ, R20 ;  /* 0x000000ffff057224 */ /* 0x000fe400078e0014 */
[----:B------:R-:W-:Y:S01]  /*c900*/  IMAD.MOV.U32 R4, RZ, RZ, R21 ;  /* 0x000000ffff047224 */ /* 0x000fe200078e0015 */
[----:B------:R-:W-:Y:S02]  /*c910*/  MOV R6, R23 ;  /* 0x0000001700067202 */ /* 0x000fe40000000f00 */
[----:B------:R-:W-:Y:S02]  /*c920*/  PRMT R35, R7, 0x7610, R35 ;  /* 0x0000761007237816 */ /* 0x000fe40000000023 */
[----:B------:R-:W-:-:S02]  /*c930*/  PRMT R29, R5, 0x7610, R29 ;  /* 0x00007610051d7816 */ /* 0x000fc4000000001d */
[----:B------:R-:W-:Y:S02]  /*c940*/  PRMT R31, R4, 0x7610, R31 ;  /* 0x00007610041f7816 */ /* 0x000fe4000000001f */
[----:B------:R-:W-:Y:S01]  /*c950*/  PRMT R34, R6, 0x7610, R34 ;  /* 0x0000761006227816 */ /* 0x000fe20000000022 */
[----:B----4-:R-:W-:Y:S01]  /*c960*/  IMAD.MOV.U32 R7, RZ, RZ, R18 ;  /* 0x000000ffff077224 */ /* 0x010fe200078e0012 */
[----:B------:R-:W-:Y:S01]  /*c970*/  MOV R6, R19 ;  /* 0x0000001300067202 */ /* 0x000fe20000000f00 */
[----:B------:R-:W-:Y:S02]  /*c980*/  IMAD.MOV.U32 R5, RZ, RZ, R16 ;  /* 0x000000ffff057224 */ /* 0x000fe400078e0010 */
[----:B------:R-:W-:Y:S01]  /*c990*/  IMAD.MOV.U32 R4, RZ, RZ, R17 ;  /* 0x000000ffff047224 */ /* 0x000fe200078e0011 */
[----:B------:R-:W-:Y:S02]  /*c9a0*/  PRMT R33, R7, 0x7610, R33 ;  /* 0x0000761007217816 */ /* 0x000fe40000000021 */
[----:B------:R-:W-:-:S02]  /*c9b0*/  PRMT R31, R31, 0x5410, R6 ;  /* 0x000054101f1f7816 */ /* 0x000fc40000000006 */
[----:B------:R-:W-:Y:S01]  /*c9c0*/  PRMT R30, R4, 0x5410, R5 ;  /* 0x00005410041e7816 */ /* 0x000fe20000000005 */
[----:B------:R-:W-:Y:S01]  /*c9d0*/  CS2R R6, SRZ ;  /* 0x0000000000067805 */ /* 0x000fe2000001ff00 */
[----:B------:R-:W-:Y:S01]  /*c9e0*/  CS2R R4, SRZ ;  /* 0x0000000000047805 */ /* 0x000fe2000001ff00 */
[----:B------:R-:W-:Y:S05]  /*c9f0*/  @P0 BRA `(.L_x_1023) ;  /* 0x000000c000000947 */ /* 0x000fea0003800000 */
[----:B-12---:R-:W-:Y:S01]  /*ca00*/  CS2R R8, SRZ ;  /* 0x0000000000087805 */ /* 0x006fe2000001ff00 */
[----:B------:R-:W-:Y:S01]  /*ca10*/  CS2R R6, SRZ ;  /* 0x0000000000067805 */ /* 0x000fe2000001ff00 */
[----:B------:R-:W-:Y:S01]  /*ca20*/  CS2R R4, SRZ ;  /* 0x0000000000047805 */ /* 0x000fe2000001ff00 */
[----:B------:R-:W-:Y:S05]  /*ca30*/  @P1 BRA `(.L_x_1023) ;  /* 0x0000008000001947 */ /* 0x000fea0003800000 */
[C---:B------:R-:W-:Y:S01]  /*ca40*/  IMAD.SHL.U32 R6, R88.reuse, 0x2, RZ ;  /* 0x0000000258067824 */ /* 0x040fe200078e00ff */
[----:B------:R-:W-:-:S04]  /*ca50*/  SHF.L.U64.HI R7, R88, 0x1, R89 ;  /* 0x0000000158077819 */ /* 0x000fc80000010259 */
[----:B------:R-:W-:-:S05]  /*ca60*/  IADD3 R4, P0, R15, R6, RZ ;  /* 0x000000060f047210 */ /* 0x000fca0007f1e0ff */
[----:B------:R-:W-:Y:S01]  /*ca70*/  IMAD.X R5, R25, 0x1, R7, P0 ;  /* 0x0000000119057824 */ /* 0x000fe200000e0607 */
[----:B------:R-:W-:-:S04]  /*ca80*/  IADD3 R6, P0, R24, R6, RZ ;  /* 0x0000000618067210 */ /* 0x000fc80007f1e0ff */
[----:B------:R1:W5:Y:S01]  /*ca90*/  LD.E.128 R8, [R4.64] ;  /* 0x0000000804087980 */ /* 0x000362000c101d00 */
[----:B------:R-:W-:-:S06]  /*caa0*/  IMAD.X R7, R26, 0x1, R7, P0 ;  /* 0x000000011a077824 */ /* 0x000fcc00000e0607 */
[----:B-1----:R-:W5:Y:S02]  /*cab0*/  LD.E.128 R4, [R6.64] ;  /* 0x0000000806047980 */ /* 0x002f64000c101d00 */
.L_x_1023:
[----:B-12---:R-:W-:Y:S05]  /*cac0*/  BSYNC B0 ;  /* 0x0000000000007941 */ /* 0x006fea0003800000 */
.L_x_1022:
[----:B------:R-:W1:Y:S01]  /*cad0*/  SHFL.IDX PT, R26, R13, 0x2, 0x1c1f ;  /* 0x005c1f000d1a7f89 */ /* 0x000e6200000e0000 */
[----:B------:R-:W-:Y:S01]  /*cae0*/  IADD3 R15, R14, 0x40, RZ ;  /* 0x000000400e0f7810 */ /* 0x000fe20007ffe0ff */
[----:B------:R-:W-:Y:S01]  /*caf0*/  CS2R R38, SRZ ;  /* 0x0000000000267805 */ /* 0x000fe2000001ff00 */
[----:B------:R-:W-:Y:S01]  /*cb00*/  CS2R R36, SRZ ;  /* 0x0000000000247805 */ /* 0x000fe2000001ff00 */
[----:B------:R-:W2:Y:S01]  /*cb10*/  SHFL.IDX PT, R24, R12, 0x2, 0x1c1f ;  /* 0x005c1f000c187f89 */ /* 0x000ea200000e0000 */
[----:B------:R-:W-:-:S03]  /*cb20*/  ISETP.GE.OR P0, PT, R15, R0, P1 ;  /* 0x000000000f00720c */ /* 0x000fc60000f06670 */
[----:B------:R-:W-:Y:S10]  /*cb30*/  SHFL.IDX PT, R28, R2, 0x2, 0x1c1f ;  /* 0x005c1f00021c7f89 */ /* 0x000ff400000e0000 */
[C---:B------:R-:W-:Y:S01]  /*cb40*/  @!P0 IMAD.SHL.U32 R15, R88.reuse, 0x2, RZ ;  /* 0x00000002580f8824 */ /* 0x040fe200078e00ff */
[----:B------:R-:W-:-:S04]  /*cb50*/  @!P0 SHF.L.U64.HI R25, R88, 0x1, R89 ;  /* 0x0000000158198819 */ /* 0x000fc80000010259 */
[----:B-1----:R-:W-:-:S05]  /*cb60*/  @!P0 IADD3 R26, P2, R26, R15, RZ ;  /* 0x0000000f1a1a8210 */ /* 0x002fca0007f5e0ff */
[----:B--2---:R-:W-:Y:S02]  /*cb70*/  @!P0 IMAD.X R27, R24, 0x1, R25, P2 ;  /* 0x00000001181b8824 */ /* 0x004fe400010e0619 */
[----:B------:R-:W1:Y:S01]  /*cb80*/  SHFL.IDX PT, R24, R3, 0x2, 0x1c1f ;  /* 0x005c1f0003187f89 */ /* 0x000e6200000e0000 */
[----:B------:R-:W-:Y:S01]  /*cb90*/  CS2R R42, SRZ ;  /* 0x00000000002a7805 */ /* 0x000fe2000001ff00 */
[----:B------:R-:W-:Y:S02]  /*cba0*/  CS2R R40, SRZ ;  /* 0x0000000000287805 */ /* 0x000fe4000001ff00 */
[----:B------:R-:W2:Y:S01]  /*cbb0*/  @!P0 LD.E.128 R36, [R26.64] ;  /* 0x000000081a248980 */ /* 0x000ea2000c101d00 */
[----:B-1----:R-:W-:-:S05]  /*cbc0*/  @!P0 IADD3 R24, P2, R24, R15, RZ ;  /* 0x0000000f18188210 */ /* 0x002fca0007f5e0ff */
[----:B------:R-:W-:-:S05]  /*cbd0*/  @!P0 IMAD.X R25, R28, 0x1, R25, P2 ;  /* 0x000000011c198824 */ /* 0x000fca00010e0619 */
[----:B------:R1:W3:Y:S01]  /*cbe0*/  @!P0 LD.E.128 R40, [R24.64] ;  /* 0x0000000818288980 */ /* 0x0002e2000c101d00 */
[----:B------:R-:W-:Y:S01]  /*cbf0*/  IADD3 R14, R14, 0x60, RZ ;  /* 0x000000600e0e7810 */ /* 0x000fe20007ffe0ff */
[----:B-----5:R-:W-:-:S03]  /*cc00*/  IMAD.MOV.U32 R15, RZ, RZ, R8 ;  /* 0x000000ffff0f7224 */ /* 0x020fc600078e0008 */
[----:B------:R-:W-:Y:S02]  /*cc10*/  ISETP.GE.AND P0, PT, R14, R0, PT ;  /* 0x000000000e00720c */ /* 0x000fe40003f06270 */
[----:B------:R-:W-:-:S04]  /*cc20*/  MOV R14, R9 ;  /* 0x00000009000e7202 */ /* 0x000fc80000000f00 */
[----:B------:R-:W-:Y:S01]  /*cc30*/  PRMT R61, R14, 0x5410, R15 ;  /* 0x000054100e3d7816 */ /* 0x000fe2000000000f */
[----:B------:R-:W-:Y:S02]  /*cc40*/  IMAD.MOV.U32 R15, RZ, RZ, R4 ;  /* 0x000000ffff0f7224 */ /* 0x000fe400078e0004 */
[----:B------:R-:W-:Y:S02]  /*cc50*/  IMAD.MOV.U32 R14, RZ, RZ, R5 ;  /* 0x000000ffff0e7224 */ /* 0x000fe400078e0005 */
[----:B-1----:R-:W-:Y:S02]  /*cc60*/  IMAD.MOV.U32 R25, RZ, RZ, R10 ;  /* 0x000000ffff197224 */ /* 0x002fe400078e000a */
[----:B------:R-:W-:-:S05]  /*cc70*/  IMAD.MOV.U32 R24, RZ, RZ, R11 ;  /* 0x000000ffff187224 */ /* 0x000fca00078e000b */
[----:B------:R-:W-:Y:S01]  /*cc80*/  PRMT R63, R24, 0x5410, R25 ;  /* 0x00005410183f7816 */ /* 0x000fe20000000019 */
[----:B------:R-:W-:Y:S02]  /*cc90*/  IMAD.MOV.U32 R25, RZ, RZ, R6 ;  /* 0x000000ffff197224 */ /* 0x000fe400078e0006 */
[----:B------:R-:W-:Y:S01]  /*cca0*/  IMAD.MOV.U32 R24, RZ, RZ, R7 ;  /* 0x000000ffff187224 */ /* 0x000fe200078e0007 */
[----:B------:R-:W-:Y:S02]  /*ccb0*/  PRMT R60, R14, 0x5410, R15 ;  /* 0x000054100e3c7816 */ /* 0x000fe4000000000f */
[----:B------:R-:W1:Y:S02]  /*ccc0*/  SHFL.IDX PT, R15, R3, 0x3, 0x1c1f ;  /* 0x007c1f00030f7f89 */ /* 0x000e6400000e0000 */
[----:B------:R-:W-:Y:S02]  /*ccd0*/  PRMT R62, R24, 0x5410, R25 ;  /* 0x00005410183e7816 */ /* 0x000fe40000000019 */
[----:B------:R2:W4:Y:S04]  /*cce0*/  SHFL.IDX PT, R25, R12, 0x3, 0x1c1f ;  /* 0x007c1f000c197f89 */ /* 0x00052800000e0000 */
[----:B------:R-:W1:Y:S04]  /*ccf0*/  SHFL.IDX PT, R24, R2, 0x3, 0x1c1f ;  /* 0x007c1f0002187f89 */ /* 0x000e6800000e0000 */
[----:B------:R1:W1:Y:S01]  /*cd00*/  SHFL.IDX PT, R14, R13, 0x3, 0x1c1f ;  /* 0x007c1f000d0e7f89 */ /* 0x00026200000e0000 */
[----:B------:R-:W-:Y:S01]  /*cd10*/  BSSY B0, `(.L_x_1024) ;  /* 0x000001e000007945 */ /* 0x000fe20003800000 */
[----:B------:R-:W-:Y:S01]  /*cd20*/  CS2R R50, SRZ ;  /* 0x0000000000327805 */ /* 0x000fe2000001ff00 */
[----:B------:R-:W-:Y:S01]  /*cd30*/  CS2R R48, SRZ ;  /* 0x0000000000307805 */ /* 0x000fe2000001ff00 */
[----:B------:R-:W-:Y:S01]  /*cd40*/  CS2R R46, SRZ ;  /* 0x00000000002e7805 */ /* 0x000fe2000001ff00 */
[----:B------:R-:W-:Y:S01]  /*cd50*/  CS2R R44, SRZ ;  /* 0x00000000002c7805 */ /* 0x000fe2000001ff00 */
[----:B--2---:R-:W-:Y:S01]  /*cd60*/  IMAD.MOV.U32 R12, RZ, RZ, R39 ;  /* 0x000000ffff0c7224 */ /* 0x004fe200078e0027 */
[----:B-1----:R-:W-:Y:S01]  /*cd70*/  MOV R13, R38 ;  /* 0x00000026000d7202 */ /* 0x002fe20000000f00 */
[----:B------:R-:W-:-:S02]  /*cd80*/  IMAD.MOV.U32 R3, RZ, RZ, R36 ;  /* 0x000000ffff037224 */ /* 0x000fc400078e0024 */
[----:B------:R-:W-:Y:S01]  /*cd90*/  IMAD.MOV.U32 R2, RZ, RZ, R37 ;  /* 0x000000ffff027224 */ /* 0x000fe200078e0025 */
[----:B------:R-:W-:-:S04]  /*cda0*/  PRMT R67, R12, 0x5410, R13 ;  /* 0x000054100c437816 */ /* 0x000fc8000000000d */
[----:B------:R-:W-:Y:S01]  /*cdb0*/  PRMT R65, R2, 0x5410, R3 ;  /* 0x0000541002417816 */ /* 0x000fe20000000003 */
[----:B---3--:R-:W-:Y:S01]  /*cdc0*/  IMAD.MOV.U32 R13, RZ, RZ, R42 ;  /* 0x000000ffff0d7224 */ /* 0x008fe200078e002a */
[----:B------:R-:W-:Y:S01]  /*cdd0*/  MOV R12, R43 ;  /* 0x0000002b000c7202 */ /* 0x000fe20000000f00 */
[----:B------:R-:W-:Y:S02]  /*cde0*/  IMAD.MOV.U32 R3, RZ, RZ, R40 ;  /* 0x000000ffff037224 */ /* 0x000fe400078e0028 */
[----:B------:R-:W-:Y:S01]  /*cdf0*/  IMAD.MOV.U32 R2, RZ, RZ, R41 ;  /* 0x000000ffff027224 */ /* 0x000fe200078e0029 */
[----:B------:R-:W-:-:S04]  /*ce00*/  PRMT R66, R12, 0x5410, R13 ;  /* 0x000054100c427816 */ /* 0x000fc8000000000d */
[----:B------:R-:W-:Y:S01]  /*ce10*/  PRMT R64, R2, 0x5410, R3 ;  /* 0x0000541002407816 */ /* 0x000fe20000000003 */
[----:B------:R-:W-:Y:S05]  /*ce20*/  @P0 BRA `(.L_x_1025) ;  /* 0x000000c000000947 */ /* 0x000fea0003800000 */
[----:B----4-:R-:W-:Y:S01]  /*ce30*/  CS2R R48, SRZ ;  /* 0x0000000000307805 */ /* 0x010fe2000001ff00 */
        /* <DEDUP_REMOVED lines=9> */
[----:B------:R-:W-:-:S05]  /*ced0*/  IMAD.X R3, R24, 0x1, R3, P0 ;  /* 0x0000000118037824 */ /* 0x000fca00000e0603 */
[----:B------:R1:W5:Y:S03]  /*cee0*/  LD.E.128 R44, [R2.64] ;  /* 0x00000008022c7980 */ /* 0x000366000c101d00 */
.L_x_1025:
[----:B----4-:R-:W-:Y:S05]  /*cef0*/  BSYNC B0 ;  /* 0x0000000000007941 */ /* 0x010fea0003800000 */
.L_x_1024:
        /* <DEDUP_REMOVED lines=13> */
[----:B------:R-:W-:Y:S02]  /*cfd0*/  ISETP.GE.OR P0, PT, R126, R55, P1 ;  /* 0x000000377e00720c */ /* 0x000fe40000f06670 */
[----:B------:R-:W-:Y:S02]  /*cfe0*/  MOV R3, R47 ;  /* 0x0000002f00037202 */ /* 0x000fe40000000f00 */
[----:B------:R-:W-:Y:S02]  /*cff0*/  MOV R0, R45 ;  /* 0x0000002d00007202 */ /* 0x000fe40000000f00 */
[----:B------:R-:W-:-:S02]  /*d000*/  PRMT R73, R3, 0x5410, R12 ;  /* 0x0000541003497816 */ /* 0x000fc4000000000c */
[----:B------:R-:W-:-:S05]  /*d010*/  PRMT R71, R0, 0x5410, R2 ;  /* 0x0000541000477816 */ /* 0x000fca0000000002 */
        /* <DEDUP_REMOVED lines=8> */
[----:B------:R-:W-:-:S05]  /*d0a0*/  SHF.R.S32.HI R13, RZ, 0x5, R13 ;  /* 0x00000005ff0d7819 */ /* 0x000fca000001140d */
[----:B------:R-:W-:Y:S01]  /*d0b0*/  IMAD.SHL.U32 R13, R13, 0x200, RZ ;  /* 0x000002000d0d7824 */ /* 0x000fe200078e00ff */
[----:B------:R-:W-:Y:S02]  /*d0c0*/  SHF.R.U64 R16, R16, 0x10, R17 ;  /* 0x0000001010107819 */ /* 0x000fe40000001211 */
[----:B------:R-:W-:Y:S02]  /*d0d0*/  SHF.R.U64 R20, R20, 0x10, R21 ;  /* 0x0000001014147819 */ /* 0x000fe40000001215 */
[----:B------:R-:W-:Y:S02]  /*d0e0*/  SHF.R.U32.HI R3, RZ, 0x10, R17 ;  /* 0x00000010ff037819 */ /* 0x000fe40000011611 */
[----:B------:R-:W-:Y:S02]  /*d0f0*/  SHF.R.U32.HI R2, RZ, 0x10, R23 ;  /* 0x00000010ff027819 */ /* 0x000fe40000011617 */
[--C-:B------:R-:W-:Y:S02]  /*d100*/  SHF.R.U64 R17, R18, 0x10, R19.reuse ;  /* 0x0000001012117819 */ /* 0x100fe40000001213 */
[----:B------:R-:W-:-:S02]  /*d110*/  SHF.R.U32.HI R18, RZ, 0x10, R19 ;  /* 0x00000010ff127819 */ /* 0x000fc40000011613 */
[----:B------:R-:W-:Y:S02]  /*d120*/  PRMT R29, R29, 0x5410, R20 ;  /* 0x000054101d1d7816 */ /* 0x000fe40000000014 */
[----:B------:R-:W-:Y:S02]  /*d130*/  PRMT R32, R31, 0x5432, R18 ;  /* 0x000054321f207816 */ /* 0x000fe40000000012 */
[----:B------:R-:W-:Y:S01]  /*d140*/  PRMT R33, R33, 0x5410, R17 ;  /* 0x0000541021217816 */ /* 0x000fe20000000011 */
[----:B------:R-:W-:Y:S01]  /*d150*/  IMAD.U32 R54, R29, 0x10000, RZ ;  /* 0x000100001d367824 */ /* 0x000fe200078e00ff */
[----:B------:R-:W-:Y:S01]  /*d160*/  PRMT R34, R34, 0x5410, R2 ;  /* 0x0000541022227816 */ /* 0x000fe20000000002 */
[----:B------:R-:W-:-:S03]  /*d170*/  IMAD.U32 R57, R32, 0x10000, RZ ;  /* 0x0001000020397824 */ /* 0x000fc600078e00ff */
[----:B------:R-:W-:Y:S02]  /*d180*/  SHF.L.U32 R56, R34, 0x10, RZ ;  /* 0x0000001022387819 */ /* 0x000fe400000006ff */
[----:B--2---:R-:W-:-:S04]  /*d190*/  LOP3.LUT R0, R15, 0x38, R0, 0xf8, !PT ;  /* 0x000000380f007812 */ /* 0x004fc800078ef800 */
[----:B---3--:R-:W-:Y:S01]  /*d1a0*/  LOP3.LUT R0, R0, R14, RZ, 0x3c, !PT ;  /* 0x0000000e00007212 */ /* 0x008fe200078e3cff */
[----:B----4-:R-:W1:Y:S04]  /*d1b0*/  LDS.128 R24, [R75] ;  /* 0x000000004b187984 */ /* 0x010e680000000c00 */
[----:B------:R-:W-:-:S04]  /*d1c0*/  IMAD.IADD R0, R13, 0x1, R0 ;  /* 0x000000010d007824 */ /* 0x000fc800078e0200 */
[----:B------:R-:W-:-:S05]  /*d1d0*/  IMAD.SHL.U32 R52, R0, 0x2, RZ ;  /* 0x0000000200347824 */ /* 0x000fca00078e00ff */
[----:B------:R-:W2:Y:S01]  /*d1e0*/  LDS.128 R12, [R52+0x5100] ;  /* 0x00510000340c7984 */ /* 0x000ea20000000c00 */
[----:B------:R-:W-:Y:S02]  /*d1f0*/  SHF.R.U32.HI R0, RZ, 0x10, R21 ;  /* 0x00000010ff007819 */ /* 0x000fe40000011615 */
[----:B------:R-:W-:Y:S02]  /*d200*/  SHF.R.U64 R21, R22, 0x10, R23 ;  /* 0x0000001016157819 */ /* 0x000fe40000001217 */
[C---:B------:R-:W-:Y:S02]  /*d210*/  PRMT R23, R30.reuse, 0x5432, R16 ;  /* 0x000054321e177816 */ /* 0x040fe40000000010 */
[----:B------:R-:W-:Y:S02]  /*d220*/  PRMT R35, R35, 0x5410, R21 ;  /* 0x0000541023237816 */ /* 0x000fe40000000015 */
[----:B------:R-:W-:Y:S01]  /*d230*/  PRMT R22, R30, 0x5410, R3 ;  /* 0x000054101e167816 */ /* 0x000fe20000000003 */
[----:B------:R-:W-:Y:S01]  /*d240*/  IMAD.U32 R53, R23, 0x10000, RZ ;  /* 0x0001000017357824 */ /* 0x000fe200078e00ff */
[----:B------:R-:W-:-:S03]  /*d250*/  PRMT R28, R31, 0x5410, R0 ;  /* 0x000054101f1c7816 */ /* 0x000fc60000000000 */
[----:B------:R-:W-:Y:S01]  /*d260*/  IMAD.U32 R58, R22, 0x10000, RZ ;  /* 0x00010000163a7824 */ /* 0x000fe200078e00ff */
[----:B------:R-:W-:Y:S02]  /*d270*/  LOP3.LUT R59, R23, 0xffff0000, RZ, 0xc0, !PT ;  /* 0xffff0000173b7812 */ /* 0x000fe400078ec0ff */
[C---:B-1----:R-:W-:Y:S01]  /*d280*/  SHF.L.U32 R30, R25.reuse, 0x10, RZ ;  /* 0x00000010191e7819 */ /* 0x042fe200000006ff */
[C---:B------:R-:W-:Y:S01]  /*d290*/  IMAD.U32 R20, R26.reuse, 0x10000, RZ ;  /* 0x000100001a147824 */ /* 0x040fe200078e00ff */
[----:B------:R-:W-:Y:S01]  /*d2a0*/  LOP3.LUT R21, R25, 0xffff0000, RZ, 0xc0, !PT ;  /* 0xffff000019157812 */ /* 0x000fe200078ec0ff */
[C---:B------:R-:W-:Y:S01]  /*d2b0*/  IMAD.U32 R19, R27.reuse, 0x10000, RZ ;  /* 0x000100001b137824 */ /* 0x040fe200078e00ff */
[----:B------:R-:W-:Y:S01]  /*d2c0*/  LOP3.LUT R25, R26, 0xffff0000, RZ, 0xc0, !PT ;  /* 0xffff00001a197812 */ /* 0x000fe200078ec0ff */
[----:B------:R-:W-:Y:S01]  /*d2d0*/  IMAD.U32 R31, R24, 0x10000, RZ ;  /* 0x00010000181f7824 */ /* 0x000fe200078e00ff */
[----:B------:R-:W-:Y:S01]  /*d2e0*/  LOP3.LUT R26, R27, 0xffff0000, RZ, 0xc0, !PT ;  /* 0xffff00001b1a7812 */ /* 0x000fe200078ec0ff */
[C---:B--2---:R-:W-:Y:S01]  /*d2f0*/  IMAD.U32 R18, R12.reuse, 0x10000, RZ ;  /* 0x000100000c127824 */ /* 0x044fe200078e00ff */
[----:B------:R-:W-:-:S03]  /*d300*/  LOP3.LUT R17, R12, 0xffff0000, RZ, 0xc0, !PT ;  /* 0xffff00000c117812 */ /* 0x000fc600078ec0ff */
[----:B------:R-:W-:Y:S01]  /*d310*/  FMUL.FTZ R27, R18, R53 ;  /* 0x00000035121b7220 */ /* 0x000fe20000410000 */
[C---:B------:R-:W-:Y:S02]  /*d320*/  SHF.L.U32 R12, R14.reuse, 0x10, RZ ;  /* 0x000000100e0c7819 */ /* 0x040fe400000006ff */
[----:B------:R-:W-:Y:S01]  /*d330*/  LOP3.LUT R3, R14, 0xffff0000, RZ, 0xc0, !PT ;  /* 0xffff00000e037812 */ /* 0x000fe200078ec0ff */
[-C--:B------:R-:W-:Y:S01]  /*d340*/  FMUL.FTZ R14, R18, R54.reuse ;  /* 0x00000036120e7220 */ /* 0x080fe20000410000 */
[----:B------:R-:W-:Y:S01]  /*d350*/  SHF.L.U32 R16, R13, 0x10, RZ ;  /* 0x000000100d107819 */ /* 0x000fe200000006ff */
[----:B------:R-:W-:Y:S02]  /*d360*/  FFMA.FTZ R54, R31, R54, -R27 ;  /* 0x000000361f367223 */ /* 0x000fe4000001081b */
[C---:B------:R-:W-:Y:S02]  /*d370*/  IMAD.U32 R2, R15.reuse, 0x10000, RZ ;  /* 0x000100000f027824 */ /* 0x040fe400078e00ff */
[----:B------:R-:W-:Y:S01]  /*d380*/  IMAD.U32 R27, R28, 0x10000, RZ ;  /* 0x000100001c1b7824 */ /* 0x000fe200078e00ff */
[----:B------:R-:W-:Y:S01]  /*d390*/  LOP3.LUT R0, R15, 0xffff0000, RZ, 0xc0, !PT ;  /* 0xffff00000f007812 */ /* 0x000fe200078ec0ff */
[----:B------:R-:W-:-:S02]  /*d3a0*/  FMUL.FTZ R18, R16, R58 ;  /* 0x0000003a10127220 */ /* 0x000fc40000410000 */
[----:B------:R-:W-:Y:S02]  /*d3b0*/  FFMA.FTZ R53, R31, R53, R14 ;  /* 0x000000351f357223 */ /* 0x000fe4000001000e */
[----:B------:R-:W-:Y:S02]  /*d3c0*/  FMUL.FTZ R15, R16, R27 ;  /* 0x0000001b100f7220 */ /* 0x000fe40000410000 */
[C---:B------:R-:W-:Y:S02]  /*d3d0*/  FMUL.FTZ R14, R2.reuse, R57 ;  /* 0x00000039020e7220 */ /* 0x040fe40000410000 */
[----:B------:R-:W-:Y:S02]  /*d3e0*/  FMUL.FTZ R2, R2, R56 ;  /* 0x0000003802027220 */ /* 0x000fe40000410000 */
[----:B------:R-:W-:Y:S01]  /*d3f0*/  FFMA.FTZ R31, R30, R27, -R18 ;  /* 0x0000001b1e1f7223 */ /* 0x000fe20000010812 */
[----:B------:R-:W-:Y:S01]  /*d400*/  LOP3.LUT R24, R24, 0xffff0000, RZ, 0xc0, !PT ;  /* 0xffff000018187812 */ /* 0x000fe200078ec0ff */
[----:B------:R-:W-:Y:S01]  /*d410*/  FFMA.FTZ R27, R30, R58, R15 ;  /* 0x0000003a1e1b7223 */ /* 0x000fe2000001000f */
[----:B------:R-:W-:Y:S01]  /*d420*/  LOP3.LUT R15, R29, 0xffff0000, RZ, 0xc0, !PT ;  /* 0xffff00001d0f7812 */ /* 0x000fe200078ec0ff */
[----:B------:R-:W-:Y:S01]  /*d430*/  FFMA.FTZ R23, R19, R57, R2 ;  /* 0x0000003913177223 */ /* 0x000fe20000010002 */
[----:B------:R-:W-:Y:S01]  /*d440*/  LOP3.LUT R13, R13, 0xffff0000, RZ, 0xc0, !PT ;  /* 0xffff00000d0d7812 */ /* 0x000fe200078ec0ff */
[----:B------:R-:W-:Y:S01]  /*d450*/  FFMA.FTZ R30, R19, R56, -R14 ;  /* 0x00000038131e7223 */ /* 0x000fe2000001080e */
[----:B------:R-:W-:Y:S01]  /*d460*/  LOP3.LUT R28, R28, 0xffff0000, RZ, 0xc0, !PT ;  /* 0xffff00001c1c7812 */ /* 0x000fe200078ec0ff */
[----:B------:R-:W-:Y:S01]  /*d470*/  FMUL.FTZ R2, R17, R59 ;  /* 0x0000003b11027220 */ /* 0x000fe20000410000 */
[----:B------:R-:W-:Y:S01]  /*d480*/  LOP3.LUT R19, R22, 0xffff0000, RZ, 0xc0, !PT ;  /* 0xffff000016137812 */ /* 0x000fe200078ec0ff */
[----:B------:R-:W-:-:S02]  /*d490*/  IMAD.U32 R29, R33, 0x10000, RZ ;  /* 0x00010000211d7824 */ /* 0x000fc400078e00ff */
[-C--:B------:R-:W-:Y:S02]  /*d4a0*/  FFMA.FTZ R16, R24, R15.reuse, -R2 ;  /* 0x0000000f18107223 */ /* 0x080fe40000010802 */
[----:B------:R-:W-:Y:S02]  /*d4b0*/  FMUL.FTZ R14, R17, R15 ;  /* 0x0000000f110e7220 */ /* 0x000fe40000410000 */
[----:B------:R-:W-:Y:S02]  /*d4c0*/  FMUL.FTZ R2, R13, R28 ;  /* 0x0000001c0d027220 */ /* 0x000fe40000410000 */
[----:B------:R-:W-:Y:S02]  /*d4d0*/  IMAD.U32 R18, R35, 0x10000, RZ ;  /* 0x0001000023127824 */ /* 0x000fe400078e00ff */
[----:B------:R-:W-:Y:S02]  /*d4e0*/  FMUL.FTZ R15, R13, R19 ;  /* 0x000000130d0f7220 */ /* 0x000fe40000410000 */
[----:B------:R-:W-:-:S02]  /*d4f0*/  FMUL.FTZ R13, R12, R29 ;  /* 0x0000001d0c0d7220 */ /* 0x000fc40000410000 */
[----:B------:R-:W-:Y:S01]  /*d500*/  FFMA.FTZ R22, R24, R59, R14 ;  /* 0x0000003b18167223 */ /* 0x000fe2000001000e */
[----:B------:R-:W-:Y:S01]  /*d510*/  LOP3.LUT R24, R33, 0xffff0000, RZ, 0xc0, !PT ;  /* 0xffff000021187812 */ /* 0x000fe200078ec0ff */
[----:B------:R-:W-:Y:S01]  /*d520*/  FFMA.FTZ R19, R21, R19, R2 ;  /* 0x0000001315137223 */ /* 0x000fe20000010002 */
[----:B------:R-:W-:Y:S01]  /*d530*/  LOP3.LUT R14, R35, 0xffff0000, RZ, 0xc0, !PT ;  /* 0xffff0000230e7812 */ /* 0x000fe200078ec0ff */
[----:B------:R-:W-:Y:S01]  /*d540*/  FFMA.FTZ R17, R21, R28, -R15 ;  /* 0x0000001c15117223 */ /* 0x000fe2000001080f */
[----:B------:R-:W-:Y:S01]  /*d550*/  LOP3.LUT R21, R32, 0xffff0000, RZ, 0xc0, !PT ;  /* 0xffff000020157812 */ /* 0x000fe200078ec0ff */
[-C--:B------:R-:W-:Y:S02]  /*d560*/  FMUL.FTZ R2, R12, R18.reuse ;  /* 0x000000120c027220 */ /* 0x080fe40000410000 */
[----:B------:R-:W-:Y:S01]  /*d570*/  FFMA.FTZ R18, R20, R18, -R13 ;  /* 0x0000001214127223 */ /* 0x000fe2000001080d */
[----:B------:R-:W-:Y:S01]  /*d580*/  LOP3.LUT R13, R34, 0xffff0000, RZ, 0xc0, !PT ;  /* 0xffff0000220d7812 */ /* 0x000fe200078ec0ff */
[----:B------:R-:W-:-:S02]  /*d590*/  FFMA.FTZ R15, R20, R29, R2 ;  /* 0x0000001d140f7223 */ /* 0x000fc40000010002 */
[C---:B------:R-:W-:Y:S02]  /*d5a0*/  FMUL.FTZ R12, R3.reuse, R24 ;  /* 0x00000018030c7220 */ /* 0x040fe40000410000 */
[-C--:B------:R-:W-:Y:S02]  /*d5b0*/  FMUL.FTZ R3, R3, R14.reuse ;  /* 0x0000000e03037220 */ /* 0x080fe40000410000 */
[C---:B------:R-:W-:Y:S02]  /*d5c0*/  FMUL.FTZ R2, R0.reuse, R21 ;  /* 0x0000001500027220 */ /* 0x040fe40000410000 */
[----:B------:R-:W-:Y:S02]  /*d5d0*/  FMUL.FTZ R0, R0, R13 ;  /* 0x0000000d00007220 */ /* 0x000fe40000410000 */
[C---:B------:R-:W-:Y:S02]  /*d5e0*/  FFMA.FTZ R14, R25.reuse, R14, -R12 ;  /* 0x0000000e190e7223 */ /* 0x040fe4000001080c */
[----:B------:R-:W-:-:S02]  /*d5f0*/  FFMA.FTZ R3, R25, R24, R3 ;  /* 0x0000001819037223 */ /* 0x000fc40000010003 */
[C---:B------:R-:W-:Y:S02]  /*d600*/  FFMA.FTZ R2, R26.reuse, R13, -R2 ;  /* 0x0000000d1a027223 */ /* 0x040fe40000010802 */
[----:B------:R-:W-:Y:S01]  /*d610*/  FFMA.FTZ R0, R26, R21, R0 ;  /* 0x000000151a007223 */ /* 0x000fe20000010000 */
[----:B------:R-:W-:Y:S02]  /*d620*/  F2FP.BF16.PACK_AB R13, R19, R27 ;  /* 0x0000001b130d723e */ /* 0x000fe400000010ff */
[----:B------:R-:W-:Y:S02]  /*d630*/  F2FP.BF16.PACK_AB R18, R14, R18 ;  /* 0x000000120e12723e */ /* 0x000fe400000010ff */
[----:B------:R-:W-:Y:S02]  /*d640*/  F2FP.BF16.PACK_AB R16, R16, R54 ;  /* 0x000000361010723e */ /* 0x000fe400000010ff */
[----:B------:R-:W-:Y:S02]  /*d650*/  F2FP.BF16.PACK_AB R17, R17, R31 ;  /* 0x0000001f1111723e */ /* 0x000fe400000010ff */
[----:B------:R-:W-:-:S02]  /*d660*/  F2FP.BF16.PACK_AB R14, R3, R15 ;  /* 0x0000000f030e723e */ /* 0x000fc400000010ff */
[----:B------:R-:W-:Y:S02]  /*d670*/  F2FP.BF16.PACK_AB R19, R2, R30 ;  /* 0x0000001e0213723e */ /* 0x000fe400000010ff */
[----:B------:R-:W-:Y:S02]  /*d680*/  F2FP.BF16.PACK_AB R12, R22, R53 ;  /* 0x00000035160c723e */ /* 0x000fe400000010ff */
[----:B------:R-:W-:Y:S01]  /*d690*/  F2FP.BF16.PACK_AB R15, R0, R23 ;  /* 0x00000017000f723e */ /* 0x000fe200000010ff */
[----:B------:R1:W-:Y:S04]  /*d6a0*/  STS.128 [R75], R16 ;  /* 0x000000104b007388 */ /* 0x0003e80000000c00 */
[----:B------:R1:W-:Y:S02]  /*d6b0*/  STS.128 [R52+0x5100], R12 ;  /* 0x0051000c34007388 */ /* 0x0003e40000000c00 */
.L_x_1027:
[----:B------:R-:W-:Y:S05]  /*d6c0*/  BSYNC B0 ;  /* 0x0000000000007941 */ /* 0x000fea0003800000 */
.L_x_1026:
        /* <DEDUP_REMOVED lines=15> */
[----:B------:R-:W-:Y:S02]  /*d7c0*/  LOP3.LUT R0, R0, R3, RZ, 0x3c, !PT ;  /* 0x0000000300007212 */ /* 0x000fe400078e3cff */
[----:B------:R-:W-:Y:S02]  /*d7d0*/  SHF.R.U64 R4, R4, 0x10, R5 ;  /* 0x0000001004047819 */ /* 0x000fe40000001205 */
[----:B------:R-:W-:Y:S02]  /*d7e0*/  SHF.R.U64 R8, R8, 0x10, R9 ;  /* 0x0000001008087819 */ /* 0x000fe40000001209 */
[----:B------:R-:W-:Y:S02]  /*d7f0*/  SHF.R.U32.HI R3, RZ, 0x10, R5 ;  /* 0x00000010ff037819 */ /* 0x000fe40000011605 */
[--C-:B------:R-:W-:Y:S02]  /*d800*/  SHF.R.U64 R5, R6, 0x10, R7.reuse ;  /* 0x0000001006057819 */ /* 0x100fe40000001207 */
[----:B------:R-:W-:-:S02]  /*d810*/  SHF.R.U32.HI R6, RZ, 0x10, R7 ;  /* 0x00000010ff067819 */ /* 0x000fc40000011607 */
[----:B------:R-:W-:Y:S02]  /*d820*/  PRMT R21, R61, 0x5432, R8 ;  /* 0x000054323d157816 */ /* 0x000fe40000000008 */
[C---:B------:R-:W-:Y:S02]  /*d830*/  PRMT R26, R62.reuse, 0x5432, R5 ;  /* 0x000054323e1a7816 */ /* 0x040fe40000000005 */
[----:B------:R-:W-:-:S04]  /*d840*/  PRMT R25, R62, 0x5410, R6 ;  /* 0x000054103e197816 */ /* 0x000fc80000000006 */
[----:B------:R-:W-:Y:S01]  /*d850*/  SHF.L.U32 R32, R25, 0x10, RZ ;  /* 0x0000001019207819 */ /* 0x000fe200000006ff */
[----:B--2---:R-:W-:-:S04]  /*d860*/  IMAD.IADD R0, R2, 0x1, R0 ;  /* 0x0000000102007824 */ /* 0x004fc800078e0200 */
[----:B------:R-:W-:Y:S01]  /*d870*/  IMAD.SHL.U32 R30, R0, 0x2, RZ ;  /* 0x00000002001e7824 */ /* 0x000fe200078e00ff */
[----:B---3--:R-:W1:Y:S04]  /*d880*/  LDS.128 R16, [R33] ;  /* 0x0000000021107984 */ /* 0x008e680000000c00 */
[----:B------:R-:W2:Y:S01]  /*d890*/  LDS.128 R12, [R30+0x5100] ;  /* 0x005100001e0c7984 */ /* 0x000ea20000000c00 */
[----:B------:R-:W-:Y:S02]  /*d8a0*/  SHF.R.U32.HI R0, RZ, 0x10, R9 ;  /* 0x00000010ff007819 */ /* 0x000fe40000011609 */
[--C-:B------:R-:W-:Y:S02]  /*d8b0*/  SHF.R.U64 R9, R10, 0x10, R11.reuse ;  /* 0x000000100a097819 */ /* 0x100fe4000000120b */
[----:B------:R-:W-:-:S02]  /*d8c0*/  SHF.R.U32.HI R2, RZ, 0x10, R11 ;  /* 0x00000010ff027819 */ /* 0x000fc4000001160b */
[C---:B------:R-:W-:Y:S02]  /*d8d0*/  PRMT R11, R60.reuse, 0x5432, R4 ;  /* 0x000054323c0b7816 */ /* 0x040fe40000000004 */
[----:B------:R-:W-:Y:S02]  /*d8e0*/  PRMT R28, R63, 0x5432, R9 ;  /* 0x000054323f1c7816 */ /* 0x000fe40000000009 */
[----:B------:R-:W-:Y:S02]  /*d8f0*/  PRMT R10, R60, 0x5410, R3 ;  /* 0x000054103c0a7816 */ /* 0x000fe40000000003 */
[----:B------:R-:W-:Y:S02]  /*d900*/  PRMT R20, R61, 0x5410, R0 ;  /* 0x000054103d147816 */ /* 0x000fe40000000000 */
[----:B------:R-:W-:Y:S01]  /*d910*/  PRMT R27, R63, 0x5410, R2 ;  /* 0x000054103f1b7816 */ /* 0x000fe20000000002 */
[C---:B-1----:R-:W-:Y:S01]  /*d920*/  IMAD.U32 R23, R16.reuse, 0x10000, RZ ;  /* 0x0001000010177824 */ /* 0x042fe200078e00ff */
[----:B------:R-:W-:Y:S01]  /*d930*/  LOP3.LUT R24, R16, 0xffff0000, RZ, 0xc0, !PT ;  /* 0xffff000010187812 */ /* 0x000fe200078ec0ff */
[C---:B------:R-:W-:Y:S01]  /*d940*/  IMAD.U32 R22, R17.reuse, 0x10000, RZ ;  /* 0x0001000011167824 */ /* 0x040fe200078e00ff */
[----:B------:R-:W-:Y:S01]  /*d950*/  LOP3.LUT R16, R17, 0xffff0000, RZ, 0xc0, !PT ;  /* 0xffff000011107812 */ /* 0x000fe200078ec0ff */
[C---:B------:R-:W-:Y:S01]  /*d960*/  IMAD.U32 R17, R18.reuse, 0x10000, RZ ;  /* 0x0001000012117824 */ /* 0x040fe200078e00ff */
[----:B------:R-:W-:Y:S01]  /*d970*/  LOP3.LUT R29, R18, 0xffff0000, RZ, 0xc0, !PT ;  /* 0xffff0000121d7812 */ /* 0x000fe200078ec0ff */
[----:B--2---:R-:W-:Y:S01]  /*d980*/  IMAD.U32 R8, R12, 0x10000, RZ ;  /* 0x000100000c087824 */ /* 0x004fe200078e00ff */
[----:B------:R-:W-:-:S02]  /*d990*/  SHF.L.U32 R9, R19, 0x10, RZ ;  /* 0x0000001013097819 */ /* 0x000fc400000006ff */
[----:B------:R-:W-:Y:S01]  /*d9a0*/  LOP3.LUT R18, R19, 0xffff0000, RZ, 0xc0, !PT ;  /* 0xffff000013127812 */ /* 0x000fe200078ec0ff */
[----:B------:R-:W-:Y:S01]  /*d9b0*/  IMAD.U32 R19, R11, 0x10000, RZ ;  /* 0x000100000b137824 */ /* 0x000fe200078e00ff */
[C---:B------:R-:W-:Y:S01]  /*d9c0*/  LOP3.LUT R5, R13.reuse, 0xffff0000, RZ, 0xc0, !PT ;  /* 0xffff00000d057812 */ /* 0x040fe200078ec0ff */
[----:B------:R-:W-:Y:S01]  /*d9d0*/  IMAD.U32 R6, R13, 0x10000, RZ ;  /* 0x000100000d067824 */ /* 0x000fe200078e00ff */
[----:B------:R-:W-:Y:S01]  /*d9e0*/  LOP3.LUT R7, R12, 0xffff0000, RZ, 0xc0, !PT ;  /* 0xffff00000c077812 */ /* 0x000fe200078ec0ff */
[----:B------:R-:W-:Y:S01]  /*d9f0*/  FMUL.FTZ R12, R8, R19 ;  /* 0x00000013080c7220 */ /* 0x000fe20000410000 */
[----:B------:R-:W-:Y:S01]  /*da00*/  SHF.L.U32 R13, R21, 0x10, RZ ;  /* 0x00000010150d7819 */ /* 0x000fe200000006ff */
[C---:B------:R-:W-:Y:S01]  /*da10*/  IMAD.U32 R4, R14.reuse, 0x10000, RZ ;  /* 0x000100000e047824 */ /* 0x040fe200078e00ff */
[----:B------:R-:W-:Y:S01]  /*da20*/  LOP3.LUT R3, R14, 0xffff0000, RZ, 0xc0, !PT ;  /* 0xffff00000e037812 */ /* 0x000fe200078ec0ff */
[----:B------:R-:W-:Y:S02]  /*da30*/  IMAD.U32 R14, R10, 0x10000, RZ ;  /* 0x000100000a0e7824 */ /* 0x000fe400078e00ff */
[----:B------:R-:W-:-:S02]  /*da40*/  FMUL.FTZ R8, R8, R13 ;  /* 0x0000000d08087220 */ /* 0x000fc40000410000 */
[----:B------:R-:W-:Y:S01]  /*da50*/  FFMA.FTZ R31, R23, R13, -R12 ;  /* 0x0000000d171f7223 */ /* 0x000fe2000001080c */
[C---:B------:R-:W-:Y:S01]  /*da60*/  LOP3.LUT R0, R15.reuse, 0xffff0000, RZ, 0xc0, !PT ;  /* 0xffff00000f007812 */ /* 0x040fe200078ec0ff */
[----:B------:R-:W-:Y:S02]  /*da70*/  IMAD.U32 R13, R20, 0x10000, RZ ;  /* 0x00010000140d7824 */ /* 0x000fe400078e00ff */
[----:B------:R-:W-:Y:S02]  /*da80*/  IMAD.U32 R2, R15, 0x10000, RZ ;  /* 0x000100000f027824 */ /* 0x000fe400078e00ff */
[----:B------:R-:W-:Y:S02]  /*da90*/  FMUL.FTZ R12, R6, R14 ;  /* 0x0000000e060c7220 */ /* 0x000fe40000410000 */
[----:B------:R-:W-:Y:S02]  /*daa0*/  IMAD.U32 R15, R27, 0x10000, RZ ;  /* 0x000100001b0f7824 */ /* 0x000fe400078e00ff */
[----:B------:R-:W-:-:S02]  /*dab0*/  FFMA.FTZ R23, R23, R19, R8 ;  /* 0x0000001317177223 */ /* 0x000fc40000010008 */
[-C--:B------:R-:W-:Y:S02]  /*dac0*/  FMUL.FTZ R8, R6, R13.reuse ;  /* 0x0000000d06087220 */ /* 0x080fe40000410000 */
[----:B------:R-:W-:Y:S01]  /*dad0*/  FFMA.FTZ R19, R22, R13, -R12 ;  /* 0x0000000d16137223 */ /* 0x000fe2000001080c */
[----:B------:R-:W-:Y:S01]  /*dae0*/  LOP3.LUT R12, R11, 0xffff0000, RZ, 0xc0, !PT ;  /* 0xffff00000b0c7812 */ /* 0x000fe200078ec0ff */
[CC--:B------:R-:W-:Y:S02]  /*daf0*/  FMUL.FTZ R6, R2.reuse, R32.reuse ;  /* 0x0000002002067220 */ /* 0x0c0fe40000410000 */
[-C--:B------:R-:W-:Y:S02]  /*db00*/  FMUL.FTZ R2, R2, R15.reuse ;  /* 0x0000000f02027220 */ /* 0x080fe40000410000 */
[----:B------:R-:W-:Y:S01]  /*db10*/  FFMA.FTZ R15, R9, R15, -R6 ;  /* 0x0000000f090f7223 */ /* 0x000fe20000010806 */
[----:B------:R-:W-:Y:S01]  /*db20*/  LOP3.LUT R6, R21, 0xffff0000, RZ, 0xc0, !PT ;  /* 0xffff000015067812 */ /* 0x000fe200078ec0ff */
[----:B------:R-:W-:Y:S01]  /*db30*/  FFMA.FTZ R13, R9, R32, R2 ;  /* 0x00000020090d7223 */ /* 0x000fe20000010002 */
[----:B------:R-:W-:Y:S01]  /*db40*/  LOP3.LUT R9, R20, 0xffff0000, RZ, 0xc0, !PT ;  /* 0xffff000014097812 */ /* 0x000fe200078ec0ff */
[----:B------:R-:W-:Y:S01]  /*db50*/  FMUL.FTZ R2, R7, R12 ;  /* 0x0000000c07027220 */ /* 0x000fe20000410000 */
[----:B------:R-:W-:Y:S01]  /*db60*/  LOP3.LUT R11, R10, 0xffff0000, RZ, 0xc0, !PT ;  /* 0xffff00000a0b7812 */ /* 0x000fe200078ec0ff */
[----:B------:R-:W-:-:S02]  /*db70*/  FFMA.FTZ R14, R22, R14, R8 ;  /* 0x0000000e160e7223 */ /* 0x000fc40000010008 */
[----:B------:R-:W-:Y:S02]  /*db80*/  IMAD.U32 R21, R26, 0x10000, RZ ;  /* 0x000100001a157824 */ /* 0x000fe400078e00ff */
[-C--:B------:R-:W-:Y:S02]  /*db90*/  FFMA.FTZ R8, R24, R6.reuse, -R2 ;  /* 0x0000000618087223 */ /* 0x080fe40000010802 */
[----:B------:R-:W-:Y:S02]  /*dba0*/  FMUL.FTZ R7, R7, R6 ;  /* 0x0000000607077220 */ /* 0x000fe40000410000 */
[C---:B------:R-:W-:Y:S02]  /*dbb0*/  FMUL.FTZ R2, R5.reuse, R9 ;  /* 0x0000000905027220 */ /* 0x040fe40000410000 */
[----:B------:R-:W-:Y:S02]  /*dbc0*/  IMAD.U32 R10, R28, 0x10000, RZ ;  /* 0x000100001c0a7824 */ /* 0x000fe400078e00ff */
[----:B------:R-:W-:-:S02]  /*dbd0*/  FMUL.FTZ R6, R5, R11 ;  /* 0x0000000b05067220 */ /* 0x000fc40000410000 */
[----:B------:R-:W-:Y:S01]  /*dbe0*/  FMUL.FTZ R5, R4, R21 ;  /* 0x0000001504057220 */ /* 0x000fe20000410000 */
[----:B------:R-:W-:Y:S01]  /*dbf0*/  LOP3.LUT R20, R26, 0xffff0000, RZ, 0xc0, !PT ;  /* 0xffff00001a147812 */ /* 0x000fe200078ec0ff */
[C---:B------:R-:W-:Y:S02]  /*dc00*/  FFMA.FTZ R11, R16.reuse, R11, R2 ;  /* 0x0000000b100b7223 */ /* 0x040fe40000010002 */
[----:B------:R-:W-:Y:S01]  /*dc10*/  FFMA.FTZ R9, R16, R9, -R6 ;  /* 0x0000000910097223 */ /* 0x000fe20000010806 */
[----:B------:R-:W-:Y:S01]  /*dc20*/  LOP3.LUT R6, R28, 0xffff0000, RZ, 0xc0, !PT ;  /* 0xffff00001c067812 */ /* 0x000fe200078ec0ff */
[-C--:B------:R-:W-:Y:S01]  /*dc30*/  FMUL.FTZ R2, R4, R10.reuse ;  /* 0x0000000a04027220 */ /* 0x080fe20000410000 */
[----:B------:R-:W-:Y:S01]  /*dc40*/  LOP3.LUT R16, R25, 0xffff0000, RZ, 0xc0, !PT ;  /* 0xffff000019107812 */ /* 0x000fe200078ec0ff */
[----:B------:R-:W-:Y:S01]  /*dc50*/  FFMA.FTZ R10, R17, R10, -R5 ;  /* 0x0000000a110a7223 */ /* 0x000fe20000010805 */
[----:B------:R-:W-:Y:S01]  /*dc60*/  LOP3.LUT R5, R27, 0xffff0000, RZ, 0xc0, !PT ;  /* 0xffff00001b057812 */ /* 0x000fe200078ec0ff */
[----:B------:R-:W-:-:S02]  /*dc70*/  FFMA.FTZ R12, R24, R12, R7 ;  /* 0x0000000c180c7223 */ /* 0x000fc40000010007 */
[----:B------:R-:W-:Y:S02]  /*dc80*/  FFMA.FTZ R7, R17, R21, R2 ;  /* 0x0000001511077223 */ /* 0x000fe40000010002 */
[C---:B------:R-:W-:Y:S02]  /*dc90*/  FMUL.FTZ R4, R3.reuse, R20 ;  /* 0x0000001403047220 */ /* 0x040fe40000410000 */
[----:B------:R-:W-:Y:S02]  /*dca0*/  FMUL.FTZ R3, R3, R6 ;  /* 0x0000000603037220 */ /* 0x000fe40000410000 */
[C---:B------:R-:W-:Y:S02]  /*dcb0*/  FMUL.FTZ R2, R0.reuse, R16 ;  /* 0x0000001000027220 */ /* 0x040fe40000410000 */
[----:B------:R-:W-:Y:S02]  /*dcc0*/  FMUL.FTZ R0, R0, R5 ;  /* 0x0000000500007220 */ /* 0x000fe40000410000 */
[----:B------:R-:W-:-:S02]  /*dcd0*/  FFMA.FTZ R6, R29, R6, -R4 ;  /* 0x000000061d067223 */ /* 0x000fc40000010804 */
[----:B------:R-:W-:Y:S02]  /*dce0*/  FFMA.FTZ R3, R29, R20, R3 ;  /* 0x000000141d037223 */ /* 0x000fe40000010003 */
[C---:B------:R-:W-:Y:S02]  /*dcf0*/  FFMA.FTZ R2, R18.reuse, R5, -R2 ;  /* 0x0000000512027223 */ /* 0x040fe40000010802 */
        /* <DEDUP_REMOVED lines=11> */
.L_x_1029:
[----:B------:R-:W-:Y:S05]  /*ddb0*/  BSYNC B0 ;  /* 0x0000000000007941 */ /* 0x000fea0003800000 */
.L_x_1028:
        /* <DEDUP_REMOVED lines=18> */
[----:B------:R-:W-:Y:S02]  /*dee0*/  PRMT R14, R64, 0x5432, R14 ;  /* 0x00005432400e7816 */ /* 0x000fe4000000000e */
[----:B------:R-:W-:Y:S02]  /*def0*/  SHF.R.U64 R3, R38, 0x10, R39 ;  /* 0x0000001026037819 */ /* 0x000fe40000001227 */
[----:B------:R-:W-:Y:S01]  /*df00*/  SHF.R.U32.HI R13, RZ, 0x10, R41 ;  /* 0x00000010ff0d7819 */ /* 0x000fe20000011629 */
[----:B------:R-:W-:Y:S01]  /*df10*/  IMAD.U32 R29, R14, 0x10000, RZ ;  /* 0x000100000e1d7824 */ /* 0x000fe200078e00ff */
[----:B------:R-:W-:-:S02]  /*df20*/  SHF.R.U32.HI R18, RZ, 0x10, R43 ;  /* 0x00000010ff127819 */ /* 0x000fc4000001162b */
[----:B------:R-:W-:Y:S02]  /*df30*/  SHF.R.U32.HI R12, RZ, 0x10, R39 ;  /* 0x00000010ff0c7819 */ /* 0x000fe40000011627 */
[----:B------:R-:W-:Y:S02]  /*df40*/  PRMT R23, R66, 0x5432, R17 ;  /* 0x0000543242177816 */ /* 0x000fe40000000011 */
[C---:B------:R-:W-:Y:S02]  /*df50*/  PRMT R25, R67.reuse, 0x5432, R3 ;  /* 0x0000543243197816 */ /* 0x040fe40000000003 */
[----:B------:R-:W-:Y:S02]  /*df60*/  PRMT R13, R64, 0x5410, R13 ;  /* 0x00005410400d7816 */ /* 0x000fe4000000000d */
[----:B------:R-:W-:Y:S02]  /*df70*/  PRMT R22, R66, 0x5410, R18 ;  /* 0x0000541042167816 */ /* 0x000fe40000000012 */
[----:B------:R-:W-:Y:S01]  /*df80*/  PRMT R24, R67, 0x5410, R12 ;  /* 0x0000541043187816 */ /* 0x000fe2000000000c */
[----:B------:R-:W-:Y:S01]  /*df90*/  IMAD.U32 R32, R13, 0x10000, RZ ;  /* 0x000100000d207824 */ /* 0x000fe200078e00ff */
[----:B------:R-:W-:-:S02]  /*dfa0*/  SHF.L.U32 R31, R22, 0x10, RZ ;  /* 0x00000010161f7819 */ /* 0x000fc400000006ff */
[----:B------:R-:W-:Y:S01]  /*dfb0*/  LOP3.LUT R33, R14, 0xffff0000, RZ, 0xc0, !PT ;  /* 0xffff00000e217812 */ /* 0x000fe200078ec0ff */
[----:B--2---:R-:W-:-:S04]  /*dfc0*/  IMAD.IADD R0, R2, 0x1, R0 ;  /* 0x0000000102007824 */ /* 0x004fc800078e0200 */
[----:B------:R-:W-:Y:S01]  /*dfd0*/  IMAD.SHL.U32 R28, R0, 0x2, RZ ;  /* 0x00000002001c7824 */ /* 0x000fe200078e00ff */
[----:B---3--:R-:W1:Y:S04]  /*dfe0*/  LDS.128 R8, [R34] ;  /* 0x0000000022087984 */ /* 0x008e680000000c00 */
[----:B------:R-:W2:Y:S01]  /*dff0*/  LDS.128 R4, [R28+0x5100] ;  /* 0x005100001c047984 */ /* 0x000ea20000000c00 */
[----:B------:R-:W-:-:S04]  /*e000*/  SHF.R.U64 R0, R36, 0x10, R37 ;  /* 0x0000001024007819 */ /* 0x000fc80000001225 */
[C---:B------:R-:W-:Y:S02]  /*e010*/  PRMT R16, R65.reuse, 0x5432, R0 ;  /* 0x0000543241107816 */ /* 0x040fe40000000000 */
[----:B------:R-:W-:Y:S02]  /*e020*/  SHF.R.U32.HI R2, RZ, 0x10, R37 ;  /* 0x00000010ff027819 */ /* 0x000fe40000011625 */
[----:B------:R-:W-:Y:S02]  /*e030*/  SHF.L.U32 R30, R16, 0x10, RZ ;  /* 0x00000010101e7819 */ /* 0x000fe400000006ff */
[----:B------:R-:W-:Y:S01]  /*e040*/  PRMT R15, R65, 0x5410, R2 ;  /* 0x00005410410f7816 */ /* 0x000fe20000000002 */
[C---:B-1----:R-:W-:Y:S01]  /*e050*/  IMAD.U32 R20, R10.reuse, 0x10000, RZ ;  /* 0x000100000a147824 */ /* 0x042fe200078e00ff */
[----:B------:R-:W-:Y:S01]  /*e060*/  LOP3.LUT R26, R10, 0xffff0000, RZ, 0xc0, !PT ;  /* 0xffff00000a1a7812 */ /* 0x000fe200078ec0ff */
[C---:B------:R-:W-:Y:S02]  /*e070*/  IMAD.U32 R17, R9.reuse, 0x10000, RZ ;  /* 0x0001000009117824 */ /* 0x040fe400078e00ff */
[----:B--2---:R-:W-:Y:S01]  /*e080*/  IMAD.U32 R10, R4, 0x10000, RZ ;  /* 0x00010000040a7824 */ /* 0x004fe200078e00ff */
[----:B------:R-:W-:Y:S01]  /*e090*/  LOP3.LUT R19, R9, 0xffff0000, RZ, 0xc0, !PT ;  /* 0xffff000009137812 */ /* 0x000fe200078ec0ff */
[----:B------:R-:W-:Y:S01]  /*e0a0*/  IMAD.U32 R18, R8, 0x10000, RZ ;  /* 0x0001000008127824 */ /* 0x000fe200078e00ff */
[----:B------:R-:W-:Y:S01]  /*e0b0*/  LOP3.LUT R9, R4, 0xffff0000, RZ, 0xc0, !PT ;  /* 0xffff000004097812 */ /* 0x000fe200078ec0ff */
[C---:B------:R-:W-:Y:S01]  /*e0c0*/  IMAD.U32 R4, R6.reuse, 0x10000, RZ ;  /* 0x0001000006047824 */ /* 0x040fe200078e00ff */
[----:B------:R-:W-:Y:S01]  /*e0d0*/  LOP3.LUT R3, R6, 0xffff0000, RZ, 0xc0, !PT ;  /* 0xffff000006037812 */ /* 0x000fe200078ec0ff */
[----:B------:R-:W-:-:S02]  /*e0e0*/  FMUL.FTZ R27, R10, R29 ;  /* 0x0000001d0a1b7220 */ /* 0x000fc40000410000 */
[-C--:B------:R-:W-:Y:S01]  /*e0f0*/  FMUL.FTZ R6, R10, R30.reuse ;  /* 0x0000001e0a067220 */ /* 0x080fe20000410000 */
[----:B------:R-:W-:Y:S01]  /*e100*/  LOP3.LUT R21, R8, 0xffff0000, RZ, 0xc0, !PT ;  /* 0xffff000008157812 */ /* 0x000fe200078ec0ff */
[----:B------:R-:W-:Y:S02]  /*e110*/  IMAD.U32 R8, R5, 0x10000, RZ ;  /* 0x0001000005087824 */ /* 0x000fe400078e00ff */
[C---:B------:R-:W-:Y:S02]  /*e120*/  FFMA.FTZ R30, R18.reuse, R30, -R27 ;  /* 0x0000001e121e7223 */ /* 0x040fe4000001081b */
[----:B------:R-:W-:Y:S02]  /*e130*/  IMAD.U32 R2, R7, 0x10000, RZ ;  /* 0x0001000007027824 */ /* 0x000fe400078e00ff */
[----:B------:R-:W-:Y:S02]  /*e140*/  IMAD.U32 R27, R15, 0x10000, RZ ;  /* 0x000100000f1b7824 */ /* 0x000fe400078e00ff */
[----:B------:R-:W-:-:S02]  /*e150*/  FFMA.FTZ R29, R18, R29, R6 ;  /* 0x0000001d121d7223 */ /* 0x000fc40000010006 */
[----:B------:R-:W-:Y:S01]  /*e160*/  IMAD.U32 R18, R24, 0x10000, RZ ;  /* 0x0001000018127824 */ /* 0x000fe200078e00ff */
[----:B------:R-:W-:Y:S01]  /*e170*/  LOP3.LUT R0, R7, 0xffff0000, RZ, 0xc0, !PT ;  /* 0xffff000007007812 */ /* 0x000fe200078ec0ff */
[C---:B------:R-:W-:Y:S01]  /*e180*/  FMUL.FTZ R10, R8.reuse, R32 ;  /* 0x00000020080a7220 */ /* 0x040fe20000410000 */
[----:B------:R-:W-:Y:S01]  /*e190*/  SHF.L.U32 R12, R11, 0x10, RZ ;  /* 0x000000100b0c7819 */ /* 0x000fe200000006ff */
[----:B------:R-:W-:Y:S02]  /*e1a0*/  FMUL.FTZ R7, R8, R27 ;  /* 0x0000001b08077220 */ /* 0x000fe40000410000 */
[C---:B------:R-:W-:Y:S02]  /*e1b0*/  FMUL.FTZ R6, R2.reuse, R31 ;  /* 0x0000001f02067220 */ /* 0x040fe40000410000 */
[----:B------:R-:W-:Y:S02]  /*e1c0*/  FMUL.FTZ R2, R2, R18 ;  /* 0x0000001202027220 */ /* 0x000fe40000410000 */
[----:B------:R-:W-:-:S02]  /*e1d0*/  FFMA.FTZ R27, R17, R27, -R10 ;  /* 0x0000001b111b7223 */ /* 0x000fc4000001080a */
[----:B------:R-:W-:Y:S01]  /*e1e0*/  FFMA.FTZ R17, R17, R32, R7 ;  /* 0x0000002011117223 */ /* 0x000fe20000010007 */
[----:B------:R-:W-:Y:S01]  /*e1f0*/  LOP3.LUT R7, R16, 0xffff0000, RZ, 0xc0, !PT ;  /* 0xffff000010077812 */ /* 0x000fe200078ec0ff */
[C---:B------:R-:W-:Y:S01]  /*e200*/  FFMA.FTZ R14, R12.reuse, R31, R2 ;  /* 0x0000001f0c0e7223 */ /* 0x040fe20000010002 */
[----:B------:R-:W-:Y:S01]  /*e210*/  LOP3.LUT R5, R5, 0xffff0000, RZ, 0xc0, !PT ;  /* 0xffff000005057812 */ /* 0x000fe200078ec0ff */
[----:B------:R-:W-:Y:S01]  /*e220*/  FFMA.FTZ R18, R12, R18, -R6 ;  /* 0x000000120c127223 */ /* 0x000fe20000010806 */
[----:B------:R-:W-:Y:S01]  /*e230*/  LOP3.LUT R15, R15, 0xffff0000, RZ, 0xc0, !PT ;  /* 0xffff00000f0f7812 */ /* 0x000fe200078ec0ff */
[----:B------:R-:W-:Y:S01]  /*e240*/  FMUL.FTZ R2, R9, R33 ;  /* 0x0000002109027220 */ /* 0x000fe20000410000 */
[----:B------:R-:W-:Y:S01]  /*e250*/  LOP3.LUT R12, R13, 0xffff0000, RZ, 0xc0, !PT ;  /* 0xffff00000d0c7812 */ /* 0x000fe200078ec0ff */
[----:B------:R-:W-:Y:S02]  /*e260*/  IMAD.U32 R31, R23, 0x10000, RZ ;  /* 0x00010000171f7824 */ /* 0x000fe400078e00ff */
[----:B------:R-:W-:-:S02]  /*e270*/  FFMA.FTZ R8, R21, R7, -R2 ;  /* 0x0000000715087223 */ /* 0x000fc40000010802 */
[----:B------:R-:W-:Y:S02]  /*e280*/  FMUL.FTZ R6, R9, R7 ;  /* 0x0000000709067220 */ /* 0x000fe40000410000 */
[----:B------:R-:W-:Y:S02]  /*e290*/  FMUL.FTZ R2, R5, R15 ;  /* 0x0000000f05027220 */ /* 0x000fe40000410000 */
[----:B------:R-:W-:Y:S02]  /*e2a0*/  IMAD.U32 R10, R25, 0x10000, RZ ;  /* 0x00010000190a7824 */ /* 0x000fe400078e00ff */
[-C--:B------:R-:W-:Y:S02]  /*e2b0*/  FMUL.FTZ R7, R5, R12.reuse ;  /* 0x0000000c05077220 */ /* 0x080fe40000410000 */
[----:B------:R-:W-:Y:S01]  /*e2c0*/  FMUL.FTZ R5, R4, R31 ;  /* 0x0000001f04057220 */ /* 0x000fe20000410000 */
[----:B------:R-:W-:Y:S01]  /*e2d0*/  LOP3.LUT R16, R23, 0xffff0000, RZ, 0xc0, !PT ;  /* 0xffff000017107812 */ /* 0x000fe200078ec0ff */
[----:B------:R-:W-:-:S02]  /*e2e0*/  FFMA.FTZ R12, R19, R12, R2 ;  /* 0x0000000c130c7223 */ /* 0x000fc40000010002 */
[----:B------:R-:W-:Y:S01]  /*e2f0*/  FFMA.FTZ R13, R21, R33, R6 ;  /* 0x00000021150d7223 */ /* 0x000fe20000010006 */
[----:B------:R-:W-:Y:S01]  /*e300*/  LOP3.LUT R6, R25, 0xffff0000, RZ, 0xc0, !PT ;  /* 0xffff000019067812 */ /* 0x000fe200078ec0ff */
[----:B------:R-:W-:Y:S01]  /*e310*/  FFMA.FTZ R9, R19, R15, -R7 ;  /* 0x0000000f13097223 */ /* 0x000fe20000010807 */
[----:B------:R-:W-:Y:S01]  /*e320*/  LOP3.LUT R15, R22, 0xffff0000, RZ, 0xc0, !PT ;  /* 0xffff0000160f7812 */ /* 0x000fe200078ec0ff */
[-C--:B------:R-:W-:Y:S02]  /*e330*/  FMUL.FTZ R2, R4, R10.reuse ;  /* 0x0000000a04027220 */ /* 0x080fe40000410000 */
[----:B------:R-:W-:Y:S01]  /*e340*/  FFMA.FTZ R10, R20, R10, -R5 ;  /* 0x0000000a140a7223 */ /* 0x000fe20000010805 */
[----:B------:R-:W-:Y:S01]  /*e350*/  LOP3.LUT R5, R24, 0xffff0000, RZ, 0xc0, !PT ;  /* 0xffff000018057812 */ /* 0x000fe200078ec0ff */
[----:B------:R-:W-:Y:S01]  /*e360*/  FFMA.FTZ R7, R20, R31, R2 ;  /* 0x0000001f14077223 */ /* 0x000fe20000010002 */
[----:B------:R-:W-:Y:S01]  /*e370*/  LOP3.LUT R11, R11, 0xffff0000, RZ, 0xc0, !PT ;  /* 0xffff00000b0b7812 */ /* 0x000fe200078ec0ff */
[----:B------:R-:W-:-:S02]  /*e380*/  FMUL.FTZ R4, R3, R16 ;  /* 0x0000001003047220 */ /* 0x000fc40000410000 */
[-C--:B------:R-:W-:Y:S02]  /*e390*/  FMUL.FTZ R3, R3, R6.reuse ;  /* 0x0000000603037220 */ /* 0x080fe40000410000 */
[C---:B------:R-:W-:Y:S02]  /*e3a0*/  FMUL.FTZ R2, R0.reuse, R15 ;  /* 0x0000000f00027220 */ /* 0x040fe40000410000 */
[-C--:B------:R-:W-:Y:S02]  /*e3b0*/  FMUL.FTZ R0, R0, R5.reuse ;  /* 0x0000000500007220 */ /* 0x080fe40000410000 */
[C---:B------:R-:W-:Y:S02]  /*e3c0*/  FFMA.FTZ R6, R26.reuse, R6, -R4 ;  /* 0x000000061a067223 */ /* 0x040fe40000010804 */
[----:B------:R-:W-:Y:S02]  /*e3d0*/  FFMA.FTZ R3, R26, R16, R3 ;  /* 0x000000101a037223 */ /* 0x000fe40000010003 */
[----:B------:R-:W-:-:S02]  /*e3e0*/  FFMA.FTZ R2, R11, R5, -R2 ;  /* 0x000000050b027223 */ /* 0x000fc40000010802 */
[----:B------:R-:W-:Y:S01]  /*e3f0*/  FFMA.FTZ R0, R11, R15, R0 ;  /* 0x0000000f0b007223 */ /* 0x000fe20000010000 */
[----:B------:R-:W-:Y:S02]  /*e400*/  F2FP.BF16.PACK_AB R10, R6, R10 ;  /* 0x0000000a060a723e */ /* 0x000fe400000010ff */
[----:B------:R-:W-:Y:S02]  /*e410*/  F2FP.BF16.PACK_AB R8, R8, R30 ;  /* 0x0000001e0808723e */ /* 0x000fe400000010ff */
[----:B------:R-:W-:Y:S02]  /*e420*/  F2FP.BF16.PACK_AB R9, R9, R27 ;  /* 0x0000001b0909723e */ /* 0x000fe400000010ff */
[----:B------:R-:W-:Y:S02]  /*e430*/  F2FP.BF16.PACK_AB R6, R3, R7 ;  /* 0x000000070306723e */ /* 0x000fe400000010ff */
[----:B------:R-:W-:Y:S02]  /*e440*/  F2FP.BF16.PACK_AB R11, R2, R18 ;  /* 0x00000012020b723e */ /* 0x000fe400000010ff */
[----:B------:R-:W-:-:S02]  /*e450*/  F2FP.BF16.PACK_AB R4, R13, R29 ;  /* 0x0000001d0d04723e */ /* 0x000fc400000010ff */
[----:B------:R-:W-:Y:S02]  /*e460*/  F2FP.BF16.PACK_AB R5, R12, R17 ;  /* 0x000000110c05723e */ /* 0x000fe400000010ff */
[----:B------:R-:W-:Y:S01]  /*e470*/  F2FP.BF16.PACK_AB R7, R0, R14 ;  /* 0x0000000e0007723e */ /* 0x000fe200000010ff */
[----:B------:R1:W-:Y:S04]  /*e480*/  STS.128 [R34], R8 ;  /* 0x0000000822007388 */ /* 0x0003e80000000c00 */
[----:B------:R1:W-:Y:S02]  /*e490*/  STS.128 [R28+0x5100], R4 ;  /* 0x005100041c007388 */ /* 0x0003e40000000c00 */
.L_x_1031:
[----:B------:R-:W-:Y:S05]  /*e4a0*/  BSYNC B0 ;  /* 0x0000000000007941 */ /* 0x000fea0003800000 */
.L_x_1030:
        /* <DEDUP_REMOVED lines=36> */
[----:B------:R-:W-:Y:S02]  /*e6f0*/  PRMT R16, R72, 0x5432, R0 ;  /* 0x0000543248107816 */ /* 0x000fe40000000000 */
        /* <DEDUP_REMOVED lines=72> */
.L_x_1019:
[----:B------:R-:W-:Y:S05]  /*eb80*/  BSYNC B2 ;  /* 0x0000000000027941 */ /* 0x000fea0003800000 */
.L_x_997:
[----:B-1----:R-:W-:Y:S01]  /*eb90*/  IMAD.WIDE.U32 R30, R70, c[0x0][0x210], RZ ;  /* 0x00008400461e7a25 */ /* 0x002fe200078e00ff */
[----:B------:R-:W-:-:S04]  /*eba0*/  DEPBAR.LE SB0, 0x0 ;  /* 0x000080000000791a */ /* 0x000fc80000000000 */
[----:B------:R-:W-:Y:S01]  /*ebb0*/  IMAD R28, R70, c[0x0][0x214], R31 ;  /* 0x00008500461c7a24 */ /* 0x000fe200078e021f */
[----:B------:R-:W-:Y:S01]  /*ebc0*/  STL.64 [R1+0x20], R30 ;  /* 0x0000201e01007387 */ /* 0x000fe20000100a00 */
[----:B------:R-:W-:Y:S02]  /*ebd0*/  IMAD R0, R90, c[0x0][0x208], RZ ;  /* 0x000082005a007a24 */ /* 0x000fe400078e02ff */
[C---:B---3--:R-:W-:Y:S01]  /*ebe0*/  IMAD.WIDE.U32 R2, R216.reuse, c[0x0][0x208], RZ ;  /* 0x00008200d8027a25 */ /* 0x048fe200078e00ff */
        /* <DEDUP_REMOVED lines=10> */
[----:B------:R-:W-:Y:S04]  /*ec90*/  LDSM.16.M88.4 R4, [R199+0x2000] ;  /* 0x00200000c704783b */ /* 0x000fe80000000200 */
[----:B------:R-:W1:Y:S04]  /*eca0*/  LDSM.16.M88.4 R12, [R192] ;  /* 0x00000000c00c783b */ /* 0x000e680000000200 */
[----:B------:R-:W3:Y:S04]  /*ecb0*/  LDSM.16.M88.4 R8, [R199] ;  /* 0x00000000c708783b */ /* 0x000ee80000000200 */
[----:B------:R-:W4:Y:S04]  /*ecc0*/  LDSM.16.M88.4 R16, [R192+0x800] ;  /* 0x00080000c010783b */ /* 0x000f280000000200 */
[----:B------:R-:W5:Y:S04]  /*ecd0*/  LDSM.16.M88.4 R20, [R192+0x1000] ;  /* 0x00100000c014783b */ /* 0x000f680000000200 */
[----:B------:R-:W4:Y:S01]  /*ece0*/  LDSM.16.M88.4 R24, [R192+0x1800] ;  /* 0x00180000c018783b */ /* 0x000f220000000200 */
[----:B------:R-:W-:-:S03]  /*ecf0*/  LEA R0, P0, R2, c[0x0][0x1f8], 0x1 ;  /* 0x00007e0002007a11 */ /* 0x000fc600078008ff */
[----:B------:R-:W-:Y:S01]  /*ed00*/  LDSM.16.M88.4 R44, [R192+0x2000] ;  /* 0x00200000c02c783b */ /* 0x000fe20000000200 */
[----:B------:R-:W-:-:S03]  /*ed10*/  LEA.HI.X R2, R2, c[0x0][0x1fc], R3, 0x1, P0 ;  /* 0x00007f0002027a11 */ /* 0x000fc600000f0c03 */
[----:B------:R-:W3:Y:S04]  /*ed20*/  SHFL.IDX PT, R3, R0, RZ, 0x181f ;  /* 0x00181fff00037589 */ /* 0x000ee800000e0000 */
[----:B------:R-:W-:Y:S04]  /*ed30*/  LDSM.16.M88.4 R40, [R203] ;  /* 0x00000000cb28783b */ /* 0x000fe80000000200 */
[----:B------:R-:W-:Y:S04]  /*ed40*/  LDSM.16.M88.4 R36, [R207] ;  /* 0x00000000cf24783b */ /* 0x000fe80000000200 */
[----:B------:R-:W-:Y:S01]  /*ed50*/  LDSM.16.M88.4 R32, [R206] ;  /* 0x00000000ce20783b */ /* 0x000fe20000000200 */
[-C--:B-1----:R-:W-:Y:S03]  /*ed60*/  HMMA.16816.F32.BF16 R72, R4, R12.reuse, RZ ;  /* 0x0000000c0448723c */ /* 0x082fe600000418ff */
[----:B------:R-:W-:Y:S04]  /*ed70*/  LDSM.16.M88.4 R28, [R205] ;  /* 0x00000000cd1c783b */ /* 0x000fe80000000200 */
[----:B------:R-:W-:Y:S01]  /*ed80*/  LDSM.16.M88.4 R56, [R204] ;  /* 0x00000000cc38783b */ /* 0x000fe20000000200 */
[----:B---3--:R-:W-:Y:S03]  /*ed90*/  HMMA.16816.F32.BF16 R136, R8, R12, RZ ;  /* 0x0000000c0888723c */ /* 0x008fe600000418ff */
[----:B------:R-:W-:Y:S04]  /*eda0*/  SHFL.IDX PT, R12, R0, 0x1, 0x181f ;  /* 0x00381f00000c7f89 */ /* 0x000fe800000e0000 */
[----:B------:R-:W1:Y:S01]  /*edb0*/  SHFL.IDX PT, R13, R2, RZ, 0x181f ;  /* 0x00181fff020d7589 */ /* 0x000e6200000e0000 */
[-C--:B------:R-:W-:Y:S08]  /*edc0*/  HMMA.16816.F32.BF16 R96, R4, R14.reuse, RZ ;  /* 0x0000000e0460723c */ /* 0x080ff000000418ff */
[----:B------:R-:W-:Y:S01]  /*edd0*/  HMMA.16816.F32.BF16 R160, R8, R14, RZ ;  /* 0x0000000e08a0723c */ /* 0x000fe200000418ff */
[----:B------:R-:W3:Y:S04]  /*ede0*/  SHFL.IDX PT, R14, R0, 0x2, 0x181f ;  /* 0x00581f00000e7f89 */ /* 0x000ee800000e0000 */
[----:B------:R-:W-:Y:S03]  /*edf0*/  SHFL.IDX PT, R15, R0, 0x3, 0x181f ;  /* 0x00781f00000f7f89 */ /* 0x000fe600000e0000 */
[-C--:B----4-:R-:W-:Y:S08]  /*ee00*/  HMMA.16816.F32.BF16 R64, R4, R16.reuse, RZ ;  /* 0x000000100440723c */ /* 0x090ff000000418ff */
[----:B------:R-:W-:Y:S01]  /*ee10*/  HMMA.16816.F32.BF16 R120, R8, R16, RZ ;  /* 0x000000100878723c */ /* 0x000fe200000418ff */
[----:B------:R-:W4:Y:S04]  /*ee20*/  SHFL.IDX PT, R16, R2, 0x1, 0x181f ;  /* 0x00381f0002107f89 */ /* 0x000f2800000e0000 */
[----:B------:R-:W-:Y:S03]  /*ee30*/  SHFL.IDX PT, R17, R0, 0x4, 0x181f ;  /* 0x00981f0000117f89 */ /* 0x000fe600000e0000 */
[-C--:B------:R-:W-:Y:S01]  /*ee40*/  HMMA.16816.F32.BF16 R84, R4, R18.reuse, RZ ;  /* 0x000000120454723c */ /* 0x080fe200000418ff */
[----:B------:R-:W-:Y:S07]  /*ee50*/  SHFL.IDX PT, R0, R2, 0x4, 0x181f ;  /* 0x00981f0002007f89 */ /* 0x000fee00000e0000 */
[----:B------:R-:W-:Y:S01]  /*ee60*/  HMMA.16816.F32.BF16 R164, R8, R18, RZ ;  /* 0x0000001208a4723c */ /* 0x000fe200000418ff */
[----:B------:R-:W1:Y:S04]  /*ee70*/  SHFL.IDX PT, R18, R2, 0x2, 0x181f ;  /* 0x00581f0002127f89 */ /* 0x000e6800000e0000 */
[----:B------:R1:W1:Y:S03]  /*ee80*/  SHFL.IDX PT, R19, R2, 0x3, 0x181f ;  /* 0x00781f0002137f89 */ /* 0x00026600000e0000 */
[-C--:B-----5:R-:W-:Y:S08]  /*ee90*/  HMMA.16816.F32.BF16 R60, R4, R20.reuse, RZ ;  /* 0x00000014043c723c */ /* 0x0a0ff000000418ff */
[----:B------:R-:W-:Y:S07]  /*eea0*/  HMMA.16816.F32.BF16 R104, R8, R20, RZ ;  /* 0x000000140868723c */ /* 0x000fee00000418ff */
[C---:B------:R-:W-:Y:S01]  /*eeb0*/  IMAD.SHL.U32 R21, R248.reuse, 0x2, RZ ;  /* 0x00000002f8157824 */ /* 0x040fe200078e00ff */
[----:B------:R-:W-:Y:S01]  /*eec0*/  HMMA.16816.F32.BF16 R52, R4, R24, RZ ;  /* 0x000000180434723c */ /* 0x000fe200000418ff */
[----:B------:R-:W-:-:S07]  /*eed0*/  SHF.L.U64.HI R20, R248, 0x1, R249 ;  /* 0x00000001f8147819 */ /* 0x000fce00000102f9 */
[----:B------:R-:W-:Y:S07]  /*eee0*/  HMMA.16816.F32.BF16 R48, R8, R24, RZ ;  /* 0x000000180830723c */ /* 0x000fee00000418ff */
[----:B------:R-:W-:Y:S01]  /*eef0*/  IADD3 R24, P0, R3, R21, RZ ;  /* 0x0000001503187210 */ /* 0x000fe20007f1e0ff */
[----:B------:R-:W-:Y:S04]  /*ef00*/  HMMA.16816.F32.BF16 R80, R4, R22, RZ ;  /* 0x000000160450723c */ /* 0x000fe800000418ff */
[----:B-1----:R-:W-:-:S04]  /*ef10*/  IMAD.X R25, R13, 0x1, R20, P0 ;  /* 0x000000010d197824 */ /* 0x002fc800000e0614 */
[----:B------:R-:W-:Y:S01]  /*ef20*/  HMMA.16816.F32.BF16 R148, R8, R22, RZ ;  /* 0x000000160894723c */ /* 0x000fe200000418ff */
[----:B---3--:R-:W-:-:S06]  /*ef30*/  IADD3 R14, P0, R14, R21, RZ ;  /* 0x000000150e0e7210 */ /* 0x008fcc0007f1e0ff */
[-C--:B------:R-:W-:Y:S01]  /*ef40*/  IADD3 R22, P1, R12, R21.reuse, RZ ;  /* 0x000000150c167210 */ /* 0x080fe20007f3e0ff */
[C---:B------:R-:W-:Y:S04]  /*ef50*/  HMMA.16816.F32.BF16 R76, R4.reuse, R44, RZ ;  /* 0x0000002c044c723c */ /* 0x040fe800000418ff */
[--C-:B----4-:R-:W-:Y:S01]  /*ef60*/  IMAD.X R23, R16, 0x1, R20.reuse, P1 ;  /* 0x0000000110177824 */ /* 0x110fe200008e0614 */
[-C--:B------:R-:W-:Y:S01]  /*ef70*/  IADD3 R12, P1, R15, R21.reuse, RZ ;  /* 0x000000150f0c7210 */ /* 0x080fe20007f3e0ff */
[--C-:B------:R-:W-:Y:S01]  /*ef80*/  IMAD.X R15, R18, 0x1, R20.reuse, P0 ;  /* 0x00000001120f7824 */ /* 0x100fe200000e0614 */
[----:B------:R-:W-:Y:S01]  /*ef90*/  IADD3 R2, P0, R17, R21, RZ ;  /* 0x0000001511027210 */ /* 0x000fe20007f1e0ff */
[C---:B------:R-:W-:Y:S02]  /*efa0*/  HMMA.16816.F32.BF16 R132, R4.reuse, R26, RZ ;  /* 0x0000001a0484723c */ /* 0x040fe400000418ff */
[--C-:B------:R-:W-:Y:S01]  /*efb0*/  IMAD.X R13, R19, 0x1, R20.reuse, P1 ;  /* 0x00000001130d7824 */ /* 0x100fe200008e0614 */
[----:B------:R-:W-:Y:S01]  /*efc0*/  ISETP.GE.AND P1, PT, R248, c[0x0][0x1d4], PT ;  /* 0x00007500f8007a0c */ /* 0x000fe20003f26270 */
[----:B------:R-:W-:Y:S01]  /*efd0*/  IMAD.X R3, R0, 0x1, R20, P0 ;  /* 0x0000000100037824 */ /* 0x000fe200000e0614 */
[----:B------:R-:W-:Y:S02]  /*efe0*/  LDSM.16.M88.4 R16, [R202] ;  /* 0x00000000ca10783b */ /* 0x000fe40000000200 */
[C---:B------:R-:W-:Y:S01]  /*eff0*/  ISETP.LT.OR P0, PT, R69.reuse, 0x1, P1 ;  /* 0x000000014500780c */ /* 0x040fe20000f01670 */
[----:B------:R-:W-:Y:S01]  /*f000*/  HMMA.16816.F32.BF16 R128, R4, R46, RZ ;  /* 0x0000002e0480723c */ /* 0x000fe200000418ff */
[----:B------:R-:W1:Y:S11]  /*f010*/  LDSM.16.M88.4 R4, [R202+0x2000] ;  /* 0x00200000ca04783b */ /* 0x000e760000000200 */
[----:B------:R-:W-:Y:S01]  /*f020*/  @!PT LDS RZ, [RZ] ;  /* 0x00000000fffff984 */ /* 0x000fe20000000800 */
[----:B------:R-:W-:Y:S01]  /*f030*/  @!PT LDS RZ, [RZ] ;  /* 0x00000000fffff984 */ /* 0x000fe20000000800 */
[----:B------:R-:W-:Y:S01]  /*f040*/  @!PT LDS RZ, [RZ] ;  /* 0x00000000fffff984 */ /* 0x000fe20000000800 */
[----:B------:R3:W-:Y:S01]  /*f050*/  LDGSTS.E.BYPASS.LTC128B.128 [R210+0x100], [R24.64], !P0 ;  /* 0x0010000018d27fae */ /* 0x0007e2000c101d48 */
[C---:B------:R-:W-:Y:S11]  /*f060*/  ISETP.LT.OR P0, PT, R69.reuse, 0x11, P1 ;  /* 0x000000114500780c */ /* 0x040ff60000f01670 */
[----:B------:R-:W-:Y:S02]  /*f070*/  @!UPT UIADD3 URZ, URZ, URZ, URZ ;  /* 0x0000003f3f3ff290 */ /* 0x000fe4000fffe03f */
[----:B------:R4:W-:Y:S01]  /*f080*/  LDGSTS.E.BYPASS.LTC128B.128 [R210+0x900], [R22.64], !P0 ;  /* 0x0090000016d27fae */ /* 0x0009e2000c101d48 */
[C---:B------:R-:W-:Y:S02]  /*f090*/  ISETP.LT.OR P0, PT, R69.reuse, 0x21, P1 ;  /* 0x000000214500780c */ /* 0x040fe40000f01670 */
[----:B------:R-:W-:-:S11]  /*f0a0*/  ISETP.LT.OR P2, PT, R69, 0x31, P1 ;  /* 0x000000314500780c */ /* 0x000fd60000f41670 */
[----:B------:R5:W-:Y:S01]  /*f0b0*/  LDGSTS.E.BYPASS.LTC128B.128 [R210+0x1100], [R14.64], !P0 ;  /* 0x011000000ed27fae */ /* 0x000be2000c101d48 */
[----:B------:R-:W-:Y:S01]  /*f0c0*/  ISETP.LT.OR P0, PT, R69, 0x41, P1 ;  /* 0x000000414500780c */ /* 0x000fe20000f01670 */
[C---:B-1----:R-:W-:Y:S02]  /*f0d0*/  HMMA.16816.F32.BF16 R116, R4.reuse, R40, R72 ;  /* 0x000000280474723c */ /* 0x042fe40000041848 */
[----:B------:R5:W-:Y:S06]  /*f0e0*/  LDGSTS.E.BYPASS.LTC128B.128 [R210+0x1900], [R12.64], !P2 ;  /* 0x019000000cd27fae */ /* 0x000bec000d101d48 */
[C---:B------:R-:W-:Y:S04]  /*f0f0*/  HMMA.16816.F32.BF16 R112, R4.reuse, R36, R64 ;  /* 0x000000240470723c */ /* 0x040fe80000041840 */
[----:B------:R4:W-:Y:S04]  /*f100*/  LDGSTS.E.BYPASS.LTC128B.128 [R210+0x2100], [R2.64], !P0 ;  /* 0x0210000002d27fae */ /* 0x0009e8000c101d48 */
[----:B------:R-:W-:Y:S01]  /*f110*/  HMMA.16816.F32.BF16 R72, R4, R56, R76 ;  /* 0x000000380448723c */ /* 0x000fe2000004184c */
[----:B------:R-:W0:Y:S07]  /*f120*/  LDGDEPBAR ;  /* 0x00000000000079af */ /* 0x000e2e0000000000 */
[C---:B------:R-:W-:Y:S01]  /*f130*/  HMMA.16816.F32.BF16 R152, R8.reuse, R26, RZ ;  /* 0x0000001a0898723c */ /* 0x040fe200000418ff */
[----:B---3--:R-:W-:Y:S04]  /*f140*/  LDSM.16.M88.4 R24, [R198+0x800] ;  /* 0x00080000c618783b */ /* 0x008fe80000000200 */
[----:B-----5:R-:W-:Y:S03]  /*f150*/  LDSM.16.M88.4 R12, [R200] ;  /* 0x00000000c80c783b */ /* 0x020fe60000000200 */
[C---:B------:R-:W-:Y:S08]  /*f160*/  HMMA.16816.F32.BF16 R140, R8.reuse, R44, RZ ;  /* 0x0000002c088c723c */ /* 0x040ff000000418ff */
[----:B------:R-:W-:Y:S01]  /*f170*/  HMMA.16816.F32.BF16 R144, R8, R46, RZ ;  /* 0x0000002e0890723c */ /* 0x000fe200000418ff */
[----:B------:R-:W-:Y:S04]  /*f180*/  LDSM.16.M88.4 R44, [R198+0x1000] ;  /* 0x00100000c62c783b */ /* 0x000fe80000000200 */
[----:B------:R-:W-:Y:S03]  /*f190*/  LDSM.16.M88.4 R8, [R198] ;  /* 0x00000000c608783b */ /* 0x000fe60000000200 */
[C---:B------:R-:W-:Y:S08]  /*f1a0*/  HMMA.16816.F32.BF16 R108, R4.reuse, R32, R60 ;  /* 0x00000020046c723c */ /* 0x040ff0000004183c */
[C---:B------:R-:W-:Y:S01]  /*f1b0*/  HMMA.16816.F32.BF16 R100, R4.reuse, R28, R52 ;  /* 0x0000001c0464723c */ /* 0x040fe20000041834 */
[----:B------:R-:W-:Y:S07]  /*f1c0*/  LDSM.16.M88.4 R52, [R198+0x1800] ;  /* 0x00180000c634783b */ /* 0x000fee0000000200 */
[C---:B------:R-:W-:Y:S08]  /*f1d0*/  HMMA.16816.F32.BF16 R96, R4.reuse, R42, R96 ;  /* 0x0000002a0460723c */ /* 0x040ff00000041860 */
[C---:B------:R-:W-:Y:S08]  /*f1e0*/  HMMA.16816.F32.BF16 R84, R4.reuse, R38, R84 ;  /* 0x000000260454723c */ /* 0x040ff00000041854 */
[C---:B------:R-:W-:Y:S08]  /*f1f0*/  HMMA.16816.F32.BF16 R80, R4.reuse, R34, R80 ;  /* 0x000000220450723c */ /* 0x040ff00000041850 */
[C---:B------:R-:W-:Y:S08]  /*f200*/  HMMA.16816.F32.BF16 R76, R4.reuse, R30, R132 ;  /* 0x0000001e044c723c */ /* 0x040ff00000041884 */
[----:B------:R-:W-:Y:S01]  /*f210*/  HMMA.16816.F32.BF16 R64, R4, R58, R128 ;  /* 0x0000003a0440723c */ /* 0x000fe20000041880 */
[----:B------:R-:W1:Y:S07]  /*f220*/  LDSM.16.M88.4 R4, [R200+0x2000] ;  /* 0x00200000c804783b */ /* 0x000e6e0000000200 */
[C---:B------:R-:W-:Y:S01]  /*f230*/  HMMA.16816.F32.BF16 R168, R16.reuse, R28, R48 ;  /* 0x0000001c10a8723c */ /* 0x040fe20000041830 */
[----:B------:R-:W3:Y:S07]  /*f240*/  LDSM.16.M88.4 R48, [R198+0x2000] ;  /* 0x00200000c630783b */ /* 0x000eee0000000200 */
        /* <DEDUP_REMOVED lines=11> */
[----:B------:R-:W-:Y:S01]  /*f300*/  HMMA.16816.F32.BF16 R148, R16, R58, R144 ;  /* 0x0000003a1094723c */ /* 0x000fe20000041890 */
[----:B------:R-:W-:Y:S07]  /*f310*/  LDSM.16.M88.4 R16, [R195+0x2000] ;  /* 0x00200000c310783b */ /* 0x000fee0000000200 */
[C---:B-1----:R-:W-:Y:S08]  /*f320*/  HMMA.16816.F32.BF16 R140, R4.reuse, R24, R112 ;  /* 0x00000018048c723c */ /* 0x042ff00000041870 */
[C---:B------:R-:W-:Y:S08]  /*f330*/  HMMA.16816.F32.BF16 R132, R4.reuse, R44, R108 ;  /* 0x0000002c0484723c */ /* 0x040ff0000004186c */
[C---:B------:R-:W-:Y:S08]  /*f340*/  HMMA.16816.F32.BF16 R144, R4.reuse, R8, R116 ;  /* 0x000000080490723c */ /* 0x040ff00000041874 */
[C---:B------:R-:W-:Y:S08]  /*f350*/  HMMA.16816.F32.BF16 R120, R4.reuse, R52, R100 ;  /* 0x000000340478723c */ /* 0x040ff00000041864 */
[C---:B------:R-:W-:Y:S08]  /*f360*/  HMMA.16816.F32.BF16 R112, R4.reuse, R10, R96 ;  /* 0x0000000a0470723c */ /* 0x040ff00000041860 */
[C---:B------:R-:W-:Y:S08]  /*f370*/  HMMA.16816.F32.BF16 R108, R4.reuse, R26, R84 ;  /* 0x0000001a046c723c */ /* 0x040ff00000041854 */
[C---:B---3--:R-:W-:Y:S08]  /*f380*/  HMMA.16816.F32.BF16 R116, R4.reuse, R48, R72 ;  /* 0x000000300474723c */ /* 0x048ff00000041848 */
[C---:B------:R-:W-:Y:S08]  /*f390*/  HMMA.16816.F32.BF16 R100, R4.reuse, R46, R80 ;  /* 0x0000002e0464723c */ /* 0x040ff00000041850 */
[C---:B------:R-:W-:Y:S08]  /*f3a0*/  HMMA.16816.F32.BF16 R96, R4.reuse, R54, R76 ;  /* 0x000000360460723c */ /* 0x040ff0000004184c */
[----:B------:R-:W-:Y:S01]  /*f3b0*/  HMMA.16816.F32.BF16 R84, R4, R50, R64 ;  /* 0x000000320454723c */ /* 0x000fe20000041840 */
[----:B------:R-:W1:Y:S07]  /*f3c0*/  LDSM.16.M88.4 R4, [R201+0x2000] ;  /* 0x00200000c904783b */ /* 0x000e6e0000000200 */
[C---:B------:R-:W-:Y:S08]  /*f3d0*/  HMMA.16816.F32.BF16 R80, R12.reuse, R8, R60 ;  /* 0x000000080c50723c */ /* 0x040ff0000004183c */
[C---:B------:R-:W-:Y:S01]  /*f3e0*/  HMMA.16816.F32.BF16 R76, R12.reuse, R10, R40 ;  /* 0x0000000a0c4c723c */ /* 0x040fe20000041828 */
[----:B------:R-:W3:Y:S07]  /*f3f0*/  LDSM.16.M88.4 R8, [R201] ;  /* 0x00000000c908783b */ /* 0x000eee0000000200 */
[C---:B------:R-:W-:Y:S08]  /*f400*/  HMMA.16816.F32.BF16 R72, R12.reuse, R24, R128 ;  /* 0x000000180c48723c */ /* 0x040ff00000041880 */
[----:B------:R-:W-:Y:S01]  /*f410*/  HMMA.16816.F32.BF16 R64, R12, R26, R104 ;  /* 0x0000001a0c40723c */ /* 0x000fe20000041868 */
[----:B------:R-:W5:Y:S01]  /*f420*/  LDSM.16.M88.4 R24, [R195+0x1800] ;  /* 0x00180000c318783b */ /* 0x000f620000000200 */
[----:B--2---:R-:W-:Y:S01]  /*f430*/  ISETP.GT.AND P0, PT, R94, R70, PT ;  /* 0x000000465e00720c */ /* 0x004fe20003f04270 */
[----:B------:R-:W-:-:S05]  /*f440*/  DEPBAR.LE SB0, 0x0 ;  /* 0x000080000000791a */ /* 0x000fca0000000000 */
        /* <DEDUP_REMOVED lines=8> */
[C---:B------:R-:W-:Y:S08]  /*f4d0*/  HMMA.16816.F32.BF16 R144, R4.reuse, R38, R112 ;  /* 0x000000260490723c */ /* 0x040ff00000041870 */
[C---:B------:R-:W-:Y:S08]  /*f4e0*/  HMMA.16816.F32.BF16 R140, R4.reuse, R32, R140 ;  /* 0x00000020048c723c */ /* 0x040ff0000004188c */
[----:B------:R-:W-:Y:S08]  /*f4f0*/  HMMA.16816.F32.BF16 R136, R4, R34, R108 ;  /* 0x000000220488723c */ /* 0x000ff0000004186c */
[C---:B---3--:R-:W-:Y:S08]  /*f500*/  HMMA.16816.F32.BF16 R72, R8.reuse, R32, R72 ;  /* 0x000000200848723c */ /* 0x048ff00000041848 */
[----:B------:R-:W-:Y:S08]  /*f510*/  HMMA.16816.F32.BF16 R64, R8, R34, R64 ;  /* 0x000000220840723c */ /* 0x000ff00000041840 */
[C---:B------:R-:W-:Y:S08]  /*f520*/  HMMA.16816.F32.BF16 R132, R4.reuse, R28, R132 ;  /* 0x0000001c0484723c */ /* 0x040ff00000041884 */
[C---:B------:R-:W-:Y:S08]  /*f530*/  HMMA.16816.F32.BF16 R128, R4.reuse, R30, R100 ;  /* 0x0000001e0480723c */ /* 0x040ff00000041864 */
[C---:B-----5:R-:W-:Y:S08]  /*f540*/  HMMA.16816.F32.BF16 R120, R4.reuse, R24, R120 ;  /* 0x000000180478723c */ /* 0x060ff00000041878 */
        /* <DEDUP_REMOVED lines=42> */
.L_x_1225:
[----:B------:R-:W-:Y:S05]  /*f7f0*/  BRA.DIV ~URZ, `(.L_x_1035) ;  /* 0x000176227f007947 */ /* 0x000fea000b800000 */
[----:B------:R-:W3:Y:S01]  /*f800*/  SHFL.IDX PT, R2, R0, RZ, 0x181f ;  /* 0x00181fff00027589 */ /* 0x000ee200000e0000 */
[----:B------:R-:W-:-:S03]  /*f810*/  LOP3.LUT P3, RZ, R208, 0x100, RZ, 0xc0, !PT ;  /* 0x00000100d0ff7812 */ /* 0x000fc6000786c0ff */
        /* <DEDUP_REMOVED lines=20> */
.L_x_1226:
[----:B---3--:R-:W-:Y:S02]  /*f960*/  LOP3.LUT P1, RZ, R208, 0x100, RZ, 0xc0, !PT ;  /* 0x00000100d0ff7812 */ /* 0x008fe4000782c0ff */
[----:B--2---:R-:W-:-:S05]  /*f970*/  IADD3 R2, P0, R0, R21, RZ ;  /* 0x0000001500027210 */ /* 0x004fca0007f1e0ff */
[----:B-1----:R-:W-:-:S06]  /*f980*/  IMAD.X R3, R4, 0x1, R20, P0 ;  /* 0x0000000104037824 */ /* 0x002fcc00000e0614 */
[----:B------:R-:W-:Y:S01]  /*f990*/  @!PT LDS RZ, [RZ] ;  /* 0x00000000fffff984 */ /* 0x000fe20000000800 */
[----:B------:R-:W-:Y:S01]  /*f9a0*/  @!PT LDS RZ, [RZ] ;  /* 0x00000000fffff984 */ /* 0x000fe20000000800 */
[----:B------:R-:W-:Y:S01]  /*f9b0*/  @!PT LDS RZ, [RZ] ;  /* 0x00000000fffff984 */ /* 0x000fe20000000800 */
[----:B------:R1:W-:Y:S02]  /*f9c0*/  LDGSTS.E.BYPASS.LTC128B.128 [R210+0x4900], [R2.64], !P1 ;  /* 0x0490000002d27fae */ /* 0x0003e4000c901d48 */
.L_x_1033:
[----:B----4-:R-:W-:Y:S05]  /*f9d0*/  BSYNC B0 ;  /* 0x0000000000007941 */ /* 0x010fea0003800000 */
.L_x_1032:
[----:B-1----:R-:W2:Y:S01]  /*f9e0*/  LDL R2, [R1+0x44] ;  /* 0x0000440001027983 */ /* 0x002ea20000100800 */
[----:B------:R-:W-:-:S03]  /*f9f0*/  IMAD.MOV.U32 R3, RZ, RZ, c[0x0][0x2c4] ;  /* 0x0000b100ff037624 */ /* 0x000fc600078e00ff */
[----:B------:R-:W2:Y:S04]  /*fa00*/  LDL R0, [R1+0x4c] ;  /* 0x00004c0001007983 */ /* 0x000ea80000100800 */
[----:B------:R-:W3:Y:S01]  /*fa10*/  LDL R4, [R1+0x4] ;  /* 0x0000040001047983 */ /* 0x000ee20000100800 */
[----:B------:R-:W-:Y:S01]  /*fa20*/  ISETP.NE.AND P0, PT, R3, 0x1, PT ;  /* 0x000000010300780c */ /* 0x000fe20003f05270 */
[----:B------:R-:W-:Y:S02]  /*fa30*/  ULDC UR4, c[0x0][0x324] ;  /* 0x0000c90000047ab9 */ /* 0x000fe40000000800 */
[----:B------:R-:W-:Y:S01]  /*fa40*/  ULOP3.LUT UR4, URZ, UR4, URZ, 0x33, !UPT ;  /* 0x000000043f047292 */ /* 0x000fe2000f8e333f */
[----:B------:R-:W0:Y:S01]  /*fa50*/  LDGDEPBAR ;  /* 0x00000000000079af */ /* 0x000e220000000000 */
[----:B--2---:R-:W-:Y:S01]  /*fa60*/  IMAD.IADD R0, R0, 0x1, R2 ;  /* 0x0000000100007824 */ /* 0x004fe200078e0202 */
[----:B---3--:R-:W-:-:S07]  /*fa70*/  IADD3 R2, -R4, 0x1, R92 ;  /* 0x0000000104027810 */ /* 0x008fce0007ffe15c */
[----:B------:R-:W-:Y:S01]  /*fa80*/  @P0 IMAD.HI.U32 R3, R0, c[0x0][0x2c8], RZ ;  /* 0x0000b20000030a27 */ /* 0x000fe200078e00ff */
[----:B------:R-:W-:-:S03]  /*fa90*/  IADD3 R11, -R4, R68, RZ ;  /* 0x00000044040b7210 */ /* 0x000fc60007ffe1ff */
[----:B------:R-:W-:Y:S01]  /*faa0*/  IMAD.MOV.U32 R7, RZ, RZ, R0 ;  /* 0x000000ffff077224 */ /* 0x000fe200078e0000 */
[----:B------:R-:W-:Y:S01]  /*fab0*/  IADD3 R0, R2, -R252, RZ ;  /* 0x800000fc02007210 */ /* 0x000fe20007ffe0ff */
[----:B------:R-:W-:Y:S01]  /*fac0*/  IMAD.IADD R10, R92, 0x1, -R4 ;  /* 0x000000015c0a7824 */ /* 0x000fe200078e0a04 */
[----:B------:R-:W-:Y:S02]  /*fad0*/  @P0 SHF.R.U32.HI R7, RZ, c[0x0][0x2cc], R3 ;  /* 0x0000b300ff070a19 */ /* 0x000fe40000011603 */
[C---:B------:R-:W-:Y:S02]  /*fae0*/  IADD3 R9, R0.reuse, UR4, RZ ;  /* 0x0000000400097c10 */ /* 0x040fe4000fffe0ff */
[----:B------:R-:W-:Y:S01]  /*faf0*/  IADD3 R8, R0, c[0x0][0x328], RZ ;  /* 0x0000ca0000087a10 */ /* 0x000fe20007ffe0ff */
[----:B------:R-:W-:Y:S05]  /*fb00*/  BRA.DIV ~URZ, `(.L_x_1036) ;  /* 0x000178027f007947 */ /* 0x000fea000b800000 */
[----:B------:R1:W2:Y:S02]  /*fb10*/  SHFL.IDX PT, R2, R7, RZ, 0x1c1f ;  /* 0x001c1fff07027589 */ /* 0x0002a400000e0000 */
.L_x_1227:
[----:B------:R-:W-:Y:S01]  /*fb20*/  IMAD.MOV.U32 R0, RZ, RZ, c[0x0][0x32c] ;  /* 0x0000cb00ff007624 */ /* 0x000fe200078e00ff */
[----:B--2---:R-:W-:-:S04]  /*fb30*/  IADD3 R3, R8, R2, RZ ;  /* 0x0000000208037210 */ /* 0x004fc80007ffe0ff */
[----:B------:R-:W-:Y:S01]  /*fb40*/  ISETP.GE.AND P0, PT, R0, 0x1, PT ;  /* 0x000000010000780c */ /* 0x000fe20003f06270 */
[----:B------:R-:W-:Y:S01]  /*fb50*/  IMAD.IADD R0, R9, 0x1, R2 ;  /* 0x0000000109007824 */ /* 0x000fe200078e0202 */
[----:B------:R-:W-:-:S11]  /*fb60*/  IMNMX R4, R10, R3, PT ;  /* 0x000000030a047217 */ /* 0x000fd60003800200 */
[----:B------:R-:W-:Y:S05]  /*fb70*/  @!P0 BRA `(.L_x_1037) ;  /* 0x0000015000008947 */ /* 0x000fea0003800000 */
[----:B------:R-:W2:Y:S01]  /*fb80*/  LDL R5, [R1] ;  /* 0x0000000001057983 */ /* 0x000ea20000100800 */
[----:B------:R-:W-:Y:S01]  /*fb90*/  BSSY B0, `(.L_x_1038) ;  /* 0x000000f000007945 */ /* 0x000fe20003800000 */
[----:B--2---:R-:W-:-:S04]  /*fba0*/  IADD3 R2, -R252, R5, R2 ;  /* 0x00000005fc027210 */ /* 0x004fc80007ffe102 */
        /* <DEDUP_REMOVED lines=9> */
.L_x_1039:
[----:B------:R-:W-:-:S04]  /*fc40*/  MOV R3, c[0x0][0x32c] ;  /* 0x0000cb0000037a02 */ /* 0x000fc80000000f00 */
[----:B------:R-:W-:-:S13]  /*fc50*/  ISETP.NE.AND P0, PT, R3, 0x1, PT ;  /* 0x000000010300780c */ /* 0x000fda0003f05270 */
[----:B------:R-:W-:-:S05]  /*fc60*/  @P0 IMAD.HI.U32 R3, R2, c[0x0][0x330], RZ ;  /* 0x0000cc0002030a27 */ /* 0x000fca00078e00ff */
[----:B------:R-:W-:Y:S02]  /*fc70*/  @P0 SHF.R.U32.HI R2, RZ, c[0x0][0x334], R3 ;  /* 0x0000cd00ff020a19 */ /* 0x000fe40000011603 */
.L_x_1040:
[----:B------:R-:W-:Y:S05]  /*fc80*/  BSYNC B0 ;  /* 0x0000000000007941 */ /* 0x000fea0003800000 */
.L_x_1038:
[----:B------:R-:W-:-:S05]  /*fc90*/  IMAD R2, R2, c[0x0][0x32c], R11 ;  /* 0x0000cb0002027a24 */ /* 0x000fca00078e020b */
[----:B------:R-:W-:Y:S02]  /*fca0*/  IADD3 R3, R2, c[0x0][0x32c], RZ ;  /* 0x0000cb0002037a10 */ /* 0x000fe40007ffe0ff */
[----:B------:R-:W-:Y:S02]  /*fcb0*/  IMNMX R0, R0, R2, !PT ;  /* 0x0000000200007217 */ /* 0x000fe40007800200 */
[----:B------:R-:W-:Y:S02]  /*fcc0*/  IMNMX R4, R4, R3, PT ;  /* 0x0000000304047217 */ /* 0x000fe40003800200 */
.L_x_1037:
[----:B------:R-:W-:Y:S05]  /*fcd0*/  BRA.DIV ~URZ, `(.L_x_1041) ;  /* 0x000176a27f007947 */ /* 0x000fea000b800000 */
[----:B------:R2:W3:Y:S02]  /*fce0*/  SHFL.IDX PT, R2, R7, 0x1, 0x1c1f ;  /* 0x003c1f0007027f89 */ /* 0x0004e400000e0000 */
.L_x_1228:
[----:B------:R-:W-:Y:S02]  /*fcf0*/  IMAD.MOV.U32 R3, RZ, RZ, c[0x0][0x32c] ;  /* 0x0000cb00ff037624 */ /* 0x000fe400078e00ff */
[----:B---3--:R-:W-:-:S03]  /*fd00*/  IMAD.IADD R5, R9, 0x1, R2 ;  /* 0x0000000109057824 */ /* 0x008fc600078e0202 */
[----:B------:R-:W-:Y:S02]  /*fd10*/  ISETP.GE.AND P0, PT, R3, 0x1, PT ;  /* 0x000000010300780c */ /* 0x000fe40003f06270 */
[----:B------:R-:W-:-:S04]  /*fd20*/  IADD3 R3, R8, R2, RZ ;  /* 0x0000000208037210 */ /* 0x000fc80007ffe0ff */
[----:B------:R-:W-:-:S07]  /*fd30*/  IMNMX R6, R10, R3, PT ;  /* 0x000000030a067217 */ /* 0x000fce0003800200 */
[----:B------:R-:W-:Y:S05]  /*fd40*/  @!P0 BRA `(.L_x_1042) ;  /* 0x0000015000008947 */ /* 0x000fea0003800000 */
[----:B------:R-:W3:Y:S01]  /*fd50*/  LDL R12, [R1] ;  /* 0x00000000010c7983 */ /* 0x000ee20000100800 */
[----:B------:R-:W-:Y:S01]  /*fd60*/  BSSY B0, `(.L_x_1043) ;  /* 0x000000f000007945 */ /* 0x000fe20003800000 */
[----:B---3--:R-:W-:-:S04]  /*fd70*/  IADD3 R2, -R252, R12, R2 ;  /* 0x0000000cfc027210 */ /* 0x008fc80007ffe102 */
        /* <DEDUP_REMOVED lines=9> */
.L_x_1044:
[----:B------:R-:W-:-:S04]  /*fe10*/  MOV R3, c[0x0][0x32c] ;  /* 0x0000cb0000037a02 */ /* 0x000fc80000000f00 */
[----:B------:R-:W-:-:S13]  /*fe20*/  ISETP.NE.AND P0, PT, R3, 0x1, PT ;  /* 0x000000010300780c */ /* 0x000fda0003f05270 */
[----:B------:R-:W-:-:S05]  /*fe30*/  @P0 IMAD.HI.U32 R3, R2, c[0x0][0x330], RZ ;  /* 0x0000cc0002030a27 */ /* 0x000fca00078e00ff */
[----:B------:R-:W-:Y:S02]  /*fe40*/  @P0 SHF.R.U32.HI R2, RZ, c[0x0][0x334], R3 ;  /* 0x0000cd00ff020a19 */ /* 0x000fe40000011603 */
.L_x_1045:
[----:B------:R-:W-:Y:S05]  /*fe50*/  BSYNC B0 ;  /* 0x0000000000007941 */ /* 0x000fea0003800000 */
.L_x_1043:
[----:B------:R-:W-:-:S05]  /*fe60*/  IMAD R2, R2, c[0x0][0x32c], R11 ;  /* 0x0000cb0002027a24 */ /* 0x000fca00078e020b */
[----:B------:R-:W-:Y:S02]  /*fe70*/  IADD3 R3, R2, c[0x0][0x32c], RZ ;  /* 0x0000cb0002037a10 */ /* 0x000fe40007ffe0ff */
[----:B------:R-:W-:Y:S02]  /*fe80*/  IMNMX R5, R5, R2, !PT ;  /* 0x0000000205057217 */ /* 0x000fe40007800200 */
[----:B------:R-:W-:Y:S02]  /*fe90*/  IMNMX R6, R6, R3, PT ;  /* 0x0000000306067217 */ /* 0x000fe40003800200 */
.L_x_1042:
        /* <DEDUP_REMOVED lines=110> */
.L_x_1229:
[----:B------:R-:W-:Y:S01]  /*10580*/  IMAD.MOV.U32 R0, RZ, RZ, c[0x0][0x32c] ;  /* 0x0000cb00ff007624 */ /* 0x000fe200078e00ff */
[----:B----4-:R-:W-:-:S04]  /*10590*/  IADD3 R2, R8, R3, RZ ;  /* 0x0000000308027210 */ /* 0x010fc80007ffe0ff */
[----:B------:R-:W-:Y:S01]  /*105a0*/  ISETP.GE.AND P0, PT, R0, 0x1, PT ;  /* 0x000000010000780c */ /* 0x000fe20003f06270 */
[----:B------:R-:W-:Y:S01]  /*105b0*/  IMAD.IADD R0, R9, 0x1, R3 ;  /* 0x0000000109007824 */ /* 0x000fe200078e0203 */
[----:B------:R-:W-:-:S11]  /*105c0*/  IMNMX R2, R10, R2, PT ;  /* 0x000000020a027217 */ /* 0x000fd60003800200 */
[----:B------:R-:W-:Y:S05]  /*105d0*/  @!P0 BRA `(.L_x_1047) ;  /* 0x0000015000008947 */ /* 0x000fea0003800000 */
[----:B------:R-:W4:Y:S01]  /*105e0*/  LDL R4, [R1] ;  /* 0x0000000001047983 */ /* 0x000f220000100800 */
[----:B------:R-:W-:Y:S01]  /*105f0*/  BSSY B0, `(.L_x_1048) ;  /* 0x000000f000007945 */ /* 0x000fe20003800000 */
[----:B----4-:R-:W-:-:S04]  /*10600*/  IADD3 R3, -R252, R4, R3 ;  /* 0x00000004fc037210 */ /* 0x010fc80007ffe103 */
        /* <DEDUP_REMOVED lines=9> */
.L_x_1049:
[----:B------:R-:W-:-:S04]  /*106a0*/  MOV R4, c[0x0][0x32c] ;  /* 0x0000cb0000047a02 */ /* 0x000fc80000000f00 */
[----:B------:R-:W-:-:S13]  /*106b0*/  ISETP.NE.AND P0, PT, R4, 0x1, PT ;  /* 0x000000010400780c */ /* 0x000fda0003f05270 */
[----:B------:R-:W-:-:S05]  /*106c0*/  @P0 IMAD.HI.U32 R4, R3, c[0x0][0x330], RZ ;  /* 0x0000cc0003040a27 */ /* 0x000fca00078e00ff */
[----:B------:R-:W-:Y:S02]  /*106d0*/  @P0 SHF.R.U32.HI R3, RZ, c[0x0][0x334], R4 ;  /* 0x0000cd00ff030a19 */ /* 0x000fe40000011604 */
.L_x_1050:
[----:B------:R-:W-:Y:S05]  /*106e0*/  BSYNC B0 ;  /* 0x0000000000007941 */ /* 0x000fea0003800000 */
.L_x_1048:
[----:B------:R-:W-:-:S05]  /*106f0*/  IMAD R3, R3, c[0x0][0x32c], R11 ;  /* 0x0000cb0003037a24 */ /* 0x000fca00078e020b */
[----:B------:R-:W-:Y:S02]  /*10700*/  IADD3 R4, R3, c[0x0][0x32c], RZ ;  /* 0x0000cb0003047a10 */ /* 0x000fe40007ffe0ff */
[----:B------:R-:W-:Y:S02]  /*10710*/  IMNMX R0, R0, R3, !PT ;  /* 0x0000000300007217 */ /* 0x000fe40007800200 */
[----:B------:R-:W-:Y:S02]  /*10720*/  IMNMX R2, R2, R4, PT ;  /* 0x0000000402027217 */ /* 0x000fe40003800200 */
.L_x_1047:
        /* <DEDUP_REMOVED lines=151> */
.L_x_1230:
[----:B------:R-:W-:Y:S01]  /*110a0*/  IMAD.MOV.U32 R0, RZ, RZ, c[0x0][0x32c] ;  /* 0x0000cb00ff007624 */ /* 0x000fe200078e00ff */
[----:B-1----:R-:W-:-:S04]  /*110b0*/  IADD3 R2, R8, R3, RZ ;  /* 0x0000000308027210 */ /* 0x002fc80007ffe0ff */
[----:B------:R-:W-:Y:S01]  /*110c0*/  ISETP.GE.AND P0, PT, R0, 0x1, PT ;  /* 0x000000010000780c */ /* 0x000fe20003f06270 */
[----:B------:R-:W-:Y:S01]  /*110d0*/  IMAD.IADD R0, R9, 0x1, R3 ;  /* 0x0000000109007824 */ /* 0x000fe200078e0203 */
[----:B------:R-:W-:-:S11]  /*110e0*/  IMNMX R2, R10, R2, PT ;  /* 0x000000020a027217 */ /* 0x000fd60003800200 */
[----:B------:R-:W-:Y:S05]  /*110f0*/  @!P0 BRA `(.L_x_1052) ;  /* 0x0000015000008947 */ /* 0x000fea0003800000 */
[----:B------:R-:W5:Y:S01]  /*11100*/  LDL R4, [R1] ;  /* 0x0000000001047983 */ /* 0x000f620000100800 */
[----:B------:R-:W-:Y:S01]  /*11110*/  BSSY B0, `(.L_x_1053) ;  /* 0x000000f000007945 */ /* 0x000fe20003800000 */
[----:B-----5:R-:W-:-:S04]  /*11120*/  IADD3 R3, -R252, R4, R3 ;  /* 0x00000004fc037210 */ /* 0x020fc80007ffe103 */
        /* <DEDUP_REMOVED lines=9> */
.L_x_1054:
[----:B------:R-:W-:-:S04]  /*111c0*/  MOV R4, c[0x0][0x32c] ;  /* 0x0000cb0000047a02 */ /* 0x000fc80000000f00 */
[----:B------:R-:W-:-:S13]  /*111d0*/  ISETP.NE.AND P0, PT, R4, 0x1, PT ;  /* 0x000000010400780c */ /* 0x000fda0003f05270 */
[----:B------:R-:W-:-:S05]  /*111e0*/  @P0 IMAD.HI.U32 R4, R3, c[0x0][0x330], RZ ;  /* 0x0000cc0003040a27 */ /* 0x000fca00078e00ff */
[----:B------:R-:W-:Y:S02]  /*111f0*/  @P0 SHF.R.U32.HI R3, RZ, c[0x0][0x334], R4 ;  /* 0x0000cd00ff030a19 */ /* 0x000fe40000011604 */
.L_x_1055:
[----:B------:R-:W-:Y:S05]  /*11200*/  BSYNC B0 ;  /* 0x0000000000007941 */ /* 0x000fea0003800000 */
.L_x_1053:
[----:B------:R-:W-:-:S05]  /*11210*/  IMAD R3, R3, c[0x0][0x32c], R11 ;  /* 0x0000cb0003037a24 */ /* 0x000fca00078e020b */
[----:B------:R-:W-:Y:S02]  /*11220*/  IADD3 R4, R3, c[0x0][0x32c], RZ ;  /* 0x0000cb0003047a10 */ /* 0x000fe40007ffe0ff */
[----:B------:R-:W-:Y:S02]  /*11230*/  IMNMX R0, R0, R3, !PT ;  /* 0x0000000300007217 */ /* 0x000fe40007800200 */
[----:B------:R-:W-:Y:S02]  /*11240*/  IMNMX R2, R2, R4, PT ;  /* 0x0000000402027217 */ /* 0x000fe40003800200 */
.L_x_1052:
        /* <DEDUP_REMOVED lines=85> */
[----:B--234-:R-:W-:Y:S02]  /*117a0*/  FMNMX.FTZ R7, R9, R10, !PT ;  /* 0x0000000a09077209 */ /* 0x01cfe40007810000 */
        /* <DEDUP_REMOVED lines=55> */
[----:B------:R-:W-:Y:S02]  /*11b20*/  FSEL R56, R87, -INF , !P0 ;  /* 0xff80000057387808 */ /* 0x000fe40004000000 */
[----:B------:R-:W-:-:S02]  /*11b30*/  FMNMX.FTZ R3, R103, R4, !PT ;  /* 0x0000000467037209 */ /* 0x000fc40007810000 */
        /* <DEDUP_REMOVED lines=9> */
.L_x_1231:
[----:B-12---:R-:W-:Y:S01]  /*11bd0*/  FMNMX.FTZ R4, R4, R0, !PT ;  /* 0x0000000004047209 */ /* 0x006fe20007810000 */
        /* <DEDUP_REMOVED lines=14> */
.L_x_1232:
[C---:B------:R-:W-:Y:S01]  /*11cc0*/  FMUL.FTZ R0, R87.reuse, c[0x0][0x2d0] ;  /* 0x0000b40057007a20 */ /* 0x040fe20000410000 */
[----:B------:R-:W-:Y:S01]  /*11cd0*/  FSETP.NEU.FTZ.AND P0, PT, R87, -INF , PT ;  /* 0xff8000005700780b */ /* 0x000fe20003f1d000 */
[----:B------:R-:W2:Y:S01]  /*11ce0*/  LDL R231, [R1+0x44] ;  /* 0x0000440001e77983 */ /* 0x000ea20000100800 */
[----:B------:R-:W-:Y:S01]  /*11cf0*/  FMUL.FTZ R3, R86, c[0x0][0x2d0] ;  /* 0x0000b40056037a20 */ /* 0x000fe20000410000 */
[----:B----4-:R-:W-:Y:S01]  /*11d00*/  FMNMX.FTZ R68, R8, R7, !PT ;  /* 0x0000000708447209 */ /* 0x010fe20007810000 */
[----:B------:R-:W-:Y:S01]  /*11d10*/  WARPSYNC 0xffffffff ;  /* 0xffffffff00007948 */ /* 0x000fe20003800000 */
[----:B------:R-:W-:Y:S01]  /*11d20*/  FSEL R4, R0, RZ, P0 ;  /* 0x000000ff00047208 */ /* 0x000fe20000000000 */
[----:B------:R-:W1:Y:S01]  /*11d30*/  LDSM.16.MT88.4 R48, [R193] ;  /* 0x00000000c130783b */ /* 0x000e620000004200 */
[----:B------:R-:W-:-:S02]  /*11d40*/  FSETP.NEU.FTZ.AND P0, PT, R86, -INF , PT ;  /* 0xff8000005600780b */ /* 0x000fc40003f1d000 */
[----:B------:R-:W-:Y:S01]  /*11d50*/  MOV R232, c[0x0][0x2c4] ;  /* 0x0000b10000e87a02 */ /* 0x000fe20000000f00 */
[--C-:B------:R-:W-:Y:S01]  /*11d60*/  FFMA.FTZ R0, R14, c[0x0][0x2d0], -R4.reuse ;  /* 0x0000b4000e007a23 */ /* 0x100fe20000010804 */
[----:B------:R-:W-:Y:S01]  /*11d70*/  FSEL R3, R3, RZ, P0 ;  /* 0x000000ff03037208 */ /* 0x000fe20000000000 */
[--C-:B------:R-:W-:Y:S01]  /*11d80*/  FFMA.FTZ R2, R28, c[0x0][0x2d0], -R4.reuse ;  /* 0x0000b4001c027a23 */ /* 0x100fe20000010804 */
[----:B------:R-:W-:Y:S01]  /*11d90*/  FSETP.NEU.FTZ.AND P0, PT, R85, -INF , PT ;  /* 0xff8000005500780b */ /* 0x000fe20003f1d000 */
[----:B------:R4:W-:Y:S01]  /*11da0*/  MUFU.EX2 R161, R0 ;  /* 0x0000000000a17308 */ /* 0x0009e20000000800 */
[----:B------:R-:W-:Y:S01]  /*11db0*/  LDSM.16.MT88.4 R40, [R193+0x800] ;  /* 0x00080000c128783b */ /* 0x000fe20000004200 */
[----:B------:R-:W-:Y:S01]  /*11dc0*/  FFMA.FTZ R5, R27, c[0x0][0x2d0], -R3 ;  /* 0x0000b4001b057a23 */ /* 0x000fe20000010803 */
[----:B------:R-:W-:Y:S01]  /*11dd0*/  ISETP.NE.AND P1, PT, R232, 0x1, PT ;  /* 0x00000001e800780c */ /* 0x000fe20003f25270 */
        /* <DEDUP_REMOVED lines=9> */
[--C-:B----4-:R-:W-:Y:S02]  /*11e70*/  FFMA.FTZ R0, R15, c[0x0][0x2d0], -R4.reuse ;  /* 0x0000b4000f007a23 */ /* 0x110fe40000010804 */
[----:B------:R-:W-:-:S02]  /*11e80*/  FFMA.FTZ R147, R107, c[0x0][0x2d0], -R4 ;  /* 0x0000b4006b937a23 */ /* 0x000fc40000010804 */
[--C-:B------:R-:W-:Y:S02]  /*11e90*/  FFMA.FTZ R146, R106, c[0x0][0x2d0], -R4.reuse ;  /* 0x0000b4006a927a23 */ /* 0x100fe40000010804 */
[--C-:B------:R-:W-:Y:S01]  /*11ea0*/  FFMA.FTZ R166, R105, c[0x0][0x2d0], -R4.reuse ;  /* 0x0000b40069a67a23 */ /* 0x100fe20000010804 */
[----:B------:R4:W-:Y:S01]  /*11eb0*/  MUFU.EX2 R160, R0 ;  /* 0x0000000000a07308 */ /* 0x0009e20000000800 */
[----:B---3--:R-:W-:Y:S02]  /*11ec0*/  FMUL.FTZ R2, R85, c[0x0][0x2d0] ;  /* 0x0000b40055027a20 */ /* 0x008fe40000410000 */
[--C-:B------:R-:W-:Y:S02]  /*11ed0*/  FFMA.FTZ R170, R104, c[0x0][0x2d0], -R4.reuse ;  /* 0x0000b40068aa7a23 */ /* 0x100fe40000010804 */
[--C-:B------:R-:W-:Y:S01]  /*11ee0*/  FFMA.FTZ R169, R103, c[0x0][0x2d0], -R4.reuse ;  /* 0x0000b40067a97a23 */ /* 0x100fe20000010804 */
[----:B------:R-:W-:Y:S01]  /*11ef0*/  FSEL R2, R2, RZ, P0 ;  /* 0x000000ff02027208 */ /* 0x000fe20000000000 */
[----:B------:R-:W-:Y:S01]  /*11f00*/  FFMA.FTZ R168, R102, c[0x0][0x2d0], -R4 ;  /* 0x0000b40066a87a23 */ /* 0x000fe20000010804 */
[----:B------:R-:W-:Y:S01]  /*11f10*/  FSETP.NEU.FTZ.AND P0, PT, R68, -INF , PT ;  /* 0xff8000004400780b */ /* 0x000fe20003f1d000 */
[----:B------:R-:W-:Y:S01]  /*11f20*/  FFMA.FTZ R167, R65, c[0x0][0x2d0], -R3 ;  /* 0x0000b40041a77a23 */ /* 0x000fe20000010803 */
[----:B------:R-:W-:Y:S01]  /*11f30*/  MUFU.EX2 R70, R70 ;  /* 0x0000004600467308 */ /* 0x000fe20000000800 */
[----:B-1----:R-:W-:-:S02]  /*11f40*/  FFMA.FTZ R5, R37, c[0x0][0x2d0], -R2 ;  /* 0x0000b40025057a23 */ /* 0x002fc40000010802 */
[----:B------:R-:W-:Y:S02]  /*11f50*/  FFMA.FTZ R172, R64, c[0x0][0x2d0], -R3 ;  /* 0x0000b40040ac7a23 */ /* 0x000fe40000010803 */
[----:B------:R-:W-:Y:S02]  /*11f60*/  FFMA.FTZ R65, R80, c[0x0][0x2d0], -R2 ;  /* 0x0000b40050417a23 */ /* 0x000fe40000010802 */
[----:B----4-:R-:W-:Y:S01]  /*11f70*/  FFMA.FTZ R0, R19, c[0x0][0x2d0], -R4 ;  /* 0x0000b40013007a23 */ /* 0x010fe20000010804 */
[----:B------:R1:W-:Y:S01]  /*11f80*/  MUFU.EX2 R219, R5 ;  /* 0x0000000500db7308 */ /* 0x0003e20000000800 */
[--C-:B------:R-:W-:Y:S02]  /*11f90*/  FFMA.FTZ R64, R82, c[0x0][0x2d0], -R2.reuse ;  /* 0x0000b40052407a23 */ /* 0x100fe40000010802 */
[--C-:B------:R-:W-:Y:S02]  /*11fa0*/  FFMA.FTZ R155, R101, c[0x0][0x2d0], -R2.reuse ;  /* 0x0000b400659b7a23 */ /* 0x100fe40000010802 */
[----:B------:R-:W-:-:S02]  /*11fb0*/  FFMA.FTZ R154, R100, c[0x0][0x2d0], -R2 ;  /* 0x0000b400649a7a23 */ /* 0x000fc40000010802 */
[--C-:B------:R-:W-:Y:S01]  /*11fc0*/  FFMA.FTZ R153, R99, c[0x0][0x2d0], -R2.reuse ;  /* 0x0000b40063997a23 */ /* 0x100fe20000010802 */
[----:B------:R3:W-:Y:S01]  /*11fd0*/  MUFU.EX2 R165, R0 ;  /* 0x0000000000a57308 */ /* 0x0007e20000000800 */
[--C-:B------:R-:W-:Y:S02]  /*11fe0*/  FFMA.FTZ R152, R98, c[0x0][0x2d0], -R2.reuse ;  /* 0x0000b40062987a23 */ /* 0x100fe40000010802 */
[--C-:B------:R-:W-:Y:S02]  /*11ff0*/  FFMA.FTZ R180, R97, c[0x0][0x2d0], -R2.reuse ;  /* 0x0000b40061b47a23 */ /* 0x100fe40000010802 */
[--C-:B------:R-:W-:Y:S02]  /*12000*/  FFMA.FTZ R179, R96, c[0x0][0x2d0], -R2.reuse ;  /* 0x0000b40060b37a23 */ /* 0x100fe40000010802 */
[--C-:B------:R-:W-:Y:S01]  /*12010*/  FFMA.FTZ R178, R94, c[0x0][0x2d0], -R2.reuse ;  /* 0x0000b4005eb27a23 */ /* 0x100fe20000010802 */
[----:B------:R-:W-:Y:S01]  /*12020*/  MUFU.EX2 R211, R66 ;  /* 0x0000004200d37308 */ /* 0x000fe20000000800 */
[----:B-1----:R-:W-:-:S02]  /*12030*/  FFMA.FTZ R5, R38, c[0x0][0x2d0], -R2 ;  /* 0x0000b40026057a23 */ /* 0x002fc40000010802 */
[----:B------:R-:W-:Y:S02]  /*12040*/  FFMA.FTZ R177, R90, c[0x0][0x2d0], -R2 ;  /* 0x0000b4005ab17a23 */ /* 0x000fe40000010802 */
[--C-:B------:R-:W-:Y:S02]  /*12050*/  FFMA.FTZ R71, R71, c[0x0][0x2d0], -R3.reuse ;  /* 0x0000b40047477a23 */ /* 0x100fe40000010803 */
[--C-:B------:R-:W-:Y:S01]  /*12060*/  FFMA.FTZ R84, R77, c[0x0][0x2d0], -R3.reuse ;  /* 0x0000b4004d547a23 */ /* 0x100fe20000010803 */
[----:B------:R-:W-:Y:S01]  /*12070*/  MUFU.EX2 R227, R5 ;  /* 0x0000000500e37308 */ /* 0x000fe20000000800 */
[----:B---3--:R-:W-:Y:S02]  /*12080*/  FFMA.FTZ R0, R22, c[0x0][0x2d0], -R4 ;  /* 0x0000b40016007a23 */ /* 0x008fe40000010804 */
[--C-:B------:R-:W-:Y:S02]  /*12090*/  FFMA.FTZ R79, R79, c[0x0][0x2d0], -R3.reuse ;  /* 0x0000b4004f4f7a23 */ /* 0x100fe40000010803 */
[----:B------:R-:W-:-:S02]  /*120a0*/  FFMA.FTZ R78, R78, c[0x0][0x2d0], -R3 ;  /* 0x0000b4004e4e7a23 */ /* 0x000fc40000010803 */
[--C-:B------:R-:W-:Y:S01]  /*120b0*/  FFMA.FTZ R92, R92, c[0x0][0x2d0], -R3.reuse ;  /* 0x0000b4005c5c7a23 */ /* 0x100fe20000010803 */
[----:B------:R1:W3:Y:S01]  /*120c0*/  MUFU.EX2 R171, R0 ;  /* 0x0000000000ab7308 */ /* 0x0002e20000000800 */
[--C-:B------:R-:W-:Y:S02]  /*120d0*/  FFMA.FTZ R144, R83, c[0x0][0x2d0], -R3.reuse ;  /* 0x0000b40053907a23 */ /* 0x100fe40000010803 */
[--C-:B------:R-:W-:Y:S02]  /*120e0*/  FFMA.FTZ R145, R81, c[0x0][0x2d0], -R3.reuse ;  /* 0x0000b40051917a23 */ /* 0x100fe40000010803 */
[--C-:B------:R-:W-:Y:S02]  /*120f0*/  FFMA.FTZ R150, R76, c[0x0][0x2d0], -R3.reuse ;  /* 0x0000b4004c967a23 */ /* 0x100fe40000010803 */
[--C-:B------:R-:W-:Y:S01]  /*12100*/  FFMA.FTZ R164, R75, c[0x0][0x2d0], -R3.reuse ;  /* 0x0000b4004ba47a23 */ /* 0x100fe20000010803 */
[----:B------:R-:W-:Y:S01]  /*12110*/  MUFU.EX2 R191, R78 ;  /* 0x0000004e00bf7308 */ /* 0x000fe20000000800 */
[----:B------:R-:W-:-:S02]  /*12120*/  FFMA.FTZ R163, R74, c[0x0][0x2d0], -R3 ;  /* 0x0000b4004aa37a23 */ /* 0x000fc40000010803 */
[----:B-1----:R-:W-:Y:S01]  /*12130*/  FFMA.FTZ R0, R25, c[0x0][0x2d0], -R4 ;  /* 0x0000b40019007a23 */ /* 0x002fe20000010804 */
[----:B---3--:R-:W-:-:S04]  /*12140*/  F2FP.BF16.PACK_AB R22, R171, R165 ;  /* 0x000000a5ab16723e */ /* 0x008fc800000010ff */
[----:B------:R-:W-:Y:S08]  /*12150*/  MUFU.EX2 R185, R147 ;  /* 0x0000009300b97308 */ /* 0x000ff00000000800 */
[----:B------:R1:W-:Y:S08]  /*12160*/  MUFU.EX2 R184, R0 ;  /* 0x0000000000b87308 */ /* 0x0003f00000000800 */
[----:B------:R-:W-:Y:S01]  /*12170*/  MUFU.EX2 R186, R146 ;  /* 0x0000009200ba7308 */ /* 0x000fe20000000800 */
[----:B-1----:R-:W-:-:S07]  /*12180*/  FFMA.FTZ R0, R26, c[0x0][0x2d0], -R4 ;  /* 0x0000b4001a007a23 */ /* 0x002fce0000010804 */
[----:B------:R1:W3:Y:S02]  /*12190*/  MUFU.EX2 R222, R0 ;  /* 0x0000000000de7308 */ /* 0x0002e40000000800 */
[----:B-1----:R-:W-:-:S06]  /*121a0*/  FFMA.FTZ R0, R36, c[0x0][0x2d0], -R4 ;  /* 0x0000b40024007a23 */ /* 0x002fcc0000010804 */
[----:B------:R1:W4:Y:S02]  /*121b0*/  MUFU.EX2 R226, R0 ;  /* 0x0000000000e27308 */ /* 0x0003240000000800 */
[----:B-1----:R-:W-:Y:S01]  /*121c0*/  FFMA.FTZ R0, R12, c[0x0][0x2d0], -R3 ;  /* 0x0000b4000c007a23 */ /* 0x002fe20000010803 */
[----:B---3--:R-:W-:Y:S02]  /*121d0*/  F2FP.BF16.PACK_AB R12, R222, R184 ;  /* 0x000000b8de0c723e */ /* 0x008fe400000010ff */
[----:B----4-:R-:W-:-:S03]  /*121e0*/  F2FP.BF16.PACK_AB R14, R226, R224 ;  /* 0x000000e0e20e723e */ /* 0x010fc600000010ff */
[----:B------:R1:W-:Y:S02]  /*121f0*/  MUFU.EX2 R157, R0 ;  /* 0x00000000009d7308 */ /* 0x0003e40000000800 */
[----:B-1----:R-:W-:-:S06]  /*12200*/  FFMA.FTZ R0, R13, c[0x0][0x2d0], -R3 ;  /* 0x0000b4000d007a23 */ /* 0x002fcc0000010803 */
[----:B------:R1:W3:Y:S02]  /*12210*/  MUFU.EX2 R151, R0 ;  /* 0x0000000000977308 */ /* 0x0002e40000000800 */
[----:B-1----:R-:W-:-:S06]  /*12220*/  FFMA.FTZ R0, R16, c[0x0][0x2d0], -R3 ;  /* 0x0000b40010007a23 */ /* 0x002fcc0000010803 */
[----:B------:R1:W-:Y:S02]  /*12230*/  MUFU.EX2 R159, R0 ;  /* 0x00000000009f7308 */ /* 0x0003e40000000800 */
[----:B-1----:R-:W-:-:S06]  /*12240*/  FFMA.FTZ R0, R18, c[0x0][0x2d0], -R3 ;  /* 0x0000b40012007a23 */ /* 0x002fcc0000010803 */
[----:B------:R1:W-:Y:S02]  /*12250*/  MUFU.EX2 R162, R0 ;  /* 0x0000000000a27308 */ /* 0x0003e40000000800 */
[----:B-1----:R-:W-:Y:S01]  /*12260*/  FFMA.FTZ R0, R21, c[0x0][0x2d0], -R3 ;  /* 0x0000b40015007a23 */ /* 0x002fe20000010803 */
[----:B---3--:R-:W-:-:S05]  /*12270*/  F2FP.BF16.PACK_AB R21, R151, R157 ;  /* 0x0000009d9715723e */ /* 0x008fca00000010ff */
[----:B------:R1:W-:Y:S02]  /*12280*/  MUFU.EX2 R183, R0 ;  /* 0x0000000000b77308 */ /* 0x0003e40000000800 */
[----:B-1----:R-:W-:-:S06]  /*12290*/  FFMA.FTZ R0, R24, c[0x0][0x2d0], -R3 ;  /* 0x0000b40018007a23 */ /* 0x002fcc0000010803 */
        /* <DEDUP_REMOVED lines=10> */
[----:B------:R-:W-:Y:S08]  /*12340*/  MUFU.EX2 R171, R152 ;  /* 0x0000009800ab7308 */ /* 0x000ff00000000800 */
[----:B------:R1:W-:Y:S02]  /*12350*/  MUFU.EX2 R114, R0 ;  /* 0x0000000000727308 */ /* 0x0003e40000000800 */
[----:B-1----:R-:W-:Y:S01]  /*12360*/  FFMA.FTZ R0, R20, c[0x0][0x2d0], -R2 ;  /* 0x0000b40014007a23 */ /* 0x002fe20000010802 */
[----:B------:R-:W-:-:S05]  /*12370*/  F2FP.BF16.PACK_AB R20, R160, R161 ;  /* 0x000000a1a014723e */ /* 0x000fca00000010ff */
[----:B------:R-:W-:Y:S08]  /*12380*/  MUFU.EX2 R161, R69 ;  /* 0x0000004500a17308 */ /* 0x000ff00000000800 */
[----:B------:R1:W3:Y:S08]  /*12390*/  MUFU.EX2 R113, R0 ;  /* 0x0000000000717308 */ /* 0x0002f00000000800 */
[----:B------:R-:W-:Y:S01]  /*123a0*/  MUFU.EX2 R160, R79 ;  /* 0x0000004f00a07308 */ /* 0x000fe20000000800 */
[----:B-1----:R-:W-:Y:S01]  /*123b0*/  FFMA.FTZ R0, R29, c[0x0][0x2d0], -R2 ;  /* 0x0000b4001d007a23 */ /* 0x002fe20000010802 */
[----:B---3--:R-:W-:-:S06]  /*123c0*/  F2FP.BF16.PACK_AB R16, R113, R114 ;  /* 0x000000727110723e */ /* 0x008fcc00000010ff */
[----:B------:R-:W-:Y:S08]  /*123d0*/  MUFU.EX2 R69, R164 ;  /* 0x000000a400457308 */ /* 0x000ff00000000800 */
[----:B------:R1:W-:Y:S02]  /*123e0*/  MUFU.EX2 R156, R0 ;  /* 0x00000000009c7308 */ /* 0x0003e40000000800 */
[----:B-1----:R-:W-:-:S06]  /*123f0*/  FFMA.FTZ R0, R32, c[0x0][0x2d0], -R2 ;  /* 0x0000b40020007a23 */ /* 0x002fcc0000010802 */
[----:B------:R1:W3:Y:S02]  /*12400*/  MUFU.EX2 R158, R0 ;  /* 0x00000000009e7308 */ /* 0x0002e40000000800 */
[----:B-1----:R-:W-:Y:S01]  /*12410*/  FFMA.FTZ R0, R33, c[0x0][0x2d0], -R2 ;  /* 0x0000b40021007a23 */ /* 0x002fe20000010802 */
[----:B---3--:R-:W-:-:S05]  /*12420*/  F2FP.BF16.PACK_AB R18, R158, R156 ;  /* 0x0000009c9e12723e */ /* 0x008fca00000010ff */
[----:B------:R1:W-:Y:S02]  /*12430*/  MUFU.EX2 R182, R0 ;  /* 0x0000000000b67308 */ /* 0x0003e40000000800 */
[----:B-1----:R-:W-:-:S06]  /*12440*/  FFMA.FTZ R0, R34, c[0x0][0x2d0], -R2 ;  /* 0x0000b40022007a23 */ /* 0x002fcc0000010802 */
[----:B------:R1:W-:Y:S02]  /*12450*/  MUFU.EX2 R217, R0 ;  /* 0x0000000000d97308 */ /* 0x0003e40000000800 */
[----:B-1----:R-:W-:-:S05]  /*12460*/  FMUL.FTZ R0, R68, c[0x0][0x2d0] ;  /* 0x0000b40044007a20 */ /* 0x002fca0000410000 */
[----:B------:R-:W-:-:S05]  /*12470*/  FSEL R0, R0, RZ, P0 ;  /* 0x000000ff00007208 */ /* 0x000fca0000000000 */
[--C-:B------:R-:W-:Y:S02]  /*12480*/  FFMA.FTZ R5, R9, c[0x0][0x2d0], -R0.reuse ;  /* 0x0000b40009057a23 */ /* 0x100fe40000010800 */
[--C-:B------:R-:W-:Y:S02]  /*12490*/  FFMA.FTZ R6, R31, c[0x0][0x2d0], -R0.reuse ;  /* 0x0000b4001f067a23 */ /* 0x100fe40000010800 */
[----:B------:R1:W-:Y:S01]  /*124a0*/  MUFU.EX2 R115, R5 ;  /* 0x0000000500737308 */ /* 0x0003e20000000800 */
[----:B------:R-:W3:Y:S01]  /*124b0*/  LDSM.16.MT88.4 R28, [R197+0x800] ;  /* 0x00080000c51c783b */ /* 0x000ee20000004200 */
[--C-:B------:R-:W-:Y:S02]  /*124c0*/  FFMA.FTZ R94, R72, c[0x0][0x2d0], -R0.reuse ;  /* 0x0000b400485e7a23 */ /* 0x100fe40000010800 */
[--C-:B------:R-:W-:Y:S02]  /*124d0*/  FFMA.FTZ R176, R61, c[0x0][0x2d0], -R0.reuse ;  /* 0x0000b4003db07a23 */ /* 0x100fe40000010800 */
[----:B------:R-:W-:-:S02]  /*124e0*/  FFMA.FTZ R175, R60, c[0x0][0x2d0], -R0 ;  /* 0x0000b4003caf7a23 */ /* 0x000fc40000010800 */
[----:B------:R-:W-:Y:S01]  /*124f0*/  MUFU.EX2 R213, R6 ;  /* 0x0000000600d57308 */ /* 0x000fe20000000800 */
[--C-:B------:R-:W-:Y:S02]  /*12500*/  FFMA.FTZ R174, R59, c[0x0][0x2d0], -R0.reuse ;  /* 0x0000b4003bae7a23 */ /* 0x100fe40000010800 */
[--C-:B------:R-:W-:Y:S02]  /*12510*/  FFMA.FTZ R173, R56, c[0x0][0x2d0], -R0.reuse ;  /* 0x0000b40038ad7a23 */ /* 0x100fe40000010800 */
[----:B-1----:R-:W-:-:S03]  /*12520*/  FFMA.FTZ R5, R10, c[0x0][0x2d0], -R0 ;  /* 0x0000b4000a057a23 */ /* 0x002fc60000010800 */
[----:B------:R-:W-:Y:S08]  /*12530*/  MUFU.EX2 R94, R94 ;  /* 0x0000005e005e7308 */ /* 0x000ff00000000800 */
[----:B------:R1:W4:Y:S02]  /*12540*/  MUFU.EX2 R112, R5 ;  /* 0x0000000500707308 */ /* 0x0003240000000800 */
[----:B-1----:R-:W-:Y:S01]  /*12550*/  FFMA.FTZ R5, R11, c[0x0][0x2d0], -R0 ;  /* 0x0000b4000b057a23 */ /* 0x002fe20000010800 */
[----:B----4-:R-:W-:Y:S01]  /*12560*/  F2FP.BF16.PACK_AB R17, R112, R115 ;  /* 0x000000737011723e */ /* 0x010fe200000010ff */
[----:B------:R-:W-:-:S04]  /*12570*/  FADD.FTZ R90, R115, R112 ;  /* 0x00000070735a7221 */ /* 0x000fc80000010000 */
[----:B------:R1:W-:Y:S02]  /*12580*/  MUFU.EX2 R181, R5 ;  /* 0x0000000500b57308 */ /* 0x0003e40000000800 */
[----:B-1----:R-:W-:Y:S01]  /*12590*/  FFMA.FTZ R5, R23, c[0x0][0x2d0], -R0 ;  /* 0x0000b40017057a23 */ /* 0x002fe20000010800 */
[----:B------:R-:W-:-:S05]  /*125a0*/  F2FP.BF16.PACK_AB R23, R162, R159 ;  /* 0x0000009fa217723e */ /* 0x000fca00000010ff */
[----:B------:R1:W4:Y:S02]  /*125b0*/  MUFU.EX2 R212, R5 ;  /* 0x0000000500d47308 */ /* 0x0003240000000800 */
[C---:B------:R-:W-:Y:S08]  /*125c0*/  HMMA.16816.F32.BF16 R8, R20.reuse, R48, RZ ;  /* 0x000000301408723c */ /* 0x040ff000000418ff */
[----:B-----5:R-:W-:Y:S01]  /*125d0*/  HMMA.16816.F32.BF16 R36, R20, R44, RZ ;  /* 0x0000002c1424723c */ /* 0x020fe200000418ff */
[----:B-1----:R-:W-:Y:S01]  /*125e0*/  FFMA.FTZ R5, R35, c[0x0][0x2d0], -R0 ;  /* 0x0000b40023057a23 */ /* 0x002fe20000010800 */
[----:B----4-:R-:W-:-:S03]  /*125f0*/  F2FP.BF16.PACK_AB R19, R212, R181 ;  /* 0x000000b5d413723e */ /* 0x010fc600000010ff */
[----:B------:R1:W4:Y:S04]  /*12600*/  MUFU.EX2 R214, R5 ;  /* 0x0000000500d67308 */ /* 0x0003280000000800 */
[----:B------:R-:W-:Y:S08]  /*12610*/  HMMA.16816.F32.BF16 R32, R16, R48, RZ ;  /* 0x000000301020723c */ /* 0x000ff000000418ff */
[----:B------:R-:W-:Y:S01]  /*12620*/  HMMA.16816.F32.BF16 R128, R12, R40, R8 ;  /* 0x000000280c80723c */ /* 0x000fe20000041808 */
[----:B-1----:R-:W-:-:S06]  /*12630*/  FFMA.FTZ R5, R52, c[0x0][0x2d0], -R0 ;  /* 0x0000b40034057a23 */ /* 0x002fcc0000010800 */
[----:B------:R-:W-:Y:S01]  /*12640*/  F2FP.BF16.PACK_AB R8, R217, R182 ;  /* 0x000000b6d908723e */ /* 0x000fe200000010ff */
[----:B------:R1:W-:Y:S01]  /*12650*/  MUFU.EX2 R218, R5 ;  /* 0x0000000500da7308 */ /* 0x0003e20000000800 */
[----:B------:R-:W-:Y:S01]  /*12660*/  F2FP.BF16.PACK_AB R10, R227, R219 ;  /* 0x000000dbe30a723e */ /* 0x000fe200000010ff */
[----:B------:R-:W-:Y:S01]  /*12670*/  HMMA.16816.F32.BF16 R24, R16, R44, RZ ;  /* 0x0000002c1018723c */ /* 0x000fe200000418ff */
[----:B----4-:R-:W-:-:S07]  /*12680*/  F2FP.BF16.PACK_AB R9, R214, R213 ;  /* 0x000000d5d609723e */ /* 0x010fce00000010ff */
[----:B---3--:R-:W-:Y:S01]  /*12690*/  HMMA.16816.F32.BF16 R140, R12, R28, R36 ;  /* 0x0000001c0c8c723c */ /* 0x008fe20000041824 */
[----:B------:R-:W-:Y:S01]  /*126a0*/  LDSM.16.MT88.4 R36, [R194+0x800] ;  /* 0x00080000c224783b */ /* 0x000fe20000004200 */
[----:B-1----:R-:W-:-:S04]  /*126b0*/  FFMA.FTZ R5, R53, c[0x0][0x2d0], -R0 ;  /* 0x0000b40035057a23 */ /* 0x002fc80000010800 */
        /* <DEDUP_REMOVED lines=8> */
[----:B------:R-:W-:Y:S01]  /*12740*/  MUFU.EX2 R188, R41 ;  /* 0x0000002900bc7308 */ /* 0x000fe20000000800 */
[----:B------:R-:W-:-:S02]  /*12750*/  FFMA.FTZ R151, R73, c[0x0][0x2d0], -R0 ;  /* 0x0000b40049977a23 */ /* 0x000fc40000010800 */
[--C-:B------:R-:W-:Y:S02]  /*12760*/  FFMA.FTZ R29, R57, c[0x0][0x2d0], -R0.reuse ;  /* 0x0000b400391d7a23 */ /* 0x100fe40000010800 */
[--C-:B------:R-:W-:Y:S02]  /*12770*/  FFMA.FTZ R28, R58, c[0x0][0x2d0], -R0.reuse ;  /* 0x0000b4003a1c7a23 */ /* 0x100fe40000010800 */
[--C-:B------:R-:W-:Y:S01]  /*12780*/  FFMA.FTZ R93, R63, c[0x0][0x2d0], -R0.reuse ;  /* 0x0000b4003f5d7a23 */ /* 0x100fe20000010800 */
[----:B------:R-:W-:Y:S01]  /*12790*/  MUFU.EX2 R190, R40 ;  /* 0x0000002800be7308 */ /* 0x000fe20000000800 */
[----:B------:R-:W-:Y:S02]  /*127a0*/  FFMA.FTZ R91, R62, c[0x0][0x2d0], -R0 ;  /* 0x0000b4003e5b7a23 */ /* 0x000fe40000010800 */
[----:B------:R-:W-:-:S04]  /*127b0*/  FADD.FTZ R2, R159, R2 ;  /* 0x000000029f027221 */ /* 0x000fc80000010000 */
[----:B------:R-:W-:Y:S01]  /*127c0*/  FADD.FTZ R76, R162, R2 ;  /* 0x00000002a24c7221 */ /* 0x000fe20000010000 */
[----:B------:R-:W-:Y:S01]  /*127d0*/  MUFU.EX2 R159, R84 ;  /* 0x00000054009f7308 */ /* 0x000fe20000000800 */
[----:B------:R-:W-:-:S04]  /*127e0*/  FADD.FTZ R2, R184, R77 ;  /* 0x0000004db8027221 */ /* 0x000fc80000010000 */
[----:B------:R-:W-:-:S03]  /*127f0*/  FADD.FTZ R2, R222, R2 ;  /* 0x00000002de027221 */ /* 0x000fc60000010000 */
[----:B------:R-:W3:Y:S01]  /*12800*/  MUFU.EX2 R162, R67 ;  /* 0x0000004300a27308 */ /* 0x000ee20000000800 */
[----:B------:R-:W-:Y:S01]  /*12810*/  FADD.FTZ R2, R224, R2 ;  /* 0x00000002e0027221 */ /* 0x000fe20000010000 */
[----:B-1----:R-:W-:Y:S03]  /*12820*/  HMMA.16816.F32.BF16 R24, R20, R32, RZ ;  /* 0x000000201418723c */ /* 0x002fe600000418ff */
[----:B------:R-:W-:-:S03]  /*12830*/  FADD.FTZ R2, R226, R2 ;  /* 0x00000002e2027221 */ /* 0x000fc60000010000 */
[----:B------:R-:W-:Y:S01]  /*12840*/  MUFU.EX2 R187, R29 ;  /* 0x0000001d00bb7308 */ /* 0x000fe20000000800 */
[----:B------:R-:W-:Y:S01]  /*12850*/  FADD.FTZ R2, R70, R2 ;  /* 0x0000000246027221 */ /* 0x000fe20000010000 */
[----:B------:R-:W-:Y:S03]  /*12860*/  HMMA.16816.F32.BF16 R4, R16, R32, RZ ;  /* 0x000000201004723c */ /* 0x000fe600000418ff */
[----:B------:R-:W-:-:S03]  /*12870*/  FADD.FTZ R2, R161, R2 ;  /* 0x00000002a1027221 */ /* 0x000fc60000010000 */
[----:B------:R-:W-:Y:S01]  /*12880*/  MUFU.EX2 R189, R28 ;  /* 0x0000001c00bd7308 */ /* 0x000fe20000000800 */
[----:B---3--:R-:W-:-:S04]  /*12890*/  FADD.FTZ R2, R162, R2 ;  /* 0x00000002a2027221 */ /* 0x008fc80000010000 */
[----:B------:R-:W-:-:S03]  /*128a0*/  FADD.FTZ R2, R211, R2 ;  /* 0x00000002d3027221 */ /* 0x000fc60000010000 */
[----:B------:R-:W-:Y:S02]  /*128b0*/  MUFU.EX2 R184, R148 ;  /* 0x0000009400b87308 */ /* 0x000fe40000000800 */
[-C--:B------:R-:W-:Y:S01]  /*128c0*/  HMMA.16816.F32.BF16 R120, R12, R36.reuse, R24 ;  /* 0x000000240c78723c */ /* 0x080fe20000041818 */
[----:B------:R-:W1:Y:S05]  /*128d0*/  LDSM.16.MT88.4 R24, [R196] ;  /* 0x00000000c418783b */ /* 0x000e6a0000004200 */
[----:B------:R-:W-:Y:S02]  /*128e0*/  MUFU.EX2 R84, R151 ;  /* 0x0000009700547308 */ /* 0x000fe40000000800 */
[----:B------:R-:W-:Y:S06]  /*128f0*/  HMMA.16816.F32.BF16 R116, R8, R36, R4 ;  /* 0x000000240874723c */ /* 0x000fec0000041804 */
[----:B------:R-:W-:Y:S01]  /*12900*/  MUFU.EX2 R93, R93 ;  /* 0x0000005d005d7308 */ /* 0x000fe20000000800 */
[----:B------:R-:W-:-:S02]  /*12910*/  FADD.FTZ R4, R114, R113 ;  /* 0x0000007172047221 */ /* 0x000fc40000010000 */
[--C-:B------:R-:W-:Y:S02]  /*12920*/  FFMA.FTZ R37, R54, c[0x0][0x2d0], -R0.reuse ;  /* 0x0000b40036257a23 */ /* 0x100fe40000010800 */
[----:B------:R-:W-:-:S03]  /*12930*/  FFMA.FTZ R36, R55, c[0x0][0x2d0], -R0 ;  /* 0x0000b40037247a23 */ /* 0x000fc60000010800 */
        /* <DEDUP_REMOVED lines=14> */
[----:B------:R-:W-:Y:S04]  /*12a20*/  MUFU.EX2 R183, R150 ;  /* 0x0000009600b77308 */ /* 0x000fe80000000800 */
[----:B---3--:R-:W-:Y:S01]  /*12a30*/  HMMA.16816.F32.BF16 R108, R8, R4, R52 ;  /* 0x00000004086c723c */ /* 0x008fe20000041834 */
[----:B-1----:R-:W-:-:S03]  /*12a40*/  FADD.FTZ R0, R25, R0 ;  /* 0x0000000019007221 */ /* 0x002fc60000010000 */
[----:B------:R-:W-:Y:S01]  /*12a50*/  MUFU.EX2 R71, R170 ;  /* 0x000000aa00477308 */ /* 0x000fe20000000800 */
[----:B------:R-:W-:-:S03]  /*12a60*/  FADD.FTZ R0, R159, R0 ;  /* 0x000000009f007221 */ /* 0x000fc60000010000 */
[----:B------:R-:W-:Y:S01]  /*12a70*/  HMMA.16816.F32.BF16 R52, R16, R50, RZ ;  /* 0x000000321034723c */ /* 0x000fe200000418ff */
[----:B------:R-:W-:-:S04]  /*12a80*/  FADD.FTZ R0, R160, R0 ;  /* 0x00000000a0007221 */ /* 0x000fc80000010000 */
[----:B------:R-:W-:-:S03]  /*12a90*/  FADD.FTZ R0, R191, R0 ;  /* 0x00000000bf007221 */ /* 0x000fc60000010000 */
[----:B------:R-:W-:Y:S07]  /*12aa0*/  HMMA.16816.F32.BF16 R112, R12, R4, R56 ;  /* 0x000000040c70723c */ /* 0x000fee0000041838 */
[----:B------:R-:W-:Y:S01]  /*12ab0*/  F2FP.BF16.PACK_AB R4, R158, R156 ;  /* 0x0000009c9e04723e */ /* 0x000fe200000010ff */
[----:B------:R-:W-:Y:S08]  /*12ac0*/  HMMA.16816.F32.BF16 R48, R20, R50, RZ ;  /* 0x000000321430723c */ /* 0x000ff000000418ff */
        /* <DEDUP_REMOVED lines=14> */
[C---:B------:R-:W-:Y:S01]  /*12bb0*/  HMMA.16816.F32.BF16 R72, R8.reuse, R38, R52 ;  /* 0x000000260848723c */ /* 0x040fe20000041834 */
[----:B------:R-:W-:Y:S01]  /*12bc0*/  MUFU.EX2 R27, R167 ;  /* 0x000000a7001b7308 */ /* 0x000fe20000000800 */
[----:B---3--:R-:W-:Y:S11]  /*12bd0*/  F2FP.BF16.PACK_AB R5, R157, R26 ;  /* 0x0000001a9d05723e */ /* 0x008ff600000010ff */
[----:B------:R-:W-:Y:S03]  /*12be0*/  @!UPT UIADD3 URZ, URZ, URZ, URZ ;  /* 0x0000003f3f3ff290 */ /* 0x000fe6000fffe03f */
[----:B------:R-:W-:Y:S07]  /*12bf0*/  HMMA.16816.F32.BF16 R80, R8, R6, R16 ;  /* 0x000000060850723c */ /* 0x000fee0000041810 */
        /* <DEDUP_REMOVED lines=13> */
[----:B------:R-:W-:Y:S01]  /*12cd0*/  MUFU.EX2 R181, R145 ;  /* 0x0000009100b57308 */ /* 0x000fe20000000800 */
[----:B------:R-:W-:Y:S02]  /*12ce0*/  IADD3 R214, R230, -0x2, RZ ;  /* 0xfffffffee6d67810 */ /* 0x000fe40007ffe0ff */
        /* <DEDUP_REMOVED lines=9> */
[----:B------:R-:W-:Y:S01]  /*12d80*/  HMMA.16816.F32.BF16 R56, R8, R14, R48 ;  /* 0x0000000e0838723c */ /* 0x000fe20000041830 */
[----:B------:R-:W1:Y:S01]  /*12d90*/  LDSM.16.MT88.4 R12, [R197+0x1000] ;  /* 0x00100000c50c783b */ /* 0x000e620000004200 */
[----:B------:R-:W-:Y:S01]  /*12da0*/  MUFU.EX2 R25, R177 ;  /* 0x000000b100197308 */ /* 0x000fe20000000800 */
[----:B------:R-:W-:-:S04]  /*12db0*/  FADD.FTZ R3, R189, R3 ;  /* 0x00000003bd037221 */ /* 0x000fc80000010000 */
[----:B------:R-:W-:-:S03]  /*12dc0*/  FADD.FTZ R3, R84, R3 ;  /* 0x0000000354037221 */ /* 0x000fc60000010000 */
[----:B------:R-:W-:Y:S01]  /*12dd0*/  MUFU.EX2 R26, R173 ;  /* 0x000000ad001a7308 */ /* 0x000fe20000000800 */
[----:B------:R-:W-:-:S04]  /*12de0*/  FADD.FTZ R3, R94, R3 ;  /* 0x000000035e037221 */ /* 0x000fc80000010000 */
[----:B------:R-:W-:Y:S01]  /*12df0*/  FADD.FTZ R3, R93, R3 ;  /* 0x000000035d037221 */ /* 0x000fe20000010000 */
[-C--:B-1----:R-:W-:Y:S08]  /*12e00*/  HMMA.16816.F32.BF16 R52, R8, R12.reuse, R140 ;  /* 0x0000000c0834723c */ /* 0x082ff0000004188c */
[C---:B------:R-:W-:Y:S08]  /*12e10*/  HMMA.16816.F32.BF16 R100, R4.reuse, R12, R136 ;  /* 0x0000000c0464723c */ /* 0x040ff00000041888 */
[-C--:B------:R-:W-:Y:S08]  /*12e20*/  HMMA.16816.F32.BF16 R96, R4, R14.reuse, R60 ;  /* 0x0000000e0460723c */ /* 0x080ff0000004183c */
[C---:B------:R-:W-:Y:S01]  /*12e30*/  HMMA.16816.F32.BF16 R48, R8.reuse, R14, R44 ;  /* 0x0000000e0830723c */ /* 0x040fe2000004182c */
[----:B------:R-:W1:Y:S07]  /*12e40*/  LDSM.16.MT88.4 R12, [R194+0x1000] ;  /* 0x00100000c20c783b */ /* 0x000e6e0000004200 */
[-C--:B-1----:R-:W-:Y:S01]  /*12e50*/  HMMA.16816.F32.BF16 R44, R8, R12.reuse, R120 ;  /* 0x0000000c082c723c */ /* 0x082fe20000041878 */
[----:B------:R-:W-:Y:S07]  /*12e60*/  LDSM.16.MT88.4 R120, [R193+0x2000] ;  /* 0x00200000c178783b */ /* 0x000fee0000004200 */
[C---:B------:R-:W-:Y:S08]  /*12e70*/  HMMA.16816.F32.BF16 R76, R4.reuse, R12, R116 ;  /* 0x0000000c044c723c */ /* 0x040ff00000041874 */
[-C--:B------:R-:W-:Y:S08]  /*12e80*/  HMMA.16816.F32.BF16 R72, R4, R14.reuse, R72 ;  /* 0x0000000e0448723c */ /* 0x080ff00000041848 */
[----:B------:R-:W-:Y:S01]  /*12e90*/  HMMA.16816.F32.BF16 R32, R8, R14, R32 ;  /* 0x0000000e0820723c */ /* 0x000fe20000041820 */
[----:B------:R-:W1:Y:S07]  /*12ea0*/  LDSM.16.MT88.4 R12, [R196+0x1000] ;  /* 0x00100000c40c783b */ /* 0x000e6e0000004200 */
[C---:B-1----:R-:W-:Y:S01]  /*12eb0*/  HMMA.16816.F32.BF16 R60, R4.reuse, R12, R108 ;  /* 0x0000000c043c723c */ /* 0x042fe2000004186c */
[----:B------:R-:W1:Y:S07]  /*12ec0*/  MUFU.EX2 R109, R149 ;  /* 0x00000095006d7308 */ /* 0x000e6e0000000800 */
[----:B------:R-:W-:Y:S01]  /*12ed0*/  HMMA.16816.F32.BF16 R40, R4, R14, R80 ;  /* 0x0000000e0428723c */ /* 0x000fe20000041850 */
[----:B------:R-:W3:Y:S06]  /*12ee0*/  MUFU.EX2 R108, R92 ;  /* 0x0000005c006c7308 */ /* 0x000eec0000000800 */
[----:B------:R-:W-:Y:S01]  /*12ef0*/  FADD.FTZ R4, R217, R16 ;  /* 0x00000010d9047221 */ /* 0x000fe20000010000 */
[C---:B------:R-:W-:Y:S01]  /*12f00*/  HMMA.16816.F32.BF16 R36, R8.reuse, R12, R112 ;  /* 0x0000000c0824723c */ /* 0x040fe20000041870 */
[----:B------:R-:W4:Y:S01]  /*12f10*/  LDSM.16.MT88.4 R16, [R197+0x1800] ;  /* 0x00180000c510783b */ /* 0x000f220000004200 */
[----:B------:R-:W-:Y:S01]  /*12f20*/  MUFU.EX2 R92, R154 ;  /* 0x0000009a005c7308 */ /* 0x000fe20000000800 */
[----:B------:R-:W-:Y:S01]  /*12f30*/  FADD.FTZ R24, R219, R4 ;  /* 0x00000004db187221 */ /* 0x000fe20000010000 */
[----:B-1----:R-:W-:Y:S01]  /*12f40*/  F2FP.BF16.PACK_AB R4, R184, R109 ;  /* 0x0000006db804723e */ /* 0x002fe200000010ff */
[----:B------:R-:W-:Y:S01]  /*12f50*/  LDSM.16.MT88.4 R112, [R197+0x2000] ;  /* 0x00200000c570783b */ /* 0x000fe20000004200 */
[----:B------:R-:W-:Y:S01]  /*12f60*/  F2FP.BF16.PACK_AB R6, R186, R185 ;  /* 0x000000b9ba06723e */ /* 0x000fe200000010ff */
[----:B------:R-:W-:Y:S01]  /*12f70*/  FADD.FTZ R24, R227, R24 ;  /* 0x00000018e3187221 */ /* 0x000fe20000010000 */
[----:B------:R-:W-:Y:S01]  /*12f80*/  HMMA.16816.F32.BF16 R28, R8, R14, R20 ;  /* 0x0000000e081c723c */ /* 0x000fe20000041814 */
[----:B------:R-:W1:Y:S01]  /*12f90*/  LDSM.16.MT88.4 R20, [R193+0x1800] ;  /* 0x00180000c114783b */ /* 0x000e620000004200 */
[----:B---3--:R-:W-:Y:S01]  /*12fa0*/  F2FP.BF16.PACK_AB R5, R182, R108 ;  /* 0x0000006cb605723e */ /* 0x008fe200000010ff */
[----:B------:R-:W3:Y:S01]  /*12fb0*/  MUFU.EX2 R81, R166 ;  /* 0x000000a600517308 */ /* 0x000ee20000000800 */
[----:B------:R-:W-:Y:S01]  /*12fc0*/  F2FP.BF16.PACK_AB R7, R183, R181 ;  /* 0x000000b5b707723e */ /* 0x000fe200000010ff */
[----:B------:R-:W5:Y:S04]  /*12fd0*/  LDSM.16.MT88.4 R12, [R194+0x1800] ;  /* 0x00180000c20c783b */ /* 0x000f680000004200 */
[----:B------:R-:W2:Y:S02]  /*12fe0*/  LDSM.16.MT88.4 R8, [R196+0x1800] ;  /* 0x00180000c408783b */ /* 0x000ea40000004200 */
[----:B------:R-:W-:Y:S08]  /*12ff0*/  MUFU.EX2 R82, R169 ;  /* 0x000000a900527308 */ /* 0x000ff00000000800 */
[----:B------:R-:W4:Y:S01]  /*13000*/  MUFU.EX2 R83, R168 ;  /* 0x000000a800537308 */ /* 0x000f220000000800 */
[----:B---3--:R-:W-:-:S07]  /*13010*/  F2FP.BF16.PACK_AB R160, R71, R81 ;  /* 0x0000005147a0723e */ /* 0x008fce00000010ff */
[----:B------:R-:W3:Y:S01]  /*13020*/  MUFU.EX2 R80, R163 ;  /* 0x000000a300507308 */ /* 0x000ee20000000800 */
[----:B----4-:R-:W-:Y:S01]  /*13030*/  HMMA.16816.F32.BF16 R52, R4, R16, R52 ;  /* 0x000000100434723c */ /* 0x010fe20000041834 */
[----:B------:R-:W-:-:S07]  /*13040*/  F2FP.BF16.PACK_AB R162, R83, R82 ;  /* 0x0000005253a2723e */ /* 0x000fce00000010ff */
[----:B-1----:R-:W-:Y:S01]  /*13050*/  HMMA.16816.F32.BF16 R64, R4, R20, R64 ;  /* 0x000000140440723c */ /* 0x002fe20000041840 */
[----:B---3--:R-:W-:Y:S02]  /*13060*/  F2FP.BF16.PACK_AB R161, R80, R69 ;  /* 0x0000004550a1723e */ /* 0x008fe400000010ff */
[----:B------:R-:W-:-:S05]  /*13070*/  F2FP.BF16.PACK_AB R163, R70, R27 ;  /* 0x0000001b46a3723e */ /* 0x000fca00000010ff */
[C---:B------:R-:W-:Y:S08]  /*13080*/  HMMA.16816.F32.BF16 R56, R4.reuse, R22, R56 ;  /* 0x000000160438723c */ /* 0x040ff00000041838 */
[C---:B------:R-:W-:Y:S08]  /*13090*/  HMMA.16816.F32.BF16 R48, R4.reuse, R18, R48 ;  /* 0x000000120430723c */ /* 0x040ff00000041830 */
[C---:B-----5:R-:W-:Y:S08]  /*130a0*/  HMMA.16816.F32.BF16 R44, R4.reuse, R12, R44 ;  /* 0x0000000c042c723c */ /* 0x060ff0000004182c */
[C---:B------:R-:W-:Y:S08]  /*130b0*/  HMMA.16816.F32.BF16 R32, R4.reuse, R14, R32 ;  /* 0x0000000e0420723c */ /* 0x040ff00000041820 */
[C---:B--2---:R-:W-:Y:S08]  /*130c0*/  HMMA.16816.F32.BF16 R36, R4.reuse, R8, R36 ;  /* 0x000000080424723c */ /* 0x044ff00000041824 */
[----:B------:R-:W-:Y:S07]  /*130d0*/  HMMA.16816.F32.BF16 R28, R4, R10, R28 ;  /* 0x0000000a041c723c */ /* 0x000fee000004181c */
[----:B------:R-:W-:Y:S01]  /*130e0*/  F2FP.BF16.PACK_AB R4, R92, R90 ;  /* 0x0000005a5c04723e */ /* 0x000fe200000010ff */
[----:B------:R-:W-:Y:S01]  /*130f0*/  HMMA.16816.F32.BF16 R140, R160, R112, R52 ;  /* 0x00000070a08c723c */ /* 0x000fe20000041834 */
[----:B------:R-:W-:-:S02]  /*13100*/  F2FP.BF16.PACK_AB R6, R171, R165 ;  /* 0x000000a5ab06723e */ /* 0x000fc400000010ff */
[----:B------:R-:W-:Y:S02]  /*13110*/  F2FP.BF16.PACK_AB R5, R94, R84 ;  /* 0x000000545e05723e */ /* 0x000fe400000010ff */
[----:B------:R-:W-:-:S03]  /*13120*/  F2FP.BF16.PACK_AB R7, R91, R93 ;  /* 0x0000005d5b07723e */ /* 0x000fc600000010ff */
[----:B------:R-:W-:Y:S08]  /*13130*/  HMMA.16816.F32.BF16 R144, R160, R114, R48 ;  /* 0x00000072a090723c */ /* 0x000ff00000041830 */
[C---:B------:R-:W-:Y:S08]  /*13140*/  HMMA.16816.F32.BF16 R128, R4.reuse, R20, R128 ;  /* 0x000000140480723c */ /* 0x040ff00000041880 */
[C---:B------:R-:W-:Y:S08]  /*13150*/  HMMA.16816.F32.BF16 R100, R4.reuse, R16, R100 ;  /* 0x000000100464723c */ /* 0x040ff00000041864 */
[C---:B------:R-:W-:Y:S01]  /*13160*/  HMMA.16816.F32.BF16 R20, R4.reuse, R22, R104 ;  /* 0x000000160414723c */ /* 0x040fe20000041868 */
[----:B------:R-:W1:Y:S07]  /*13170*/  LDSM.16.MT88.4 R104, [R194+0x2000] ;  /* 0x00200000c268783b */ /* 0x000e6e0000004200 */
[C---:B------:R-:W-:Y:S08]  /*13180*/  HMMA.16816.F32.BF16 R16, R4.reuse, R18, R96 ;  /* 0x000000120410723c */ /* 0x040ff00000041860 */
[C---:B------:R-:W-:Y:S01]  /*13190*/  HMMA.16816.F32.BF16 R76, R4.reuse, R12, R76 ;  /* 0x0000000c044c723c */ /* 0x040fe2000004184c */
[----:B------:R-:W-:Y:S07]  /*131a0*/  MUFU.EX2 R13, R179 ;  /* 0x000000b3000d7308 */ /* 0x000fee0000000800 */
[C---:B------:R-:W-:Y:S01]  /*131b0*/  HMMA.16816.F32.BF16 R72, R4.reuse, R14, R72 ;  /* 0x0000000e0448723c */ /* 0x040fe20000041848 */
[----:B------:R-:W2:Y:S07]  /*131c0*/  MUFU.EX2 R15, R178 ;  /* 0x000000b2000f7308 */ /* 0x000eae0000000800 */
[C---:B------:R-:W-:Y:S01]  /*131d0*/  HMMA.16816.F32.BF16 R60, R4.reuse, R8, R60 ;  /* 0x00000008043c723c */ /* 0x040fe2000004183c */
[----:B------:R-:W-:Y:S07]  /*131e0*/  MUFU.EX2 R12, R176 ;  /* 0x000000b0000c7308 */ /* 0x000fee0000000800 */
[----:B------:R-:W-:Y:S01]  /*131f0*/  HMMA.16816.F32.BF16 R40, R4, R10, R40 ;  /* 0x0000000a0428723c */ /* 0x000fe20000041828 */
[----:B------:R-:W3:Y:S01]  /*13200*/  LDSM.16.MT88.4 R8, [R196+0x2000] ;  /* 0x00200000c408783b */ /* 0x000ee20000004200 */
[----:B------:R-:W4:Y:S01]  /*13210*/  MUFU.EX2 R7, R180 ;  /* 0x000000b400077308 */ /* 0x000f220000000800 */
[----:B--2---:R-:W-:-:S04]  /*13220*/  F2FP.BF16.PACK_AB R98, R25, R15 ;  /* 0x0000000f1962723e */ /* 0x004fc800000010ff */
[----:B------:R-:W-:Y:S01]  /*13230*/  FADD.FTZ R4, R156, R24 ;  /* 0x000000189c047221 */ /* 0x000fe20000010000 */
[----:B------:R-:W-:Y:S01]  /*13240*/  HMMA.16816.F32.BF16 R132, R160, R120, R64 ;  /* 0x00000078a084723c */ /* 0x000fe20000041840 */
[----:B------:R-:W-:Y:S01]  /*13250*/  FADD.FTZ R5, R109, R2 ;  /* 0x000000026d057221 */ /* 0x000fe20000010000 */
[----:B------:R-:W2:Y:S01]  /*13260*/  MUFU.EX2 R14, R175 ;  /* 0x000000af000e7308 */ /* 0x000ea20000000800 */
[----:B------:R-:W-:Y:S02]  /*13270*/  FADD.FTZ R4, R158, R4 ;  /* 0x000000049e047221 */ /* 0x000fe40000010000 */
[----:B------:R-:W-:-:S03]  /*13280*/  @P1 IMAD.HI.U32 R2, R231, c[0x0][0x2c8], RZ ;  /* 0x0000b200e7021a27 */ /* 0x000fc600078e00ff */
[C---:B------:R-:W-:Y:S01]  /*13290*/  HMMA.16816.F32.BF16 R136, R160.reuse, R122, R56 ;  /* 0x0000007aa088723c */ /* 0x040fe20000041838 */
[----:B------:R-:W-:Y:S01]  /*132a0*/  FADD.FTZ R4, R188, R4 ;  /* 0x00000004bc047221 */ /* 0x000fe20000010000 */
[----:B------:R-:W5:Y:S01]  /*132b0*/  MUFU.EX2 R24, R174 ;  /* 0x000000ae00187308 */ /* 0x000f620000000800 */
[----:B------:R-:W-:Y:S01]  /*132c0*/  FADD.FTZ R6, R108, R0 ;  /* 0x000000006c067221 */ /* 0x000fe20000010000 */
[----:B------:R-:W-:Y:S01]  /*132d0*/  MOV R0, R231 ;  /* 0x000000e700007202 */ /* 0x000fe20000000f00 */
[----:B------:R-:W-:Y:S01]  /*132e0*/  FADD.FTZ R4, R190, R4 ;  /* 0x00000004be047221 */ /* 0x000fe20000010000 */
[----:B------:R-:W-:Y:S01]  /*132f0*/  @P1 SHF.R.U32.HI R0, RZ, c[0x0][0x2cc], R2 ;  /* 0x0000b300ff001a19 */ /* 0x000fe20000011602 */
[----:B------:R-:W-:Y:S01]  /*13300*/  FADD.FTZ R5, R184, R5 ;  /* 0x00000005b8057221 */ /* 0x000fe20000010000 */
[----:B----4-:R-:W-:Y:S01]  /*13310*/  F2FP.BF16.PACK_AB R96, R13, R7 ;  /* 0x000000070d60723e */ /* 0x010fe200000010ff */
[----:B------:R-:W-:Y:S01]  /*13320*/  FADD.FTZ R6, R182, R6 ;  /* 0x00000006b6067221 */ /* 0x000fe20000010000 */
[----:B------:R-:W-:Y:S01]  /*13330*/  IADD3 R2, R229, R0, RZ ;  /* 0x00000000e5027210 */ /* 0x000fe20007ffe0ff */
[----:B------:R-:W-:Y:S01]  /*13340*/  FADD.FTZ R0, R90, R4 ;  /* 0x000000045a007221 */ /* 0x000fe20000010000 */
[----:B--2---:R-:W-:Y:S01]  /*13350*/  F2FP.BF16.PACK_AB R97, R14, R12 ;  /* 0x0000000c0e61723e */ /* 0x004fe200000010ff */
[----:B------:R-:W-:Y:S01]  /*13360*/  FADD.FTZ R5, R185, R5 ;  /* 0x00000005b9057221 */ /* 0x000fe20000010000 */
[----:B-1----:R-:W-:Y:S01]  /*13370*/  HMMA.16816.F32.BF16 R148, R160, R104, R44 ;  /* 0x00000068a094723c */ /* 0x002fe2000004182c */
[----:B------:R-:W-:-:S02]  /*13380*/  FADD.FTZ R0, R92, R0 ;  /* 0x000000005c007221 */ /* 0x000fc40000010000 */
[----:B------:R-:W-:Y:S01]  /*13390*/  FADD.FTZ R6, R181, R6 ;  /* 0x00000006b5067221 */ /* 0x000fe20000010000 */
[----:B-----5:R-:W-:Y:S01]  /*133a0*/  F2FP.BF16.PACK_AB R99, R26, R24 ;  /* 0x000000181a63723e */ /* 0x020fe200000010ff */
        /* <DEDUP_REMOVED lines=16> */
[----:B------:R-:W-:Y:S01]  /*134b0*/  MOV R16, c[0x0][0x32c] ;  /* 0x0000cb0000107a02 */ /* 0x000fe20000000f00 */
[----:B------:R-:W-:Y:S01]  /*134c0*/  HMMA.16816.F32.BF16 R128, R96, R120, R128 ;  /* 0x000000786080723c */ /* 0x000fe20000041880 */
[----:B------:R-:W-:Y:S02]  /*134d0*/  FADD.FTZ R0, R82, R5 ;  /* 0x0000000552007221 */ /* 0x000fe40000010000 */
[----:B------:R-:W-:Y:S01]  /*134e0*/  ISETP.GE.AND P0, PT, R16, 0x1, PT ;  /* 0x000000011000780c */ /* 0x000fe20003f06270 */
[----:B------:R-:W-:Y:S02]  /*134f0*/  FADD.FTZ R3, R24, R3 ;  /* 0x0000000318037221 */ /* 0x000fe40000010000 */
[----:B------:R-:W-:-:S02]  /*13500*/  FADD.FTZ R5, R27, R6 ;  /* 0x000000061b057221 */ /* 0x000fc40000010000 */
[----:B------:R-:W-:Y:S01]  /*13510*/  HMMA.16816.F32.BF16 R108, R96, R104, R76 ;  /* 0x00000068606c723c */ /* 0x000fe2000004184c */
[----:B------:R-:W-:Y:S02]  /*13520*/  FADD.FTZ R4, R15, R4 ;  /* 0x000000040f047221 */ /* 0x000fe40000010000 */
[----:B------:R-:W-:Y:S01]  /*13530*/  FADD.FTZ R247, R26, R3 ;  /* 0x000000031af77221 */ /* 0x000fe20000010000 */
[----:B------:R-:W-:Y:S01]  /*13540*/  IADD3 R3, R2, c[0x0][0x328], RZ ;  /* 0x0000ca0002037a10 */ /* 0x000fe20007ffe0ff */
[----:B------:R-:W-:Y:S02]  /*13550*/  FADD.FTZ R229, R83, R0 ;  /* 0x0000000053e57221 */ /* 0x000fe40000010000 */
[----:B------:R-:W-:Y:S01]  /*13560*/  FADD.FTZ R227, R70, R5 ;  /* 0x0000000546e37221 */ /* 0x000fe20000010000 */
[----:B---3--:R-:W-:Y:S01]  /*13570*/  HMMA.16816.F32.BF16 R156, R160, R8, R36 ;  /* 0x00000008a09c723c */ /* 0x008fe20000041824 */
[----:B------:R-:W-:-:S07]  /*13580*/  FADD.FTZ R246, R25, R4 ;  /* 0x0000000419f67221 */ /* 0x000fce0000010000 */
[C---:B------:R-:W-:Y:S08]  /*13590*/  HMMA.16816.F32.BF16 R120, R96.reuse, R122, R20 ;  /* 0x0000007a6078723c */ /* 0x040ff00000041814 */
[C---:B------:R-:W-:Y:S08]  /*135a0*/  HMMA.16816.F32.BF16 R104, R96.reuse, R106, R72 ;  /* 0x0000006a6068723c */ /* 0x040ff00000041848 */
[----:B------:R-:W-:Y:S08]  /*135b0*/  HMMA.16816.F32.BF16 R100, R96, R8, R60 ;  /* 0x000000086064723c */ /* 0x000ff0000004183c */
[-C--:B------:R-:W-:Y:S08]  /*135c0*/  HMMA.16816.F32.BF16 R160, R160, R10.reuse, R28 ;  /* 0x0000000aa0a0723c */ /* 0x080ff0000004181c */
        /* <DEDUP_REMOVED lines=13> */
.L_x_1060:
[----:B------:R-:W-:-:S04]  /*136a0*/  MOV R2, 0x1 ;  /* 0x0000000100027802 */ /* 0x000fc80000000f00 */
[----:B------:R-:W-:-:S13]  /*136b0*/  ISETP.NE.AND P0, PT, R2, c[0x0][0x32c], PT ;  /* 0x0000cb0002007a0c */ /* 0x000fda0003f05270 */
[----:B------:R-:W-:-:S05]  /*136c0*/  @P0 IMAD.HI.U32 R2, R0, c[0x0][0x330], RZ ;  /* 0x0000cc0000020a27 */ /* 0x000fca00078e00ff */
[----:B------:R-:W-:Y:S02]  /*136d0*/  @P0 SHF.R.U32.HI R0, RZ, c[0x0][0x334], R2 ;  /* 0x0000cd00ff000a19 */ /* 0x000fe40000011602 */
.L_x_1061:
[----:B------:R-:W-:Y:S05]  /*136e0*/  BSYNC B0 ;  /* 0x0000000000007941 */ /* 0x000fea0003800000 */
.L_x_1059:
[----:B------:R-:W-:-:S05]  /*136f0*/  MOV R2, c[0x0][0x32c] ;  /* 0x0000cb0000027a02 */ /* 0x000fca0000000f00 */
[----:B------:R-:W-:-:S05]  /*13700*/  IMAD R0, R0, R2, c[0x0][0x32c] ;  /* 0x0000cb0000007624 */ /* 0x000fca00078e0202 */
[----:B------:R-:W-:-:S04]  /*13710*/  IMNMX R3, R3, R0, PT ;  /* 0x0000000003037217 */ /* 0x000fc80003800200 */
.L_x_1058:
[----:B------:R-:W2:Y:S01]  /*13720*/  LDL R2, [R1+0x14] ;  /* 0x0000140001027983 */ /* 0x000ea20000100800 */
        /* <DEDUP_REMOVED lines=10> */
.L_x_1093:
        /* <DEDUP_REMOVED lines=24> */
[----:B------:R-:W2:Y:S04]  /*13950*/  LDL.64 R6, [R1+0x20] ;  /* 0x0000200001067983 */ /* 0x000ea80000100a00 */
[----:B------:R-:W-:Y:S02]  /*13960*/  IMAD R0, R0, c[0x0][0x208], RZ ;  /* 0x0000820000007a24 */ /* 0x000fe400078e02ff */
[----:B------:R-:W3:Y:S02]  /*13970*/  LDL R5, [R1+0x28] ;  /* 0x0000280001057983 */ /* 0x000ee40000100800 */
[----:B------:R-:W-:Y:S04]  /*13980*/  IMAD R0, R216, c[0x0][0x20c], R0 ;  /* 0x00008300d8007a24 */ /* 0x000fe800078e0200 */
[----:B------:R-:W-:Y:S01]  /*13990*/  IMAD.IADD R3, R3, 0x1, R0 ;  /* 0x0000000103037824 */ /* 0x000fe200078e0200 */
[----:B------:R-:W-:Y:S03]  /*139a0*/  SHF.R.S32.HI R0, RZ, 0x1f, R215 ;  /* 0x0000001fff007819 */ /* 0x000fe600000114d7 */
[C---:B------:R-:W-:Y:S04]  /*139b0*/  IMAD.WIDE.U32 R2, R215.reuse, c[0x0][0x218], R2 ;  /* 0x00008600d7027a25 */ /* 0x040fe800078e0002 */
[----:B------:R-:W-:Y:S04]  /*139c0*/  IMAD R0, R0, c[0x0][0x218], RZ ;  /* 0x0000860000007a24 */ /* 0x000fe800078e02ff */
[----:B------:R-:W-:Y:S01]  /*139d0*/  IMAD R4, R215, c[0x0][0x21c], R0 ;  /* 0x00008700d7047a24 */ /* 0x000fe200078e0200 */
[----:B--2---:R-:W-:Y:S02]  /*139e0*/  IADD3 R2, P1, R6, R2, RZ ;  /* 0x0000000206027210 */ /* 0x004fe40007f3e0ff */
[----:B------:R-:W-:Y:S02]  /*139f0*/  SHF.L.U64.HI R6, R248, 0x1, R249 ;  /* 0x00000001f8067819 */ /* 0x000fe400000102f9 */
[----:B------:R-:W-:Y:S02]  /*13a00*/  LEA R0, P0, R2, c[0x0][0x1f8], 0x1 ;  /* 0x00007e0002007a11 */ /* 0x000fe400078008ff */
[----:B---3--:R-:W-:Y:S02]  /*13a10*/  IADD3.X R3, R5, R3, R4, P1, !PT ;  /* 0x0000000305037210 */ /* 0x008fe40000ffe404 */
[----:B------:R-:W-:Y:S02]  /*13a20*/  SHF.L.U32 R5, R248, 0x1, RZ ;  /* 0x00000001f8057819 */ /* 0x000fe400000006ff */
[----:B------:R-:W-:Y:S01]  /*13a30*/  LEA.HI.X R4, R2, c[0x0][0x1fc], R3, 0x1, P0 ;  /* 0x00007f0002047a11 */ /* 0x000fe200000f0c03 */
[----:B------:R-:W-:-:S05]  /*13a40*/  BRA.DIV ~URZ, `(.L_x_1065) ;  /* 0x00013d127f007947 */ /* 0x000fca000b800000 */
[----:B------:R1:W2:Y:S02]  /*13a50*/  SHFL.IDX PT, R8, R4, RZ, 0x181f ;  /* 0x00181fff04087589 */ /* 0x0002a400000e0000 */
.L_x_1233:
[----:B------:R-:W-:-:S05]  /*13a60*/  BRA.DIV ~URZ, `(.L_x_1066) ;  /* 0x00013d627f007947 */ /* 0x000fca000b800000 */
[----:B------:R-:W3:Y:S01]  /*13a70*/  SHFL.IDX PT, R2, R0, RZ, 0x181f ;  /* 0x00181fff00027589 */ /* 0x000ee200000e0000 */
[----:B------:R-:W-:Y:S03]  /*13a80*/  LOP3.LUT P2, RZ, R208, 0x100, RZ, 0xc0, !PT ;  /* 0x00000100d0ff7812 */ /* 0x000fe6000784c0ff */
[----:B------:R-:W4:Y:S04]  /*13a90*/  SHFL.IDX PT, R7, R0, 0x1, 0x181f ;  /* 0x00381f0000077f89 */ /* 0x000f2800000e0000 */
[----:B------:R-:W5:Y:S04]  /*13aa0*/  SHFL.IDX PT, R11, R4, 0x1, 0x181f ;  /* 0x00381f00040b7f89 */ /* 0x000f6800000e0000 */
[----:B------:R-:W-:Y:S04]  /*13ab0*/  SHFL.IDX PT, R9, R0, 0x3, 0x181f ;  /* 0x00781f0000097f89 */ /* 0x000fe800000e0000 */
[----:B------:R-:W-:Y:S01]  /*13ac0*/  SHFL.IDX PT, R12, R4, 0x2, 0x181f ;  /* 0x00581f00040c7f89 */ /* 0x000fe200000e0000 */
[-C--:B---3--:R-:W-:Y:S05]  /*13ad0*/  IADD3 R2, P0, R2, R5.reuse, RZ ;  /* 0x0000000502027210 */ /* 0x088fea0007f1e0ff */
[--C-:B--2---:R-:W-:Y:S01]  /*13ae0*/  IMAD.X R3, R8, 0x1, R6.reuse, P0 ;  /* 0x0000000108037824 */ /* 0x104fe200000e0606 */
[-C--:B----4-:R-:W-:Y:S01]  /*13af0*/  IADD3 R10, P0, R7, R5.reuse, RZ ;  /* 0x00000005070a7210 */ /* 0x090fe20007f1e0ff */
[----:B------:R-:W2:Y:S04]  /*13b00*/  SHFL.IDX PT, R8, R0, 0x2, 0x181f ;  /* 0x00581f0000087f89 */ /* 0x000ea800000e0000 */
[----:B------:R3:W-:Y:S01]  /*13b10*/  LDGSTS.E.BYPASS.LTC128B.128 [R210+0x100], [R2.64], !P2 ;  /* 0x0010000002d27fae */ /* 0x0007e2000d101d48 */
[--C-:B-----5:R-:W-:Y:S03]  /*13b20*/  IMAD.X R11, R11, 0x1, R6.reuse, P0 ;  /* 0x000000010b0b7824 */ /* 0x120fe600000e0606 */
[----:B------:R-:W-:Y:S04]  /*13b30*/  SHFL.IDX PT, R0, R0, 0x4, 0x181f ;  /* 0x00981f0000007f89 */ /* 0x000fe800000e0000 */
[----:B------:R4:W-:Y:S01]  /*13b40*/  LDGSTS.E.BYPASS.LTC128B.128 [R210+0x900], [R10.64], !P2 ;  /* 0x009000000ad27fae */ /* 0x0009e2000d101d48 */
[-C--:B--2---:R-:W-:Y:S03]  /*13b50*/  IADD3 R8, P1, R8, R5.reuse, RZ ;  /* 0x0000000508087210 */ /* 0x084fe60007f3e0ff */
[----:B---3--:R-:W2:Y:S01]  /*13b60*/  SHFL.IDX PT, R3, R4, 0x3, 0x181f ;  /* 0x00781f0004037f89 */ /* 0x008ea200000e0000 */
[----:B------:R-:W-:Y:S01]  /*13b70*/  IADD3 R2, P0, R9, R5, RZ ;  /* 0x0000000509027210 */ /* 0x000fe20007f1e0ff */
[--C-:B------:R-:W-:Y:S02]  /*13b80*/  IMAD.X R9, R12, 0x1, R6.reuse, P1 ;  /* 0x000000010c097824 */ /* 0x100fe400008e0606 */
[----:B-1----:R-:W1:Y:S04]  /*13b90*/  SHFL.IDX PT, R4, R4, 0x4, 0x181f ;  /* 0x00981f0004047f89 */ /* 0x002e6800000e0000 */
[----:B------:R4:W-:Y:S01]  /*13ba0*/  LDGSTS.E.BYPASS.LTC128B.128 [R210+0x1100], [R8.64], !P2 ;  /* 0x0110000008d27fae */ /* 0x0009e2000d101d48 */
[----:B--2---:R-:W-:Y:S05]  /*13bb0*/  IMAD.X R3, R3, 0x1, R6, P0 ;  /* 0x0000000103037824 */ /* 0x004fea00000e0606 */
[----:B------:R4:W-:Y:S02]  /*13bc0*/  LDGSTS.E.BYPASS.LTC128B.128 [R210+0x1900], [R2.64], !P2 ;  /* 0x0190000002d27fae */ /* 0x0009e4000d101d48 */
.L_x_1234:
[----:B-1----:R-:W-:Y:S02]  /*13bd0*/  LOP3.LUT P1, RZ, R208, 0x100, RZ, 0xc0, !PT ;  /* 0x00000100d0ff7812 */ /* 0x002fe4000782c0ff */
[----:B----4-:R-:W-:Y:S05]  /*13be0*/  IADD3 R2, P0, R0, R5, RZ ;  /* 0x0000000500027210 */ /* 0x010fea0007f1e0ff */
[----:B------:R-:W-:Y:S06]  /*13bf0*/  IMAD.X R3, R4, 0x1, R6, P0 ;  /* 0x0000000104037824 */ /* 0x000fec00000e0606 */
[----:B------:R-:W-:Y:S01]  /*13c00*/  @!PT LDS RZ, [RZ] ;  /* 0x00000000fffff984 */ /* 0x000fe20000000800 */
[----:B------:R-:W-:Y:S01]  /*13c10*/  @!PT LDS RZ, [RZ] ;  /* 0x00000000fffff984 */ /* 0x000fe20000000800 */
[----:B------:R-:W-:Y:S01]  /*13c20*/  @!PT LDS RZ, [RZ] ;  /* 0x00000000fffff984 */ /* 0x000fe20000000800 */
[----:B------:R1:W-:Y:S02]  /*13c30*/  LDGSTS.E.BYPASS.LTC128B.128 [R210+0x2100], [R2.64], !P1 ;  /* 0x0210000002d27fae */ /* 0x0003e4000c901d48 */
.L_x_1064:
[----:B-1-34-:R-:W-:Y:S05]  /*13c40*/  BSYNC B0 ;  /* 0x0000000000007941 */ /* 0x01afea0003800000 */
.L_x_1063:
        /* <DEDUP_REMOVED lines=106> */
[C---:B------:R-:W-:Y:S01]  /*142f0*/  SHF.L.U64.HI R86, R248.reuse, 0x1, R249 ;  /* 0x00000001f8567819 */ /* 0x040fe200000102f9 */
[----:B------:R-:W-:Y:S01]  /*14300*/  IMAD.SHL.U32 R85, R248, 0x2, RZ ;  /* 0x00000002f8557824 */ /* 0x000fe200078e00ff */
[----:B------:R-:W3:Y:S01]  /*14310*/  LDL R0, [R1+0x1c] ;  /* 0x00001c0001007983 */ /* 0x000ee20000100800 */
[----:B------:R-:W-:Y:S03]  /*14320*/  ISETP.NE.AND P2, PT, R3, 0x1, PT ;  /* 0x000000010300780c */ /* 0x000fe60003f45270 */
        /* <DEDUP_REMOVED lines=14> */
[C---:B------:R-:W-:Y:S04]  /*14410*/  @!P1 LEA R2, P0, R3.reuse, c[0x0][0x2a0], 0x2 ;  /* 0x0000a80003029a11 */ /* 0x040fe800078010ff */
        /* <DEDUP_REMOVED lines=15> */
[----:B------:R-:W-:-:S06]  /*14510*/  BRA.DIV ~URZ, `(.L_x_1069) ;  /* 0x000137a27f007947 */ /* 0x000fcc000b800000 */
[----:B------:R1:W2:Y:S02]  /*14520*/  SHFL.IDX PT, R87, R84, RZ, 0x181f ;  /* 0x00181fff54577589 */ /* 0x0002a400000e0000 */
.L_x_1235:
[----:B------:R-:W-:-:S05]  /*14530*/  BRA.DIV ~URZ, `(.L_x_1070) ;  /* 0x000137f27f007947 */ /* 0x000fca000b800000 */
[----:B------:R-:W3:Y:S01]  /*14540*/  SHFL.IDX PT, R2, R0, RZ, 0x181f ;  /* 0x00181fff00027589 */ /* 0x000ee200000e0000 */
[----:B------:R-:W-:Y:S02]  /*14550*/  LOP3.LUT P1, RZ, R208, 0x100, RZ, 0xc0, !PT ;  /* 0x00000100d0ff7812 */ /* 0x000fe4000782c0ff */
[-C--:B---3--:R-:W-:Y:S05]  /*14560*/  IADD3 R2, P0, R2, R85.reuse, RZ ;  /* 0x0000005502027210 */ /* 0x088fea0007f1e0ff */
[--C-:B--2---:R-:W-:Y:S06]  /*14570*/  IMAD.X R3, R87, 0x1, R86.reuse, P0 ;  /* 0x0000000157037824 */ /* 0x104fec00000e0656 */
[----:B------:R-:W-:Y:S01]  /*14580*/  @!PT LDS RZ, [RZ] ;  /* 0x00000000fffff984 */ /* 0x000fe20000000800 */
[----:B------:R-:W-:Y:S01]  /*14590*/  @!PT LDS RZ, [RZ] ;  /* 0x00000000fffff984 */ /* 0x000fe20000000800 */
[----:B------:R2:W-:Y:S04]  /*145a0*/  LDGSTS.E.BYPASS.LTC128B.128 [R210+0x2900], [R2.64], !P1 ;  /* 0x0290000002d27fae */ /* 0x0005e8000c901d48 */
[----:B--2---:R-:W2:Y:S04]  /*145b0*/  SHFL.IDX PT, R2, R0, 0x1, 0x181f ;  /* 0x00381f0000027f89 */ /* 0x004ea800000e0000 */
[----:B------:R-:W3:Y:S01]  /*145c0*/  SHFL.IDX PT, R3, R84, 0x1, 0x181f ;  /* 0x00381f0054037f89 */ /* 0x000ee200000e0000 */
[-C--:B--2---:R-:W-:Y:S05]  /*145d0*/  IADD3 R2, P0, R2, R85.reuse, RZ ;  /* 0x0000005502027210 */ /* 0x084fea0007f1e0ff */
[--C-:B---3--:R-:W-:Y:S05]  /*145e0*/  IMAD.X R3, R3, 0x1, R86.reuse, P0 ;  /* 0x0000000103037824 */ /* 0x108fea00000e0656 */
[----:B------:R2:W-:Y:S04]  /*145f0*/  LDGSTS.E.BYPASS.LTC128B.128 [R210+0x3100], [R2.64], !P1 ;  /* 0x0310000002d27fae */ /* 0x0005e8000c901d48 */
[----:B--2---:R-:W2:Y:S04]  /*14600*/  SHFL.IDX PT, R2, R0, 0x2, 0x181f ;  /* 0x00581f0000027f89 */ /* 0x004ea800000e0000 */
[----:B------:R-:W3:Y:S01]  /*14610*/  SHFL.IDX PT, R3, R84, 0x2, 0x181f ;  /* 0x00581f0054037f89 */ /* 0x000ee200000e0000 */
[-C--:B--2---:R-:W-:Y:S05]  /*14620*/  IADD3 R2, P0, R2, R85.reuse, RZ ;  /* 0x0000005502027210 */ /* 0x084fea0007f1e0ff */
[--C-:B---3--:R-:W-:Y:S05]  /*14630*/  IMAD.X R3, R3, 0x1, R86.reuse, P0 ;  /* 0x0000000103037824 */ /* 0x108fea00000e0656 */
[----:B------:R2:W-:Y:S04]  /*14640*/  LDGSTS.E.BYPASS.LTC128B.128 [R210+0x3900], [R2.64], !P1 ;  /* 0x0390000002d27fae */ /* 0x0005e8000c901d48 */
[----:B--2---:R-:W2:Y:S04]  /*14650*/  SHFL.IDX PT, R2, R0, 0x3, 0x181f ;  /* 0x00781f0000027f89 */ /* 0x004ea800000e0000 */
[----:B------:R-:W3:Y:S04]  /*14660*/  SHFL.IDX PT, R3, R84, 0x3, 0x181f ;  /* 0x00781f0054037f89 */ /* 0x000ee800000e0000 */
[----:B------:R-:W4:Y:S04]  /*14670*/  SHFL.IDX PT, R0, R0, 0x4, 0x181f ;  /* 0x00981f0000007f89 */ /* 0x000f2800000e0000 */
[----:B-1----:R-:W1:Y:S01]  /*14680*/  SHFL.IDX PT, R84, R84, 0x4, 0x181f ;  /* 0x00981f0054547f89 */ /* 0x002e6200000e0000 */
[----:B--2---:R-:W-:Y:S05]  /*14690*/  IADD3 R2, P0, R2, R85, RZ ;  /* 0x0000005502027210 */ /* 0x004fea0007f1e0ff */
[----:B---3--:R-:W-:Y:S05]  /*146a0*/  IMAD.X R3, R3, 0x1, R86, P0 ;  /* 0x0000000103037824 */ /* 0x008fea00000e0656 */
[----:B------:R2:W-:Y:S03]  /*146b0*/  LDGSTS.E.BYPASS.LTC128B.128 [R210+0x4100], [R2.64], !P1 ;  /* 0x0410000002d27fae */ /* 0x0005e6000c901d48 */
.L_x_1236:
[----:B----4-:R-:W-:Y:S02]  /*146c0*/  LOP3.LUT P1, RZ, R208, 0x100, RZ, 0xc0, !PT ;  /* 0x00000100d0ff7812 */ /* 0x010fe4000782c0ff */
[----:B--2---:R-:W-:Y:S05]  /*146d0*/  IADD3 R2, P0, R0, R85, RZ ;  /* 0x0000005500027210 */ /* 0x004fea0007f1e0ff */
[----:B-1----:R-:W-:Y:S06]  /*146e0*/  IMAD.X R3, R84, 0x1, R86, P0 ;  /* 0x0000000154037824 */ /* 0x002fec00000e0656 */
[----:B------:R-:W-:Y:S01]  /*146f0*/  @!PT LDS RZ, [RZ] ;  /* 0x00000000fffff984 */ /* 0x000fe20000000800 */
[----:B------:R-:W-:Y:S01]  /*14700*/  @!PT LDS RZ, [RZ] ;  /* 0x00000000fffff984 */ /* 0x000fe20000000800 */
[----:B------:R-:W-:Y:S01]  /*14710*/  @!PT LDS RZ, [RZ] ;  /* 0x00000000fffff984 */ /* 0x000fe20000000800 */
[----:B------:R1:W-:Y:S02]  /*14720*/  LDGSTS.E.BYPASS.LTC128B.128 [R210+0x4900], [R2.64], !P1 ;  /* 0x0490000002d27fae */ /* 0x0003e4000c901d48 */
.L_x_1068:
[----:B------:R-:W-:Y:S05]  /*14730*/  BSYNC B0 ;  /* 0x0000000000007941 */ /* 0x000fea0003800000 */
.L_x_1067:
[----:B------:R-:W2:Y:S01]  /*14740*/  LDL R84, [R1+0x44] ;  /* 0x0000440001547983 */ /* 0x000ea20000100800 */
[----:B------:R-:W-:Y:S01]  /*14750*/  IMAD.MOV.U32 R85, RZ, RZ, c[0x0][0x2c4] ;  /* 0x0000b100ff557624 */ /* 0x000fe200078e00ff */
[----:B------:R-:W-:Y:S02]  /*14760*/  LOP3.LUT R166, RZ, c[0x0][0x324], RZ, 0x33, !PT ;  /* 0x0000c900ffa67a12 */ /* 0x000fe400078e33ff */
[----:B------:R-:W2:Y:S02]  /*14770*/  LDL R0, [R1+0x4c] ;  /* 0x00004c0001007983 */ /* 0x000ea40000100800 */
[----:B------:R-:W-:Y:S02]  /*14780*/  ISETP.NE.AND P0, PT, R85, 0x1, PT ;  /* 0x000000015500780c */ /* 0x000fe40003f05270 */
[----:B-1----:R-:W3:Y:S04]  /*14790*/  LDL R2, [R1+0x4] ;  /* 0x0000040001027983 */ /* 0x002ee80000100800 */
[----:B------:R-:W4:Y:S04]  /*147a0*/  LDL R3, [R1] ;  /* 0x0000000001037983 */ /* 0x000f280000100800 */
[----:B------:R-:W0:Y:S01]  /*147b0*/  LDGDEPBAR ;  /* 0x00000000000079af */ /* 0x000e220000000000 */
[----:B--2---:R-:W-:Y:S04]  /*147c0*/  IMAD.IADD R164, R0, 0x1, R84 ;  /* 0x0000000100a47824 */ /* 0x004fe800078e0254 */
[----:B------:R-:W-:Y:S05]  /*147d0*/  @P0 IMAD.HI.U32 R0, R164, c[0x0][0x2c8], RZ ;  /* 0x0000b200a4000a27 */ /* 0x000fea00078e00ff */
[----:B------:R-:W-:Y:S01]  /*147e0*/  @P0 SHF.R.U32.HI R164, RZ, c[0x0][0x2cc], R0 ;  /* 0x0000b300ffa40a19 */ /* 0x000fe20000011600 */
[----:B------:R-:W-:Y:S05]  /*147f0*/  IMAD R0, R214, -0x50, RZ ;  /* 0xffffffb0d6007824 */ /* 0x000fea00078e02ff */
[----:B---3--:R-:W-:Y:S04]  /*14800*/  IADD3 R2, -R2, 0x1, R0 ;  /* 0x0000000102027810 */ /* 0x008fe80007ffe100 */
[----:B----4-:R-:W-:Y:S04]  /*14810*/  IADD3 R84, -R252, R2, R3 ;  /* 0x00000002fc547210 */ /* 0x010fe80007ffe103 */
[----:B------:R-:W-:Y:S01]  /*14820*/  IADD3 R165, R84, c[0x0][0x328], RZ ;  /* 0x0000ca0054a57a10 */ /* 0x000fe20007ffe0ff */
[----:B------:R-:W-:-:S05]  /*14830*/  BRA.DIV ~URZ, `(.L_x_1071) ;  /* 0x000139e27f007947 */ /* 0x000fca000b800000 */
[----:B------:R1:W2:Y:S02]  /*14840*/  SHFL.IDX PT, R2, R164, RZ, 0x1c1f ;  /* 0x001c1fffa4027589 */ /* 0x0002a400000e0000 */
.L_x_1237:
[-C--:B--2---:R-:W-:Y:S01]  /*14850*/  IADD3 R87, R165, R2.reuse, RZ ;  /* 0x00000002a5577210 */ /* 0x084fe20007ffe0ff */
[----:B------:R-:W-:Y:S02]  /*14860*/  IMAD.MOV.U32 R3, RZ, RZ, c[0x0][0x32c] ;  /* 0x0000cb00ff037624 */ /* 0x000fe400078e00ff */
[----:B------:R-:W-:Y:S03]  /*14870*/  IMAD.IADD R166, R166, 0x1, R84 ;  /* 0x00000001a6a67824 */ /* 0x000fe600078e0254 */
[----:B------:R-:W-:Y:S02]  /*14880*/  ISETP.GE.AND P0, PT, R3, 0x1, PT ;  /* 0x000000010300780c */ /* 0x000fe40003f06270 */
[----:B------:R-:W-:Y:S11]  /*14890*/  IADD3 R85, R166, R2, RZ ;  /* 0x00000002a6557210 */ /* 0x000ff60007ffe0ff */
[----:B------:R-:W-:-:S05]  /*148a0*/  @!P0 BRA `(.L_x_1072) ;  /* 0x000001a000008947 */ /* 0x000fca0003800000 */
[----:B------:R-:W2:Y:S01]  /*148b0*/  LDL R3, [R1] ;  /* 0x0000000001037983 */ /* 0x000ea20000100800 */
[----:B------:R-:W-:Y:S01]  /*148c0*/  BSSY B0, `(.L_x_1073) ;  /* 0x0000012000007945 */ /* 0x000fe20003800000 */
[----:B--2---:R-:W-:Y:S04]  /*148d0*/  IADD3 R2, -R252, R3, R2 ;  /* 0x00000003fc027210 */ /* 0x004fe80007ffe102 */
        /* <DEDUP_REMOVED lines=11> */
.L_x_1074:
[----:B------:R-:W-:Y:S04]  /*14990*/  MOV R3, c[0x0][0x32c] ;  /* 0x0000cb0000037a02 */ /* 0x000fe80000000f00 */
[----:B------:R-:W-:Y:S11]  /*149a0*/  ISETP.NE.AND P0, PT, R3, 0x1, PT ;  /* 0x000000010300780c */ /* 0x000ff60003f05270 */
[----:B------:R-:W-:Y:S02]  /*149b0*/  @!UPT UIADD3 URZ, URZ, URZ, URZ ;  /* 0x0000003f3f3ff290 */ /* 0x000fe4000fffe03f */
[----:B------:R-:W-:Y:S05]  /*149c0*/  @P0 IMAD.HI.U32 R3, R2, c[0x0][0x330], RZ ;  /* 0x0000cc0002030a27 */ /* 0x000fea00078e00ff */
[----:B------:R-:W-:Y:S02]  /*149d0*/  @P0 SHF.R.U32.HI R2, RZ, c[0x0][0x334], R3 ;  /* 0x0000cd00ff020a19 */ /* 0x000fe40000011603 */
.L_x_1075:
[----:B------:R-:W-:Y:S05]  /*149e0*/  BSYNC B0 ;  /* 0x0000000000007941 */ /* 0x000fea0003800000 */
.L_x_1073:
[----:B------:R-:W2:Y:S02]  /*149f0*/  LDL R3, [R1+0x4] ;  /* 0x0000040001037983 */ /* 0x000ea40000100800 */
[----:B--2---:R-:W-:Y:S04]  /*14a00*/  IMAD.IADD R3, R0, 0x1, -R3 ;  /* 0x0000000100037824 */ /* 0x004fe800078e0a03 */
[----:B------:R-:W-:Y:S05]  /*14a10*/  IMAD R2, R2, c[0x0][0x32c], R3 ;  /* 0x0000cb0002027a24 */ /* 0x000fea00078e0203 */
[----:B------:R-:W-:Y:S02]  /*14a20*/  IMNMX R85, R85, R2, !PT ;  /* 0x0000000255557217 */ /* 0x000fe40007800200 */
[----:B------:R-:W-:Y:S04]  /*14a30*/  IADD3 R2, R2, c[0x0][0x32c], RZ ;  /* 0x0000cb0002027a10 */ /* 0x000fe80007ffe0ff */
[----:B------:R-:W-:Y:S02]  /*14a40*/  IMNMX R87, R87, R2, PT ;  /* 0x0000000257577217 */ /* 0x000fe40003800200 */
.L_x_1072:
[----:B------:R-:W-:-:S05]  /*14a50*/  BRA.DIV ~URZ, `(.L_x_1076) ;  /* 0x000138327f007947 */ /* 0x000fca000b800000 */
[----:B------:R2:W3:Y:S02]  /*14a60*/  SHFL.IDX PT, R2, R164, 0x1, 0x1c1f ;  /* 0x003c1f00a4027f89 */ /* 0x0004e400000e0000 */
.L_x_1238:
[----:B---3--:R-:W-:Y:S01]  /*14a70*/  IADD3 R86, R165, R2, RZ ;  /* 0x00000002a5567210 */ /* 0x008fe20007ffe0ff */
[----:B------:R-:W-:Y:S02]  /*14a80*/  IMAD.MOV.U32 R3, RZ, RZ, c[0x0][0x32c] ;  /* 0x0000cb00ff037624 */ /* 0x000fe400078e00ff */
[----:B------:R-:W-:Y:S03]  /*14a90*/  IMAD.IADD R84, R166, 0x1, R2 ;  /* 0x00000001a6547824 */ /* 0x000fe600078e0202 */
[----:B------:R-:W-:Y:S11]  /*14aa0*/  ISETP.GE.AND P0, PT, R3, 0x1, PT ;  /* 0x000000010300780c */ /* 0x000ff60003f06270 */
[----:B------:R-:W-:Y:S02]  /*14ab0*/  @!UPT UIADD3 URZ, URZ, URZ, URZ ;  /* 0x0000003f3f3ff290 */ /* 0x000fe4000fffe03f */
[----:B------:R-:W-:-:S05]  /*14ac0*/  @!P0 BRA `(.L_x_1077) ;  /* 0x000001a000008947 */ /* 0x000fca0003800000 */
[----:B------:R-:W3:Y:S01]  /*14ad0*/  LDL R3, [R1] ;  /* 0x0000000001037983 */ /* 0x000ee20000100800 */
[----:B------:R-:W-:Y:S01]  /*14ae0*/  BSSY B0, `(.L_x_1078) ;  /* 0x0000012000007945 */ /* 0x000fe20003800000 */
[----:B---3--:R-:W-:Y:S04]  /*14af0*/  IADD3 R2, -R252, R3, R2 ;  /* 0x00000003fc027210 */ /* 0x008fe80007ffe102 */
        /* <DEDUP_REMOVED lines=11> */
.L_x_1079:
[----:B------:R-:W-:Y:S04]  /*14bb0*/  MOV R3, c[0x0][0x32c] ;  /* 0x0000cb0000037a02 */ /* 0x000fe80000000f00 */
[----:B------:R-:W-:Y:S11]  /*14bc0*/  ISETP.NE.AND P0, PT, R3, 0x1, PT ;  /* 0x000000010300780c */ /* 0x000ff60003f05270 */
[----:B------:R-:W-:Y:S02]  /*14bd0*/  @!UPT UIADD3 URZ, URZ, URZ, URZ ;  /* 0x0000003f3f3ff290 */ /* 0x000fe4000fffe03f */
[----:B------:R-:W-:Y:S05]  /*14be0*/  @P0 IMAD.HI.U32 R3, R2, c[0x0][0x330], RZ ;  /* 0x0000cc0002030a27 */ /* 0x000fea00078e00ff */
[----:B------:R-:W-:Y:S02]  /*14bf0*/  @P0 SHF.R.U32.HI R2, RZ, c[0x0][0x334], R3 ;  /* 0x0000cd00ff020a19 */ /* 0x000fe40000011603 */
.L_x_1080:
[----:B------:R-:W-:Y:S05]  /*14c00*/  BSYNC B0 ;  /* 0x0000000000007941 */ /* 0x000fea0003800000 */
.L_x_1078:
[----:B------:R-:W3:Y:S02]  /*14c10*/  LDL R3, [R1+0x4] ;  /* 0x0000040001037983 */ /* 0x000ee40000100800 */
[----:B---3--:R-:W-:Y:S04]  /*14c20*/  IMAD.IADD R3, R0, 0x1, -R3 ;  /* 0x0000000100037824 */ /* 0x008fe800078e0a03 */
[----:B------:R-:W-:Y:S05]  /*14c30*/  IMAD R2, R2, c[0x0][0x32c], R3 ;  /* 0x0000cb0002027a24 */ /* 0x000fea00078e0203 */
[----:B------:R-:W-:Y:S02]  /*14c40*/  IMNMX R84, R84, R2, !PT ;  /* 0x0000000254547217 */ /* 0x000fe40007800200 */
[----:B------:R-:W-:Y:S04]  /*14c50*/  IADD3 R2, R2, c[0x0][0x32c], RZ ;  /* 0x0000cb0002027a10 */ /* 0x000fe80007ffe0ff */
[----:B------:R-:W-:Y:S02]  /*14c60*/  IMNMX R86, R86, R2, PT ;  /* 0x0000000256567217 */ /* 0x000fe40003800200 */
.L_x_1077:
[----:B------:R-:W-:-:S05]  /*14c70*/  BRA.DIV ~URZ, `(.L_x_1081) ;  /* 0x000136827f007947 */ /* 0x000fca000b800000 */
[----:B------:R3:W4:Y:S02]  /*14c80*/  SHFL.IDX PT, R94, R164, 0x2, 0x1c1f ;  /* 0x005c1f00a45e7f89 */ /* 0x00072400000e0000 */
.L_x_1239:
[----:B----4-:R-:W-:Y:S01]  /*14c90*/  IADD3 R3, R165, R94, RZ ;  /* 0x0000005ea5037210 */ /* 0x010fe20007ffe0ff */
[----:B------:R-:W-:Y:S05]  /*14ca0*/  IMAD.MOV.U32 R2, RZ, RZ, c[0x0][0x32c] ;  /* 0x0000cb00ff027624 */ /* 0x000fea00078e00ff */
[----:B------:R-:W-:Y:S01]  /*14cb0*/  ISETP.GE.AND P0, PT, R2, 0x1, PT ;  /* 0x000000010200780c */ /* 0x000fe20003f06270 */
[----:B------:R-:W-:Y:S11]  /*14cc0*/  IMAD.IADD R2, R166, 0x1, R94 ;  /* 0x00000001a6027824 */ /* 0x000ff600078e025e */
[----:B------:R-:W-:Y:S01]  /*14cd0*/  @!UPT UIADD3 URZ, URZ, URZ, URZ ;  /* 0x0000003f3f3ff290 */ /* 0x000fe2000fffe03f */
[----:B------:R-:W-:-:S05]  /*14ce0*/  @!P0 BRA `(.L_x_1082) ;  /* 0x000001a000008947 */ /* 0x000fca0003800000 */
[----:B------:R-:W4:Y:S01]  /*14cf0*/  LDL R167, [R1] ;  /* 0x0000000001a77983 */ /* 0x000f220000100800 */
[----:B------:R-:W-:Y:S01]  /*14d00*/  BSSY B0, `(.L_x_1083) ;  /* 0x0000012000007945 */ /* 0x000fe20003800000 */
[----:B----4-:R-:W-:Y:S04]  /*14d10*/  IADD3 R94, -R252, R167, R94 ;  /* 0x000000a7fc5e7210 */ /* 0x010fe80007ffe15e */
        /* <DEDUP_REMOVED lines=11> */
.L_x_1084:
[----:B------:R-:W-:Y:S04]  /*14dd0*/  MOV R167, c[0x0][0x32c] ;  /* 0x0000cb0000a77a02 */ /* 0x000fe80000000f00 */
[----:B------:R-:W-:Y:S11]  /*14de0*/  ISETP.NE.AND P0, PT, R167, 0x1, PT ;  /* 0x00000001a700780c */ /* 0x000ff60003f05270 */
[----:B------:R-:W-:Y:S02]  /*14df0*/  @!UPT UIADD3 URZ, URZ, URZ, URZ ;  /* 0x0000003f3f3ff290 */ /* 0x000fe4000fffe03f */
[----:B------:R-:W-:Y:S05]  /*14e00*/  @P0 IMAD.HI.U32 R167, R94, c[0x0][0x330], RZ ;  /* 0x0000cc005ea70a27 */ /* 0x000fea00078e00ff */
[----:B------:R-:W-:Y:S02]  /*14e10*/  @P0 SHF.R.U32.HI R94, RZ, c[0x0][0x334], R167 ;  /* 0x0000cd00ff5e0a19 */ /* 0x000fe400000116a7 */
.L_x_1085:
[----:B------:R-:W-:Y:S05]  /*14e20*/  BSYNC B0 ;  /* 0x0000000000007941 */ /* 0x000fea0003800000 */
.L_x_1083:
[----:B------:R-:W4:Y:S02]  /*14e30*/  LDL R167, [R1+0x4] ;  /* 0x0000040001a77983 */ /* 0x000f240000100800 */
[----:B----4-:R-:W-:Y:S04]  /*14e40*/  IMAD.IADD R167, R0, 0x1, -R167 ;  /* 0x0000000100a77824 */ /* 0x010fe800078e0aa7 */
[----:B------:R-:W-:Y:S05]  /*14e50*/  IMAD R94, R94, c[0x0][0x32c], R167 ;  /* 0x0000cb005e5e7a24 */ /* 0x000fea00078e02a7 */
[----:B------:R-:W-:Y:S02]  /*14e60*/  IMNMX R2, R2, R94, !PT ;  /* 0x0000005e02027217 */ /* 0x000fe40007800200 */
[----:B------:R-:W-:Y:S04]  /*14e70*/  IADD3 R94, R94, c[0x0][0x32c], RZ ;  /* 0x0000cb005e5e7a10 */ /* 0x000fe80007ffe0ff */
[----:B------:R-:W-:Y:S02]  /*14e80*/  IMNMX R3, R3, R94, PT ;  /* 0x0000005e03037217 */ /* 0x000fe40003800200 */
.L_x_1082:
[C---:B------:R-:W-:Y:S02]  /*14e90*/  ISETP.GE.AND P0, PT, R0.reuse, 0x9, PT ;  /* 0x000000090000780c */ /* 0x040fe40003f06270 */
[----:B------:R-:W-:Y:S02]  /*14ea0*/  ISETP.GE.AND P1, PT, R0, 0xa, PT ;  /* 0x0000000a0000780c */ /* 0x000fe40003f26270 */
[----:B------:R-:W-:Y:S02]  /*14eb0*/  LOP3.LUT R208, R208, 0xfffffff7, RZ, 0xc0, !PT ;  /* 0xfffffff7d0d07812 */ /* 0x000fe400078ec0ff */
[C---:B------:R-:W-:Y:S02]  /*14ec0*/  ISETP.GE.AND P3, PT, R0.reuse, 0x19, PT ;  /* 0x000000190000780c */ /* 0x040fe40003f66270 */
[C---:B------:R-:W-:Y:S02]  /*14ed0*/  ISETP.GE.AND P5, PT, R0.reuse, 0x21, PT ;  /* 0x000000210000780c */ /* 0x040fe40003fa6270 */
[----:B------:R-:W-:Y:S02]  /*14ee0*/  ISETP.GE.AND P6, PT, R0, 0x29, PT ;  /* 0x000000290000780c */ /* 0x000fe40003fc6270 */
[----:B------:R-:W-:Y:S02]  /*14ef0*/  LOP3.LUT R209, R209, 0xffffffbf, RZ, 0xc0, !PT ;  /* 0xffffffbfd1d17812 */ /* 0x000fe400078ec0ff */
[----:B------:R-:W-:Y:S02]  /*14f00*/  @P0 LOP3.LUT R208, R208, 0x8, RZ, 0xfc, !PT ;  /* 0x00000008d0d00812 */ /* 0x000fe400078efcff */
[----:B------:R-:W-:Y:S02]  /*14f10*/  ISETP.GT.AND P0, PT, R85, 0x8, !P0 ;  /* 0x000000085500780c */ /* 0x000fe40004704270 */
[----:B------:R-:W-:Y:S02]  /*14f20*/  LOP3.LUT R208, R208, 0xfffffffb, RZ, 0xc0, !PT ;  /* 0xfffffffbd0d07812 */ /* 0x000fe400078ec0ff */
        /* <DEDUP_REMOVED lines=8> */
[----:B------:R-:W-:Y:S04]  /*14fb0*/  ISETP.GT.AND P0, PT, R85, 0x10, !P1 ;  /* 0x000000105500780c */ /* 0x000fe80004f04270 */
[----:B------:R-:W-:Y:S02]  /*14fc0*/  ISETP.LT.OR P2, PT, R87, 0x11, P0 ;  /* 0x000000115700780c */ /* 0x000fe40000741670 */
[----:B------:R-:W-:Y:S02]  /*14fd0*/  @P1 LOP3.LUT R208, R208, 0x2, RZ, 0xfc, !PT ;  /* 0x00000002d0d01812 */ /* 0x000fe400078efcff */
[----:B------:R-:W-:Y:S02]  /*14fe0*/  ISETP.GE.AND P1, PT, R0, 0x12, PT ;  /* 0x000000120000780c */ /* 0x000fe40003f26270 */
[----:B------:R-:W-:Y:S02]  /*14ff0*/  LOP3.LUT R208, R208, 0xffffffef, RZ, 0xc0, !PT ;  /* 0xffffffefd0d07812 */ /* 0x000fe400078ec0ff */
[----:B------:R-:W-:Y:S02]  /*15000*/  ISETP.GT.AND P0, PT, R85, 0x11, !P1 ;  /* 0x000000115500780c */ /* 0x000fe40004f04270 */
[----:B------:R-:W-:Y:S07]  /*15010*/  FSEL R184, R20, -INF , !P2 ;  /* 0xff80000014b87808 */ /* 0x000fee0005000000 */
[----:B------:R-:W-:Y:S02]  /*15020*/  @P1 LOP3.LUT R208, R208, 0x10, RZ, 0xfc, !PT ;  /* 0x00000010d0d01812 */ /* 0x000fe400078efcff */
[----:B------:R-:W-:Y:S02]  /*15030*/  ISETP.LT.OR P1, PT, R87, 0x12, P0 ;  /* 0x000000125700780c */ /* 0x000fe40000721670 */
[----:B------:R-:W-:Y:S02]  /*15040*/  LOP3.LUT R208, R208, 0xffffffdf, RZ, 0xc0, !PT ;  /* 0xffffffdfd0d07812 */ /* 0x000fe400078ec0ff */
[----:B------:R-:W-:Y:S02]  /*15050*/  ISETP.GT.AND P0, PT, R85, 0x18, !P3 ;  /* 0x000000185500780c */ /* 0x000fe40005f04270 */
[----:B------:R-:W-:Y:S02]  /*15060*/  @P3 LOP3.LUT R208, R208, 0x20, RZ, 0xfc, !PT ;  /* 0x00000020d0d03812 */ /* 0x000fe400078efcff */
[----:B------:R-:W-:Y:S02]  /*15070*/  ISETP.GE.AND P3, PT, R0, 0x1a, PT ;  /* 0x0000001a0000780c */ /* 0x000fe40003f66270 */
[----:B------:R-:W-:Y:S02]  /*15080*/  LOP3.LUT R208, R208, 0xffffffbf, RZ, 0xc0, !PT ;  /* 0xffffffbfd0d07812 */ /* 0x000fe400078ec0ff */
[----:B------:R-:W-:Y:S02]  /*15090*/  ISETP.LT.OR P4, PT, R87, 0x19, P0 ;  /* 0x000000195700780c */ /* 0x000fe40000781670 */
[----:B------:R-:W-:Y:S02]  /*150a0*/  ISETP.GT.AND P0, PT, R85, 0x19, !P3 ;  /* 0x000000195500780c */ /* 0x000fe40005f04270 */
[----:B------:R-:W-:Y:S02]  /*150b0*/  FSEL R183, R21, -INF , !P1 ;  /* 0xff80000015b77808 */ /* 0x000fe40004800000 */
[----:B------:R-:W-:Y:S03]  /*150c0*/  FSEL R180, R32, -INF , !P4 ;  /* 0xff80000020b47808 */ /* 0x000fe60006000000 */
[----:B------:R-:W-:Y:S02]  /*150d0*/  @P3 LOP3.LUT R208, R208, 0x40, RZ, 0xfc, !PT ;  /* 0x00000040d0d03812 */ /* 0x000fe400078efcff */
[----:B------:R-:W-:Y:S02]  /*150e0*/  ISETP.LT.OR P3, PT, R87, 0x1a, P0 ;  /* 0x0000001a5700780c */ /* 0x000fe40000761670 */
[----:B------:R-:W-:Y:S02]  /*150f0*/  ISETP.GT.AND P0, PT, R85, 0x20, !P5 ;  /* 0x000000205500780c */ /* 0x000fe40006f04270 */
[----:B------:R-:W-:Y:S02]  /*15100*/  LOP3.LUT R208, R208, 0xffffff7f, RZ, 0xc0, !PT ;  /* 0xffffff7fd0d07812 */ /* 0x000fe400078ec0ff */
[----:B------:R-:W-:Y:S02]  /*15110*/  ISETP.LT.OR P0, PT, R87, 0x21, P0 ;  /* 0x000000215700780c */ /* 0x000fe40000701670 */
[----:B------:R-:W-:Y:S02]  /*15120*/  @P5 LOP3.LUT R208, R208, 0x80, RZ, 0xfc, !PT ;  /* 0x00000080d0d05812 */ /* 0x000fe400078efcff */
[----:B------:R-:W-:Y:S02]  /*15130*/  ISETP.GE.AND P5, PT, R0, 0x22, PT ;  /* 0x000000220000780c */ /* 0x000fe40003fa6270 */
[----:B------:R-:W-:Y:S02]  /*15140*/  LOP3.LUT R208, R208, 0xfffffdff, RZ, 0xc0, !PT ;  /* 0xfffffdffd0d07812 */ /* 0x000fe400078ec0ff */
[----:B------:R-:W-:Y:S02]  /*15150*/  FSEL R179, R33, -INF , !P3 ;  /* 0xff80000021b37808 */ /* 0x000fe40005800000 */
[----:B------:R-:W-:Y:S04]  /*15160*/  LOP3.LUT R208, R208, 0xfff7ffff, RZ, 0xc0, !PT ;  /* 0xfff7ffffd0d07812 */ /* 0x000fe800078ec0ff */
[----:B------:R-:W-:Y:S02]  /*15170*/  @P0 LOP3.LUT R208, R208, 0x80000, RZ, 0xfc, !PT ;  /* 0x00080000d0d00812 */ /* 0x000fe400078efcff */
[----:B------:R-:W-:Y:S02]  /*15180*/  ISETP.GT.AND P0, PT, R85, 0x21, !P5 ;  /* 0x000000215500780c */ /* 0x000fe40006f04270 */
        /* <DEDUP_REMOVED lines=14> */
[----:B------:R-:W-:Y:S02]  /*15270*/  ISETP.GE.AND P6, PT, R0, 0x31, PT ;  /* 0x000000310000780c */ /* 0x000fe40003fc6270 */
[----:B------:R-:W-:Y:S04]  /*15280*/  LOP3.LUT R208, R208, 0xffffefff, RZ, 0xc0, !PT ;  /* 0xffffefffd0d07812 */ /* 0x000fe800078ec0ff */
[----:B------:R-:W-:Y:S05]  /*15290*/  LOP3.LUT R208, R208, 0xffefffff, RZ, 0xc0, !PT ;  /* 0xffefffffd0d07812 */ /* 0x000fea00078ec0ff */
        /* <DEDUP_REMOVED lines=32> */
[----:B------:R-:W-:Y:S02]  /*154a0*/  LOP3.LUT R208, R208, 0xfffbffff, RZ, 0xc0, !PT ;  /* 0xfffbffffd0d07812 */ /* 0x000fe400078ec0ff */
[----:B------:R-:W-:Y:S02]  /*154b0*/  ISETP.GE.AND P6, PT, R0, 0x42, PT ;  /* 0x000000420000780c */ /* 0x000fe40003fc6270 */
[----:B------:R-:W-:Y:S07]  /*154c0*/  LOP3.LUT R208, R208, 0xefffffff, RZ, 0xc0, !PT ;  /* 0xefffffffd0d07812 */ /* 0x000fee00078ec0ff */
[----:B------:R-:W-:Y:S02]  /*154d0*/  @P0 LOP3.LUT R208, R208, 0x10000000, RZ, 0xfc, !PT ;  /* 0x10000000d0d00812 */ /* 0x000fe400078efcff */
[----:B------:R-:W-:Y:S02]  /*154e0*/  ISETP.GT.AND P0, PT, R85, 0x41, !P6 ;  /* 0x000000415500780c */ /* 0x000fe40007704270 */
[----:B------:R-:W-:Y:S02]  /*154f0*/  @P6 LOP3.LUT R208, R208, 0x40000, RZ, 0xfc, !PT ;  /* 0x00040000d0d06812 */ /* 0x000fe400078efcff */
[----:B------:R-:W-:Y:S02]  /*15500*/  ISETP.LT.OR P0, PT, R87, 0x42, P0 ;  /* 0x000000425700780c */ /* 0x000fe40000701670 */
[----:B------:R-:W-:Y:S02]  /*15510*/  ISETP.GE.AND P6, PT, R0, 0x1, PT ;  /* 0x000000010000780c */ /* 0x000fe40003fc6270 */
[----:B------:R-:W-:Y:S09]  /*15520*/  LOP3.LUT R208, R208, 0xf7ffffff, RZ, 0xc0, !PT ;  /* 0xf7ffffffd0d07812 */ /* 0x000ff200078ec0ff */
[----:B------:R-:W-:Y:S02]  /*15530*/  @P0 LOP3.LUT R208, R208, 0x8000000, RZ, 0xfc, !PT ;  /* 0x08000000d0d00812 */ /* 0x000fe400078efcff */
[----:B------:R-:W-:Y:S02]  /*15540*/  ISETP.GT.AND P0, PT, R85, RZ, !P6 ;  /* 0x000000ff5500720c */ /* 0x000fe40007704270 */
[----:B------:R-:W-:Y:S02]  /*15550*/  @P6 LOP3.LUT R209, R209, 0x40, RZ, 0xfc, !PT ;  /* 0x00000040d1d16812 */ /* 0x000fe400078efcff */
[----:B------:R-:W-:Y:S02]  /*15560*/  ISETP.LT.OR P0, PT, R87, 0x1, P0 ;  /* 0x000000015700780c */ /* 0x000fe40000701670 */
[----:B------:R-:W-:Y:S02]  /*15570*/  ISETP.GE.AND P6, PT, R0, 0x2, PT ;  /* 0x000000020000780c */ /* 0x000fe40003fc6270 */
[----:B------:R-:W-:Y:S02]  /*15580*/  LOP3.LUT R208, R208, 0xfffffffe, RZ, 0xc0, !PT ;  /* 0xfffffffed0d07812 */ /* 0x000fe400078ec0ff */
[----:B------:R-:W-:Y:S02]  /*15590*/  LOP3.LUT R209, R209, 0xffffff7f, RZ, 0xc0, !PT ;  /* 0xffffff7fd1d17812 */ /* 0x000fe400078ec0ff */
[----:B------:R-:W-:Y:S05]  /*155a0*/  LOP3.LUT R208, R208, 0xbfffffff, RZ, 0xc0, !PT ;  /* 0xbfffffffd0d07812 */ /* 0x000fea00078ec0ff */
[----:B------:R-:W-:Y:S02]  /*155b0*/  @P0 LOP3.LUT R208, R208, 0x40000000, RZ, 0xfc, !PT ;  /* 0x40000000d0d00812 */ /* 0x000fe400078efcff */
[----:B------:R-:W-:Y:S02]  /*155c0*/  ISETP.GT.AND P0, PT, R85, 0x1, !P6 ;  /* 0x000000015500780c */ /* 0x000fe40007704270 */
[----:B------:R-:W-:Y:S02]  /*155d0*/  @P6 LOP3.LUT R208, R208, 0x1, RZ, 0xfc, !PT ;  /* 0x00000001d0d06812 */ /* 0x000fe400078efcff */
[----:B------:R-:W-:Y:S02]  /*155e0*/  ISETP.LT.OR P6, PT, R87, 0x2, P0 ;  /* 0x000000025700780c */ /* 0x000fe400007c1670 */
[----:B------:R-:W-:Y:S11]  /*155f0*/  ISETP.GE.AND P0, PT, R0, 0x49, PT ;  /* 0x000000490000780c */ /* 0x000ff60003f06270 */
[----:B------:R-:W-:Y:S02]  /*15600*/  @P6 LOP3.LUT R209, R209, 0x80, RZ, 0xfc, !PT ;  /* 0x00000080d1d16812 */ /* 0x000fe400078efcff */
[C---:B------:R-:W-:Y:S02]  /*15610*/  LOP3.LUT P6, RZ, R208.reuse, 0x20, RZ, 0xc0, !PT ;  /* 0x00000020d0ff7812 */ /* 0x040fe400078cc0ff */
[----:B------:R-:W-:Y:S02]  /*15620*/  LOP3.LUT R208, R208, 0xfffeffff, RZ, 0xc0, !PT ;  /* 0xfffeffffd0d07812 */ /* 0x000fe400078ec0ff */
[----:B------:R-:W-:Y:S02]  /*15630*/  LOP3.LUT R209, R209, 0xfffffffe, RZ, 0xc0, !PT ;  /* 0xfffffffed1d17812 */ /* 0x000fe400078ec0ff */
[----:B------:R-:W-:Y:S02]  /*15640*/  @P0 LOP3.LUT R208, R208, 0x10000, RZ, 0xfc, !PT ;  /* 0x00010000d0d00812 */ /* 0x000fe400078efcff */
[----:B------:R-:W-:Y:S02]  /*15650*/  ISETP.GT.AND P0, PT, R85, 0x48, !P0 ;  /* 0x000000485500780c */ /* 0x000fe40004704270 */
[----:B------:R-:W-:Y:S02]  /*15660*/  LOP3.LUT R208, R208, 0xfdffffff, RZ, 0xc0, !PT ;  /* 0xfdffffffd0d07812 */ /* 0x000fe400078ec0ff */
[----:B------:R-:W-:Y:S11]  /*15670*/  ISETP.LT.OR P0, PT, R87, 0x49, P0 ;  /* 0x000000495700780c */ /* 0x000ff60000701670 */
[----:B------:R-:W-:Y:S02]  /*15680*/  @!UPT UIADD3 URZ, URZ, URZ, URZ ;  /* 0x0000003f3f3ff290 */ /* 0x000fe4000fffe03f */
[----:B------:R-:W-:Y:S02]  /*15690*/  @P0 LOP3.LUT R209, R209, 0x1, RZ, 0xfc, !PT ;  /* 0x00000001d1d10812 */ /* 0x000fe400078efcff */
[----:B------:R-:W-:Y:S02]  /*156a0*/  ISETP.GE.AND P0, PT, R0, 0x4a, PT ;  /* 0x0000004a0000780c */ /* 0x000fe40003f06270 */
[----:B------:R-:W-:Y:S11]  /*156b0*/  LOP3.LUT R209, R209, 0xfffff7ff, RZ, 0xc0, !PT ;  /* 0xfffff7ffd1d17812 */ /* 0x000ff600078ec0ff */
[----:B------:R-:W-:Y:S02]  /*156c0*/  @P0 LOP3.LUT R208, R208, 0x2000000, RZ, 0xfc, !PT ;  /* 0x02000000d0d00812 */ /* 0x000fe400078efcff */
[----:B------:R-:W-:Y:S02]  /*156d0*/  ISETP.GT.AND P0, PT, R85, 0x49, !P0 ;  /* 0x000000495500780c */ /* 0x000fe40004704270 */
[----:B------:R-:W-:Y:S02]  /*156e0*/  LOP3.LUT R208, R208, 0x7fffffff, RZ, 0xc0, !PT ;  /* 0x7fffffffd0d07812 */ /* 0x000fe400078ec0ff */
[----:B------:R-:W-:Y:S11]  /*156f0*/  ISETP.LT.OR P0, PT, R87, 0x4a, P0 ;  /* 0x0000004a5700780c */ /* 0x000ff60000701670 */
[----:B------:R-:W-:Y:S02]  /*15700*/  @!UPT UIADD3 URZ, URZ, URZ, URZ ;  /* 0x0000003f3f3ff290 */ /* 0x000fe4000fffe03f */
[----:B------:R-:W-:Y:S04]  /*15710*/  @P0 LOP3.LUT R208, R208, 0x80000000, RZ, 0xfc, !PT ;  /* 0x80000000d0d00812 */ /* 0x000fe800078efcff */
[C---:B------:R-:W-:Y:S02]  /*15720*/  LOP3.LUT P0, RZ, R208.reuse, 0x8, RZ, 0xc0, !PT ;  /* 0x00000008d0ff7812 */ /* 0x040fe4000780c0ff */
[----:B------:R-:W-:Y:S02]  /*15730*/  LOP3.LUT P1, RZ, R208, 0x40, RZ, 0xc0, !PT ;  /* 0x00000040d0ff7812 */ /* 0x000fe4000782c0ff */
[----:B------:R-:W-:Y:S02]  /*15740*/  ISETP.GT.AND P0, PT, R84, 0x8, !P0 ;  /* 0x000000085400780c */ /* 0x000fe40004704270 */
[----:B------:R-:W-:Y:S02]  /*15750*/  LOP3.LUT P3, RZ, R208, 0x20000, RZ, 0xc0, !PT ;  /* 0x00020000d0ff7812 */ /* 0x000fe4000786c0ff */
[----:B------:R-:W-:Y:S02]  /*15760*/  ISETP.LT.OR P0, PT, R86, 0x9, P0 ;  /* 0x000000095600780c */ /* 0x000fe40000701670 */
[----:B------:R-:W-:Y:S02]  /*15770*/  LOP3.LUT P5, RZ, R208, 0x8000, RZ, 0xc0, !PT ;  /* 0x00008000d0ff7812 */ /* 0x000fe400078ac0ff */
[----:B------:R-:W-:Y:S02]  /*15780*/  FSEL R213, R18, -INF , !P0 ;  /* 0xff80000012d57808 */ /* 0x000fe40004000000 */
[C---:B------:R-:W-:Y:S02]  /*15790*/  LOP3.LUT P0, RZ, R208.reuse, 0x4, RZ, 0xc0, !PT ;  /* 0x00000004d0ff7812 */ /* 0x040fe4000780c0ff */
[----:B------:R-:W-:Y:S02]  /*157a0*/  LOP3.LUT P4, RZ, R208, 0x200000, RZ, 0xc0, !PT ;  /* 0x00200000d0ff7812 */ /* 0x000fe4000788c0ff */
[----:B------:R-:W-:Y:S02]  /*157b0*/  ISETP.GT.AND P0, PT, R84, 0x9, !P0 ;  /* 0x000000095400780c */ /* 0x000fe40004704270 */
[----:B------:R-:W-:Y:S02]  /*157c0*/  FSEL R172, R48, -INF , !P4 ;  /* 0xff80000030ac7808 */ /* 0x000fe40006000000 */
[----:B------:R-:W-:Y:S02]  /*157d0*/  ISETP.LT.OR P0, PT, R86, 0xa, P0 ;  /* 0x0000000a5600780c */ /* 0x000fe40000701670 */
[C---:B------:R-:W-:Y:S02]  /*157e0*/  LOP3.LUT P4, RZ, R208.reuse, 0x40000, RZ, 0xc0, !PT ;  /* 0x00040000d0ff7812 */ /* 0x040fe4000788c0ff */
[----:B------:R-:W-:Y:S02]  /*157f0*/  FSEL R212, R19, -INF , !P0 ;  /* 0xff80000013d47808 */ /* 0x000fe40004000000 */
[C---:B------:R-:W-:Y:S02]  /*15800*/  LOP3.LUT P0, RZ, R208.reuse, 0x2, RZ, 0xc0, !PT ;  /* 0x00000002d0ff7812 */ /* 0x040fe4000780c0ff */
[----:B------:R-:W-:Y:S02]  /*15810*/  LOP3.LUT P2, RZ, R208, 0x80000, RZ, 0xc0, !PT ;  /* 0x00080000d0ff7812 */ /* 0x000fe4000784c0ff */
[----:B------:R-:W-:Y:S02]  /*15820*/  ISETP.GT.AND P0, PT, R84, 0x10, !P0 ;  /* 0x000000105400780c */ /* 0x000fe40004704270 */
[----:B------:R-:W-:Y:S02]  /*15830*/  FSEL R176, R36, -INF , !P2 ;  /* 0xff80000024b07808 */ /* 0x000fe40005000000 */
[----:B------:R-:W-:Y:S02]  /*15840*/  ISETP.LT.OR P0, PT, R86, 0x11, P0 ;  /* 0x000000115600780c */ /* 0x000fe40000701670 */
[----:B------:R-:W-:Y:S02]  /*15850*/  LOP3.LUT P2, RZ, R208, 0x400000, RZ, 0xc0, !PT ;  /* 0x00400000d0ff7812 */ /* 0x000fe4000784c0ff */
[----:B------:R-:W-:Y:S02]  /*15860*/  FSEL R211, R22, -INF , !P0 ;  /* 0xff80000016d37808 */ /* 0x000fe40004000000 */
[----:B------:R-:W-:Y:S02]  /*15870*/  LOP3.LUT P0, RZ, R208, 0x10, RZ, 0xc0, !PT ;  /* 0x00000010d0ff7812 */ /* 0x000fe4000780c0ff */
[----:B------:R-:W-:Y:S02]  /*15880*/  FSEL R167, R53, -INF , !P2 ;  /* 0xff80000035a77808 */ /* 0x000fe40005000000 */
[----:B------:R-:W-:Y:S02]  /*15890*/  ISETP.GT.AND P0, PT, R84, 0x11, !P0 ;  /* 0x000000115400780c */ /* 0x000fe40004704270 */
[----:B------:R-:W-:Y:S02]  /*158a0*/  LOP3.LUT P2, RZ, R208, 0x2000000, RZ, 0xc0, !PT ;  /* 0x02000000d0ff7812 */ /* 0x000fe4000784c0ff */
[----:B------:R-:W-:Y:S04]  /*158b0*/  ISETP.LT.OR P0, PT, R86, 0x12, P0 ;  /* 0x000000125600780c */ /* 0x000fe80000701670 */
[----:B------:R-:W-:Y:S02]  /*158c0*/  FSEL R191, R23, -INF , !P0 ;  /* 0xff80000017bf7808 */ /* 0x000fe40004000000 */
[----:B------:R-:W-:Y:S02]  /*158d0*/  ISETP.GT.AND P0, PT, R84, 0x18, !P6 ;  /* 0x000000185400780c */ /* 0x000fe40007704270 */
[----:B------:R-:W-:Y:S02]  /*158e0*/  LOP3.LUT P6, RZ, R208, 0x800, RZ, 0xc0, !PT ;  /* 0x00000800d0ff7812 */ /* 0x000fe400078cc0ff */
[----:B------:R-:W-:Y:S04]  /*158f0*/  ISETP.LT.OR P0, PT, R86, 0x19, P0 ;  /* 0x000000195600780c */ /* 0x000fe80000701670 */
[----:B------:R-:W-:Y:S02]  /*15900*/  FSEL R190, R34, -INF , !P0 ;  /* 0xff80000022be7808 */ /* 0x000fe40004000000 */
[----:B------:R-:W-:Y:S02]  /*15910*/  ISETP.GT.AND P0, PT, R84, 0x19, !P1 ;  /* 0x000000195400780c */ /* 0x000fe40004f04270 */
[----:B------:R-:W-:Y:S02]  /*15920*/  LOP3.LUT P1, RZ, R208, 0x800000, RZ, 0xc0, !PT ;  /* 0x00800000d0ff7812 */ /* 0x000fe4000782c0ff */
[----:B------:R-:W-:Y:S02]  /*15930*/  ISETP.LT.OR P0, PT, R86, 0x1a, P0 ;  /* 0x0000001a5600780c */ /* 0x000fe40000701670 */
[----:B------:R-:W-:Y:S02]  /*15940*/  @P6 LOP3.LUT R209, R209, 0x800, RZ, 0xfc, !PT ;  /* 0x00000800d1d16812 */ /* 0x000fe400078efcff */
[----:B------:R-:W-:Y:S02]  /*15950*/  FSEL R189, R35, -INF , !P0 ;  /* 0xff80000023bd7808 */ /* 0x000fe40004000000 */
[----:B------:R-:W-:Y:S02]  /*15960*/  LOP3.LUT R209, R209, 0xfffffeff, RZ, 0xc0, !PT ;  /* 0xfffffeffd1d17812 */ /* 0x000fe400078ec0ff */
[----:B------:R-:W-:Y:S02]  /*15970*/  LOP3.LUT P0, RZ, R208, 0x80, RZ, 0xc0, !PT ;  /* 0x00000080d0ff7812 */ /* 0x000fe4000780c0ff */
[----:B------:R-:W-:Y:S02]  /*15980*/  @P3 LOP3.LUT R209, R209, 0x100, RZ, 0xfc, !PT ;  /* 0x00000100d1d13812 */ /* 0x000fe400078efcff */
[----:B------:R-:W-:Y:S02]  /*15990*/  ISETP.GT.AND P0, PT, R84, 0x20, !P0 ;  /* 0x000000205400780c */ /* 0x000fe40004704270 */
[----:B------:R-:W-:Y:S02]  /*159a0*/  LOP3.LUT R209, R209, 0xfffffdff, RZ, 0xc0, !PT ;  /* 0xfffffdffd1d17812 */ /* 0x000fe400078ec0ff */
[----:B------:R-:W-:Y:S02]  /*159b0*/  LOP3.LUT P3, RZ, R208, 0x200, RZ, 0xc0, !PT ;  /* 0x00000200d0ff7812 */ /* 0x000fe4000786c0ff */
[----:B------:R-:W-:Y:S02]  /*159c0*/  ISETP.LT.OR P0, PT, R86, 0x21, P0 ;  /* 0x000000215600780c */ /* 0x000fe40000701670 */
[----:B------:R-:W-:Y:S02]  /*159d0*/  @P5 LOP3.LUT R209, R209, 0x200, RZ, 0xfc, !PT ;  /* 0x00000200d1d15812 */ /* 0x000fe400078efcff */
[----:B------:R-:W-:Y:S02]  /*159e0*/  LOP3.LUT P5, RZ, R208, 0x1000000, RZ, 0xc0, !PT ;  /* 0x01000000d0ff7812 */ /* 0x000fe400078ac0ff */
[----:B------:R-:W-:Y:S02]  /*159f0*/  FSEL R186, R38, -INF , !P0 ;  /* 0xff80000026ba7808 */ /* 0x000fe40004000000 */
[----:B------:R-:W-:Y:S02]  /*15a00*/  ISETP.GT.AND P0, PT, R84, 0x21, !P3 ;  /* 0x000000215400780c */ /* 0x000fe40005f04270 */
[----:B------:R-:W-:Y:S02]  /*15a10*/  LOP3.LUT R209, R209, 0xfffffbff, RZ, 0xc0, !PT ;  /* 0xfffffbffd1d17812 */ /* 0x000fe400078ec0ff */
[----:B------:R-:W-:Y:S02]  /*15a20*/  ISETP.LT.OR P0, PT, R86, 0x22, P0 ;  /* 0x000000225600780c */ /* 0x000fe40000701670 */
[C---:B------:R-:W-:Y:S02]  /*15a30*/  LOP3.LUT P6, RZ, R208.reuse, 0x100000, RZ, 0xc0, !PT ;  /* 0x00100000d0ff7812 */ /* 0x040fe400078cc0ff */
[----:B------:R-:W-:Y:S02]  /*15a40*/  FSEL R185, R39, -INF , !P0 ;  /* 0xff80000027b97808 */ /* 0x000fe40004000000 */
[----:B------:R-:W-:Y:S02]  /*15a50*/  LOP3.LUT P0, RZ, R208, 0x400, RZ, 0xc0, !PT ;  /* 0x00000400d0ff7812 */ /* 0x000fe4000780c0ff */
[----:B------:R-:W-:Y:S02]  /*15a60*/  @P5 LOP3.LUT R209, R209, 0x400, RZ, 0xfc, !PT ;  /* 0x00000400d1d15812 */ /* 0x000fe400078efcff */
[----:B------:R-:W-:Y:S02]  /*15a70*/  ISETP.GT.AND P0, PT, R84, 0x28, !P0 ;  /* 0x000000285400780c */ /* 0x000fe40004704270 */
[----:B------:R-:W-:Y:S02]  /*15a80*/  FSEL R171, R49, -INF , !P6 ;  /* 0xff80000031ab7808 */ /* 0x000fe40007000000 */
[C---:B------:R-:W-:Y:S02]  /*15a90*/  LOP3.LUT P6, RZ, R209.reuse, 0x800, RZ, 0xc0, !PT ;  /* 0x00000800d1ff7812 */ /* 0x040fe400078cc0ff */
[----:B------:R-:W-:Y:S02]  /*15aa0*/  ISETP.LT.OR P0, PT, R86, 0x29, P0 ;  /* 0x000000295600780c */ /* 0x000fe40000701670 */
[----:B------:R-:W-:Y:S02]  /*15ab0*/  FSEL R168, R52, -INF , !P1 ;  /* 0xff80000034a87808 */ /* 0x000fe40004800000 */
[----:B------:R-:W-:Y:S02]  /*15ac0*/  FSEL R182, R50, -INF , !P0 ;  /* 0xff80000032b67808 */ /* 0x000fe40004000000 */
[----:B------:R-:W-:Y:S02]  /*15ad0*/  ISETP.GT.AND P0, PT, R84, 0x29, !P6 ;  /* 0x000000295400780c */ /* 0x000fe40007704270 */
[----:B------:R-:W-:Y:S02]  /*15ae0*/  LOP3.LUT P1, RZ, R208, 0x10000, RZ, 0xc0, !PT ;  /* 0x00010000d0ff7812 */ /* 0x000fe4000782c0ff */
[----:B------:R-:W-:Y:S02]  /*15af0*/  ISETP.LT.OR P0, PT, R86, 0x2a, P0 ;  /* 0x0000002a5600780c */ /* 0x000fe40000701670 */
[----:B------:R-:W-:Y:S02]  /*15b00*/  LOP3.LUT R209, R209, 0xffffffdf, RZ, 0xc0, !PT ;  /* 0xffffffdfd1d17812 */ /* 0x000fe400078ec0ff */
[----:B------:R-:W-:Y:S02]  /*15b10*/  FSEL R181, R51, -INF , !P0 ;  /* 0xff80000033b57808 */ /* 0x000fe40004000000 */
[C---:B------:R-:W-:Y:S02]  /*15b20*/  LOP3.LUT P0, RZ, R208.reuse, 0x1000, RZ, 0xc0, !PT ;  /* 0x00001000d0ff7812 */ /* 0x040fe4000780c0ff */
[----:B------:R-:W-:Y:S02]  /*15b30*/  LOP3.LUT P5, RZ, R208, 0x4000000, RZ, 0xc0, !PT ;  /* 0x04000000d0ff7812 */ /* 0x000fe400078ac0ff */
[----:B------:R-:W-:Y:S02]  /*15b40*/  ISETP.GT.AND P0, PT, R84, 0x30, !P0 ;  /* 0x000000305400780c */ /* 0x000fe40004704270 */
[----:B------:R-:W-:Y:S02]  /*15b50*/  @P1 LOP3.LUT R209, R209, 0x20, RZ, 0xfc, !PT ;  /* 0x00000020d1d11812 */ /* 0x000fe400078efcff */
[----:B------:R-:W-:Y:S02]  /*15b60*/  ISETP.LT.OR P0, PT, R86, 0x31, P0 ;  /* 0x000000315600780c */ /* 0x000fe40000701670 */
[----:B------:R-:W-:Y:S02]  /*15b70*/  FSEL R94, R64, -INF , !P5 ;  /* 0xff800000405e7808 */ /* 0x000fe40006800000 */
[----:B------:R-:W-:Y:S02]  /*15b80*/  FSEL R178, R54, -INF , !P0 ;  /* 0xff80000036b27808 */ /* 0x000fe40004000000 */
[----:B------:R-:W-:Y:S02]  /*15b90*/  LOP3.LUT P0, RZ, R208, 0x2000, RZ, 0xc0, !PT ;  /* 0x00002000d0ff7812 */ /* 0x000fe4000780c0ff */
[----:B------:R-:W-:Y:S02]  /*15ba0*/  LOP3.LUT P5, RZ, R209, 0x400, RZ, 0xc0, !PT ;  /* 0x00000400d1ff7812 */ /* 0x000fe400078ac0ff */
[----:B------:R-:W-:Y:S02]  /*15bb0*/  ISETP.GT.AND P0, PT, R84, 0x31, !P0 ;  /* 0x000000315400780c */ /* 0x000fe40004704270 */
[----:B------:R-:W-:Y:S02]  /*15bc0*/  FSEL R65, R65, -INF , !P5 ;  /* 0xff80000041417808 */ /* 0x000fe40006800000 */
        /* <DEDUP_REMOVED lines=10> */
[----:B------:R-:W-:Y:S02]  /*15c70*/  ISETP.GT.AND P0, PT, R84, 0x39, !P5 ;  /* 0x000000395400780c */ /* 0x000fe40006f04270 */
[----:B------:R-:W-:Y:S02]  /*15c80*/  LOP3.LUT P6, RZ, R208, 0x40000000, RZ, 0xc0, !PT ;  /* 0x40000000d0ff7812 */ /* 0x000fe400078cc0ff */
[----:B------:R-:W-:Y:S02]  /*15c90*/  ISETP.LT.OR P0, PT, R86, 0x3a, P0 ;  /* 0x0000003a5600780c */ /* 0x000fe40000701670 */
[----:B------:R-:W-:Y:S02]  /*15ca0*/  FSEL R33, R4, -INF , !P6 ;  /* 0xff80000004217808 */ /* 0x000fe40007000000 */
[----:B------:R-:W-:Y:S02]  /*15cb0*/  FSEL R173, R67, -INF , !P0 ;  /* 0xff80000043ad7808 */ /* 0x000fe40004000000 */
[----:B------:R-:W-:Y:S02]  /*15cc0*/  LOP3.LUT P0, RZ, R208, 0x8000000, RZ, 0xc0, !PT ;  /* 0x08000000d0ff7812 */ /* 0x000fe4000780c0ff */
[----:B------:R-:W-:Y:S02]  /*15cd0*/  LOP3.LUT P6, RZ, R209, 0x80, RZ, 0xc0, !PT ;  /* 0x00000080d1ff7812 */ /* 0x000fe400078cc0ff */
[----:B------:R-:W-:Y:S02]  /*15ce0*/  FSEL R48, R69, -INF , !P0 ;  /* 0xff80000045307808 */ /* 0x000fe40004000000 */
[----:B------:R-:W-:Y:S02]  /*15cf0*/  ISETP.GT.AND P0, PT, R84, 0x40, !P3 ;  /* 0x000000405400780c */ /* 0x000fe40005f04270 */
[----:B------:R-:W-:Y:S02]  /*15d00*/  FSEL R37, R5, -INF , !P6 ;  /* 0xff80000005257808 */ /* 0x000fe40007000000 */
[----:B------:R-:W-:Y:S02]  /*15d10*/  ISETP.LT.OR P0, PT, R86, 0x41, P0 ;  /* 0x000000415600780c */ /* 0x000fe40000701670 */
[C---:B------:R-:W-:Y:S02]  /*15d20*/  LOP3.LUT P6, RZ, R209.reuse, 0x40, RZ, 0xc0, !PT ;  /* 0x00000040d1ff7812 */ /* 0x040fe400078cc0ff */
        /* <DEDUP_REMOVED lines=8> */
[----:B------:R-:W-:Y:S04]  /*15db0*/  ISETP.GT.AND P0, PT, R84, 0x1, !P0 ;  /* 0x000000015400780c */ /* 0x000fe80004704270 */
[----:B------:R-:W-:Y:S04]  /*15dc0*/  ISETP.LT.OR P0, PT, R86, 0x2, P0 ;  /* 0x000000025600780c */ /* 0x000fe80000701670 */
[----:B------:R-:W-:Y:S02]  /*15dd0*/  FSEL R66, R7, -INF , !P0 ;  /* 0xff80000007427808 */ /* 0x000fe40004000000 */
[----:B------:R-:W-:Y:S04]  /*15de0*/  ISETP.GT.AND P0, PT, R84, RZ, !P6 ;  /* 0x000000ff5400720c */ /* 0x000fe80007704270 */
[----:B------:R-:W-:Y:S04]  /*15df0*/  ISETP.LT.OR P0, PT, R86, 0x1, P0 ;  /* 0x000000015600780c */ /* 0x000fe80000701670 */
[----:B------:R-:W-:Y:S02]  /*15e00*/  FSEL R39, R6, -INF , !P0 ;  /* 0xff80000006277808 */ /* 0x000fe40004000000 */
[----:B------:R-:W-:Y:S04]  /*15e10*/  LOP3.LUT P0, RZ, R208, 0x80000000, RZ, 0xc0, !PT ;  /* 0x80000000d0ff7812 */ /* 0x000fe8000780c0ff */
[----:B------:R-:W-:Y:S02]  /*15e20*/  FSEL R34, R81, -INF , !P0 ;  /* 0xff80000051227808 */ /* 0x000fe40004000000 */
[----:B------:R-:W-:Y:S04]  /*15e30*/  ISETP.GT.AND P0, PT, R84, 0x48, !P1 ;  /* 0x000000485400780c */ /* 0x000fe80004f04270 */
[----:B------:R-:W-:Y:S04]  /*15e40*/  ISETP.LT.OR P0, PT, R86, 0x49, P0 ;  /* 0x000000495600780c */ /* 0x000fe80000701670 */
[----:B------:R-:W-:Y:S02]  /*15e50*/  FSEL R55, R82, -INF , !P0 ;  /* 0xff80000052377808 */ /* 0x000fe40004000000 */
[----:B------:R-:W-:Y:S04]  /*15e60*/  ISETP.GT.AND P0, PT, R84, 0x49, !P2 ;  /* 0x000000495400780c */ /* 0x000fe80005704270 */
[----:B------:R-:W-:Y:S04]  /*15e70*/  ISETP.LT.OR P0, PT, R86, 0x4a, P0 ;  /* 0x0000004a5600780c */ /* 0x000fe80000701670 */
        /* <DEDUP_REMOVED lines=72> */
[----:B------:R-:W-:Y:S04]  /*16300*/  ISETP.GT.AND P0, PT, R2, 0x49, !P2 ;  /* 0x000000490200780c */ /* 0x000fe80005704270 */
[----:B------:R-:W-:Y:S04]  /*16310*/  ISETP.LT.OR P0, PT, R3, 0x4a, P0 ;  /* 0x0000004a0300780c */ /* 0x000fe80000701670 */
[----:B------:R-:W-:Y:S01]  /*16320*/  FSEL R35, R77, -INF , !P0 ;  /* 0xff8000004d237808 */ /* 0x000fe20004000000 */
[----:B------:R-:W-:-:S06]  /*16330*/  BRA.DIV ~URZ, `(.L_x_1086) ;  /* 0x000120327f007947 */ /* 0x000fcc000b800000 */
[----:B------:R4:W1:Y:S02]  /*16340*/  SHFL.IDX PT, R4, R164, 0x3, 0x1c1f ;  /* 0x007c1f00a4047f89 */ /* 0x00086400000e0000 */
.L_x_1240:
[----:B-1----:R-:W-:Y:S01]  /*16350*/  IADD3 R3, R165, R4, RZ ;  /* 0x00000004a5037210 */ /* 0x002fe20007ffe0ff */
[----:B------:R-:W-:Y:S05]  /*16360*/  IMAD.MOV.U32 R2, RZ, RZ, c[0x0][0x32c] ;  /* 0x0000cb00ff027624 */ /* 0x000fea00078e00ff */
[----:B------:R-:W-:Y:S01]  /*16370*/  ISETP.GE.AND P0, PT, R2, 0x1, PT ;  /* 0x000000010200780c */ /* 0x000fe20003f06270 */
[----:B------:R-:W-:Y:S11]  /*16380*/  IMAD.IADD R2, R166, 0x1, R4 ;  /* 0x00000001a6027824 */ /* 0x000ff600078e0204 */
[----:B------:R-:W-:Y:S01]  /*16390*/  @!UPT UIADD3 URZ, URZ, URZ, URZ ;  /* 0x0000003f3f3ff290 */ /* 0x000fe2000fffe03f */
[----:B------:R-:W-:-:S05]  /*163a0*/  @!P0 BRA `(.L_x_1087) ;  /* 0x000001a000008947 */ /* 0x000fca0003800000 */
[----:B------:R-:W5:Y:S01]  /*163b0*/  LDL R5, [R1] ;  /* 0x0000000001057983 */ /* 0x000f620000100800 */
[----:B------:R-:W-:Y:S01]  /*163c0*/  BSSY B0, `(.L_x_1088) ;  /* 0x0000012000007945 */ /* 0x000fe20003800000 */
[----:B-----5:R-:W-:Y:S04]  /*163d0*/  IADD3 R4, -R252, R5, R4 ;  /* 0x00000005fc047210 */ /* 0x020fe80007ffe104 */
        /* <DEDUP_REMOVED lines=11> */
.L_x_1089:
[----:B------:R-:W-:Y:S04]  /*16490*/  MOV R5, c[0x0][0x32c] ;  /* 0x0000cb0000057a02 */ /* 0x000fe80000000f00 */
[----:B------:R-:W-:Y:S11]  /*164a0*/  ISETP.NE.AND P0, PT, R5, 0x1, PT ;  /* 0x000000010500780c */ /* 0x000ff60003f05270 */
[----:B------:R-:W-:Y:S02]  /*164b0*/  @!UPT UIADD3 URZ, URZ, URZ, URZ ;  /* 0x0000003f3f3ff290 */ /* 0x000fe4000fffe03f */
[----:B------:R-:W-:Y:S05]  /*164c0*/  @P0 IMAD.HI.U32 R5, R4, c[0x0][0x330], RZ ;  /* 0x0000cc0004050a27 */ /* 0x000fea00078e00ff */
[----:B------:R-:W-:Y:S02]  /*164d0*/  @P0 SHF.R.U32.HI R4, RZ, c[0x0][0x334], R5 ;  /* 0x0000cd00ff040a19 */ /* 0x000fe40000011605 */
.L_x_1090:
[----:B------:R-:W-:Y:S05]  /*164e0*/  BSYNC B0 ;  /* 0x0000000000007941 */ /* 0x000fea0003800000 */
.L_x_1088:
[----:B------:R-:W5:Y:S02]  /*164f0*/  LDL R5, [R1+0x4] ;  /* 0x0000040001057983 */ /* 0x000f640000100800 */
[----:B-----5:R-:W-:Y:S04]  /*16500*/  IMAD.IADD R0, R0, 0x1, -R5 ;  /* 0x0000000100007824 */ /* 0x020fe800078e0a05 */
[----:B------:R-:W-:Y:S05]  /*16510*/  IMAD R0, R4, c[0x0][0x32c], R0 ;  /* 0x0000cb0004007a24 */ /* 0x000fea00078e0200 */
[----:B------:R-:W-:Y:S02]  /*16520*/  IMNMX R2, R2, R0, !PT ;  /* 0x0000000002027217 */ /* 0x000fe40007800200 */
[----:B------:R-:W-:Y:S04]  /*16530*/  IADD3 R0, R0, c[0x0][0x32c], RZ ;  /* 0x0000cb0000007a10 */ /* 0x000fe80007ffe0ff */
[----:B------:R-:W-:Y:S02]  /*16540*/  IMNMX R3, R3, R0, PT ;  /* 0x0000000003037217 */ /* 0x000fe40003800200 */
.L_x_1087:
[----:B------:R-:W-:Y:S02]  /*16550*/  ISETP.GT.AND P0, PT, R2, RZ, !P6 ;  /* 0x000000ff0200720c */ /* 0x000fe40007704270 */
[C---:B------:R-:W-:Y:S02]  /*16560*/  LOP3.LUT P2, RZ, R208.reuse, 0x1, RZ, 0xc0, !PT ;  /* 0x00000001d0ff7812 */ /* 0x040fe4000784c0ff */
[C---:B------:R-:W-:Y:S02]  /*16570*/  ISETP.LT.OR P0, PT, R3.reuse, 0x1, P0 ;  /* 0x000000010300780c */ /* 0x040fe40000701670 */
[----:B------:R-:W-:Y:S02]  /*16580*/  LOP3.LUT P1, RZ, R208, 0x8, RZ, 0xc0, !PT ;  /* 0x00000008d0ff7812 */ /* 0x000fe4000782c0ff */
[----:B------:R-:W-:Y:S02]  /*16590*/  FSEL R16, R10, -INF , !P0 ;  /* 0xff8000000a107808 */ /* 0x000fe40004000000 */
[----:B------:R-:W-:Y:S02]  /*165a0*/  ISETP.GT.AND P0, PT, R2, 0x1, !P2 ;  /* 0x000000010200780c */ /* 0x000fe40005704270 */
[C---:B------:R-:W-:Y:S02]  /*165b0*/  LOP3.LUT P5, RZ, R208.reuse, 0x4, RZ, 0xc0, !PT ;  /* 0x00000004d0ff7812 */ /* 0x040fe400078ac0ff */
[----:B------:R-:W-:Y:S02]  /*165c0*/  ISETP.LT.OR P0, PT, R3, 0x2, P0 ;  /* 0x000000020300780c */ /* 0x000fe40000701670 */
[----:B------:R-:W-:Y:S02]  /*165d0*/  LOP3.LUT P4, RZ, R208, 0x2, RZ, 0xc0, !PT ;  /* 0x00000002d0ff7812 */ /* 0x000fe4000788c0ff */
[----:B------:R-:W-:Y:S02]  /*165e0*/  FSEL R17, R11, -INF , !P0 ;  /* 0xff8000000b117808 */ /* 0x000fe40004000000 */
[----:B------:R-:W-:Y:S02]  /*165f0*/  ISETP.GT.AND P0, PT, R2, 0x8, !P1 ;  /* 0x000000080200780c */ /* 0x000fe40004f04270 */
        /* <DEDUP_REMOVED lines=21> */
[C---:B------:R-:W-:Y:S02]  /*16750*/  ISETP.LT.OR P0, PT, R3.reuse, 0x19, P0 ;  /* 0x000000190300780c */ /* 0x040fe40000701670 */
        /* <DEDUP_REMOVED lines=30> */
[----:B------:R-:W-:Y:S02]  /*16940*/  ISETP.GT.AND P1, PT, R2, 0x48, !P1 ;  /* 0x000000480200780c */ /* 0x000fe40004f24270 */
[----:B------:R-:W-:Y:S02]  /*16950*/  FSEL R19, R58, -INF , !P0 ;  /* 0xff8000003a137808 */ /* 0x000fe40004000000 */
[----:B------:R-:W-:Y:S02]  /*16960*/  LOP3.LUT P0, RZ, R208, 0x2000, RZ, 0xc0, !PT ;  /* 0x00002000d0ff7812 */ /* 0x000fe4000780c0ff */
[----:B------:R-:W-:Y:S02]  /*16970*/  ISETP.LT.OR P1, PT, R3, 0x49, P1 ;  /* 0x000000490300780c */ /* 0x000fe40000f21670 */
[C---:B------:R-:W-:Y:S02]  /*16980*/  ISETP.GT.AND P0, PT, R2.reuse, 0x31, !P0 ;  /* 0x000000310200780c */ /* 0x040fe40004704270 */
[----:B------:R-:W-:Y:S02]  /*16990*/  FMNMX.FTZ R6, R29, R6, !PT ;  /* 0x000000061d067209 */ /* 0x000fe40007810000 */
[----:B------:R-:W-:Y:S02]  /*169a0*/  ISETP.LT.OR P0, PT, R3, 0x32, P0 ;  /* 0x000000320300780c */ /* 0x000fe40000701670 */
[----:B------:R-:W-:Y:S02]  /*169b0*/  FMNMX.FTZ R0, R211, R0, !PT ;  /* 0x00000000d3007209 */ /* 0x000fe40007810000 */
        /* <DEDUP_REMOVED lines=90> */
.L_x_1241:
[----:B-12---:R-:W-:Y:S01]  /*16f60*/  FMNMX.FTZ R84, R84, R0, !PT ;  /* 0x0000000054547209 */ /* 0x006fe20007810000 */
[----:B------:R-:W-:-:S05]  /*16f70*/  BRA.DIV ~URZ, `(.L_x_1092) ;  /* 0x000114a27f007947 */ /* 0x000fca000b800000 */
        /* <DEDUP_REMOVED lines=13> */
.L_x_1242:
[C---:B------:R-:W-:Y:S01]  /*17050*/  FSETP.NEU.FTZ.AND P0, PT, R87.reuse, -INF , PT ;  /* 0xff8000005700780b */ /* 0x040fe20003f1d000 */
[C---:B------:R-:W-:Y:S01]  /*17060*/  FMUL.FTZ R2, R87.reuse, c[0x0][0x2d0] ;  /* 0x0000b40057027a20 */ /* 0x040fe20000410000 */
[----:B--2---:R-:W-:Y:S01]  /*17070*/  FMNMX.FTZ R68, R0, R84, !PT ;  /* 0x0000005400447209 */ /* 0x004fe20007810000 */
[----:B------:R-:W-:Y:S01]  /*17080*/  WARPSYNC 0xffffffff ;  /* 0xffffffff00007948 */ /* 0x000fe20003800000 */
[----:B------:R-:W-:Y:S02]  /*17090*/  FSEL R0, R87, RZ, P0 ;  /* 0x000000ff57007208 */ /* 0x000fe40000000000 */
[----:B------:R-:W-:Y:S02]  /*170a0*/  FSEL R2, R2, RZ, P0 ;  /* 0x000000ff02027208 */ /* 0x000fe40000000000 */
[----:B------:R-:W-:Y:S01]  /*170b0*/  FSETP.NEU.FTZ.AND P0, PT, R86, -INF , PT ;  /* 0xff8000005600780b */ /* 0x000fe20003f1d000 */
[----:B------:R-:W-:Y:S02]  /*170c0*/  FADD.FTZ R0, -R0, R90 ;  /* 0x0000005a00007221 */ /* 0x000fe40000010100 */
[--C-:B------:R-:W-:Y:S02]  /*170d0*/  FFMA.FTZ R3, R33, c[0x0][0x2d0], -R2.reuse ;  /* 0x0000b40021037a23 */ /* 0x100fe40000010802 */
[----:B------:R-:W-:Y:S02]  /*170e0*/  FMUL.FTZ R0, R0, c[0x0][0x2d0] ;  /* 0x0000b40000007a20 */ /* 0x000fe40000410000 */
        /* <DEDUP_REMOVED lines=22> */
[----:B------:R-:W-:Y:S05]  /*17250*/  FFMA.FTZ R223, R94, c[0x0][0x2d0], -R2 ;  /* 0x0000b4005edf7a23 */ /* 0x000fea0000010802 */
[----:B------:R-:W2:Y:S02]  /*17260*/  MUFU.EX2 R2, R4 ;  /* 0x0000000400027308 */ /* 0x000ea40000000800 */
[----:B--2---:R-:W-:Y:S01]  /*17270*/  F2FP.BF16.PACK_AB R72, R2, R3 ;  /* 0x000000030248723e */ /* 0x004fe200000010ff */
[C---:B------:R-:W-:Y:S01]  /*17280*/  FFMA.FTZ R0, R65.reuse, R229, R3 ;  /* 0x000000e541007223 */ /* 0x040fe20000010003 */
[----:B------:R-:W-:Y:S01]  /*17290*/  F2FP.BF16.PACK_AB R74, R30, R31 ;  /* 0x0000001f1e4a723e */ /* 0x000fe200000010ff */
[----:B------:R-:W-:Y:S02]  /*172a0*/  FMUL.FTZ R48, R65, R152 ;  /* 0x0000009841307220 */ /* 0x000fe40000410000 */
[----:B------:R-:W-:Y:S01]  /*172b0*/  FADD.FTZ R8, R2, R0 ;  /* 0x0000000002087221 */ /* 0x000fe20000010000 */
[C---:B------:R-:W-:Y:S01]  /*172c0*/  FSEL R0, R86.reuse, RZ, P0 ;  /* 0x000000ff56007208 */ /* 0x040fe20000000000 */
[----:B------:R-:W-:Y:S04]  /*172d0*/  FMUL.FTZ R2, R86, c[0x0][0x2d0] ;  /* 0x0000b40056027a20 */ /* 0x000fe80000410000 */
[----:B------:R-:W-:Y:S01]  /*172e0*/  FADD.FTZ R0, -R0, R91 ;  /* 0x0000005b00007221 */ /* 0x000fe20000010100 */
[----:B------:R-:W-:Y:S02]  /*172f0*/  FSEL R2, R2, RZ, P0 ;  /* 0x000000ff02027208 */ /* 0x000fe40000000000 */
[----:B------:R-:W-:Y:S01]  /*17300*/  FSETP.NEU.FTZ.AND P0, PT, R85, -INF , PT ;  /* 0xff8000005500780b */ /* 0x000fe20003f1d000 */
        /* <DEDUP_REMOVED lines=23> */
[----:B------:R-:W5:Y:S01]  /*17480*/  MUFU.EX2 R2, R4 ;  /* 0x0000000400027308 */ /* 0x000f620000000800 */
[C---:B--2---:R-:W-:Y:S02]  /*17490*/  FFMA.FTZ R0, R3.reuse, R227, R5 ;  /* 0x000000e303007223 */ /* 0x044fe40000010005 */
[C---:B------:R-:W-:Y:S02]  /*174a0*/  FMUL.FTZ R50, R3.reuse, R154 ;  /* 0x0000009a03327220 */ /* 0x040fe40000410000 */
[----:B------:R-:W-:Y:S02]  /*174b0*/  FMUL.FTZ R51, R3, R155 ;  /* 0x0000009b03337220 */ /* 0x000fe40000410000 */
[C---:B-----5:R-:W-:Y:S01]  /*174c0*/  FADD.FTZ R34, R2.reuse, R0 ;  /* 0x0000000002227221 */ /* 0x060fe20000010000 */
[----:B------:R-:W-:Y:S01]  /*174d0*/  F2FP.BF16.PACK_AB R73, R2, R5 ;  /* 0x000000050249723e */ /* 0x000fe200000010ff */
[C---:B------:R-:W-:Y:S01]  /*174e0*/  FMUL.FTZ R2, R85.reuse, c[0x0][0x2d0] ;  /* 0x0000b40055027a20 */ /* 0x040fe20000410000 */
[----:B------:R-:W-:Y:S04]  /*174f0*/  FSEL R0, R85, RZ, P0 ;  /* 0x000000ff55007208 */ /* 0x000fe80000000000 */
[----:B------:R-:W-:Y:S01]  /*17500*/  FSEL R2, R2, RZ, P0 ;  /* 0x000000ff02027208 */ /* 0x000fe20000000000 */
[----:B------:R-:W-:Y:S01]  /*17510*/  FADD.FTZ R0, -R0, R92 ;  /* 0x0000005c00007221 */ /* 0x000fe20000010100 */
[----:B------:R-:W-:Y:S03]  /*17520*/  FSETP.NEU.FTZ.AND P0, PT, R68, -INF , PT ;  /* 0xff8000004400780b */ /* 0x000fe60003f1d000 */
[--C-:B------:R-:W-:Y:S02]  /*17530*/  FFMA.FTZ R5, R83, c[0x0][0x2d0], -R2.reuse ;  /* 0x0000b40053057a23 */ /* 0x100fe40000010802 */
[--C-:B------:R-:W-:Y:S02]  /*17540*/  FFMA.FTZ R33, R82, c[0x0][0x2d0], -R2.reuse ;  /* 0x0000b40052217a23 */ /* 0x100fe40000010802 */
[--C-:B------:R-:W-:Y:S02]  /*17550*/  FFMA.FTZ R166, R80, c[0x0][0x2d0], -R2.reuse ;  /* 0x0000b40050a67a23 */ /* 0x100fe40000010802 */
[--C-:B------:R-:W-:Y:S02]  /*17560*/  FFMA.FTZ R170, R54, c[0x0][0x2d0], -R2.reuse ;  /* 0x0000b40036aa7a23 */ /* 0x100fe40000010802 */
[--C-:B------:R-:W-:Y:S02]  /*17570*/  FFMA.FTZ R177, R53, c[0x0][0x2d0], -R2.reuse ;  /* 0x0000b40035b17a23 */ /* 0x100fe40000010802 */
[--C-:B------:R-:W-:Y:S02]  /*17580*/  FFMA.FTZ R186, R52, c[0x0][0x2d0], -R2.reuse ;  /* 0x0000b40034ba7a23 */ /* 0x100fe40000010802 */
[----:B------:R-:W-:Y:S01]  /*17590*/  LDSM.16.MT88.4 R52, [R194] ;  /* 0x00000000c234783b */ /* 0x000fe20000004200 */
[--C-:B------:R-:W-:Y:S02]  /*175a0*/  FFMA.FTZ R241, R38, c[0x0][0x2d0], -R2.reuse ;  /* 0x0000b40026f17a23 */ /* 0x100fe40000010802 */
[--C-:B------:R-:W-:Y:S02]  /*175b0*/  FFMA.FTZ R4, R32, c[0x0][0x2d0], -R2.reuse ;  /* 0x0000b40020047a23 */ /* 0x100fe40000010802 */
[--C-:B------:R-:W-:Y:S02]  /*175c0*/  FFMA.FTZ R32, R81, c[0x0][0x2d0], -R2.reuse ;  /* 0x0000b40051207a23 */ /* 0x100fe40000010802 */
[----:B------:R2:W-:Y:S01]  /*175d0*/  MUFU.EX2 R37, R4 ;  /* 0x0000000400257308 */ /* 0x0005e20000000800 */
[----:B------:R-:W-:Y:S01]  /*175e0*/  LDSM.16.MT88.4 R80, [R196] ;  /* 0x00000000c450783b */ /* 0x000fe20000004200 */
[--C-:B------:R-:W-:Y:S02]  /*175f0*/  FFMA.FTZ R185, R49, c[0x0][0x2d0], -R2.reuse ;  /* 0x0000b40031b97a23 */ /* 0x100fe40000010802 */
[----:B------:R-:W-:Y:S02]  /*17600*/  FMUL.FTZ R49, R65, R153 ;  /* 0x0000009941317220 */ /* 0x000fe40000410000 */
[--C-:B------:R-:W-:Y:S02]  /*17610*/  FFMA.FTZ R178, R45, c[0x0][0x2d0], -R2.reuse ;  /* 0x0000b4002db27a23 */ /* 0x100fe40000010802 */
[--C-:B------:R-:W-:Y:S01]  /*17620*/  FFMA.FTZ R174, R44, c[0x0][0x2d0], -R2.reuse ;  /* 0x0000b4002cae7a23 */ /* 0x100fe20000010802 */
[----:B------:R-:W-:Y:S01]  /*17630*/  LDSM.16.MT88.4 R152, [R194+0x2000] ;  /* 0x00200000c298783b */ /* 0x000fe20000004200 */
[--C-:B------:R-:W-:Y:S02]  /*17640*/  FFMA.FTZ R165, R71, c[0x0][0x2d0], -R2.reuse ;  /* 0x0000b40047a57a23 */ /* 0x100fe40000010802 */
[----:B------:R-:W-:Y:S01]  /*17650*/  MUFU.EX2 R178, R178 ;  /* 0x000000b200b27308 */ /* 0x000fe20000000800 */
[--C-:B---34-:R-:W-:Y:S02]  /*17660*/  FFMA.FTZ R164, R70, c[0x0][0x2d0], -R2.reuse ;  /* 0x0000b40046a47a23 */ /* 0x118fe40000010802 */
[--C-:B------:R-:W-:Y:S02]  /*17670*/  FFMA.FTZ R94, R69, c[0x0][0x2d0], -R2.reuse ;  /* 0x0000b400455e7a23 */ /* 0x100fe40000010802 */
[--C-:B------:R-:W-:Y:S02]  /*17680*/  FFMA.FTZ R167, R67, c[0x0][0x2d0], -R2.reuse ;  /* 0x0000b40043a77a23 */ /* 0x100fe40000010802 */
[--C-:B------:R-:W-:Y:S02]  /*17690*/  FFMA.FTZ R237, R41, c[0x0][0x2d0], -R2.reuse ;  /* 0x0000b40029ed7a23 */ /* 0x100fe40000010802 */
[--C-:B------:R-:W-:Y:S01]  /*176a0*/  FFMA.FTZ R238, R40, c[0x0][0x2d0], -R2.reuse ;  /* 0x0000b40028ee7a23 */ /* 0x100fe20000010802 */
[----:B------:R-:W-:Y:S01]  /*176b0*/  MUFU.EX2 R70, R217 ;  /* 0x000000d900467308 */ /* 0x000fe20000000800 */
[--C-:B------:R-:W-:Y:S02]  /*176c0*/  FFMA.FTZ R243, R35, c[0x0][0x2d0], -R2.reuse ;  /* 0x0000b40023f37a23 */ /* 0x100fe40000010802 */
[----:B------:R-:W-:Y:S01]  /*176d0*/  FFMA.FTZ R169, R64, c[0x0][0x2d0], -R2 ;  /* 0x0000b40040a97a23 */ /* 0x000fe20000010802 */
[----:B------:R-:W-:Y:S01]  /*176e0*/  FSEL R2, R68, RZ, P0 ;  /* 0x000000ff44027208 */ /* 0x000fe20000000000 */
[----:B------:R-:W-:Y:S02]  /*176f0*/  FMUL.FTZ R0, R0, c[0x0][0x2d0] ;  /* 0x0000b40000007a20 */ /* 0x000fe40000410000 */
[----:B--2---:R-:W-:Y:S02]  /*17700*/  FMUL.FTZ R4, R68, c[0x0][0x2d0] ;  /* 0x0000b40044047a20 */ /* 0x004fe40000410000 */
[----:B------:R-:W-:Y:S01]  /*17710*/  FADD.FTZ R2, -R2, R93 ;  /* 0x0000005d02027221 */ /* 0x000fe20000010100 */
[----:B------:R-:W2:Y:S02]  /*17720*/  MUFU.EX2 R35, R5 ;  /* 0x0000000500237308 */ /* 0x000ea40000000800 */
[----:B------:R-:W-:Y:S01]  /*17730*/  FSEL R4, R4, RZ, P0 ;  /* 0x000000ff04047208 */ /* 0x000fe20000000000 */
[----:B------:R-:W-:Y:S01]  /*17740*/  FMUL.FTZ R2, R2, c[0x0][0x2d0] ;  /* 0x0000b40002027a20 */ /* 0x000fe20000410000 */
[C---:B------:R-:W-:Y:S02]  /*17750*/  ISETP.GT.AND P0, PT, R214.reuse, R250, PT ;  /* 0x000000fad600720c */ /* 0x040fe40003f04270 */
[----:B------:R-:W-:Y:S01]  /*17760*/  IADD3 R214, R214, -0x1, RZ ;  /* 0xffffffffd6d67810 */ /* 0x000fe20007ffe0ff */
[--C-:B------:R-:W-:Y:S02]  /*17770*/  FFMA.FTZ R173, R23, c[0x0][0x2d0], -R4.reuse ;  /* 0x0000b40017ad7a23 */ /* 0x100fe40000010804 */
[--C-:B------:R-:W-:Y:S01]  /*17780*/  FFMA.FTZ R189, R22, c[0x0][0x2d0], -R4.reuse ;  /* 0x0000b40016bd7a23 */ /* 0x100fe20000010804 */
[----:B------:R-:W3:Y:S01]  /*17790*/  MUFU.EX2 R0, R0 ;  /* 0x0000000000007308 */ /* 0x000ee20000000800 */
[--C-:B------:R-:W-:Y:S02]  /*177a0*/  FFMA.FTZ R190, R21, c[0x0][0x2d0], -R4.reuse ;  /* 0x0000b40015be7a23 */ /* 0x100fe40000010804 */
[--C-:B------:R-:W-:Y:S02]  /*177b0*/  FFMA.FTZ R191, R20, c[0x0][0x2d0], -R4.reuse ;  /* 0x0000b40014bf7a23 */ /* 0x100fe40000010804 */
[----:B------:R-:W4:Y:S01]  /*177c0*/  LDSM.16.MT88.4 R20, [R193] ;  /* 0x00000000c114783b */ /* 0x000f220000004200 */
[--C-:B------:R-:W-:Y:S02]  /*177d0*/  FFMA.FTZ R6, R16, c[0x0][0x2d0], -R4.reuse ;  /* 0x0000b40010067a23 */ /* 0x100fe40000010804 */
[--C-:B------:R-:W-:Y:S02]  /*177e0*/  FFMA.FTZ R7, R29, c[0x0][0x2d0], -R4.reuse ;  /* 0x0000b4001d077a23 */ /* 0x100fe40000010804 */
[----:B------:R-:W5:Y:S01]  /*177f0*/  MUFU.EX2 R2, R2 ;  /* 0x0000000200027308 */ /* 0x000f620000000800 */
[--C-:B------:R-:W-:Y:S02]  /*17800*/  FFMA.FTZ R17, R17, c[0x0][0x2d0], -R4.reuse ;  /* 0x0000b40011117a23 */ /* 0x100fe40000010804 */
[--C-:B------:R-:W-:Y:S01]  /*17810*/  FFMA.FTZ R16, R28, c[0x0][0x2d0], -R4.reuse ;  /* 0x0000b4001c107a23 */ /* 0x100fe20000010804 */
[----:B--2---:R-:W-:Y:S01]  /*17820*/  F2FP.BF16.PACK_AB R76, R35, R37 ;  /* 0x00000025234c723e */ /* 0x004fe200000010ff */
[--C-:B------:R-:W-:Y:S02]  /*17830*/  FFMA.FTZ R93, R26, c[0x0][0x2d0], -R4.reuse ;  /* 0x0000b4001a5d7a23 */ /* 0x100fe40000010804 */
[--C-:B------:R-:W-:Y:S02]  /*17840*/  FFMA.FTZ R92, R27, c[0x0][0x2d0], -R4.reuse ;  /* 0x0000b4001b5c7a23 */ /* 0x100fe40000010804 */
[--C-:B------:R-:W-:Y:S01]  /*17850*/  FFMA.FTZ R91, R25, c[0x0][0x2d0], -R4.reuse ;  /* 0x0000b400195b7a23 */ /* 0x100fe20000010804 */
[----:B------:R-:W-:Y:S01]  /*17860*/  MUFU.EX2 R64, R219 ;  /* 0x000000db00407308 */ /* 0x000fe20000000800 */
[--C-:B------:R-:W-:Y:S02]  /*17870*/  FFMA.FTZ R67, R24, c[0x0][0x2d0], -R4.reuse ;  /* 0x0000b40018437a23 */ /* 0x100fe40000010804 */
[--C-:B------:R-:W-:Y:S02]  /*17880*/  FFMA.FTZ R227, R19, c[0x0][0x2d0], -R4.reuse ;  /* 0x0000b40013e37a23 */ /* 0x100fe40000010804 */
[C---:B---3--:R-:W-:Y:S02]  /*17890*/  FMUL.FTZ R44, R0.reuse, R104 ;  /* 0x00000068002c7220 */ /* 0x048fe40000410000 */
[C---:B------:R-:W-:Y:S02]  /*178a0*/  FMUL.FTZ R45, R0.reuse, R105 ;  /* 0x00000069002d7220 */ /* 0x040fe40000410000 */
[C---:B------:R-:W-:Y:S01]  /*178b0*/  FMUL.FTZ R60, R0.reuse, R96 ;  /* 0x00000060003c7220 */ /* 0x040fe20000410000 */
[----:B------:R-:W-:Y:S01]  /*178c0*/  MUFU.EX2 R69, R188 ;  /* 0x000000bc00457308 */ /* 0x000fe20000000800 */
[----:B------:R-:W-:Y:S02]  /*178d0*/  FMUL.FTZ R61, R0, R97 ;  /* 0x00000061003d7220 */ /* 0x000fe40000410000 */
[--C-:B------:R-:W-:Y:S02]  /*178e0*/  FFMA.FTZ R229, R18, c[0x0][0x2d0], -R4.reuse ;  /* 0x0000b40012e57a23 */ /* 0x100fe40000010804 */
[--C-:B------:R-:W-:Y:S02]  /*178f0*/  FFMA.FTZ R230, R15, c[0x0][0x2d0], -R4.reuse ;  /* 0x0000b4000fe67a23 */ /* 0x100fe40000010804 */
[--C-:B------:R-:W-:Y:S02]  /*17900*/  FFMA.FTZ R231, R14, c[0x0][0x2d0], -R4.reuse ;  /* 0x0000b4000ee77a23 */ /* 0x100fe40000010804 */
[--C-:B------:R-:W-:Y:S01]  /*17910*/  FFMA.FTZ R240, R13, c[0x0][0x2d0], -R4.reuse ;  /* 0x0000b4000df07a23 */ /* 0x100fe20000010804 */
[----:B------:R-:W2:Y:S01]  /*17920*/  MUFU.EX2 R18, R6 ;  /* 0x0000000600127308 */ /* 0x000ea20000000800 */
[--C-:B------:R-:W-:Y:S02]  /*17930*/  FFMA.FTZ R242, R12, c[0x0][0x2d0], -R4.reuse ;  /* 0x0000b4000cf27a23 */ /* 0x100fe40000010804 */
[--C-:B------:R-:W-:Y:S02]  /*17940*/  FFMA.FTZ R244, R11, c[0x0][0x2d0], -R4.reuse ;  /* 0x0000b4000bf47a23 */ /* 0x100fe40000010804 */
[----:B------:R-:W-:Y:S02]  /*17950*/  FFMA.FTZ R245, R9, c[0x0][0x2d0], -R4 ;  /* 0x0000b40009f57a23 */ /* 0x000fe40000010804 */
[C---:B------:R-:W-:Y:S02]  /*17960*/  FFMA.FTZ R4, R0.reuse, R246, R37 ;  /* 0x000000f600047223 */ /* 0x040fe40000010025 */
[C---:B------:R-:W-:Y:S01]  /*17970*/  FMUL.FTZ R40, R0.reuse, R108 ;  /* 0x0000006c00287220 */ /* 0x040fe20000410000 */
[----:B------:R-:W-:Y:S01]  /*17980*/  MUFU.EX2 R219, R94 ;  /* 0x0000005e00db7308 */ /* 0x000fe20000000800 */
[C---:B------:R-:W-:Y:S02]  /*17990*/  FMUL.FTZ R41, R0.reuse, R109 ;  /* 0x0000006d00297220 */ /* 0x040fe40000410000 */
[C---:B------:R-:W-:Y:S02]  /*179a0*/  FMUL.FTZ R56, R0.reuse, R100 ;  /* 0x0000006400387220 */ /* 0x040fe40000410000 */
[----:B------:R-:W-:Y:S02]  /*179b0*/  FMUL.FTZ R57, R0, R101 ;  /* 0x0000006500397220 */ /* 0x000fe40000410000 */
[----:B-----5:R-:W-:Y:S02]  /*179c0*/  FMUL.FTZ R59, R2, R103 ;  /* 0x00000067023b7220 */ /* 0x020fe40000410000 */
[C---:B------:R-:W-:Y:S01]  /*179d0*/  FMUL.FTZ R9, R0.reuse, R129 ;  /* 0x0000008100097220 */ /* 0x040fe20000410000 */
[----:B------:R3:W-:Y:S01]  /*179e0*/  MUFU.EX2 R103, R36 ;  /* 0x0000002400677308 */ /* 0x0007e20000000800 */
[C---:B------:R-:W-:Y:S02]  /*179f0*/  FMUL.FTZ R12, R0.reuse, R120 ;  /* 0x00000078000c7220 */ /* 0x040fe40000410000 */
[C---:B------:R-:W-:Y:S02]  /*17a00*/  FMUL.FTZ R13, R0.reuse, R121 ;  /* 0x00000079000d7220 */ /* 0x040fe40000410000 */
[C---:B------:R-:W-:Y:S02]  /*17a10*/  FMUL.FTZ R24, R0.reuse, R116 ;  /* 0x0000007400187220 */ /* 0x040fe40000410000 */
[C---:B------:R-:W-:Y:S02]  /*17a20*/  FMUL.FTZ R25, R0.reuse, R117 ;  /* 0x0000007500197220 */ /* 0x040fe40000410000 */
[C---:B------:R-:W-:Y:S01]  /*17a30*/  FMUL.FTZ R28, R0.reuse, R112 ;  /* 0x00000070001c7220 */ /* 0x040fe20000410000 */
[----:B------:R5:W-:Y:S01]  /*17a40*/  MUFU.EX2 R116, R7 ;  /* 0x0000000700747308 */ /* 0x000be20000000800 */
[C---:B------:R-:W-:Y:S02]  /*17a50*/  FMUL.FTZ R29, R0.reuse, R113 ;  /* 0x00000071001d7220 */ /* 0x040fe40000410000 */
[----:B------:R-:W-:Y:S02]  /*17a60*/  FADD.FTZ R5, R31, R8 ;  /* 0x000000081f057221 */ /* 0x000fe40000010000 */
[----:B------:R-:W-:Y:S02]  /*17a70*/  FMUL.FTZ R8, R0, R128 ;  /* 0x0000008000087220 */ /* 0x000fe40000410000 */
[----:B------:R-:W-:Y:S02]  /*17a80*/  FMUL.FTZ R19, R3, R139 ;  /* 0x0000008b03137220 */ /* 0x000fe40000410000 */
[C---:B------:R-:W-:Y:S01]  /*17a90*/  FMUL.FTZ R46, R2.reuse, R106 ;  /* 0x0000006a022e7220 */ /* 0x040fe20000410000 */
[----:B------:R-:W1:Y:S01]  /*17aa0*/  MUFU.EX2 R0, R10 ;  /* 0x0000000a00007308 */ /* 0x000e620000000800 */
[----:B------:R-:W-:Y:S02]  /*17ab0*/  FMUL.FTZ R58, R2, R102 ;  /* 0x00000066023a7220 */ /* 0x000fe40000410000 */
[----:B------:R-:W-:Y:S01]  /*17ac0*/  FADD.FTZ R90, R35, R4 ;  /* 0x00000004235a7221 */ /* 0x000fe20000010000 */
[----:B---3--:R-:W3:Y:S01]  /*17ad0*/  LDSM.16.MT88.4 R36, [R197] ;  /* 0x00000000c524783b */ /* 0x008ee20000004200 */
[----:B------:R-:W-:Y:S02]  /*17ae0*/  FMUL.FTZ R6, R3, R134 ;  /* 0x0000008603067220 */ /* 0x000fe40000410000 */
[----:B------:R-:W-:Y:S02]  /*17af0*/  FADD.FTZ R66, R30, R5 ;  /* 0x000000051e427221 */ /* 0x000fe40000010000 */
[C---:B------:R-:W-:Y:S01]  /*17b00*/  FMUL.FTZ R4, R65.reuse, R132 ;  /* 0x0000008441047220 */ /* 0x040fe20000410000 */
[----:B------:R-:W-:Y:S01]  /*17b10*/  MUFU.EX2 R102, R33 ;  /* 0x0000002100667308 */ /* 0x000fe20000000800 */
[----:B------:R-:W-:Y:S02]  /*17b20*/  FMUL.FTZ R5, R65, R133 ;  /* 0x0000008541057220 */ /* 0x000fe40000410000 */
[C---:B------:R-:W-:Y:S02]  /*17b30*/  FMUL.FTZ R11, R2.reuse, R131 ;  /* 0x00000083020b7220 */ /* 0x040fe40000410000 */
[C---:B-----5:R-:W-:Y:S02]  /*17b40*/  FMUL.FTZ R7, R3.reuse, R135 ;  /* 0x0000008703077220 */ /* 0x060fe40000410000 */
[C---:B------:R-:W-:Y:S02]  /*17b50*/  FMUL.FTZ R14, R2.reuse, R122 ;  /* 0x0000007a020e7220 */ /* 0x040fe40000410000 */
[C---:B------:R-:W-:Y:S01]  /*17b60*/  FMUL.FTZ R15, R2.reuse, R123 ;  /* 0x0000007b020f7220 */ /* 0x040fe20000410000 */
[----:B------:R-:W5:Y:S01]  /*17b70*/  MUFU.EX2 R100, R17 ;  /* 0x0000001100647308 */ /* 0x000f620000000800 */
[C---:B-12---:R-:W-:Y:S02]  /*17b80*/  FFMA.FTZ R84, R2.reuse, R247, R18 ;  /* 0x000000f702547223 */ /* 0x046fe40000010012 */
[----:B------:R-:W-:Y:S01]  /*17b90*/  FMUL.FTZ R35, R3, R147 ;  /* 0x0000009303237220 */ /* 0x000fe20000410000 */
[----:B------:R-:W-:Y:S01]  /*17ba0*/  F2FP.BF16.PACK_AB R75, R103, R0 ;  /* 0x00000000674b723e */ /* 0x000fe200000010ff */
[C---:B------:R-:W-:Y:S02]  /*17bb0*/  FMUL.FTZ R47, R2.reuse, R107 ;  /* 0x0000006b022f7220 */ /* 0x040fe40000410000 */
[----:B------:R-:W-:Y:S01]  /*17bc0*/  LDSM.16.MT88.4 R104, [R194+0x1000] ;  /* 0x00100000c268783b */ /* 0x000fe20000004200 */
[C---:B------:R-:W-:Y:S02]  /*17bd0*/  FMUL.FTZ R62, R2.reuse, R98 ;  /* 0x00000062023e7220 */ /* 0x040fe40000410000 */
[----:B------:R-:W1:Y:S01]  /*17be0*/  MUFU.EX2 R101, R16 ;  /* 0x0000001000657308 */ /* 0x000e620000000800 */
[-C--:B----4-:R-:W-:Y:S05]  /*17bf0*/  HMMA.16816.F32.BF16 R4, R72, R20.reuse, R4 ;  /* 0x000000144804723c */ /* 0x090fea0000041804 */
[C---:B------:R-:W-:Y:S02]  /*17c00*/  FMUL.FTZ R10, R2.reuse, R130 ;  /* 0x00000082020a7220 */ /* 0x040fe40000410000 */
[C---:B------:R-:W-:Y:S02]  /*17c10*/  FMUL.FTZ R26, R2.reuse, R118 ;  /* 0x00000076021a7220 */ /* 0x040fe40000410000 */
[----:B------:R-:W2:Y:S03]  /*17c20*/  MUFU.EX2 R117, R32 ;  /* 0x0000002000757308 */ /* 0x000ea60000000800 */
[----:B------:R-:W-:Y:S01]  /*17c30*/  FMUL.FTZ R27, R2, R119 ;  /* 0x00000077021b7220 */ /* 0x000fe20000410000 */
[----:B-----5:R-:W-:Y:S01]  /*17c40*/  F2FP.BF16.PACK_AB R77, R100, R18 ;  /* 0x00000012644d723e */ /* 0x020fe200000010ff */
[----:B------:R-:W-:Y:S02]  /*17c50*/  FMUL.FTZ R17, R65, R137 ;  /* 0x0000008941117220 */ /* 0x000fe40000410000 */
[----:B------:R-:W-:Y:S02]  /*17c60*/  FMUL.FTZ R18, R3, R138 ;  /* 0x0000008a03127220 */ /* 0x000fe40000410000 */
[C---:B------:R-:W-:Y:S01]  /*17c70*/  FMUL.FTZ R33, R65.reuse, R145 ;  /* 0x0000009141217220 */ /* 0x040fe20000410000 */
[----:B------:R-:W-:Y:S01]  /*17c80*/  MUFU.EX2 R108, R184 ;  /* 0x000000b8006c7308 */ /* 0x000fe20000000800 */
[----:B------:R-:W-:Y:S02]  /*17c90*/  FMUL.FTZ R63, R2, R99 ;  /* 0x00000063023f7220 */ /* 0x000fe40000410000 */
[----:B------:R-:W4:Y:S01]  /*17ca0*/  LDSM.16.MT88.4 R96, [R193+0x800] ;  /* 0x00080000c160783b */ /* 0x000f220000004200 */
[----:B-1----:R-:W-:Y:S01]  /*17cb0*/  F2FP.BF16.PACK_AB R79, R116, R101 ;  /* 0x00000065744f723e */ /* 0x002fe200000010ff */
[----:B------:R-:W-:Y:S02]  /*17cc0*/  FMUL.FTZ R16, R65, R136 ;  /* 0x0000008841107220 */ /* 0x000fe40000410000 */
[----:B------:R-:W-:Y:S02]  /*17cd0*/  FADD.FTZ R71, R0, R34 ;  /* 0x0000002200477221 */ /* 0x000fe40000010000 */
[----:B------:R-:W-:Y:S01]  /*17ce0*/  FMUL.FTZ R34, R3, R146 ;  /* 0x0000009203227220 */ /* 0x000fe20000410000 */
[----:B------:R-:W-:Y:S01]  /*17cf0*/  MUFU.EX2 R109, R183 ;  /* 0x000000b7006d7308 */ /* 0x000fe20000000800 */
[----:B------:R-:W-:Y:S01]  /*17d00*/  LDSM.16.MT88.4 R136, [R193+0x2000] ;  /* 0x00200000c188783b */ /* 0x000fe20000004200 */
[C---:B------:R-:W-:Y:S01]  /*17d10*/  FMUL.FTZ R42, R2.reuse, R110 ;  /* 0x0000006e022a7220 */ /* 0x040fe20000410000 */
[----:B--2---:R-:W-:Y:S01]  /*17d20*/  F2FP.BF16.PACK_AB R78, R117, R102 ;  /* 0x00000066754e723e */ /* 0x004fe200000010ff */
[C---:B------:R-:W-:Y:S02]  /*17d30*/  FMUL.FTZ R32, R65.reuse, R144 ;  /* 0x0000009041207220 */ /* 0x040fe40000410000 */
[C---:B------:R-:W-:Y:S03]  /*17d40*/  FMUL.FTZ R43, R2.reuse, R111 ;  /* 0x0000006f022b7220 */ /* 0x040fe60000410000 */
[----:B------:R-:W-:Y:S01]  /*17d50*/  LDSM.16.MT88.4 R144, [R197+0x2000] ;  /* 0x00200000c590783b */ /* 0x000fe20000004200 */
        /* <DEDUP_REMOVED lines=9> */
[----:B------:R-:W1:Y:S01]  /*17df0*/  MUFU.EX2 R2, R218 ;  /* 0x000000da00027308 */ /* 0x000e620000000800 */
[----:B------:R-:W-:Y:S02]  /*17e00*/  FADD.FTZ R0, R64, R66 ;  /* 0x0000004240007221 */ /* 0x000fe40000010000 */
[C---:B------:R-:W-:Y:S02]  /*17e10*/  FMUL.FTZ R66, R3.reuse, R162 ;  /* 0x000000a203427220 */ /* 0x040fe40000410000 */
[C---:B------:R-:W-:Y:S04]  /*17e20*/  FMUL.FTZ R22, R3.reuse, R142 ;  /* 0x0000008e03167220 */ /* 0x040fe80000410000 */
[----:B------:R-:W-:Y:S01]  /*17e30*/  FMUL.FTZ R23, R3, R143 ;  /* 0x0000008f03177220 */ /* 0x000fe20000410000 */
[----:B------:R-:W-:Y:S06]  /*17e40*/  MUFU.EX2 R120, R165 ;  /* 0x000000a500787308 */ /* 0x000fec0000000800 */
[-C--:B---3--:R-:W-:Y:S04]  /*17e50*/  HMMA.16816.F32.BF16 R20, R72, R36.reuse, R20 ;  /* 0x000000244814723c */ /* 0x088fe80000041814 */
[----:B------:R-:W-:Y:S04]  /*17e60*/  MUFU.EX2 R94, R180 ;  /* 0x000000b4005e7308 */ /* 0x000fe80000000800 */
[C---:B------:R-:W-:Y:S04]  /*17e70*/  HMMA.16816.F32.BF16 R24, R76.reuse, R36, R24 ;  /* 0x000000244c18723c */ /* 0x040fe80000041818 */
[----:B-1----:R-:W-:Y:S02]  /*17e80*/  FADD.FTZ R0, R2, R0 ;  /* 0x0000000002007221 */ /* 0x002fe40000010000 */
[----:B------:R-:W-:Y:S01]  /*17e90*/  MUFU.EX2 R174, R174 ;  /* 0x000000ae00ae7308 */ /* 0x000fe20000000800 */
[C---:B------:R-:W-:Y:S01]  /*17ea0*/  FMUL.FTZ R36, R65.reuse, R148 ;  /* 0x0000009441247220 */ /* 0x040fe20000410000 */
[-C--:B------:R-:W-:Y:S04]  /*17eb0*/  HMMA.16816.F32.BF16 R28, R76, R38.reuse, R28 ;  /* 0x000000264c1c723c */ /* 0x080fe8000004181c */
[----:B------:R-:W-:Y:S02]  /*17ec0*/  FADD.FTZ R0, R70, R0 ;  /* 0x0000000046007221 */ /* 0x000fe40000010000 */
[----:B------:R-:W-:Y:S02]  /*17ed0*/  FMUL.FTZ R37, R65, R149 ;  /* 0x0000009541257220 */ /* 0x000fe40000410000 */
[C---:B------:R-:W-:Y:S01]  /*17ee0*/  HMMA.16816.F32.BF16 R32, R72.reuse, R38, R32 ;  /* 0x000000264820723c */ /* 0x040fe20000041820 */
[----:B------:R-:W-:Y:S03]  /*17ef0*/  MUFU.EX2 R166, R229 ;  /* 0x000000e500a67308 */ /* 0x000fe60000000800 */
[----:B------:R-:W-:Y:S03]  /*17f00*/  FADD.FTZ R0, R69, R0 ;  /* 0x0000000045007221 */ /* 0x000fe60000010000 */
[C---:B------:R-:W-:Y:S02]  /*17f10*/  FMUL.FTZ R38, R3.reuse, R150 ;  /* 0x0000009603267220 */ /* 0x040fe40000410000 */
[----:B------:R-:W-:Y:S02]  /*17f20*/  FMUL.FTZ R39, R3, R151 ;  /* 0x0000009703277220 */ /* 0x000fe40000410000 */
[----:B------:R-:W-:Y:S01]  /*17f30*/  MUFU.EX2 R165, R230 ;  /* 0x000000e600a57308 */ /* 0x000fe20000000800 */
[----:B------:R-:W-:Y:S04]  /*17f40*/  FADD.FTZ R0, R110, R0 ;  /* 0x000000006e007221 */ /* 0x000fe80000010000 */
[-C--:B------:R-:W-:Y:S03]  /*17f50*/  HMMA.16816.F32.BF16 R36, R72, R52.reuse, R36 ;  /* 0x000000344824723c */ /* 0x080fe60000041824 */
[----:B------:R-:W-:Y:S02]  /*17f60*/  FADD.FTZ R0, R108, R0 ;  /* 0x000000006c007221 */ /* 0x000fe40000010000 */
[----:B------:R1:W-:Y:S02]  /*17f70*/  MUFU.EX2 R184, R67 ;  /* 0x0000004300b87308 */ /* 0x0003e40000000800 */
[----:B------:R-:W-:Y:S01]  /*17f80*/  FADD.FTZ R0, R109, R0 ;  /* 0x000000006d007221 */ /* 0x000fe20000010000 */
[C---:B------:R-:W-:Y:S07]  /*17f90*/  HMMA.16816.F32.BF16 R40, R76.reuse, R52, R40 ;  /* 0x000000344c28723c */ /* 0x040fee0000041828 */
[C---:B------:R-:W-:Y:S01]  /*17fa0*/  FMUL.FTZ R52, R65.reuse, R156 ;  /* 0x0000009c41347220 */ /* 0x040fe20000410000 */
[-C--:B------:R-:W-:Y:S01]  /*17fb0*/  HMMA.16816.F32.BF16 R44, R76, R54.reuse, R44 ;  /* 0x000000364c2c723c */ /* 0x080fe2000004182c */
[----:B------:R-:W-:Y:S03]  /*17fc0*/  MUFU.EX2 R112, R179 ;  /* 0x000000b300707308 */ /* 0x000fe60000000800 */
[----:B------:R-:W-:Y:S04]  /*17fd0*/  FMUL.FTZ R53, R65, R157 ;  /* 0x0000009d41357220 */ /* 0x000fe80000410000 */
[C---:B------:R-:W-:Y:S03]  /*17fe0*/  HMMA.16816.F32.BF16 R48, R72.reuse, R54, R48 ;  /* 0x000000364830723c */ /* 0x040fe60000041830 */
[----:B------:R-:W2:Y:S01]  /*17ff0*/  MUFU.EX2 R119, R176 ;  /* 0x000000b000777308 */ /* 0x000ea20000000800 */
[C---:B-1----:R-:W-:Y:S03]  /*18000*/  FMUL.FTZ R67, R3.reuse, R163 ;  /* 0x000000a303437220 */ /* 0x042fe60000410000 */
[C---:B------:R-:W-:Y:S02]  /*18010*/  FMUL.FTZ R54, R3.reuse, R158 ;  /* 0x0000009e03367220 */ /* 0x040fe40000410000 */
[----:B------:R-:W-:Y:S03]  /*18020*/  FMUL.FTZ R55, R3, R159 ;  /* 0x0000009f03377220 */ /* 0x000fe60000410000 */
[----:B------:R-:W-:Y:S01]  /*18030*/  FADD.FTZ R3, R102, R90 ;  /* 0x0000005a66037221 */ /* 0x000fe20000010000 */
[----:B------:R-:W-:Y:S03]  /*18040*/  MUFU.EX2 R122, R175 ;  /* 0x000000af007a7308 */ /* 0x000fe60000000800 */
[-C--:B------:R-:W-:Y:S07]  /*18050*/  HMMA.16816.F32.BF16 R52, R72, R80.reuse, R52 ;  /* 0x000000504834723c */ /* 0x080fee0000041834 */
[----:B------:R-:W1:Y:S01]  /*18060*/  MUFU.EX2 R128, R172 ;  /* 0x000000ac00807308 */ /* 0x000e620000000800 */
[C---:B------:R-:W-:Y:S08]  /*18070*/  HMMA.16816.F32.BF16 R56, R76.reuse, R80, R56 ;  /* 0x000000504c38723c */ /* 0x040ff00000041838 */
[-C--:B------:R-:W-:Y:S01]  /*18080*/  HMMA.16816.F32.BF16 R60, R76, R82.reuse, R60 ;  /* 0x000000524c3c723c */ /* 0x080fe2000004183c */
[----:B------:R-:W3:Y:S06]  /*18090*/  MUFU.EX2 R123, R164 ;  /* 0x000000a4007b7308 */ /* 0x000eec0000000800 */
[----:B------:R-:W-:Y:S01]  /*180a0*/  F2FP.BF16.PACK_AB R76, R2, R64 ;  /* 0x00000040024c723e */ /* 0x000fe200000010ff */
[----:B------:R-:W-:Y:S01]  /*180b0*/  FMUL.FTZ R64, R65, R160 ;  /* 0x000000a041407220 */ /* 0x000fe20000410000 */
[----:B------:R-:W-:Y:S02]  /*180c0*/  F2FP.BF16.PACK_AB R78, R69, R70 ;  /* 0x00000046454e723e */ /* 0x000fe400000010ff */
[----:B------:R-:W-:Y:S01]  /*180d0*/  MUFU.EX2 R113, R93 ;  /* 0x0000005d00717308 */ /* 0x000fe20000000800 */
[----:B------:R-:W-:Y:S01]  /*180e0*/  FMUL.FTZ R65, R65, R161 ;  /* 0x000000a141417220 */ /* 0x000fe20000410000 */
[----:B--2---:R-:W-:Y:S01]  /*180f0*/  F2FP.BF16.PACK_AB R77, R119, R112 ;  /* 0x00000070774d723e */ /* 0x004fe200000010ff */
[----:B------:R-:W-:Y:S01]  /*18100*/  FADD.FTZ R2, R100, R84 ;  /* 0x0000005464027221 */ /* 0x000fe20000010000 */
[----:B-1----:R-:W-:Y:S01]  /*18110*/  F2FP.BF16.PACK_AB R79, R128, R122 ;  /* 0x0000007a804f723e */ /* 0x002fe200000010ff */
[----:B------:R-:W-:Y:S02]  /*18120*/  FADD.FTZ R70, R103, R71 ;  /* 0x0000004767467221 */ /* 0x000fe40000010000 */
[----:B------:R-:W-:Y:S01]  /*18130*/  FADD.FTZ R69, R101, R2 ;  /* 0x0000000265457221 */ /* 0x000fe20000010000 */
[----:B------:R-:W-:Y:S01]  /*18140*/  HMMA.16816.F32.BF16 R64, R72, R82, R64 ;  /* 0x000000524840723c */ /* 0x000fe20000041840 */
[----:B------:R-:W1:Y:S01]  /*18150*/  LDSM.16.MT88.4 R80, [R197+0x800] ;  /* 0x00080000c550783b */ /* 0x000e620000004200 */
[----:B------:R-:W2:Y:S02]  /*18160*/  MUFU.EX2 R114, R92 ;  /* 0x0000005c00727308 */ /* 0x000ea40000000800 */
[----:B------:R-:W-:Y:S02]  /*18170*/  FADD.FTZ R2, R94, R0 ;  /* 0x000000005e027221 */ /* 0x000fe40000010000 */
[----:B------:R-:W-:Y:S01]  /*18180*/  FADD.FTZ R0, R117, R3 ;  /* 0x0000000375007221 */ /* 0x000fe20000010000 */
[----:B------:R-:W-:Y:S01]  /*18190*/  F2FP.BF16.PACK_AB R72, R120, R111 ;  /* 0x0000006f7848723e */ /* 0x000fe200000010ff */
[-C--:B----4-:R-:W-:Y:S01]  /*181a0*/  HMMA.16816.F32.BF16 R4, R76, R96.reuse, R4 ;  /* 0x000000604c04723c */ /* 0x090fe20000041804 */
[----:B------:R-:W4:Y:S03]  /*181b0*/  LDSM.16.MT88.4 R100, [R194+0x800] ;  /* 0x00080000c264783b */ /* 0x000f260000004200 */
[----:B------:R-:W5:Y:S01]  /*181c0*/  MUFU.EX2 R121, R91 ;  /* 0x0000005b00797308 */ /* 0x000f620000000800 */
[----:B---3--:R-:W-:Y:S01]  /*181d0*/  F2FP.BF16.PACK_AB R74, R219, R123 ;  /* 0x0000007bdb4a723e */ /* 0x008fe200000010ff */
[----:B------:R-:W-:Y:S02]  /*181e0*/  FADD.FTZ R3, R112, R70 ;  /* 0x0000004670037221 */ /* 0x000fe40000010000 */
[----:B------:R-:W-:Y:S04]  /*181f0*/  FADD.FTZ R70, R111, R0 ;  /* 0x000000006f467221 */ /* 0x000fe80000010000 */
[----:B------:R-:W-:Y:S02]  /*18200*/  FADD.FTZ R69, R116, R69 ;  /* 0x0000004574457221 */ /* 0x000fe40000010000 */
[----:B------:R-:W-:Y:S01]  /*18210*/  MUFU.EX2 R172, R186 ;  /* 0x000000ba00ac7308 */ /* 0x000fe20000000800 */
[----:B------:R-:W-:Y:S02]  /*18220*/  FADD.FTZ R3, R119, R3 ;  /* 0x0000000377037221 */ /* 0x000fe40000010000 */
[----:B------:R-:W-:Y:S01]  /*18230*/  FADD.FTZ R70, R120, R70 ;  /* 0x0000004678467221 */ /* 0x000fe20000010000 */
[----:B--2---:R-:W-:Y:S06]  /*18240*/  F2FP.BF16.PACK_AB R73, R114, R113 ;  /* 0x000000717249723e */ /* 0x004fec00000010ff */
[----:B------:R-:W-:Y:S01]  /*18250*/  MUFU.EX2 R217, R171 ;  /* 0x000000ab00d97308 */ /* 0x000fe20000000800 */
[----:B-----5:R-:W-:Y:S09]  /*18260*/  F2FP.BF16.PACK_AB R75, R184, R121 ;  /* 0x00000079b84b723e */ /* 0x020ff200000010ff */
[----:B------:R-:W2:Y:S01]  /*18270*/  MUFU.EX2 R218, R168 ;  /* 0x000000a800da7308 */ /* 0x000ea20000000800 */
[C---:B------:R-:W-:Y:S08]  /*18280*/  HMMA.16816.F32.BF16 R8, R72.reuse, R96, R8 ;  /* 0x000000604808723c */ /* 0x040ff00000041808 */
[-C--:B------:R-:W-:Y:S01]  /*18290*/  HMMA.16816.F32.BF16 R12, R72, R98.reuse, R12 ;  /* 0x00000062480c723c */ /* 0x080fe2000004180c */
[----:B------:R-:W-:Y:S07]  /*182a0*/  MUFU.EX2 R187, R182 ;  /* 0x000000b600bb7308 */ /* 0x000fee0000000800 */
[C---:B------:R-:W-:Y:S01]  /*182b0*/  HMMA.16816.F32.BF16 R16, R76.reuse, R98, R16 ;  /* 0x000000624c10723c */ /* 0x040fe20000041810 */
[----:B------:R-:W3:Y:S02]  /*182c0*/  LDSM.16.MT88.4 R96, [R196+0x800] ;  /* 0x00080000c460783b */ /* 0x000ee40000004200 */
[----:B------:R-:W5:Y:S05]  /*182d0*/  MUFU.EX2 R188, R181 ;  /* 0x000000b500bc7308 */ /* 0x000f6a0000000800 */
[-C--:B-1----:R-:W-:Y:S05]  /*182e0*/  HMMA.16816.F32.BF16 R20, R76, R80.reuse, R20 ;  /* 0x000000504c14723c */ /* 0x082fea0000041814 */
[----:B------:R-:W-:Y:S03]  /*182f0*/  MUFU.EX2 R183, R167 ;  /* 0x000000a700b77308 */ /* 0x000fe60000000800 */
[C---:B------:R-:W-:Y:S07]  /*18300*/  HMMA.16816.F32.BF16 R24, R72.reuse, R80, R24 ;  /* 0x000000504818723c */ /* 0x040fee0000041818 */
[----:B------:R-:W-:Y:S01]  /*18310*/  MUFU.EX2 R167, R227 ;  /* 0x000000e300a77308 */ /* 0x000fe20000000800 */
[-C--:B------:R-:W-:Y:S08]  /*18320*/  HMMA.16816.F32.BF16 R28, R72, R82.reuse, R28 ;  /* 0x00000052481c723c */ /* 0x080ff0000004181c */
[C---:B------:R-:W-:Y:S01]  /*18330*/  HMMA.16816.F32.BF16 R32, R76.reuse, R82, R32 ;  /* 0x000000524c20723c */ /* 0x040fe20000041820 */
[----:B------:R-:W1:Y:S01]  /*18340*/  LDSM.16.MT88.4 R80, [R193+0x1000] ;  /* 0x00100000c150783b */ /* 0x000e620000004200 */
[----:B------:R-:W1:Y:S06]  /*18350*/  MUFU.EX2 R182, R169 ;  /* 0x000000a900b67308 */ /* 0x000e6c0000000800 */
[-C--:B----4-:R-:W-:Y:S04]  /*18360*/  HMMA.16816.F32.BF16 R36, R76, R100.reuse, R36 ;  /* 0x000000644c24723c */ /* 0x090fe80000041824 */
[----:B------:R-:W-:Y:S04]  /*18370*/  MUFU.EX2 R159, R170 ;  /* 0x000000aa009f7308 */ /* 0x000fe80000000800 */
[C---:B------:R-:W-:Y:S06]  /*18380*/  HMMA.16816.F32.BF16 R40, R72.reuse, R100, R40 ;  /* 0x000000644828723c */ /* 0x040fec0000041828 */
[----:B------:R-:W4:Y:S02]  /*18390*/  MUFU.EX2 R179, R177 ;  /* 0x000000b100b37308 */ /* 0x000f240000000800 */
[-C--:B------:R-:W-:Y:S08]  /*183a0*/  HMMA.16816.F32.BF16 R44, R72, R102.reuse, R44 ;  /* 0x00000066482c723c */ /* 0x080ff0000004182c */
[C---:B------:R-:W-:Y:S01]  /*183b0*/  HMMA.16816.F32.BF16 R48, R76.reuse, R102, R48 ;  /* 0x000000664c30723c */ /* 0x040fe20000041830 */
[----:B------:R-:W1:Y:S01]  /*183c0*/  LDSM.16.MT88.4 R100, [R197+0x1000] ;  /* 0x00100000c564783b */ /* 0x000e620000004200 */
[----:B------:R-:W-:Y:S06]  /*183d0*/  MUFU.EX2 R177, R185 ;  /* 0x000000b900b17308 */ /* 0x000fec0000000800 */
[-C--:B---3--:R-:W-:Y:S04]  /*183e0*/  HMMA.16816.F32.BF16 R52, R76, R96.reuse, R52 ;  /* 0x000000604c34723c */ /* 0x088fe80000041834 */
[----:B------:R-:W-:Y:S04]  /*183f0*/  MUFU.EX2 R158, R173 ;  /* 0x000000ad009e7308 */ /* 0x000fe80000000800 */
[C---:B------:R-:W-:Y:S06]  /*18400*/  HMMA.16816.F32.BF16 R56, R72.reuse, R96, R56 ;  /* 0x000000604838723c */ /* 0x040fec0000041838 */
[----:B------:R-:W3:Y:S02]  /*18410*/  MUFU.EX2 R157, R189 ;  /* 0x000000bd009d7308 */ /* 0x000ee40000000800 */
[-C--:B------:R-:W-:Y:S07]  /*18420*/  HMMA.16816.F32.BF16 R60, R72, R98.reuse, R60 ;  /* 0x00000062483c723c */ /* 0x080fee000004183c */
[----:B------:R-:W-:Y:S01]  /*18430*/  F2FP.BF16.PACK_AB R72, R108, R110 ;  /* 0x0000006e6c48723e */ /* 0x000fe200000010ff */
[----:B------:R-:W-:Y:S01]  /*18440*/  HMMA.16816.F32.BF16 R64, R76, R98, R64 ;  /* 0x000000624c40723c */ /* 0x000fe20000041840 */
[----:B------:R-:W-:Y:S01]  /*18450*/  MUFU.EX2 R156, R190 ;  /* 0x000000be009c7308 */ /* 0x000fe20000000800 */
[----:B------:R-:W3:Y:S02]  /*18460*/  LDSM.16.MT88.4 R96, [R196+0x1000] ;  /* 0x00100000c460783b */ /* 0x000ee40000004200 */
[----:B------:R-:W-:Y:S02]  /*18470*/  F2FP.BF16.PACK_AB R74, R94, R109 ;  /* 0x0000006d5e4a723e */ /* 0x000fe400000010ff */
[----:B--2---:R-:W-:Y:S02]  /*18480*/  F2FP.BF16.PACK_AB R73, R218, R217 ;  /* 0x000000d9da49723e */ /* 0x004fe400000010ff */
[----:B-----5:R-:W-:Y:S02]  /*18490*/  F2FP.BF16.PACK_AB R75, R188, R187 ;  /* 0x000000bbbc4b723e */ /* 0x020fe400000010ff */
[----:B------:R-:W-:Y:S01]  /*184a0*/  LDSM.16.MT88.4 R108, [R196+0x1800] ;  /* 0x00180000c46c783b */ /* 0x000fe20000004200 */
[----:B------:R-:W2:Y:S01]  /*184b0*/  MUFU.EX2 R171, R191 ;  /* 0x000000bf00ab7308 */ /* 0x000ea20000000800 */
[----:B-1----:R-:W-:Y:S02]  /*184c0*/  F2FP.BF16.PACK_AB R76, R182, R183 ;  /* 0x000000b7b64c723e */ /* 0x002fe400000010ff */
[----:B----4-:R-:W-:Y:S01]  /*184d0*/  F2FP.BF16.PACK_AB R78, R179, R159 ;  /* 0x0000009fb34e723e */ /* 0x010fe200000010ff */
[-C--:B------:R-:W-:Y:S05]  /*184e0*/  HMMA.16816.F32.BF16 R4, R72, R80.reuse, R4 ;  /* 0x000000504804723c */ /* 0x080fea0000041804 */
[----:B---3--:R-:W-:Y:S01]  /*184f0*/  F2FP.BF16.PACK_AB R77, R157, R158 ;  /* 0x0000009e9d4d723e */ /* 0x008fe200000010ff */
[----:B------:R-:W-:Y:S10]  /*18500*/  MUFU.EX2 R94, R231 ;  /* 0x000000e7005e7308 */ /* 0x000ff40000000800 */
[----:B------:R-:W1:Y:S01]  /*18510*/  MUFU.EX2 R84, R225 ;  /* 0x000000e100547308 */ /* 0x000e620000000800 */
[----:B--2---:R-:W-:Y:S09]  /*18520*/  F2FP.BF16.PACK_AB R79, R171, R156 ;  /* 0x0000009cab4f723e */ /* 0x004ff200000010ff */
[----:B------:R-:W2:Y:S01]  /*18530*/  MUFU.EX2 R71, R224 ;  /* 0x000000e000477308 */ /* 0x000ea20000000800 */
[C---:B------:R-:W-:Y:S08]  /*18540*/  HMMA.16816.F32.BF16 R8, R76.reuse, R80, R8 ;  /* 0x000000504c08723c */ /* 0x040ff00000041808 */
[-C--:B------:R-:W-:Y:S01]  /*18550*/  HMMA.16816.F32.BF16 R12, R76, R82.reuse, R12 ;  /* 0x000000524c0c723c */ /* 0x080fe2000004180c */
[----:B------:R-:W3:Y:S03]  /*18560*/  MUFU.EX2 R91, R223 ;  /* 0x000000df005b7308 */ /* 0x000ee60000000800 */
[----:B-1----:R-:W-:Y:S04]  /*18570*/  FADD.FTZ R0, R84, R2 ;  /* 0x0000000254007221 */ /* 0x002fe80000010000 */
[C---:B------:R-:W-:Y:S01]  /*18580*/  HMMA.16816.F32.BF16 R16, R72.reuse, R82, R16 ;  /* 0x000000524810723c */ /* 0x040fe20000041810 */
[----:B------:R-:W1:Y:S02]  /*18590*/  LDSM.16.MT88.4 R80, [R193+0x1800] ;  /* 0x00180000c150783b */ /* 0x000e640000004200 */
[----:B------:R-:W4:Y:S01]  /*185a0*/  MUFU.EX2 R90, R222 ;  /* 0x000000de005a7308 */ /* 0x000f220000000800 */
[----:B--2---:R-:W-:Y:S04]  /*185b0*/  FADD.FTZ R0, R71, R0 ;  /* 0x0000000047007221 */ /* 0x004fe80000010000 */
[-C--:B------:R-:W-:Y:S05]  /*185c0*/  HMMA.16816.F32.BF16 R20, R72, R100.reuse, R20 ;  /* 0x000000644814723c */ /* 0x080fea0000041814 */
[----:B------:R-:W-:Y:S03]  /*185d0*/  MUFU.EX2 R175, R220 ;  /* 0x000000dc00af7308 */ /* 0x000fe60000000800 */
[C---:B------:R-:W-:Y:S04]  /*185e0*/  HMMA.16816.F32.BF16 R24, R76.reuse, R100, R24 ;  /* 0x000000644c18723c */ /* 0x040fe80000041818 */
[----:B---3--:R-:W-:Y:S03]  /*185f0*/  FADD.FTZ R0, R91, R0 ;  /* 0x000000005b007221 */ /* 0x008fe60000010000 */
[----:B------:R-:W-:Y:S01]  /*18600*/  MUFU.EX2 R176, R213 ;  /* 0x000000d500b07308 */ /* 0x000fe20000000800 */
[-C--:B------:R-:W-:Y:S04]  /*18610*/  HMMA.16816.F32.BF16 R28, R76, R102.reuse, R28 ;  /* 0x000000664c1c723c */ /* 0x080fe8000004181c */
[----:B----4-:R-:W-:Y:S02]  /*18620*/  FADD.FTZ R2, R90, R0 ;  /* 0x000000005a027221 */ /* 0x010fe40000010000 */
[----:B------:R-:W-:Y:S02]  /*18630*/  FADD.FTZ R0, R113, R69 ;  /* 0x0000004571007221 */ /* 0x000fe40000010000 */
[C---:B------:R-:W-:Y:S01]  /*18640*/  HMMA.16816.F32.BF16 R32, R72.reuse, R102, R32 ;  /* 0x000000664820723c */ /* 0x040fe20000041820 */
[----:B------:R-:W2:Y:S01]  /*18650*/  LDSM.16.MT88.4 R100, [R197+0x1800] ;  /* 0x00180000c564783b */ /* 0x000ea20000004200 */
[----:B------:R-:W-:Y:S02]  /*18660*/  MUFU.EX2 R180, R212 ;  /* 0x000000d400b47308 */ /* 0x000fe40000000800 */
[----:B------:R-:W-:Y:S04]  /*18670*/  FADD.FTZ R69, R114, R0 ;  /* 0x0000000072457221 */ /* 0x000fe80000010000 */
[-C--:B------:R-:W-:Y:S04]  /*18680*/  HMMA.16816.F32.BF16 R36, R72, R104.reuse, R36 ;  /* 0x000000684824723c */ /* 0x080fe80000041824 */
[----:B------:R-:W-:Y:S04]  /*18690*/  MUFU.EX2 R181, R211 ;  /* 0x000000d300b57308 */ /* 0x000fe80000000800 */
[C---:B------:R-:W-:Y:S06]  /*186a0*/  HMMA.16816.F32.BF16 R40, R76.reuse, R104, R40 ;  /* 0x000000684c28723c */ /* 0x040fec0000041828 */
[----:B------:R-:W3:Y:S02]  /*186b0*/  MUFU.EX2 R118, R221 ;  /* 0x000000dd00767308 */ /* 0x000ee40000000800 */
[-C--:B------:R-:W-:Y:S08]  /*186c0*/  HMMA.16816.F32.BF16 R44, R76, R106.reuse, R44 ;  /* 0x0000006a4c2c723c */ /* 0x080ff0000004182c */
[C---:B------:R-:W-:Y:S01]  /*186d0*/  HMMA.16816.F32.BF16 R48, R72.reuse, R106, R48 ;  /* 0x0000006a4830723c */ /* 0x040fe20000041830 */
[----:B------:R-:W4:Y:S01]  /*186e0*/  LDSM.16.MT88.4 R104, [R194+0x1800] ;  /* 0x00180000c268783b */ /* 0x000f220000004200 */
[----:B------:R-:W5:Y:S06]  /*186f0*/  MUFU.EX2 R115, R226 ;  /* 0x000000e200737308 */ /* 0x000f6c0000000800 */
[-C--:B------:R-:W-:Y:S04]  /*18700*/  HMMA.16816.F32.BF16 R52, R72, R96.reuse, R52 ;  /* 0x000000604834723c */ /* 0x080fe80000041834 */
[----:B------:R-:W1:Y:S01]  /*18710*/  MUFU.EX2 R93, R232 ;  /* 0x000000e8005d7308 */ /* 0x000e620000000800 */
[----:B---3--:R-:W-:Y:S03]  /*18720*/  FADD.FTZ R0, R118, R2 ;  /* 0x0000000276007221 */ /* 0x008fe60000010000 */
[C---:B------:R-:W-:Y:S04]  /*18730*/  HMMA.16816.F32.BF16 R56, R76.reuse, R96, R56 ;  /* 0x000000604c38723c */ /* 0x040fe80000041838 */
[----:B------:R-:W-:Y:S02]  /*18740*/  FADD.FTZ R2, R121, R69 ;  /* 0x0000004579027221 */ /* 0x000fe40000010000 */
[----:B------:R-:W3:Y:S02]  /*18750*/  MUFU.EX2 R92, R236 ;  /* 0x000000ec005c7308 */ /* 0x000ee40000000800 */
[-C--:B------:R-:W-:Y:S04]  /*18760*/  HMMA.16816.F32.BF16 R60, R76, R98.reuse, R60 ;  /* 0x000000624c3c723c */ /* 0x080fe8000004183c */
[C---:B-----5:R-:W-:Y:S01]  /*18770*/  F2FP.BF16.PACK_AB R160, R115.reuse, R118 ;  /* 0x0000007673a0723e */ /* 0x060fe200000010ff */
[----:B------:R-:W-:Y:S02]  /*18780*/  FADD.FTZ R0, R115, R0 ;  /* 0x0000000073007221 */ /* 0x000fe40000010000 */
[----:B------:R-:W-:Y:S01]  /*18790*/  F2FP.BF16.PACK_AB R76, R71, R84 ;  /* 0x00000054474c723e */ /* 0x000fe200000010ff */
[----:B------:R-:W-:Y:S01]  /*187a0*/  HMMA.16816.F32.BF16 R64, R72, R98, R64 ;  /* 0x000000624840723c */ /* 0x000fe20000041840 */
[----:B------:R-:W-:Y:S03]  /*187b0*/  MUFU.EX2 R170, R233 ;  /* 0x000000e900aa7308 */ /* 0x000fe60000000800 */
[----:B------:R-:W-:Y:S01]  /*187c0*/  F2FP.BF16.PACK_AB R78, R90, R91 ;  /* 0x0000005b5a4e723e */ /* 0x000fe200000010ff */
[----:B-1----:R-:W-:Y:S01]  /*187d0*/  FADD.FTZ R0, R93, R0 ;  /* 0x000000005d007221 */ /* 0x002fe20000010000 */
[----:B------:R-:W-:Y:S01]  /*187e0*/  F2FP.BF16.PACK_AB R77, R176, R175 ;  /* 0x000000afb04d723e */ /* 0x000fe200000010ff */
[----:B------:R-:W-:Y:S01]  /*187f0*/  FADD.FTZ R2, R184, R2 ;  /* 0x00000002b8027221 */ /* 0x000fe20000010000 */
[----:B------:R-:W-:Y:S03]  /*18800*/  F2FP.BF16.PACK_AB R79, R181, R180 ;  /* 0x000000b4b54f723e */ /* 0x000fe600000010ff */
[----:B------:R-:W1:Y:S01]  /*18810*/  MUFU.EX2 R169, R234 ;  /* 0x000000ea00a97308 */ /* 0x000e620000000800 */
[----:B------:R-:W-:Y:S01]  /*18820*/  F2FP.BF16.PACK_AB R72, R177, R172 ;  /* 0x000000acb148723e */ /* 0x000fe200000010ff */
[----:B------:R-:W-:Y:S01]  /*18830*/  FADD.FTZ R2, R158, R2 ;  /* 0x000000029e027221 */ /* 0x000fe20000010000 */
[----:B------:R-:W-:Y:S01]  /*18840*/  F2FP.BF16.PACK_AB R74, R174, R178 ;  /* 0x000000b2ae4a723e */ /* 0x000fe200000010ff */
[-C--:B------:R-:W-:Y:S05]  /*18850*/  HMMA.16816.F32.BF16 R4, R76, R80.reuse, R4 ;  /* 0x000000504c04723c */ /* 0x080fea0000041804 */
[----:B------:R-:W-:Y:S01]  /*18860*/  F2FP.BF16.PACK_AB R73, R166, R167 ;  /* 0x000000a7a649723e */ /* 0x000fe200000010ff */
[----:B------:R-:W-:Y:S01]  /*18870*/  MUFU.EX2 R168, R235 ;  /* 0x000000eb00a87308 */ /* 0x000fe20000000800 */
[----:B------:R-:W-:Y:S01]  /*18880*/  F2FP.BF16.PACK_AB R75, R94, R165 ;  /* 0x000000a55e4b723e */ /* 0x000fe200000010ff */
[C---:B---3--:R-:W-:Y:S01]  /*18890*/  FADD.FTZ R229, R92.reuse, R0 ;  /* 0x000000005ce57221 */ /* 0x048fe20000010000 */
[----:B------:R-:W-:Y:S03]  /*188a0*/  F2FP.BF16.PACK_AB R162, R92, R93 ;  /* 0x0000005d5ca2723e */ /* 0x000fe600000010ff */
[----:B------:R-:W-:Y:S01]  /*188b0*/  FADD.FTZ R0, R122, R3 ;  /* 0x000000037a007221 */ /* 0x000fe20000010000 */
[----:B------:R-:W-:Y:S01]  /*188c0*/  MOV R92, R85 ;  /* 0x00000055005c7202 */ /* 0x000fe20000000f00 */
[C---:B------:R-:W-:Y:S02]  /*188d0*/  HMMA.16816.F32.BF16 R8, R72.reuse, R80, R8 ;  /* 0x000000504808723c */ /* 0x040fe40000041808 */
[----:B------:R-:W3:Y:S02]  /*188e0*/  MUFU.EX2 R164, R239 ;  /* 0x000000ef00a47308 */ /* 0x000ee40000000800 */
[----:B------:R-:W-:Y:S01]  /*188f0*/  FADD.FTZ R0, R128, R0 ;  /* 0x0000000080007221 */ /* 0x000fe20000010000 */
[----:B------:R-:W-:Y:S01]  /*18900*/  MOV R93, R68 ;  /* 0x00000044005d7202 */ /* 0x000fe20000000f00 */
[----:B------:R-:W-:Y:S01]  /*18910*/  FADD.FTZ R3, R123, R70 ;  /* 0x000000467b037221 */ /* 0x000fe20000010000 */
[----:B-1----:R-:W-:Y:S01]  /*18920*/  F2FP.BF16.PACK_AB R161, R169, R170 ;  /* 0x000000aaa9a1723e */ /* 0x002fe200000010ff */
[-C--:B------:R-:W-:Y:S04]  /*18930*/  HMMA.16816.F32.BF16 R12, R72, R82.reuse, R12 ;  /* 0x00000052480c723c */ /* 0x080fe8000004180c */
[----:B------:R-:W-:Y:S01]  /*18940*/  MUFU.EX2 R91, R237 ;  /* 0x000000ed005b7308 */ /* 0x000fe20000000800 */
[----:B------:R-:W-:Y:S02]  /*18950*/  FADD.FTZ R3, R219, R3 ;  /* 0x00000003db037221 */ /* 0x000fe40000010000 */
[----:B------:R-:W-:Y:S01]  /*18960*/  FADD.FTZ R2, R157, R2 ;  /* 0x000000029d027221 */ /* 0x000fe20000010000 */
[C---:B------:R-:W-:Y:S04]  /*18970*/  HMMA.16816.F32.BF16 R16, R76.reuse, R82, R16 ;  /* 0x000000524c10723c */ /* 0x040fe80000041810 */
[----:B------:R-:W-:Y:S02]  /*18980*/  FADD.FTZ R3, R183, R3 ;  /* 0x00000003b7037221 */ /* 0x000fe40000010000 */
[----:B------:R-:W1:Y:S01]  /*18990*/  MUFU.EX2 R90, R238 ;  /* 0x000000ee005a7308 */ /* 0x000e620000000800 */
[----:B------:R-:W-:Y:S01]  /*189a0*/  FADD.FTZ R0, R217, R0 ;  /* 0x00000000d9007221 */ /* 0x000fe20000010000 */
[-C--:B--2---:R-:W-:Y:S04]  /*189b0*/  HMMA.16816.F32.BF16 R20, R76, R100.reuse, R20 ;  /* 0x000000644c14723c */ /* 0x084fe80000041814 */
[----:B---3--:R-:W-:Y:S01]  /*189c0*/  F2FP.BF16.PACK_AB R163, R164, R168 ;  /* 0x000000a8a4a3723e */ /* 0x008fe200000010ff */
[----:B------:R-:W-:Y:S02]  /*189d0*/  FADD.FTZ R3, R182, R3 ;  /* 0x00000003b6037221 */ /* 0x000fe40000010000 */
[----:B------:R-:W-:Y:S01]  /*189e0*/  FADD.FTZ R2, R156, R2 ;  /* 0x000000029c027221 */ /* 0x000fe20000010000 */
[C---:B------:R-:W-:Y:S01]  /*189f0*/  HMMA.16816.F32.BF16 R24, R72.reuse, R100, R24 ;  /* 0x000000644818723c */ /* 0x040fe20000041818 */
[----:B------:R-:W-:Y:S03]  /*18a00*/  MUFU.EX2 R84, R241 ;  /* 0x000000f100547308 */ /* 0x000fe60000000800 */
[----:B------:R-:W-:Y:S02]  /*18a10*/  FADD.FTZ R3, R159, R3 ;  /* 0x000000039f037221 */ /* 0x000fe40000010000 */
[----:B------:R-:W-:Y:S02]  /*18a20*/  FADD.FTZ R0, R218, R0 ;  /* 0x00000000da007221 */ /* 0x000fe40000010000 */
[-C--:B------:R-:W-:Y:S03]  /*18a30*/  HMMA.16816.F32.BF16 R28, R72, R102.reuse, R28 ;  /* 0x00000066481c723c */ /* 0x080fe6000004181c */
[----:B------:R-:W2:Y:S01]  /*18a40*/  MUFU.EX2 R83, R243 ;  /* 0x000000f300537308 */ /* 0x000ea20000000800 */
[----:B------:R-:W-:Y:S01]  /*18a50*/  FADD.FTZ R0, R187, R0 ;  /* 0x00000000bb007221 */ /* 0x000fe20000010000 */
[----:B-1----:R-:W-:Y:S01]  /*18a60*/  F2FP.BF16.PACK_AB R96, R90, R91 ;  /* 0x0000005b5a60723e */ /* 0x002fe200000010ff */
[----:B------:R-:W-:Y:S02]  /*18a70*/  FADD.FTZ R3, R179, R3 ;  /* 0x00000003b3037221 */ /* 0x000fe40000010000 */
[C---:B------:R-:W-:Y:S04]  /*18a80*/  HMMA.16816.F32.BF16 R32, R76.reuse, R102, R32 ;  /* 0x000000664c20723c */ /* 0x040fe80000041820 */
[----:B------:R-:W-:Y:S01]  /*18a90*/  FADD.FTZ R0, R188, R0 ;  /* 0x00000000bc007221 */ /* 0x000fe20000010000 */
[----:B------:R-:W-:Y:S01]  /*18aa0*/  MUFU.EX2 R81, R240 ;  /* 0x000000f000517308 */ /* 0x000fe20000000800 */
[----:B------:R-:W-:Y:S02]  /*18ab0*/  FADD.FTZ R2, R171, R2 ;  /* 0x00000002ab027221 */ /* 0x000fe40000010000 */
[-C--:B----4-:R-:W-:Y:S04]  /*18ac0*/  HMMA.16816.F32.BF16 R36, R76, R104.reuse, R36 ;  /* 0x000000684c24723c */ /* 0x090fe80000041824 */
[----:B------:R-:W-:Y:S02]  /*18ad0*/  FADD.FTZ R0, R175, R0 ;  /* 0x00000000af007221 */ /* 0x000fe40000010000 */
[----:B------:R-:W-:Y:S01]  /*18ae0*/  FADD.FTZ R3, R172, R3 ;  /* 0x00000003ac037221 */ /* 0x000fe20000010000 */
[----:B------:R-:W1:Y:S01]  /*18af0*/  MUFU.EX2 R82, R242 ;  /* 0x000000f200527308 */ /* 0x000e620000000800 */
[C---:B------:R-:W-:Y:S04]  /*18b00*/  HMMA.16816.F32.BF16 R40, R72.reuse, R104, R40 ;  /* 0x000000684828723c */ /* 0x040fe80000041828 */
[----:B--2---:R-:W-:Y:S01]  /*18b10*/  F2FP.BF16.PACK_AB R98, R83, R84 ;  /* 0x000000545362723e */ /* 0x004fe200000010ff */
[----:B------:R-:W-:Y:S02]  /*18b20*/  FADD.FTZ R2, R167, R2 ;  /* 0x00000002a7027221 */ /* 0x000fe40000010000 */
[----:B------:R-:W-:Y:S01]  /*18b30*/  FADD.FTZ R0, R176, R0 ;  /* 0x00000000b0007221 */ /* 0x000fe20000010000 */
[-C--:B------:R-:W-:Y:S01]  /*18b40*/  HMMA.16816.F32.BF16 R44, R72, R106.reuse, R44 ;  /* 0x0000006a482c723c */ /* 0x080fe2000004182c */
[----:B------:R-:W-:Y:S03]  /*18b50*/  MUFU.EX2 R80, R244 ;  /* 0x000000f400507308 */ /* 0x000fe60000000800 */
[----:B------:R-:W-:Y:S02]  /*18b60*/  FADD.FTZ R3, R177, R3 ;  /* 0x00000003b1037221 */ /* 0x000fe40000010000 */
[----:B------:R-:W-:Y:S02]  /*18b70*/  FADD.FTZ R2, R166, R2 ;  /* 0x00000002a6027221 */ /* 0x000fe40000010000 */
[C---:B------:R-:W-:Y:S03]  /*18b80*/  HMMA.16816.F32.BF16 R48, R76.reuse, R106, R48 ;  /* 0x0000006a4c30723c */ /* 0x040fe60000041830 */
[----:B------:R-:W2:Y:S01]  /*18b90*/  MUFU.EX2 R71, R245 ;  /* 0x000000f500477308 */ /* 0x000ea20000000800 */
[----:B------:R-:W-:Y:S02]  /*18ba0*/  FADD.FTZ R0, R180, R0 ;  /* 0x00000000b4007221 */ /* 0x000fe40000010000 */
[----:B------:R-:W-:Y:S01]  /*18bb0*/  FADD.FTZ R3, R178, R3 ;  /* 0x00000003b2037221 */ /* 0x000fe20000010000 */
[----:B-1----:R-:W-:Y:S01]  /*18bc0*/  F2FP.BF16.PACK_AB R97, R82, R81 ;  /* 0x000000515261723e */ /* 0x002fe200000010ff */
[-C--:B------:R-:W-:Y:S04]  /*18bd0*/  HMMA.16816.F32.BF16 R52, R76, R108.reuse, R52 ;  /* 0x0000006c4c34723c */ /* 0x080fe80000041834 */
[----:B------:R-:W-:Y:S02]  /*18be0*/  FADD.FTZ R2, R165, R2 ;  /* 0x00000002a5027221 */ /* 0x000fe40000010000 */
[----:B------:R-:W-:Y:S02]  /*18bf0*/  FADD.FTZ R0, R181, R0 ;  /* 0x00000000b5007221 */ /* 0x000fe40000010000 */
[C---:B------:R-:W-:Y:S04]  /*18c00*/  HMMA.16816.F32.BF16 R56, R72.reuse, R108, R56 ;  /* 0x0000006c4838723c */ /* 0x040fe80000041838 */
[----:B------:R-:W-:Y:S02]  /*18c10*/  FADD.FTZ R3, R174, R3 ;  /* 0x00000003ae037221 */ /* 0x000fe40000010000 */
[----:B------:R-:W-:Y:S02]  /*18c20*/  FADD.FTZ R2, R94, R2 ;  /* 0x000000025e027221 */ /* 0x000fe40000010000 */
[-C--:B------:R-:W-:Y:S01]  /*18c30*/  HMMA.16816.F32.BF16 R60, R72, R110.reuse, R60 ;  /* 0x0000006e483c723c */ /* 0x080fe2000004183c */
[----:B------:R-:W1:Y:S03]  /*18c40*/  LDSM.16.MT88.4 R72, [R196+0x2000] ;  /* 0x00200000c448783b */ /* 0x000e660000004200 */
[----:B--2---:R-:W-:Y:S01]  /*18c50*/  F2FP.BF16.PACK_AB R99, R71, R80 ;  /* 0x000000504763723e */ /* 0x004fe200000010ff */
[----:B------:R-:W-:Y:S03]  /*18c60*/  FADD.FTZ R0, R170, R0 ;  /* 0x00000000aa007221 */ /* 0x000fe60000010000 */
[----:B------:R-:W-:Y:S08]  /*18c70*/  HMMA.16816.F32.BF16 R64, R76, R110, R64 ;  /* 0x0000006e4c40723c */ /* 0x000ff00000041840 */
[-C--:B------:R-:W-:Y:S07]  /*18c80*/  HMMA.16816.F32.BF16 R132, R160, R136.reuse, R4 ;  /* 0x00000088a084723c */ /* 0x080fee0000041804 */
[----:B------:R-:W-:Y:S01]  /*18c90*/  FADD.FTZ R4, R91, R3 ;  /* 0x000000035b047221 */ /* 0x000fe20000010000 */
[C---:B------:R-:W-:Y:S04]  /*18ca0*/  HMMA.16816.F32.BF16 R128, R96.reuse, R136, R8 ;  /* 0x000000886080723c */ /* 0x040fe80000041808 */
[----:B------:R-:W-:Y:S01]  /*18cb0*/  FADD.FTZ R3, R81, R2 ;  /* 0x0000000251037221 */ /* 0x000fe20000010000 */
[----:B------:R-:W-:Y:S01]  /*18cc0*/  MOV R91, R86 ;  /* 0x00000056005b7202 */ /* 0x000fe20000000f00 */
[----:B------:R-:W-:Y:S02]  /*18cd0*/  FADD.FTZ R2, R169, R0 ;  /* 0x00000000a9027221 */ /* 0x000fe40000010000 */
[-C--:B------:R-:W-:Y:S04]  /*18ce0*/  HMMA.16816.F32.BF16 R120, R96, R138.reuse, R12 ;  /* 0x0000008a6078723c */ /* 0x080fe8000004180c */
[----:B------:R-:W-:Y:S01]  /*18cf0*/  FADD.FTZ R0, R90, R4 ;  /* 0x000000045a007221 */ /* 0x000fe20000010000 */
[----:B------:R-:W-:Y:S01]  /*18d00*/  MOV R90, R87 ;  /* 0x00000057005a7202 */ /* 0x000fe20000000f00 */
        /* <DEDUP_REMOVED lines=21> */
.L_x_1062:
[----:B------:R-:W2:Y:S01]  /*18e60*/  LDL R0, [R1+0x44] ;  /* 0x0000440001007983 */ /* 0x000ea20000100800 */
[----:B------:R-:W-:-:S03]  /*18e70*/  IMAD.MOV.U32 R3, RZ, RZ, c[0x0][0x2c4] ;  /* 0x0000b100ff037624 */ /* 0x000fc600078e00ff */
[----:B------:R-:W3:Y:S02]  /*18e80*/  LDL R2, [R1] ;  /* 0x0000000001027983 */ /* 0x000ee40000100800 */
[----:B------:R-:W-:Y:S01]  /*18e90*/  ISETP.NE.AND P1, PT, R3, 0x1, PT ;  /* 0x000000010300780c */ /* 0x000fe20003f25270 */
[----:B------:R-:W-:-:S05]  /*18ea0*/  IMAD.MOV.U32 R4, RZ, RZ, c[0x0][0x32c] ;  /* 0x0000cb00ff047624 */ /* 0x000fca00078e00ff */
[----:B------:R-:W-:Y:S02]  /*18eb0*/  ISETP.GE.AND P0, PT, R4, 0x1, PT ;  /* 0x000000010400780c */ /* 0x000fe40003f06270 */
[----:B--2---:R-:W-:-:S05]  /*18ec0*/  IADD3 R0, R0, 0x7f, RZ ;  /* 0x0000007f00007810 */ /* 0x004fca0007ffe0ff */
[----:B------:R-:W-:Y:S01]  /*18ed0*/  @P1 IMAD.HI.U32 R3, R0, c[0x0][0x2c8], RZ ;  /* 0x0000b20000031a27 */ /* 0x000fe200078e00ff */
[----:B---3--:R-:W-:-:S04]  /*18ee0*/  IADD3 R2, R2, 0x1, -R252 ;  /* 0x0000000102027810 */ /* 0x008fc80007ffe8fc */
        /* <DEDUP_REMOVED lines=14> */
.L_x_1096:
[----:B------:R-:W-:-:S04]  /*18fd0*/  MOV R3, 0x1 ;  /* 0x0000000100037802 */ /* 0x000fc80000000f00 */
[----:B------:R-:W-:-:S13]  /*18fe0*/  ISETP.NE.AND P0, PT, R3, c[0x0][0x32c], PT ;  /* 0x0000cb0003007a0c */ /* 0x000fda0003f05270 */
[----:B------:R-:W-:-:S05]  /*18ff0*/  @P0 IMAD.HI.U32 R3, R0, c[0x0][0x330], RZ ;  /* 0x0000cc0000030a27 */ /* 0x000fca00078e00ff */
[----:B------:R-:W-:Y:S02]  /*19000*/  @P0 SHF.R.U32.HI R0, RZ, c[0x0][0x334], R3 ;  /* 0x0000cd00ff000a19 */ /* 0x000fe40000011603 */
.L_x_1097:
[----:B------:R-:W-:Y:S05]  /*19010*/  BSYNC B0 ;  /* 0x0000000000007941 */ /* 0x000fea0003800000 */
.L_x_1095:
[----:B------:R-:W-:-:S05]  /*19020*/  IMAD R0, R0, c[0x0][0x32c], RZ ;  /* 0x0000cb0000007a24 */ /* 0x000fca00078e02ff */
[----:B------:R-:W-:-:S03]  /*19030*/  IMNMX R2, R2, R0, !PT ;  /* 0x0000000002027217 */ /* 0x000fc60007800200 */
.L_x_1094:
[----:B------:R-:W2:Y:S01]  /*19040*/  LDL R3, [R1+0x14] ;  /* 0x0000140001037983 */ /* 0x000ea20000100800 */
[----:B------:R-:W-:-:S05]  /*19050*/  IADD3 R2, R2, 0x4f, RZ ;  /* 0x0000004f02027810 */ /* 0x000fca0007ffe0ff */
        /* <DEDUP_REMOVED lines=11> */
.L_x_1109:
        /* <DEDUP_REMOVED lines=41> */
.L_x_1243:
        /* <DEDUP_REMOVED lines=23> */
.L_x_1244:
[----:B-1----:R-:W-:Y:S02]  /*19510*/  LOP3.LUT P1, RZ, R208, 0x100, RZ, 0xc0, !PT ;  /* 0x00000100d0ff7812 */ /* 0x002fe4000782c0ff */
[----:B----4-:R-:W-:Y:S05]  /*19520*/  IADD3 R2, P0, R0, R5, RZ ;  /* 0x0000000500027210 */ /* 0x010fea0007f1e0ff */
[----:B------:R-:W-:Y:S06]  /*19530*/  IMAD.X R3, R4, 0x1, R6, P0 ;  /* 0x0000000104037824 */ /* 0x000fec00000e0606 */
[----:B------:R-:W-:Y:S01]  /*19540*/  @!PT LDS RZ, [RZ] ;  /* 0x00000000fffff984 */ /* 0x000fe20000000800 */
[----:B------:R-:W-:Y:S01]  /*19550*/  @!PT LDS RZ, [RZ] ;  /* 0x00000000fffff984 */ /* 0x000fe20000000800 */
[----:B------:R-:W-:Y:S01]  /*19560*/  @!PT LDS RZ, [RZ] ;  /* 0x00000000fffff984 */ /* 0x000fe20000000800 */
[----:B------:R1:W-:Y:S02]  /*19570*/  LDGSTS.E.BYPASS.LTC128B.128 [R210+0x2100], [R2.64], !P1 ;  /* 0x0210000002d27fae */ /* 0x0003e4000c901d48 */
.L_x_1100:
[----:B-1-34-:R-:W-:Y:S05]  /*19580*/  BSYNC B0 ;  /* 0x0000000000007941 */ /* 0x01afea0003800000 */
.L_x_1099:
        /* <DEDUP_REMOVED lines=142> */
.L_x_1245:
        /* <DEDUP_REMOVED lines=25> */
.L_x_1246:
[----:B----4-:R-:W-:Y:S02]  /*1a000*/  LOP3.LUT P1, RZ, R208, 0x100, RZ, 0xc0, !PT ;  /* 0x00000100d0ff7812 */ /* 0x010fe4000782c0ff */
[----:B--2---:R-:W-:Y:S05]  /*1a010*/  IADD3 R2, P0, R0, R85, RZ ;  /* 0x0000005500027210 */ /* 0x004fea0007f1e0ff */
[----:B-1----:R-:W-:Y:S06]  /*1a020*/  IMAD.X R3, R84, 0x1, R86, P0 ;  /* 0x0000000154037824 */ /* 0x002fec00000e0656 */
[----:B------:R-:W-:Y:S01]  /*1a030*/  @!PT LDS RZ, [RZ] ;  /* 0x00000000fffff984 */ /* 0x000fe20000000800 */
[----:B------:R-:W-:Y:S01]  /*1a040*/  @!PT LDS RZ, [RZ] ;  /* 0x00000000fffff984 */ /* 0x000fe20000000800 */
[----:B------:R-:W-:Y:S01]  /*1a050*/  @!PT LDS RZ, [RZ] ;  /* 0x00000000fffff984 */ /* 0x000fe20000000800 */
[----:B------:R1:W-:Y:S02]  /*1a060*/  LDGSTS.E.BYPASS.LTC128B.128 [R210+0x4900], [R2.64], !P1 ;  /* 0x0490000002d27fae */ /* 0x0003e4000c901d48 */
.L_x_1104:
[----:B------:R-:W-:Y:S05]  /*1a070*/  BSYNC B0 ;  /* 0x0000000000007941 */ /* 0x000fea0003800000 */
.L_x_1103:
        /* <DEDUP_REMOVED lines=83> */
.L_x_1247:
        /* <DEDUP_REMOVED lines=15> */
.L_x_1248:
[C---:B------:R-:W-:Y:S01]  /*1a6a0*/  FMUL.FTZ R2, R87.reuse, c[0x0][0x2d0] ;  /* 0x0000b40057027a20 */ /* 0x040fe20000410000 */
        /* <DEDUP_REMOVED lines=29> */
[C---:B------:R-:W-:Y:S01]  /*1a880*/  F2FP.BF16.PACK_AB R68, R3.reuse, R2 ;  /* 0x000000020344723e */ /* 0x040fe200000010ff */
[C---:B------:R-:W-:Y:S02]  /*1a890*/  FMUL.FTZ R2, R86.reuse, c[0x0][0x2d0] ;  /* 0x0000b40056027a20 */ /* 0x040fe40000410000 */
        /* <DEDUP_REMOVED lines=208> */
[----:B------:R3:W-:Y:S03]  /*1b5a0*/  MUFU.EX2 R159, R187 ;  /* 0x000000bb009f7308 */ /* 0x0007e60000000800 */
[-C--:B------:R-:W-:Y:S07]  /*1b5b0*/  HMMA.16816.F32.BF16 R52, R68, R72.reuse, R52 ;  /* 0x000000484434723c */ /* 0x080fee0000041834 */
[----:B------:R-:W-:Y:S01]  /*1b5c0*/  MUFU.EX2 R110, R171 ;  /* 0x000000ab006e7308 */ /* 0x000fe20000000800 */
[C---:B------:R-:W-:Y:S04]  /*1b5d0*/  HMMA.16816.F32.BF16 R56, R64.reuse, R72, R56 ;  /* 0x000000484038723c */ /* 0x040fe80000041838 */
[C---:B--2---:R-:W-:Y:S01]  /*1b5e0*/  FADD.FTZ R0, R78.reuse, R0 ;  /* 0x000000004e007221 */ /* 0x044fe20000010000 */
[----:B------:R-:W-:Y:S03]  /*1b5f0*/  F2FP.BF16.PACK_AB R78, R78, R77 ;  /* 0x0000004d4e4e723e */ /* 0x000fe600000010ff */
[-C--:B------:R-:W-:Y:S01]  /*1b600*/  HMMA.16816.F32.BF16 R60, R64, R74.reuse, R60 ;  /* 0x0000004a403c723c */ /* 0x080fe2000004183c */
[----:B------:R-:W2:Y:S03]  /*1b610*/  MUFU.EX2 R118, R170 ;  /* 0x000000aa00767308 */ /* 0x000ea60000000800 */
[----:B------:R-:W-:Y:S01]  /*1b620*/  FADD.FTZ R0, R107, R0 ;  /* 0x000000006b007221 */ /* 0x000fe20000010000 */
[----:B---3--:R-:W3:Y:S02]  /*1b630*/  LDL R187, [R1+0x18] ;  /* 0x0000180001bb7983 */ /* 0x008ee40000100800 */
        /* <DEDUP_REMOVED lines=9> */
[----:B------:R-:W4:Y:S03]  /*1b6d0*/  MUFU.EX2 R123, R168 ;  /* 0x000000a8007b7308 */ /* 0x000f260000000800 */
        /* <DEDUP_REMOVED lines=8> */
[----:B------:R-:W-:Y:S03]  /*1b760*/  LDSM.16.MT88.4 R100, [R194+0x1000] ;  /* 0x00100000c264783b */ /* 0x000fe60000004200 */
[----:B------:R-:W-:Y:S02]  /*1b770*/  FADD.FTZ R2, R104, R0 ;  /* 0x0000000068027221 */ /* 0x000fe40000010000 */
[----:B------:R-:W-:Y:S02]  /*1b780*/  FADD.FTZ R0, R116, R91 ;  /* 0x0000005b74007221 */ /* 0x000fe40000010000 */
[----:B------:R-:W-:Y:S01]  /*1b790*/  FADD.FTZ R91, R115, R84 ;  /* 0x00000054735b7221 */ /* 0x000fe20000010000 */
[----:B------:R-:W5:Y:S01]  /*1b7a0*/  MUFU.EX2 R113, R164 ;  /* 0x000000a400717308 */ /* 0x000f620000000800 */
[----:B------:R-:W-:Y:S01]  /*1b7b0*/  FADD.FTZ R84, R109, R0 ;  /* 0x000000006d547221 */ /* 0x000fe20000010000 */
[----:B----4-:R-:W-:Y:S08]  /*1b7c0*/  F2FP.BF16.PACK_AB R79, R123, R122 ;  /* 0x0000007a7b4f723e */ /* 0x010ff000000010ff */
[----:B------:R-:W4:Y:S01]  /*1b7d0*/  MUFU.EX2 R120, R93 ;  /* 0x0000005d00787308 */ /* 0x000f220000000800 */
[-C--:B-1----:R-:W-:Y:S09]  /*1b7e0*/  HMMA.16816.F32.BF16 R4, R76, R80.reuse, R4 ;  /* 0x000000504c04723c */ /* 0x082ff20000041804 */
[----:B------:R-:W-:Y:S03]  /*1b7f0*/  MUFU.EX2 R158, R188 ;  /* 0x000000bc009e7308 */ /* 0x000fe60000000800 */
[----:B-----5:R-:W-:Y:S07]  /*1b800*/  F2FP.BF16.PACK_AB R69, R113, R112 ;  /* 0x000000707145723e */ /* 0x020fee00000010ff */
[----:B------:R-:W-:Y:S01]  /*1b810*/  MUFU.EX2 R157, R191 ;  /* 0x000000bf009d7308 */ /* 0x000fe20000000800 */
[----:B----4-:R-:W-:Y:S09]  /*1b820*/  F2FP.BF16.PACK_AB R71, R184, R120 ;  /* 0x00000078b847723e */ /* 0x010ff200000010ff */
[----:B------:R-:W-:Y:S01]  /*1b830*/  MUFU.EX2 R178, R185 ;  /* 0x000000b900b27308 */ /* 0x000fe20000000800 */
[C---:B------:R-:W-:Y:S08]  /*1b840*/  HMMA.16816.F32.BF16 R8, R68.reuse, R80, R8 ;  /* 0x000000504408723c */ /* 0x040ff00000041808 */
        /* <DEDUP_REMOVED lines=20> */
[----:B------:R-:W5:Y:S06]  /*1b990*/  MUFU.EX2 R108, R224 ;  /* 0x000000e0006c7308 */ /* 0x000f6c0000000800 */
[-C--:B-1----:R-:W-:Y:S04]  /*1b9a0*/  HMMA.16816.F32.BF16 R52, R76, R80.reuse, R52 ;  /* 0x000000504c34723c */ /* 0x082fe80000041834 */
[----:B------:R-:W1:Y:S04]  /*1b9b0*/  MUFU.EX2 R92, R223 ;  /* 0x000000df005c7308 */ /* 0x000e680000000800 */
[C---:B------:R-:W-:Y:S06]  /*1b9c0*/  HMMA.16816.F32.BF16 R56, R68.reuse, R80, R56 ;  /* 0x000000504438723c */ /* 0x040fec0000041838 */
[----:B------:R-:W2:Y:S02]  /*1b9d0*/  MUFU.EX2 R94, R222 ;  /* 0x000000de005e7308 */ /* 0x000ea40000000800 */
[-C--:B------:R-:W-:Y:S04]  /*1b9e0*/  HMMA.16816.F32.BF16 R60, R68, R82.reuse, R60 ;  /* 0x00000052443c723c */ /* 0x080fe8000004183c */
[----:B-----5:R-:W-:Y:S03]  /*1b9f0*/  FADD.FTZ R0, R108, R2 ;  /* 0x000000026c007221 */ /* 0x020fe60000010000 */
[----:B------:R-:W-:Y:S01]  /*1ba00*/  F2FP.BF16.PACK_AB R68, R105, R107 ;  /* 0x0000006b6944723e */ /* 0x000fe200000010ff */
[----:B------:R-:W-:Y:S01]  /*1ba10*/  HMMA.16816.F32.BF16 R64, R76, R82, R64 ;  /* 0x000000524c40723c */ /* 0x000fe20000041840 */
[----:B------:R-:W5:Y:S01]  /*1ba20*/  LDSM.16.MT88.4 R80, [R196+0x1000] ;  /* 0x00100000c450783b */ /* 0x000f620000004200 */
[----:B------:R-:W4:Y:S02]  /*1ba30*/  MUFU.EX2 R93, R221 ;  /* 0x000000dd005d7308 */ /* 0x000f240000000800 */
[----:B------:R-:W-:Y:S01]  /*1ba40*/  F2FP.BF16.PACK_AB R70, R104, R106 ;  /* 0x0000006a6846723e */ /* 0x000fe200000010ff */
[----:B-1----:R-:W-:Y:S01]  /*1ba50*/  FADD.FTZ R0, R92, R0 ;  /* 0x000000005c007221 */ /* 0x002fe20000010000 */
[----:B------:R-:W-:Y:S02]  /*1ba60*/  F2FP.BF16.PACK_AB R69, R245, R251 ;  /* 0x000000fbf545723e */ /* 0x000fe400000010ff */
[----:B------:R-:W-:Y:S01]  /*1ba70*/  F2FP.BF16.PACK_AB R71, R247, R246 ;  /* 0x000000f6f747723e */ /* 0x000fe200000010ff */
[----:B------:R-:W-:Y:S03]  /*1ba80*/  LDSM.16.MT88.4 R104, [R194+0x1800] ;  /* 0x00180000c268783b */ /* 0x000fe60000004200 */
[----:B------:R-:W-:Y:S01]  /*1ba90*/  F2FP.BF16.PACK_AB R76, R182, R183 ;  /* 0x000000b7b64c723e */ /* 0x000fe200000010ff */
[----:B------:R-:W-:Y:S01]  /*1baa0*/  MUFU.EX2 R175, R219 ;  /* 0x000000db00af7308 */ /* 0x000fe20000000800 */
[----:B------:R-:W-:Y:S01]  /*1bab0*/  F2FP.BF16.PACK_AB R78, R159, R179 ;  /* 0x000000b39f4e723e */ /* 0x000fe200000010ff */
[-C--:B--2---:R-:W-:Y:S05]  /*1bac0*/  HMMA.16816.F32.BF16 R4, R68, R72.reuse, R4 ;  /* 0x000000484404723c */ /* 0x084fea0000041804 */
[----:B------:R-:W-:Y:S01]  /*1bad0*/  F2FP.BF16.PACK_AB R77, R157, R158 ;  /* 0x0000009e9d4d723e */ /* 0x000fe200000010ff */
[----:B------:R-:W-:Y:S01]  /*1bae0*/  FADD.FTZ R0, R94, R0 ;  /* 0x000000005e007221 */ /* 0x000fe20000010000 */
[----:B------:R-:W-:Y:S01]  /*1baf0*/  F2FP.BF16.PACK_AB R79, R172, R156 ;  /* 0x0000009cac4f723e */ /* 0x000fe200000010ff */
[----:B------:R-:W1:Y:S04]  /*1bb00*/  MUFU.EX2 R176, R218 ;  /* 0x000000da00b07308 */ /* 0x000e680000000800 */
[C---:B----4-:R-:W-:Y:S02]  /*1bb10*/  FADD.FTZ R2, R93.reuse, R0 ;  /* 0x000000005d027221 */ /* 0x050fe40000010000 */
[C---:B------:R-:W-:Y:S04]  /*1bb20*/  HMMA.16816.F32.BF16 R8, R76.reuse, R72, R8 ;  /* 0x000000484c08723c */ /* 0x040fe80000041808 */
[----:B------:R-:W-:Y:S01]  /*1bb30*/  MUFU.EX2 R180, R217 ;  /* 0x000000d900b47308 */ /* 0x000fe20000000800 */
[----:B------:R-:W-:Y:S02]  /*1bb40*/  FADD.FTZ R0, R112, R91 ;  /* 0x0000005b70007221 */ /* 0x000fe40000010000 */
[----:B------:R-:W-:Y:S01]  /*1bb50*/  F2FP.BF16.PACK_AB R72, R92, R108 ;  /* 0x0000006c5c48723e */ /* 0x000fe200000010ff */
[-C--:B------:R-:W-:Y:S06]  /*1bb60*/  HMMA.16816.F32.BF16 R12, R76, R74.reuse, R12 ;  /* 0x0000004a4c0c723c */ /* 0x080fec000004180c */
[----:B------:R-:W2:Y:S02]  /*1bb70*/  MUFU.EX2 R181, R213 ;  /* 0x000000d500b57308 */ /* 0x000ea40000000800 */
[C---:B------:R-:W-:Y:S04]  /*1bb80*/  HMMA.16816.F32.BF16 R16, R68.reuse, R74, R16 ;  /* 0x0000004a4410723c */ /* 0x040fe80000041810 */
[----:B-1----:R-:W-:Y:S03]  /*1bb90*/  F2FP.BF16.PACK_AB R73, R176, R175 ;  /* 0x000000afb049723e */ /* 0x002fe600000010ff */
[----:B------:R-:W-:Y:S01]  /*1bba0*/  F2FP.BF16.PACK_AB R74, R93, R94 ;  /* 0x0000005e5d4a723e */ /* 0x000fe200000010ff */
[-C--:B------:R-:W-:Y:S01]  /*1bbb0*/  HMMA.16816.F32.BF16 R20, R68, R96.reuse, R20 ;  /* 0x000000604414723c */ /* 0x080fe20000041814 */
[----:B------:R-:W-:Y:S07]  /*1bbc0*/  MUFU.EX2 R117, R220 ;  /* 0x000000dc00757308 */ /* 0x000fee0000000800 */
[C---:B------:R-:W-:Y:S03]  /*1bbd0*/  HMMA.16816.F32.BF16 R24, R76.reuse, R96, R24 ;  /* 0x000000604c18723c */ /* 0x040fe60000041818 */
[----:B------:R-:W1:Y:S01]  /*1bbe0*/  MUFU.EX2 R114, R225 ;  /* 0x000000e100727308 */ /* 0x000e620000000800 */
[----:B--2---:R-:W-:Y:S04]  /*1bbf0*/  F2FP.BF16.PACK_AB R75, R181, R180 ;  /* 0x000000b4b54b723e */ /* 0x004fe800000010ff */
[-C--:B------:R-:W-:Y:S05]  /*1bc00*/  HMMA.16816.F32.BF16 R28, R76, R98.reuse, R28 ;  /* 0x000000624c1c723c */ /* 0x080fea000004181c */
[----:B------:R-:W-:Y:S03]  /*1bc10*/  MUFU.EX2 R111, R230 ;  /* 0x000000e6006f7308 */ /* 0x000fe60000000800 */
[C---:B------:R-:W-:Y:S01]  /*1bc20*/  HMMA.16816.F32.BF16 R32, R68.reuse, R98, R32 ;  /* 0x000000624420723c */ /* 0x040fe20000041820 */
[----:B------:R-:W2:Y:S06]  /*1bc30*/  LDSM.16.MT88.4 R96, [R193+0x1800] ;  /* 0x00180000c160783b */ /* 0x000eac0000004200 */
[----:B------:R-:W4:Y:S01]  /*1bc40*/  MUFU.EX2 R109, R234 ;  /* 0x000000ea006d7308 */ /* 0x000f220000000800 */
[-C--:B------:R-:W-:Y:S04]  /*1bc50*/  HMMA.16816.F32.BF16 R36, R68, R100.reuse, R36 ;  /* 0x000000644424723c */ /* 0x080fe80000041824 */
[----:B-1----:R-:W-:Y:S04]  /*1bc60*/  F2FP.BF16.PACK_AB R160, R114, R117 ;  /* 0x0000007572a0723e */ /* 0x002fe800000010ff */
[C---:B------:R-:W-:Y:S01]  /*1bc70*/  HMMA.16816.F32.BF16 R40, R76.reuse, R100, R40 ;  /* 0x000000644c28723c */ /* 0x040fe20000041828 */
[----:B------:R-:W-:Y:S07]  /*1bc80*/  MUFU.EX2 R171, R231 ;  /* 0x000000e700ab7308 */ /* 0x000fee0000000800 */
[-C--:B------:R-:W-:Y:S03]  /*1bc90*/  HMMA.16816.F32.BF16 R44, R76, R102.reuse, R44 ;  /* 0x000000664c2c723c */ /* 0x080fe6000004182c */
[----:B------:R-:W1:Y:S01]  /*1bca0*/  MUFU.EX2 R170, R233 ;  /* 0x000000e900aa7308 */ /* 0x000e620000000800 */
[----:B----4-:R-:W-:Y:S04]  /*1bcb0*/  F2FP.BF16.PACK_AB R162, R109, R111 ;  /* 0x0000006f6da2723e */ /* 0x010fe800000010ff */
[C---:B------:R-:W-:Y:S01]  /*1bcc0*/  HMMA.16816.F32.BF16 R48, R68.reuse, R102, R48 ;  /* 0x000000664430723c */ /* 0x040fe20000041830 */
[----:B------:R-:W4:Y:S03]  /*1bcd0*/  LDSM.16.MT88.4 R100, [R197+0x1800] ;  /* 0x00180000c564783b */ /* 0x000f260000004200 */
[C---:B---3--:R-:W-:Y:S01]  /*1bce0*/  ISETP.GT.AND P0, PT, R214.reuse, R187, PT ;  /* 0x000000bbd600720c */ /* 0x048fe20003f04270 */
[----:B------:R-:W-:Y:S01]  /*1bcf0*/  MUFU.EX2 R169, R235 ;  /* 0x000000eb00a97308 */ /* 0x000fe20000000800 */
[----:B------:R-:W-:Y:S02]  /*1bd00*/  IADD3 R214, R214, -0x1, RZ ;  /* 0xffffffffd6d67810 */ /* 0x000fe40007ffe0ff */
[-C--:B-----5:R-:W-:Y:S07]  /*1bd10*/  HMMA.16816.F32.BF16 R52, R68, R80.reuse, R52 ;  /* 0x000000504434723c */ /* 0x0a0fee0000041834 */
[----:B------:R-:W3:Y:S01]  /*1bd20*/  MUFU.EX2 R165, R237 ;  /* 0x000000ed00a57308 */ /* 0x000ee20000000800 */
[C---:B------:R-:W-:Y:S04]  /*1bd30*/  HMMA.16816.F32.BF16 R56, R76.reuse, R80, R56 ;  /* 0x000000504c38723c */ /* 0x040fe80000041838 */
[----:B-1----:R-:W-:Y:S03]  /*1bd40*/  F2FP.BF16.PACK_AB R161, R170, R171 ;  /* 0x000000abaaa1723e */ /* 0x002fe600000010ff */
[----:B------:R-:W-:Y:S01]  /*1bd50*/  FADD.FTZ R80, R118, R3 ;  /* 0x0000000376507221 */ /* 0x000fe20000010000 */
[-C--:B------:R-:W-:Y:S01]  /*1bd60*/  HMMA.16816.F32.BF16 R60, R76, R82.reuse, R60 ;  /* 0x000000524c3c723c */ /* 0x080fe2000004183c */
[----:B------:R-:W1:Y:S01]  /*1bd70*/  LDSM.16.MT88.4 R76, [R196+0x1800] ;  /* 0x00180000c44c783b */ /* 0x000e620000004200 */
[----:B------:R-:W-:Y:S02]  /*1bd80*/  MUFU.EX2 R94, R236 ;  /* 0x000000ec005e7308 */ /* 0x000fe40000000800 */
[----:B------:R-:W-:Y:S02]  /*1bd90*/  FADD.FTZ R3, R119, R84 ;  /* 0x0000005477037221 */ /* 0x000fe40000010000 */
[----:B------:R-:W-:Y:S02]  /*1bda0*/  FADD.FTZ R81, R113, R0 ;  /* 0x0000000071517221 */ /* 0x000fe40000010000 */
[----:B------:R-:W-:Y:S04]  /*1bdb0*/  HMMA.16816.F32.BF16 R64, R68, R82, R64 ;  /* 0x000000524440723c */ /* 0x000fe80000041840 */
[----:B------:R-:W5:Y:S01]  /*1bdc0*/  MUFU.EX2 R93, R238 ;  /* 0x000000ee005d7308 */ /* 0x000f620000000800 */
[----:B------:R-:W-:Y:S02]  /*1bdd0*/  FADD.FTZ R0, R117, R2 ;  /* 0x0000000275007221 */ /* 0x000fe40000010000 */
[----:B------:R-:W-:Y:S01]  /*1bde0*/  F2FP.BF16.PACK_AB R68, R174, R173 ;  /* 0x000000adae44723e */ /* 0x000fe200000010ff */
[-C--:B--2---:R-:W-:Y:S05]  /*1bdf0*/  HMMA.16816.F32.BF16 R4, R72, R96.reuse, R4 ;  /* 0x000000604804723c */ /* 0x084fea0000041804 */
[----:B------:R-:W-:Y:S01]  /*1be00*/  F2FP.BF16.PACK_AB R70, R178, R177 ;  /* 0x000000b1b246723e */ /* 0x000fe200000010ff */
[----:B------:R-:W-:Y:S01]  /*1be10*/  MUFU.EX2 R92, R240 ;  /* 0x000000f0005c7308 */ /* 0x000fe20000000800 */
[----:B------:R-:W-:Y:S01]  /*1be20*/  F2FP.BF16.PACK_AB R69, R167, R168 ;  /* 0x000000a8a745723e */ /* 0x000fe200000010ff */
[----:B------:R-:W-:Y:S01]  /*1be30*/  FADD.FTZ R0, R114, R0 ;  /* 0x0000000072007221 */ /* 0x000fe20000010000 */
[----:B------:R-:W-:Y:S03]  /*1be40*/  F2FP.BF16.PACK_AB R71, R164, R166 ;  /* 0x000000a6a447723e */ /* 0x000fe600000010ff */
[----:B---3--:R-:W-:Y:S01]  /*1be50*/  F2FP.BF16.PACK_AB R163, R165, R169 ;  /* 0x000000a9a5a3723e */ /* 0x008fe200000010ff */
[----:B------:R-:W-:Y:S03]  /*1be60*/  FADD.FTZ R0, R111, R0 ;  /* 0x000000006f007221 */ /* 0x000fe60000010000 */
[C---:B------:R-:W-:Y:S01]  /*1be70*/  HMMA.16816.F32.BF16 R8, R68.reuse, R96, R8 ;  /* 0x000000604408723c */ /* 0x040fe20000041808 */
[----:B------:R-:W2:Y:S03]  /*1be80*/  MUFU.EX2 R91, R242 ;  /* 0x000000f2005b7308 */ /* 0x000ea60000000800 */
[----:B------:R-:W-:Y:S02]  /*1be90*/  FADD.FTZ R229, R109, R0 ;  /* 0x000000006de57221 */ /* 0x000fe40000010000 */
[----:B------:R-:W-:Y:S01]  /*1bea0*/  FADD.FTZ R0, R122, R80 ;  /* 0x000000507a007221 */ /* 0x000fe20000010000 */
[----:B-----5:R-:W-:Y:S01]  /*1beb0*/  F2FP.BF16.PACK_AB R96, R93, R94 ;  /* 0x0000005e5d60723e */ /* 0x020fe200000010ff */
[-C--:B------:R-:W-:Y:S03]  /*1bec0*/  HMMA.16816.F32.BF16 R12, R68, R98.reuse, R12 ;  /* 0x00000062440c723c */ /* 0x080fe6000004180c */
[----:B------:R-:W-:Y:S01]  /*1bed0*/  MUFU.EX2 R83, R239 ;  /* 0x000000ef00537308 */ /* 0x000fe20000000800 */
[----:B------:R-:W-:Y:S04]  /*1bee0*/  FADD.FTZ R2, R123, R0 ;  /* 0x000000007b027221 */ /* 0x000fe80000010000 */
[C---:B------:R-:W-:Y:S04]  /*1bef0*/  HMMA.16816.F32.BF16 R16, R72.reuse, R98, R16 ;  /* 0x000000624810723c */ /* 0x040fe80000041810 */
[----:B------:R-:W-:Y:S01]  /*1bf00*/  FADD.FTZ R2, R251, R2 ;  /* 0x00000002fb027221 */ /* 0x000fe20000010000 */
[----:B------:R-:W3:Y:S03]  /*1bf10*/  MUFU.EX2 R84, R241 ;  /* 0x000000f100547308 */ /* 0x000ee60000000800 */
[-C--:B----4-:R-:W-:Y:S04]  /*1bf20*/  HMMA.16816.F32.BF16 R20, R72, R100.reuse, R20 ;  /* 0x000000644814723c */ /* 0x090fe80000041814 */
[----:B--2---:R-:W-:Y:S01]  /*1bf30*/  F2FP.BF16.PACK_AB R98, R91, R92 ;  /* 0x0000005c5b62723e */ /* 0x004fe200000010ff */
[----:B------:R-:W-:Y:S02]  /*1bf40*/  FADD.FTZ R2, R245, R2 ;  /* 0x00000002f5027221 */ /* 0x000fe40000010000 */
[----:B------:R-:W-:Y:S01]  /*1bf50*/  MUFU.EX2 R82, R243 ;  /* 0x000000f300527308 */ /* 0x000fe20000000800 */
[C---:B------:R-:W-:Y:S04]  /*1bf60*/  HMMA.16816.F32.BF16 R24, R68.reuse, R100, R24 ;  /* 0x000000644418723c */ /* 0x040fe80000041818 */
[----:B------:R-:W-:Y:S04]  /*1bf70*/  FADD.FTZ R2, R246, R2 ;  /* 0x00000002f6027221 */ /* 0x000fe80000010000 */
[-C--:B------:R-:W-:Y:S04]  /*1bf80*/  HMMA.16816.F32.BF16 R28, R68, R102.reuse, R28 ;  /* 0x00000066441c723c */ /* 0x080fe8000004181c */
[----:B------:R-:W-:Y:S01]  /*1bf90*/  FADD.FTZ R2, R247, R2 ;  /* 0x00000002f7027221 */ /* 0x000fe20000010000 */
[----:B---3--:R-:W-:Y:S03]  /*1bfa0*/  F2FP.BF16.PACK_AB R97, R84, R83 ;  /* 0x000000535461723e */ /* 0x008fe600000010ff */
[C---:B------:R-:W-:Y:S04]  /*1bfb0*/  HMMA.16816.F32.BF16 R32, R72.reuse, R102, R32 ;  /* 0x000000664820723c */ /* 0x040fe80000041820 */
[----:B------:R-:W-:Y:S04]  /*1bfc0*/  FADD.FTZ R2, R175, R2 ;  /* 0x00000002af027221 */ /* 0x000fe80000010000 */
[-C--:B------:R-:W-:Y:S04]  /*1bfd0*/  HMMA.16816.F32.BF16 R36, R72, R104.reuse, R36 ;  /* 0x000000684824723c */ /* 0x080fe80000041824 */
[----:B------:R-:W-:Y:S04]  /*1bfe0*/  FADD.FTZ R2, R176, R2 ;  /* 0x00000002b0027221 */ /* 0x000fe80000010000 */
[C---:B------:R-:W-:Y:S04]  /*1bff0*/  HMMA.16816.F32.BF16 R40, R68.reuse, R104, R40 ;  /* 0x000000684428723c */ /* 0x040fe80000041828 */
[----:B------:R-:W-:Y:S04]  /*1c000*/  FADD.FTZ R2, R180, R2 ;  /* 0x00000002b4027221 */ /* 0x000fe80000010000 */
[-C--:B------:R-:W-:Y:S04]  /*1c010*/  HMMA.16816.F32.BF16 R44, R68, R106.reuse, R44 ;  /* 0x0000006a442c723c */ /* 0x080fe8000004182c */
[----:B------:R-:W-:Y:S04]  /*1c020*/  FADD.FTZ R2, R181, R2 ;  /* 0x00000002b5027221 */ /* 0x000fe80000010000 */
[C---:B------:R-:W-:Y:S04]  /*1c030*/  HMMA.16816.F32.BF16 R48, R72.reuse, R106, R48 ;  /* 0x0000006a4830723c */ /* 0x040fe80000041830 */
[----:B------:R-:W-:Y:S04]  /*1c040*/  FADD.FTZ R2, R171, R2 ;  /* 0x00000002ab027221 */ /* 0x000fe80000010000 */
[-C--:B-1----:R-:W-:Y:S08]  /*1c050*/  HMMA.16816.F32.BF16 R52, R72, R76.reuse, R52 ;  /* 0x0000004c4834723c */ /* 0x082ff00000041834 */
[C---:B------:R-:W-:Y:S01]  /*1c060*/  HMMA.16816.F32.BF16 R56, R68.reuse, R76, R56 ;  /* 0x0000004c4438723c */ /* 0x040fe20000041838 */
[----:B------:R-:W1:Y:S06]  /*1c070*/  MUFU.EX2 R77, R244 ;  /* 0x000000f4004d7308 */ /* 0x000e6c0000000800 */
[----:B------:R-:W-:Y:S01]  /*1c080*/  FADD.FTZ R76, R121, R3 ;  /* 0x00000003794c7221 */ /* 0x000fe20000010000 */
        /* <DEDUP_REMOVED lines=8> */
[----:B-1----:R-:W-:Y:S01]  /*1c110*/  F2FP.BF16.PACK_AB R99, R77, R82 ;  /* 0x000000524d63723e */ /* 0x002fe200000010ff */
[----:B------:R-:W-:Y:S02]  /*1c120*/  FADD.FTZ R3, R158, R3 ;  /* 0x000000039e037221 */ /* 0x000fe40000010000 */
[----:B------:R-:W-:Y:S04]  /*1c130*/  FADD.FTZ R0, R182, R0 ;  /* 0x00000000b6007221 */ /* 0x000fe80000010000 */
        /* <DEDUP_REMOVED lines=28> */
[----:B------:R-:W-:Y:S02]  /*1c300*/  FADD.FTZ R0, R84, R4 ;  /* 0x0000000454007221 */ /* 0x000fe40000010000 */
[-C--:B------:R-:W-:Y:S04]  /*1c310*/  HMMA.16816.F32.BF16 R104, R96, R154.reuse, R44 ;  /* 0x0000009a6068723c */ /* 0x080fe8000004182c */
[----:B------:R-:W-:Y:S02]  /*1c320*/  FADD.FTZ R3, R169, R3 ;  /* 0x00000003a9037221 */ /* 0x000fe40000010000 */
[----:B------:R-:W-:Y:S01]  /*1c330*/  FADD.FTZ R2, R92, R2 ;  /* 0x000000025c027221 */ /* 0x000fe20000010000 */
[----:B------:R-:W-:Y:S01]  /*1c340*/  MOV R92, R86 ;  /* 0x00000056005c7202 */ /* 0x000fe20000000f00 */
[C---:B------:R-:W-:Y:S04]  /*1c350*/  HMMA.16816.F32.BF16 R152, R160.reuse, R154, R48 ;  /* 0x0000009aa098723c */ /* 0x040fe80000041830 */
[----:B------:R-:W-:Y:S02]  /*1c360*/  FADD.FTZ R0, R82, R0 ;  /* 0x0000000052007221 */ /* 0x000fe40000010000 */
[----:B------:R-:W-:Y:S02]  /*1c370*/  FADD.FTZ R227, R165, R3 ;  /* 0x00000003a5e37221 */ /* 0x000fe40000010000 */
[-C--:B--2---:R-:W-:Y:S04]  /*1c380*/  HMMA.16816.F32.BF16 R156, R160, R68.reuse, R52 ;  /* 0x00000044a09c723c */ /* 0x084fe80000041834 */
[----:B------:R-:W-:Y:S01]  /*1c390*/  FADD.FTZ R246, R91, R2 ;  /* 0x000000025bf67221 */ /* 0x000fe20000010000 */
[----:B------:R-:W-:Y:S01]  /*1c3a0*/  MOV R91, R87 ;  /* 0x00000057005b7202 */ /* 0x000fe20000000f00 */
[----:B------:R-:W-:Y:S02]  /*1c3b0*/  FADD.FTZ R247, R77, R0 ;  /* 0x000000004df77221 */ /* 0x000fe40000010000 */
[C---:B------:R-:W-:Y:S07]  /*1c3c0*/  HMMA.16816.F32.BF16 R100, R96.reuse, R68, R56 ;  /* 0x000000446064723c */ /* 0x040fee0000041838 */
[----:B------:R-:W-:Y:S01]  /*1c3d0*/  MOV R68, R90 ;  /* 0x0000005a00447202 */ /* 0x000fe20000000f00 */
[-C--:B------:R-:W-:Y:S08]  /*1c3e0*/  HMMA.16816.F32.BF16 R96, R96, R70.reuse, R60 ;  /* 0x000000466060723c */ /* 0x080ff0000004183c */
[----:B------:R-:W-:Y:S01]  /*1c3f0*/  HMMA.16816.F32.BF16 R160, R160, R70, R64 ;  /* 0x00000046a0a0723c */ /* 0x000fe20000041840 */
[----:B------:R-:W-:-:S07]  /*1c400*/  @P0 BRA `(.L_x_1109) ;  /* 0xffffcd0000000947 */ /* 0x000fce000383ffff */
.L_x_1098:
[----:B------:R-:W2:Y:S02]  /*1c410*/  LDL R0, [R1+0x14] ;  /* 0x0000140001007983 */ /* 0x000ea40000100800 */
[----:B--2---:R-:W-:-:S13]  /*1c420*/  ISETP.GE.AND P0, PT, R214, R0, PT ;  /* 0x00000000d600720c */ /* 0x004fda0003f06270 */
[----:B------:R-:W-:Y:S05]  /*1c430*/  @!P0 BRA `(.L_x_1110) ;  /* 0x0000566000008947 */ /* 0x000fea0003800000 */
[----:B------:R-:W-:Y:S01]  /*1c440*/  IMAD.MOV.U32 R91, RZ, RZ, R86 ;  /* 0x000000ffff5b7224 */ /* 0x000fe200078e0056 */
[----:B------:R-:W-:Y:S01]  /*1c450*/  MOV R93, R68 ;  /* 0x00000044005d7202 */ /* 0x000fe20000000f00 */
[----:B------:R-:W-:Y:S01]  /*1c460*/  IMAD.MOV.U32 R90, RZ, RZ, R87 ;  /* 0x000000ffff5a7224 */ /* 0x000fe200078e0057 */
[----:B------:R-:W-:Y:S02]  /*1c470*/  MOV R92, R85 ;  /* 0x00000055005c7202 */ /* 0x000fe40000000f00 */
.L_x_1138:
[----:B------:R-:W2:Y:S01]  /*1c480*/  LDL.64 R6, [R1+0x20] ;  /* 0x0000200001067983 */ /* 0x000ea20000100a00 */
[----:B------:R-:W-:Y:S04]  /*1c490*/  DEPBAR.LE SB0, 0x0 ;  /* 0x000080000000791a */ /* 0x000fe80000000000 */
[----:B------:R-:W3:Y:S01]  /*1c4a0*/  LDL R4, [R1+0x28] ;  /* 0x0000280001047983 */ /* 0x000ee20000100800 */
[----:B------:R-:W-:Y:S01]  /*1c4b0*/  WARPSYNC 0xffffffff ;  /* 0xffffffff00007948 */ /* 0x000fe20003800000 */
[----:B------:R-:W-:Y:S01]  /*1c4c0*/  SHF.R.S32.HI R0, RZ, 0x1f, R216 ;  /* 0x0000001fff007819 */ /* 0x000fe200000114d8 */
[----:B-1----:R-:W-:Y:S01]  /*1c4d0*/  IMAD.WIDE.U32 R2, R216, c[0x0][0x208], RZ ;  /* 0x00008200d8027a25 */ /* 0x002fe200078e00ff */
[----:B------:R-:W-:Y:S01]  /*1c4e0*/  BAR.SYNC.DEFER_BLOCKING 0x0 ;  /* 0x0000000000007b1d */ /* 0x000fe20000010000 */
[----:B------:R-:W-:Y:S02]  /*1c4f0*/  SHF.L.U64.HI R68, R248, 0x1, R249 ;  /* 0x00000001f8447819 */ /* 0x000fe400000102f9 */
[----:B------:R-:W-:Y:S01]  /*1c500*/  IMAD R0, R0, c[0x0][0x208], RZ ;  /* 0x0000820000007a24 */ /* 0x000fe200078e02ff */
[----:B------:R-:W-:Y:S03]  /*1c510*/  SHF.L.U32 R53, R248, 0x1, RZ ;  /* 0x00000001f8357819 */ /* 0x000fe600000006ff */
[----:B------:R-:W-:Y:S04]  /*1c520*/  IMAD R0, R216, c[0x0][0x20c], R0 ;  /* 0x00008300d8007a24 */ /* 0x000fe800078e0200 */
[----:B------:R-:W-:Y:S01]  /*1c530*/  IMAD.IADD R3, R3, 0x1, R0 ;  /* 0x0000000103037824 */ /* 0x000fe200078e0200 */
[----:B------:R-:W-:Y:S03]  /*1c540*/  SHF.R.S32.HI R0, RZ, 0x1f, R215 ;  /* 0x0000001fff007819 */ /* 0x000fe600000114d7 */
[C---:B------:R-:W-:Y:S04]  /*1c550*/  IMAD.WIDE.U32 R2, R215.reuse, c[0x0][0x218], R2 ;  /* 0x00008600d7027a25 */ /* 0x040fe800078e0002 */
        /* <DEDUP_REMOVED lines=22> */
.L_x_1249:
[-C--:B------:R-:W-:Y:S01]  /*1c6c0*/  HMMA.16816.F32.BF16 R4, R80, R16.reuse, RZ ;  /* 0x000000105004723c */ /* 0x080fe200000418ff */
[----:B------:R-:W3:Y:S01]  /*1c6d0*/  LDL R94, [R1+0x14] ;  /* 0x00001400015e7983 */ /* 0x000ee20000100800 */
[----:B------:R-:W-:Y:S01]  /*1c6e0*/  BSSY B0, `(.L_x_1112) ;  /* 0x00000c4000007945 */ /* 0x000fe20003800000 */
[----:B------:R-:W-:Y:S02]  /*1c6f0*/  LOP3.LUT P2, RZ, R208, 0x100, RZ, 0xc0, !PT ;  /* 0x00000100d0ff7812 */ /* 0x000fe4000784c0ff */
        /* <DEDUP_REMOVED lines=12> */
[----:B------:R-:W1:Y:S03]  /*1c7c0*/  SHFL.IDX PT, R0, R0, 0x4, 0x181f ;  /* 0x00981f0000007f89 */ /* 0x000e6600000e0000 */
[C---:B------:R-:W-:Y:S05]  /*1c7d0*/  HMMA.16816.F32.BF16 R32, R80.reuse, R34, RZ ;  /* 0x000000225020723c */ /* 0x040fea00000418ff */
[----:B------:R-:W1:Y:S03]  /*1c7e0*/  SHFL.IDX PT, R69, R52, 0x3, 0x181f ;  /* 0x00781f0034457f89 */ /* 0x000e6600000e0000 */
[-C--:B------:R-:W-:Y:S05]  /*1c7f0*/  HMMA.16816.F32.BF16 R36, R80, R48.reuse, RZ ;  /* 0x000000305024723c */ /* 0x080fea00000418ff */
[----:B------:R1:W1:Y:S03]  /*1c800*/  SHFL.IDX PT, R73, R52, 0x4, 0x181f ;  /* 0x00981f0034497f89 */ /* 0x00026600000e0000 */
        /* <DEDUP_REMOVED lines=9> */
[-C--:B------:R-:W-:Y:S03]  /*1c8a0*/  IADD3 R70, P1, R55, R53.reuse, RZ ;  /* 0x0000003537467210 */ /* 0x080fe60007f3e0ff */
[--C-:B------:R-:W-:Y:S01]  /*1c8b0*/  IMAD.X R61, R57, 0x1, R68.reuse, P0 ;  /* 0x00000001393d7824 */ /* 0x100fe200000e0644 */
[----:B------:R-:W-:Y:S01]  /*1c8c0*/  IADD3 R72, P0, R0, R53, RZ ;  /* 0x0000003500487210 */ /* 0x000fe20007f1e0ff */
[--C-:B------:R-:W-:Y:S01]  /*1c8d0*/  IMAD.X R71, R69, 0x1, R68.reuse, P1 ;  /* 0x0000000145477824 */ /* 0x100fe200008e0644 */
[-C--:B------:R-:W-:Y:S01]  /*1c8e0*/  HMMA.16816.F32.BF16 R52, R80, R64.reuse, RZ ;  /* 0x000000405034723c */ /* 0x080fe200000418ff */
[----:B------:R2:W-:Y:S02]  /*1c8f0*/  LDGSTS.E.BYPASS.LTC128B.128 [R210+0x900], [R62.64], !P2 ;  /* 0x009000003ed27fae */ /* 0x0005e4000d101d48 */
[----:B------:R-:W-:Y:S05]  /*1c900*/  IMAD.X R73, R73, 0x1, R68, P0 ;  /* 0x0000000149497824 */ /* 0x000fea00000e0644 */
[C---:B------:R-:W-:Y:S01]  /*1c910*/  HMMA.16816.F32.BF16 R56, R76.reuse, R64, RZ ;  /* 0x000000404c38723c */ /* 0x040fe200000418ff */
        /* <DEDUP_REMOVED lines=128> */
.L_x_1250:
        /* <DEDUP_REMOVED lines=25> */
.L_x_1251:
[----:B----4-:R-:W-:Y:S02]  /*1d2b0*/  LOP3.LUT P1, RZ, R208, 0x100, RZ, 0xc0, !PT ;  /* 0x00000100d0ff7812 */ /* 0x010fe4000782c0ff */
[----:B--2---:R-:W-:Y:S05]  /*1d2c0*/  IADD3 R2, P0, R0, R85, RZ ;  /* 0x0000005500027210 */ /* 0x004fea0007f1e0ff */
[----:B-1----:R-:W-:Y:S06]  /*1d2d0*/  IMAD.X R3, R84, 0x1, R86, P0 ;  /* 0x0000000154037824 */ /* 0x002fec00000e0656 */
[----:B------:R-:W-:Y:S01]  /*1d2e0*/  @!PT LDS RZ, [RZ] ;  /* 0x00000000fffff984 */ /* 0x000fe20000000800 */
[----:B------:R-:W-:Y:S01]  /*1d2f0*/  @!PT LDS RZ, [RZ] ;  /* 0x00000000fffff984 */ /* 0x000fe20000000800 */
[----:B------:R-:W-:Y:S01]  /*1d300*/  @!PT LDS RZ, [RZ] ;  /* 0x00000000fffff984 */ /* 0x000fe20000000800 */
[----:B------:R1:W-:Y:S02]  /*1d310*/  LDGSTS.E.BYPASS.LTC128B.128 [R210+0x4900], [R2.64], !P1 ;  /* 0x0490000002d27fae */ /* 0x0003e4000c901d48 */
.L_x_1113:
[----:B------:R-:W-:Y:S05]  /*1d320*/  BSYNC B0 ;  /* 0x0000000000007941 */ /* 0x000fea0003800000 */
.L_x_1112:
[----:B------:R-:W2:Y:S01]  /*1d330*/  LDL R84, [R1+0x44] ;  /* 0x0000440001547983 */ /* 0x000ea20000100800 */
[----:B------:R-:W-:Y:S01]  /*1d340*/  IMAD.MOV.U32 R85, RZ, RZ, c[0x0][0x2c4] ;  /* 0x0000b100ff557624 */ /* 0x000fe200078e00ff */
[----:B------:R-:W-:Y:S02]  /*1d350*/  ULDC UR4, c[0x0][0x324] ;  /* 0x0000c90000047ab9 */ /* 0x000fe40000000800 */
[----:B------:R-:W2:Y:S01]  /*1d360*/  LDL R0, [R1+0x4c] ;  /* 0x00004c0001007983 */ /* 0x000ea20000100800 */
[----:B------:R-:W-:Y:S01]  /*1d370*/  ULOP3.LUT UR4, URZ, UR4, URZ, 0x33, !UPT ;  /* 0x000000043f047292 */ /* 0x000fe2000f8e333f */
        /* <DEDUP_REMOVED lines=10> */
[C---:B------:R-:W-:Y:S02]  /*1d420*/  IADD3 R166, R2.reuse, UR4, RZ ;  /* 0x0000000402a67c10 */ /* 0x040fe4000fffe0ff */
[----:B------:R-:W-:Y:S01]  /*1d430*/  IADD3 R165, R2, c[0x0][0x328], RZ ;  /* 0x0000ca0002a57a10 */ /* 0x000fe20007ffe0ff */
[----:B------:R-:W-:-:S05]  /*1d440*/  BRA.DIV ~URZ, `(.L_x_1116) ;  /* 0x0000c4827f007947 */ /* 0x000fca000b800000 */
[----:B------:R1:W2:Y:S02]  /*1d450*/  SHFL.IDX PT, R2, R164, RZ, 0x1c1f ;  /* 0x001c1fffa4027589 */ /* 0x0002a400000e0000 */
.L_x_1252:
[----:B--2---:R-:W-:Y:S01]  /*1d460*/  IADD3 R87, R165, R2, RZ ;  /* 0x00000002a5577210 */ /* 0x004fe20007ffe0ff */
[----:B------:R-:W-:Y:S02]  /*1d470*/  IMAD.MOV.U32 R3, RZ, RZ, c[0x0][0x32c] ;  /* 0x0000cb00ff037624 */ /* 0x000fe400078e00ff */
[----:B------:R-:W-:Y:S03]  /*1d480*/  IMAD.IADD R85, R166, 0x1, R2 ;  /* 0x00000001a6557824 */ /* 0x000fe600078e0202 */
[----:B------:R-:W-:Y:S11]  /*1d490*/  ISETP.GE.AND P0, PT, R3, 0x1, PT ;  /* 0x000000010300780c */ /* 0x000ff60003f06270 */
[----:B------:R-:W-:Y:S02]  /*1d4a0*/  @!UPT UIADD3 URZ, URZ, URZ, URZ ;  /* 0x0000003f3f3ff290 */ /* 0x000fe4000fffe03f */
        /* <DEDUP_REMOVED lines=15> */
.L_x_1119:
[----:B------:R-:W-:Y:S04]  /*1d5a0*/  MOV R3, c[0x0][0x32c] ;  /* 0x0000cb0000037a02 */ /* 0x000fe80000000f00 */
[----:B------:R-:W-:Y:S11]  /*1d5b0*/  ISETP.NE.AND P0, PT, R3, 0x1, PT ;  /* 0x000000010300780c */ /* 0x000ff60003f05270 */
[----:B------:R-:W-:Y:S02]  /*1d5c0*/  @!UPT UIADD3 URZ, URZ, URZ, URZ ;  /* 0x0000003f3f3ff290 */ /* 0x000fe4000fffe03f */
[----:B------:R-:W-:Y:S05]  /*1d5d0*/  @P0 IMAD.HI.U32 R3, R2, c[0x0][0x330], RZ ;  /* 0x0000cc0002030a27 */ /* 0x000fea00078e00ff */
[----:B------:R-:W-:Y:S02]  /*1d5e0*/  @P0 SHF.R.U32.HI R2, RZ, c[0x0][0x334], R3 ;  /* 0x0000cd00ff020a19 */ /* 0x000fe40000011603 */
.L_x_1120:
[----:B------:R-:W-:Y:S05]  /*1d5f0*/  BSYNC B0 ;  /* 0x0000000000007941 */ /* 0x000fea0003800000 */
.L_x_1118:
[----:B------:R-:W2:Y:S02]  /*1d600*/  LDL R3, [R1+0x4] ;  /* 0x0000040001037983 */ /* 0x000ea40000100800 */
[----:B--2---:R-:W-:Y:S04]  /*1d610*/  IMAD.IADD R3, R0, 0x1, -R3 ;  /* 0x0000000100037824 */ /* 0x004fe800078e0a03 */
[----:B------:R-:W-:Y:S05]  /*1d620*/  IMAD R2, R2, c[0x0][0x32c], R3 ;  /* 0x0000cb0002027a24 */ /* 0x000fea00078e0203 */
[----:B------:R-:W-:Y:S02]  /*1d630*/  IMNMX R85, R85, R2, !PT ;  /* 0x0000000255557217 */ /* 0x000fe40007800200 */
[----:B------:R-:W-:Y:S04]  /*1d640*/  IADD3 R2, R2, c[0x0][0x32c], RZ ;  /* 0x0000cb0002027a10 */ /* 0x000fe80007ffe0ff */
[----:B------:R-:W-:Y:S02]  /*1d650*/  IMNMX R87, R87, R2, PT ;  /* 0x0000000257577217 */ /* 0x000fe40003800200 */
.L_x_1117:
[----:B------:R-:W-:-:S05]  /*1d660*/  BRA.DIV ~URZ, `(.L_x_1121) ;  /* 0x0000c2d27f007947 */ /* 0x000fca000b800000 */
[----:B------:R2:W3:Y:S02]  /*1d670*/  SHFL.IDX PT, R2, R164, 0x1, 0x1c1f ;  /* 0x003c1f00a4027f89 */ /* 0x0004e400000e0000 */
.L_x_1253:
        /* <DEDUP_REMOVED lines=20> */
.L_x_1124:
[----:B------:R-:W-:Y:S04]  /*1d7c0*/  MOV R3, c[0x0][0x32c] ;  /* 0x0000cb0000037a02 */ /* 0x000fe80000000f00 */
[----:B------:R-:W-:Y:S11]  /*1d7d0*/  ISETP.NE.AND P0, PT, R3, 0x1, PT ;  /* 0x000000010300780c */ /* 0x000ff60003f05270 */
[----:B------:R-:W-:Y:S02]  /*1d7e0*/  @!UPT UIADD3 URZ, URZ, URZ, URZ ;  /* 0x0000003f3f3ff290 */ /* 0x000fe4000fffe03f */
[----:B------:R-:W-:Y:S05]  /*1d7f0*/  @P0 IMAD.HI.U32 R3, R2, c[0x0][0x330], RZ ;  /* 0x0000cc0002030a27 */ /* 0x000fea00078e00ff */
[----:B------:R-:W-:Y:S02]  /*1d800*/  @P0 SHF.R.U32.HI R2, RZ, c[0x0][0x334], R3 ;  /* 0x0000cd00ff020a19 */ /* 0x000fe40000011603 */
.L_x_1125:
[----:B------:R-:W-:Y:S05]  /*1d810*/  BSYNC B0 ;  /* 0x0000000000007941 */ /* 0x000fea0003800000 */
.L_x_1123:
[----:B------:R-:W3:Y:S02]  /*1d820*/  LDL R3, [R1+0x4] ;  /* 0x0000040001037983 */ /* 0x000ee40000100800 */
[----:B---3--:R-:W-:Y:S04]  /*1d830*/  IMAD.IADD R3, R0, 0x1, -R3 ;  /* 0x0000000100037824 */ /* 0x008fe800078e0a03 */
[----:B------:R-:W-:Y:S05]  /*1d840*/  IMAD R2, R2, c[0x0][0x32c], R3 ;  /* 0x0000cb0002027a24 */ /* 0x000fea00078e0203 */
[----:B------:R-:W-:Y:S02]  /*1d850*/  IMNMX R84, R84, R2, !PT ;  /* 0x0000000254547217 */ /* 0x000fe40007800200 */
[----:B------:R-:W-:Y:S04]  /*1d860*/  IADD3 R2, R2, c[0x0][0x32c], RZ ;  /* 0x0000cb0002027a10 */ /* 0x000fe80007ffe0ff */
[----:B------:R-:W-:Y:S02]  /*1d870*/  IMNMX R86, R86, R2, PT ;  /* 0x0000000256567217 */ /* 0x000fe40003800200 */
.L_x_1122:
[----:B------:R-:W-:-:S05]  /*1d880*/  BRA.DIV ~URZ, `(.L_x_1126) ;  /* 0x0000c1227f007947 */ /* 0x000fca000b800000 */
[----:B------:R3:W4:Y:S02]  /*1d890*/  SHFL.IDX PT, R94, R164, 0x2, 0x1c1f ;  /* 0x005c1f00a45e7f89 */ /* 0x00072400000e0000 */
.L_x_1254:
        /* <DEDUP_REMOVED lines=20> */
.L_x_1129:
[----:B------:R-:W-:Y:S04]  /*1d9e0*/  MOV R167, c[0x0][0x32c] ;  /* 0x0000cb0000a77a02 */ /* 0x000fe80000000f00 */
[----:B------:R-:W-:Y:S11]  /*1d9f0*/  ISETP.NE.AND P0, PT, R167, 0x1, PT ;  /* 0x00000001a700780c */ /* 0x000ff60003f05270 */
[----:B------:R-:W-:Y:S02]  /*1da00*/  @!UPT UIADD3 URZ, URZ, URZ, URZ ;  /* 0x0000003f3f3ff290 */ /* 0x000fe4000fffe03f */
[----:B------:R-:W-:Y:S05]  /*1da10*/  @P0 IMAD.HI.U32 R167, R94, c[0x0][0x330], RZ ;  /* 0x0000cc005ea70a27 */ /* 0x000fea00078e00ff */
[----:B------:R-:W-:Y:S02]  /*1da20*/  @P0 SHF.R.U32.HI R94, RZ, c[0x0][0x334], R167 ;  /* 0x0000cd00ff5e0a19 */ /* 0x000fe400000116a7 */
.L_x_1130:
[----:B------:R-:W-:Y:S05]  /*1da30*/  BSYNC B0 ;  /* 0x0000000000007941 */ /* 0x000fea0003800000 */
.L_x_1128:
[----:B------:R-:W4:Y:S02]  /*1da40*/  LDL R167, [R1+0x4] ;  /* 0x0000040001a77983 */ /* 0x000f240000100800 */
[----:B----4-:R-:W-:Y:S04]  /*1da50*/  IMAD.IADD R167, R0, 0x1, -R167 ;  /* 0x0000000100a77824 */ /* 0x010fe800078e0aa7 */
[----:B------:R-:W-:Y:S05]  /*1da60*/  IMAD R94, R94, c[0x0][0x32c], R167 ;  /* 0x0000cb005e5e7a24 */ /* 0x000fea00078e02a7 */
[----:B------:R-:W-:Y:S02]  /*1da70*/  IMNMX R2, R2, R94, !PT ;  /* 0x0000005e02027217 */ /* 0x000fe40007800200 */
[----:B------:R-:W-:Y:S04]  /*1da80*/  IADD3 R94, R94, c[0x0][0x32c], RZ ;  /* 0x0000cb005e5e7a10 */ /* 0x000fe80007ffe0ff */
[----:B------:R-:W-:Y:S02]  /*1da90*/  IMNMX R3, R3, R94, PT ;  /* 0x0000005e03037217 */ /* 0x000fe40003800200 */
.L_x_1127:
        /* <DEDUP_REMOVED lines=332> */
.L_x_1255:
        /* <DEDUP_REMOVED lines=20> */
.L_x_1134:
[----:B------:R-:W-:Y:S04]  /*1f0a0*/  MOV R5, c[0x0][0x32c] ;  /* 0x0000cb0000057a02 */ /* 0x000fe80000000f00 */
[----:B------:R-:W-:Y:S11]  /*1f0b0*/  ISETP.NE.AND P0, PT, R5, 0x1, PT ;  /* 0x000000010500780c */ /* 0x000ff60003f05270 */
[----:B------:R-:W-:Y:S02]  /*1f0c0*/  @!UPT UIADD3 URZ, URZ, URZ, URZ ;  /* 0x0000003f3f3ff290 */ /* 0x000fe4000fffe03f */
[----:B------:R-:W-:Y:S05]  /*1f0d0*/  @P0 IMAD.HI.U32 R5, R4, c[0x0][0x330], RZ ;  /* 0x0000cc0004050a27 */ /* 0x000fea00078e00ff */
[----:B------:R-:W-:Y:S02]  /*1f0e0*/  @P0 SHF.R.U32.HI R4, RZ, c[0x0][0x334], R5 ;  /* 0x0000cd00ff040a19 */ /* 0x000fe40000011605 */
.L_x_1135:
[----:B------:R-:W-:Y:S05]  /*1f0f0*/  BSYNC B0 ;  /* 0x0000000000007941 */ /* 0x000fea0003800000 */
.L_x_1133:
[----:B------:R-:W5:Y:S02]  /*1f100*/  LDL R5, [R1+0x4] ;  /* 0x0000040001057983 */ /* 0x000f640000100800 */
[----:B-----5:R-:W-:Y:S04]  /*1f110*/  IMAD.IADD R0, R0, 0x1, -R5 ;  /* 0x0000000100007824 */ /* 0x020fe800078e0a05 */
[----:B------:R-:W-:Y:S05]  /*1f120*/  IMAD R0, R4, c[0x0][0x32c], R0 ;  /* 0x0000cb0004007a24 */ /* 0x000fea00078e0200 */
[----:B------:R-:W-:Y:S02]  /*1f130*/  IMNMX R2, R2, R0, !PT ;  /* 0x0000000002027217 */ /* 0x000fe40007800200 */
[----:B------:R-:W-:Y:S04]  /*1f140*/  IADD3 R0, R0, c[0x0][0x32c], RZ ;  /* 0x0000cb0000007a10 */ /* 0x000fe80007ffe0ff */
[----:B------:R-:W-:Y:S02]  /*1f150*/  IMNMX R3, R3, R0, PT ;  /* 0x0000000003037217 */ /* 0x000fe40003800200 */
.L_x_1132:
        /* <DEDUP_REMOVED lines=161> */
.L_x_1256:
        /* <DEDUP_REMOVED lines=15> */
.L_x_1257:
[C---:B------:R-:W-:Y:S01]  /*1fc60*/  FSETP.NEU.FTZ.AND P0, PT, R87.reuse, -INF , PT ;  /* 0xff8000005700780b */ /* 0x040fe20003f1d000 */
[C---:B------:R-:W-:Y:S01]  /*1fc70*/  FMUL.FTZ R2, R87.reuse, c[0x0][0x2d0] ;  /* 0x0000b40057027a20 */ /* 0x040fe20000410000 */
[----:B--2---:R-:W-:Y:S01]  /*1fc80*/  FMNMX.FTZ R68, R0, R4, !PT ;  /* 0x0000000400447209 */ /* 0x004fe20007810000 */
[----:B------:R-:W2:Y:S01]  /*1fc90*/  LDL R250, [R1+0x14] ;  /* 0x0000140001fa7983 */ /* 0x000ea20000100800 */
[----:B------:R-:W-:Y:S01]  /*1fca0*/  FSEL R0, R87, RZ, P0 ;  /* 0x000000ff57007208 */ /* 0x000fe20000000000 */
[----:B------:R-:W-:Y:S01]  /*1fcb0*/  WARPSYNC 0xffffffff ;  /* 0xffffffff00007948 */ /* 0x000fe20003800000 */
[----:B------:R-:W-:Y:S02]  /*1fcc0*/  FSEL R2, R2, RZ, P0 ;  /* 0x000000ff02027208 */ /* 0x000fe40000000000 */
[----:B------:R-:W-:Y:S01]  /*1fcd0*/  FSETP.NEU.FTZ.AND P0, PT, R86, -INF , PT ;  /* 0xff8000005600780b */ /* 0x000fe20003f1d000 */
[----:B------:R-:W-:Y:S02]  /*1fce0*/  FADD.FTZ R0, -R0, R90 ;  /* 0x0000005a00007221 */ /* 0x000fe40000010100 */
[--C-:B------:R-:W-:Y:S02]  /*1fcf0*/  FFMA.FTZ R3, R33, c[0x0][0x2d0], -R2.reuse ;  /* 0x0000b40021037a23 */ /* 0x100fe40000010802 */
[----:B------:R-:W-:Y:S02]  /*1fd00*/  FMUL.FTZ R0, R0, c[0x0][0x2d0] ;  /* 0x0000b40000007a20 */ /* 0x000fe40000410000 */
[--C-:B------:R-:W-:Y:S02]  /*1fd10*/  FFMA.FTZ R222, R65, c[0x0][0x2d0], -R2.reuse ;  /* 0x0000b40041de7a23 */ /* 0x100fe40000010802 */
[----:B------:R-:W-:Y:S01]  /*1fd20*/  MUFU.EX2 R3, R3 ;  /* 0x0000000300037308 */ /* 0x000fe20000000800 */
[--C-:B-1----:R-:W-:Y:S02]  /*1fd30*/  FFMA.FTZ R4, R37, c[0x0][0x2d0], -R2.reuse ;  /* 0x0000b40025047a23 */ /* 0x102fe40000010802 */
[--C-:B------:R-:W-:Y:S02]  /*1fd40*/  FFMA.FTZ R221, R51, c[0x0][0x2d0], -R2.reuse ;  /* 0x0000b40033dd7a23 */ /* 0x100fe40000010802 */
[--C-:B------:R-:W-:Y:S02]  /*1fd50*/  FFMA.FTZ R226, R48, c[0x0][0x2d0], -R2.reuse ;  /* 0x0000b40030e27a23 */ /* 0x100fe40000010802 */
[--C-:B------:R-:W-:Y:S02]  /*1fd60*/  FFMA.FTZ R232, R36, c[0x0][0x2d0], -R2.reuse ;  /* 0x0000b40024e87a23 */ /* 0x100fe40000010802 */
[--C-:B------:R-:W-:Y:S01]  /*1fd70*/  FFMA.FTZ R7, R188, c[0x0][0x2d0], -R2.reuse ;  /* 0x0000b400bc077a23 */ /* 0x100fe20000010802 */
[----:B------:R-:W1:Y:S01]  /*1fd80*/  MUFU.EX2 R65, R0 ;  /* 0x0000000000417308 */ /* 0x000e620000000800 */
        /* <DEDUP_REMOVED lines=11> */
[----:B------:R-:W5:Y:S01]  /*1fe40*/  MUFU.EX2 R30, R6 ;  /* 0x00000006001e7308 */ /* 0x000f620000000800 */
[--C-:B------:R-:W-:Y:S02]  /*1fe50*/  FFMA.FTZ R225, R168, c[0x0][0x2d0], -R2.reuse ;  /* 0x0000b400a8e17a23 */ /* 0x100fe40000010802 */
[--C-:B------:R-:W-:Y:S02]  /*1fe60*/  FFMA.FTZ R224, R167, c[0x0][0x2d0], -R2.reuse ;  /* 0x0000b400a7e07a23 */ /* 0x100fe40000010802 */
[----:B------:R-:W-:Y:S05]  /*1fe70*/  FFMA.FTZ R223, R94, c[0x0][0x2d0], -R2 ;  /* 0x0000b4005edf7a23 */ /* 0x000fea0000010802 */
[----:B------:R-:W3:Y:S01]  /*1fe80*/  MUFU.EX2 R2, R4 ;  /* 0x0000000400027308 */ /* 0x000ee20000000800 */
[C---:B-1----:R-:W-:Y:S02]  /*1fe90*/  FFMA.FTZ R0, R65.reuse, R229, R3 ;  /* 0x000000e541007223 */ /* 0x042fe40000010003 */
[----:B------:R-:W-:Y:S01]  /*1fea0*/  FMUL.FTZ R48, R65, R152 ;  /* 0x0000009841307220 */ /* 0x000fe20000410000 */
[----:B-----5:R-:W-:Y:S02]  /*1feb0*/  F2FP.BF16.PACK_AB R74, R30, R31 ;  /* 0x0000001f1e4a723e */ /* 0x020fe400000010ff */
[C---:B---3--:R-:W-:Y:S01]  /*1fec0*/  F2FP.BF16.PACK_AB R72, R2.reuse, R3 ;  /* 0x000000030248723e */ /* 0x048fe200000010ff */
        /* <DEDUP_REMOVED lines=29> */
[----:B------:R-:W3:Y:S01]  /*200a0*/  MUFU.EX2 R2, R4 ;  /* 0x0000000400027308 */ /* 0x000ee20000000800 */
[C---:B-1----:R-:W-:Y:S02]  /*200b0*/  FFMA.FTZ R0, R3.reuse, R227, R5 ;  /* 0x000000e303007223 */ /* 0x042fe40000010005 */
[C---:B------:R-:W-:Y:S02]  /*200c0*/  FMUL.FTZ R50, R3.reuse, R154 ;  /* 0x0000009a03327220 */ /* 0x040fe40000410000 */
[----:B------:R-:W-:Y:S02]  /*200d0*/  FMUL.FTZ R51, R3, R155 ;  /* 0x0000009b03337220 */ /* 0x000fe40000410000 */
[C---:B---3--:R-:W-:Y:S01]  /*200e0*/  FADD.FTZ R34, R2.reuse, R0 ;  /* 0x0000000002227221 */ /* 0x048fe20000010000 */
        /* <DEDUP_REMOVED lines=25> */
[--C-:B----4-:R-:W-:Y:S02]  /*20280*/  FFMA.FTZ R164, R70, c[0x0][0x2d0], -R2.reuse ;  /* 0x0000b40046a47a23 */ /* 0x110fe40000010802 */
        /* <DEDUP_REMOVED lines=9> */
[----:B-1----:R-:W-:Y:S02]  /*20320*/  FMUL.FTZ R4, R68, c[0x0][0x2d0] ;  /* 0x0000b40044047a20 */ /* 0x002fe40000410000 */
[----:B------:R-:W-:Y:S01]  /*20330*/  FADD.FTZ R2, -R2, R93 ;  /* 0x0000005d02027221 */ /* 0x000fe20000010100 */
[----:B------:R-:W1:Y:S02]  /*20340*/  MUFU.EX2 R35, R5 ;  /* 0x0000000500237308 */ /* 0x000e640000000800 */
[----:B------:R-:W-:Y:S01]  /*20350*/  FSEL R4, R4, RZ, P0 ;  /* 0x000000ff04047208 */ /* 0x000fe20000000000 */
[----:B------:R-:W-:Y:S04]  /*20360*/  FMUL.FTZ R2, R2, c[0x0][0x2d0] ;  /* 0x0000b40002027a20 */ /* 0x000fe80000410000 */
        /* <DEDUP_REMOVED lines=11> */
[----:B-1----:R-:W-:Y:S01]  /*20420*/  F2FP.BF16.PACK_AB R76, R35, R37 ;  /* 0x00000025234c723e */ /* 0x002fe200000010ff */
        /* <DEDUP_REMOVED lines=15> */
[----:B------:R-:W1:Y:S01]  /*20520*/  MUFU.EX2 R18, R6 ;  /* 0x0000000600127308 */ /* 0x000e620000000800 */
        /* <DEDUP_REMOVED lines=18> */
[----:B------:R-:W-:Y:S01]  /*20650*/  FMUL.FTZ R29, R0, R113 ;  /* 0x00000071001d7220 */ /* 0x000fe20000410000 */
[----:B--2---:R-:W-:Y:S01]  /*20660*/  ISETP.GT.AND P0, PT, R214, R250, PT ;  /* 0x000000fad600720c */ /* 0x004fe20003f04270 */
[----:B------:R-:W-:Y:S02]  /*20670*/  FADD.FTZ R5, R31, R8 ;  /* 0x000000081f057221 */ /* 0x000fe40000010000 */
[----:B------:R-:W-:Y:S02]  /*20680*/  FMUL.FTZ R8, R0, R128 ;  /* 0x0000008000087220 */ /* 0x000fe40000410000 */
[----:B------:R-:W-:Y:S02]  /*20690*/  FMUL.FTZ R19, R3, R139 ;  /* 0x0000008b03137220 */ /* 0x000fe40000410000 */
[C---:B------:R-:W-:Y:S01]  /*206a0*/  FMUL.FTZ R46, R2.reuse, R106 ;  /* 0x0000006a022e7220 */ /* 0x040fe20000410000 */
[----:B------:R-:W2:Y:S01]  /*206b0*/  MUFU.EX2 R0, R10 ;  /* 0x0000000a00007308 */ /* 0x000ea20000000800 */
        /* <DEDUP_REMOVED lines=13> */
[C---:B-1----:R-:W-:Y:S02]  /*20790*/  FFMA.FTZ R84, R2.reuse, R247, R18 ;  /* 0x000000f702547223 */ /* 0x042fe40000010012 */
[----:B------:R-:W-:Y:S01]  /*207a0*/  FMUL.FTZ R35, R3, R147 ;  /* 0x0000009303237220 */ /* 0x000fe20000410000 */
[----:B--2---:R-:W-:Y:S01]  /*207b0*/  F2FP.BF16.PACK_AB R75, R103, R0 ;  /* 0x00000000674b723e */ /* 0x004fe200000010ff */
        /* <DEDUP_REMOVED lines=283> */
[----:B------:R-:W-:Y:S01]  /*21970*/  FADD.FTZ R2, R80, R0 ;  /* 0x0000000050027221 */ /* 0x000fe20000010000 */
[----:B------:R-:W-:Y:S01]  /*21980*/  IADD3 R0, R214, -0x1, RZ ;  /* 0xffffffffd6007810 */ /* 0x000fe20007ffe0ff */
[----:B------:R-:W-:Y:S02]  /*21990*/  FADD.FTZ R227, R164, R4 ;  /* 0x00000004a4e37221 */ /* 0x000fe40000010000 */
[C---:B------:R-:W-:Y:S04]  /*219a0*/  HMMA.16816.F32.BF16 R116, R96.reuse, R144, R24 ;  /* 0x000000906074723c */ /* 0x040fe80000041818 */
[----:B------:R-:W-:Y:S01]  /*219b0*/  FADD.FTZ R246, R83, R3 ;  /* 0x0000000353f67221 */ /* 0x000fe20000010000 */
[----:B------:R-:W-:Y:S01]  /*219c0*/  MOV R214, R0 ;  /* 0x0000000000d67202 */ /* 0x000fe20000000f00 */
        /* <DEDUP_REMOVED lines=11> */
[----:B------:R-:W-:Y:S07]  /*21a80*/  @!UPT UIADD3 URZ, URZ, URZ, URZ ;  /* 0x0000003f3f3ff290 */ /* 0x000fee000fffe03f */
[----:B------:R-:W-:-:S11]  /*21a90*/  @P0 BRA `(.L_x_1138) ;  /* 0xffffa9e000000947 */ /* 0x000fd6000383ffff */
.L_x_1110:
[----:B------:R-:W-:Y:S05]  /*21aa0*/  BRA.DIV ~URZ, `(.L_x_1139) ;  /* 0x000082227f007947 */ /* 0x000fea000b800000 */
[----:B------:R2:W3:Y:S02]  /*21ab0*/  SHFL.BFLY PT, R0, R229, 0x2, 0x1f ;  /* 0x0c401f00e5007f89 */ /* 0x0004e400000e0000 */
.L_x_1258:
[----:B---3--:R-:W-:Y:S01]  /*21ac0*/  FADD.FTZ R4, R0, R229 ;  /* 0x000000e500047221 */ /* 0x008fe20000010000 */
[----:B------:R-:W-:Y:S05]  /*21ad0*/  BRA.DIV ~URZ, `(.L_x_1140) ;  /* 0x000082427f007947 */ /* 0x000fea000b800000 */
[----:B------:R-:W3:Y:S04]  /*21ae0*/  SHFL.BFLY PT, R2, R227, 0x2, 0x1f ;  /* 0x0c401f00e3027f89 */ /* 0x000ee800000e0000 */
[----:B------:R-:W4:Y:S04]  /*21af0*/  SHFL.BFLY PT, R0, R246, 0x2, 0x1f ;  /* 0x0c401f00f6007f89 */ /* 0x000f2800000e0000 */
[----:B------:R-:W5:Y:S04]  /*21b00*/  SHFL.BFLY PT, R7, R247, 0x2, 0x1f ;  /* 0x0c401f00f7077f89 */ /* 0x000f6800000e0000 */
[----:B-1----:R-:W1:Y:S01]  /*21b10*/  SHFL.BFLY PT, R3, R4, 0x1, 0x1f ;  /* 0x0c201f0004037f89 */ /* 0x002e6200000e0000 */
[----:B---3--:R-:W-:-:S02]  /*21b20*/  FADD.FTZ R2, R2, R227 ;  /* 0x000000e302027221 */ /* 0x008fc40000010000 */
[----:B----4-:R-:W-:-:S03]  /*21b30*/  FADD.FTZ R0, R0, R246 ;  /* 0x000000f600007221 */ /* 0x010fc60000010000 */
[----:B------:R-:W3:Y:S01]  /*21b40*/  SHFL.BFLY PT, R6, R2, 0x1, 0x1f ;  /* 0x0c201f0002067f89 */ /* 0x000ee200000e0000 */
[----:B-----5:R-:W-:-:S03]  /*21b50*/  FADD.FTZ R7, R7, R247 ;  /* 0x000000f707077221 */ /* 0x020fc60000010000 */
[----:B------:R-:W4:Y:S01]  /*21b60*/  SHFL.BFLY PT, R5, R0, 0x1, 0x1f ;  /* 0x0c201f0000057f89 */ /* 0x000f2200000e0000 */
[----:B-1----:R-:W-:-:S03]  /*21b70*/  FADD.FTZ R4, R4, R3 ;  /* 0x0000000304047221 */ /* 0x002fc60000010000 */
[----:B------:R1:W2:Y:S01]  /*21b80*/  SHFL.BFLY PT, R8, R7, 0x1, 0x1f ;  /* 0x0c201f0007087f89 */ /* 0x0002a200000e0000 */
[----:B---3--:R-:W-:Y:S02]  /*21b90*/  FADD.FTZ R6, R2, R6 ;  /* 0x0000000602067221 */ /* 0x008fe40000010000 */
[----:B----4-:R-:W-:Y:S02]  /*21ba0*/  FADD.FTZ R5, R0, R5 ;  /* 0x0000000500057221 */ /* 0x010fe40000010000 */
.L_x_1259:
        /* <DEDUP_REMOVED lines=8> */
[----:B------:R-:W3:Y:S01]  /*21c30*/  @P3 MUFU.RCP R0, R4 ;  /* 0x0000000400003308 */ /* 0x000ee20000001000 */
[----:B------:R-:W-:-:S05]  /*21c40*/  MOV R22, 0xff800000 ;  /* 0xff80000000167802 */ /* 0x000fca0000000f00 */
[----:B------:R-:W-:Y:S02]  /*21c50*/  @P1 MOV R10, 0x3f317218 ;  /* 0x3f317218000a1802 */ /* 0x000fe40000000f00 */
[----:B------:R4:W-:Y:S01]  /*21c60*/  @P3 MUFU.LG2 R9, R4 ;  /* 0x0000000400093308 */ /* 0x0009e20000000c00 */
[----:B---3--:R-:W-:-:S07]  /*21c70*/  FMUL.FTZ R64, R0, R132 ;  /* 0x0000008400407220 */ /* 0x008fce0000410000 */
        /* <DEDUP_REMOVED lines=11> */
[----:B-1----:R-:W1:Y:S01]  /*21d30*/  @P2 MUFU.LG2 R7, R6 ;  /* 0x0000000600072308 */ /* 0x002e620000000c00 */
        /* <DEDUP_REMOVED lines=77> */
.L_x_969:
[----:B------:R3:W5:Y:S04]  /*22210*/  LDL R6, [R1+0x50] ;  /* 0x0000500001067983 */ /* 0x0007680000100800 */
[----:B------:R-:W4:Y:S01]  /*22220*/  S2R R2, SR_TID.X ;  /* 0x0000000000027919 */ /* 0x000f220000002100 */
[----:B------:R-:W-:Y:S01]  /*22230*/  BSSY B0, `(.L_x_1141) ;  /* 0x0000011000007945 */ /* 0x000fe20003800000 */
[----:B----4-:R-:W-:-:S13]  /*22240*/  LOP3.LUT P0, RZ, R2, 0x7f, RZ, 0xc0, !PT ;  /* 0x0000007f02ff7812 */ /* 0x010fda000780c0ff */
[----:B------:R-:W-:Y:S05]  /*22250*/  @P0 BRA `(.L_x_1142) ;  /* 0x000000e000000947 */ /* 0x000fea0003800000 */
[----:B---3--:R-:W3:Y:S01]  /*22260*/  S2R R4, SR_LANEID ;  /* 0x0000000000047919 */ /* 0x008ee20000000000 */
[----:B------:R-:W-:Y:S01]  /*22270*/  VOTEU.ANY UR4, UPT, PT ;  /* 0x0000000000047886 */ /* 0x000fe200038e0100 */
[----:B------:R-:W-:Y:S01]  /*22280*/  IMAD.MOV.U32 R5, RZ, RZ, c[0x0][0x564] ;  /* 0x00015900ff057624 */ /* 0x000fe200078e00ff */
[----:B-1----:R-:W3:Y:S08]  /*22290*/  FLO.U32 R3, UR4 ;  /* 0x0000000400037d00 */ /* 0x002ef000080e0000 */
[----:B------:R-:W1:Y:S01]  /*222a0*/  POPC R2, UR4 ;  /* 0x0000000400027d09 */ /* 0x000e620008000000 */
[----:B---3--:R-:W-:Y:S01]  /*222b0*/  ISETP.EQ.U32.AND P0, PT, R3, R4, PT ;  /* 0x000000040300720c */ /* 0x008fe20003f02070 */
[----:B------:R-:W-:-:S12]  /*222c0*/  IMAD.MOV.U32 R4, RZ, RZ, c[0x0][0x560] ;  /* 0x00015800ff047624 */ /* 0x000fd800078e00ff */
[----:B-1----:R1:W3:Y:S04]  /*222d0*/  @P0 ATOMG.E.ADD.STRONG.GPU PT, R2, [R4.64], R2 ;  /* 0x00000002040209a8 */ /* 0x0022e800081ee1c8 */
[----:B-1----:R-:W1:Y:S04]  /*222e0*/  S2R R4, SR_LTMASK ;  /* 0x0000000000047919 */ /* 0x002e680000003900 */
[----:B---3--:R1:W3:Y:S02]  /*222f0*/  SHFL.IDX PT, R3, R2, R3, 0x1f ;  /* 0x00001f0302037589 */ /* 0x0082e400000e0000 */
[----:B-1----:R-:W-:-:S06]  /*22300*/  LOP3.LUT R2, R4, UR4, RZ, 0xc0, !PT ;  /* 0x0000000404027c12 */ /* 0x002fcc000f8ec0ff */
[----:B------:R-:W3:Y:S02]  /*22310*/  POPC R2, R2 ;  /* 0x0000000200027309 */ /* 0x000ee40000000000 */
[----:B---3-5:R-:W-:-:S05]  /*22320*/  IADD3 R6, R3, c[0x0][0xc], R2 ;  /* 0x0000030003067a10 */ /* 0x028fca0007ffe002 */
[----:B------:R1:W-:Y:S02]  /*22330*/  STL [R1+0x50], R6 ;  /* 0x0000500601007387 */ /* 0x0003e40000100800 */
.L_x_1142:
[----:B---3--:R-:W-:Y:S05]  /*22340*/  BSYNC B0 ;  /* 0x0000000000007941 */ /* 0x008fea0003800000 */
.L_x_1141:
[----:B------:R-:W-:Y:S01]  /*22350*/  PRMT R0, R0, 0x9910, RZ ;  /* 0x0000991000007816 */ /* 0x000fe200000000ff */
[----:B------:R-:W-:Y:S01]  /*22360*/  BSSY B1, `(.L_x_1143) ;  /* 0x00002ea000017945 */ /* 0x000fe20003800000 */
[----:B-----5:R-:W-:Y:S02]  /*22370*/  IMAD.MOV.U32 R68, RZ, RZ, R6 ;  /* 0x000000ffff447224 */ /* 0x020fe400078e0006 */
[----:B------:R-:W-:-:S13]  /*22380*/  ISETP.NE.AND P0, PT, R0, RZ, PT ;  /* 0x000000ff0000720c */ /* 0x000fda0003f05270 */
[----:B------:R-:W-:Y:S05]  /*22390*/  @!P0 BRA `(.L_x_1144) ;  /* 0x0000229000008947 */ /* 0x000fea0003800000 */
[----:B------:R-:W3:Y:S04]  /*223a0*/  LDL R7, [R1+0x94] ;  /* 0x0000940001077983 */ /* 0x000ee80000100800 */
[----:B-1----:R-:W4:Y:S04]  /*223b0*/  LDL R6, [R1+0xa4] ;  /* 0x0000a40001067983 */ /* 0x002f280000100800 */
        /* <DEDUP_REMOVED lines=18> */
[----:B------:R3:W-:Y:S04]  /*224e0*/  STS [R7+0x2000], R3 ;  /* 0x0020000307007388 */ /* 0x0007e80000000800 */
[----:B------:R4:W-:Y:S01]  /*224f0*/  STS [R7+0x2400], R2 ;  /* 0x0024000207007388 */ /* 0x0009e20000000800 */
[----:B-1----:R-:W-:Y:S02]  /*22500*/  F2FP.BF16.PACK_AB R0, R35, R34 ;  /* 0x000000222300723e */ /* 0x002fe400000010ff */
[----:B---3--:R-:W-:-:S03]  /*22510*/  F2FP.BF16.PACK_AB R3, R71, R70 ;  /* 0x000000464703723e */ /* 0x008fc600000010ff */
[----:B------:R1:W-:Y:S04]  /*22520*/  STS [R6+0x2000], R0 ;  /* 0x0020000006007388 */ /* 0x0003e80000000800 */
[----:B----4-:R-:W3:Y:S01]  /*22530*/  LDL R7, [R1+0xa0] ;  /* 0x0000a00001077983 */ /* 0x010ee20000100800 */
[----:B------:R-:W-:-:S03]  /*22540*/  F2FP.BF16.PACK_AB R2, R83, R82 ;  /* 0x000000525302723e */ /* 0x000fc600000010ff */
[----:B------:R4:W-:Y:S04]  /*22550*/  STS [R6+0x2400], R4 ;  /* 0x0024000406007388 */ /* 0x0009e80000000800 */
[----:B--2---:R2:W-:Y:S04]  /*22560*/  STS [R9], R3 ;  /* 0x0000000309007388 */ /* 0x0045e80000000800 */
[----:B------:R2:W-:Y:S01]  /*22570*/  STS [R9+0x400], R2 ;  /* 0x0004000209007388 */ /* 0x0005e20000000800 */
[----:B-1----:R-:W-:-:S05]  /*22580*/  F2FP.BF16.PACK_AB R0, R73, R72 ;  /* 0x000000484900723e */ /* 0x002fca00000010ff */
[----:B------:R1:W-:Y:S01]  /*22590*/  STS [R5], R0 ;  /* 0x0000000005007388 */ /* 0x0003e20000000800 */
[----:B----4-:R-:W-:-:S03]  /*225a0*/  F2FP.BF16.PACK_AB R4, R39, R38 ;  /* 0x000000262704723e */ /* 0x010fc600000010ff */
[----:B------:R-:W4:Y:S01]  /*225b0*/  LDL R6, [R1+0x9c] ;  /* 0x00009c0001067983 */ /* 0x000f220000100800 */
[----:B--2---:R-:W-:Y:S02]  /*225c0*/  F2FP.BF16.PACK_AB R3, R91, R90 ;  /* 0x0000005a5b03723e */ /* 0x004fe400000010ff */
[----:B------:R-:W-:-:S03]  /*225d0*/  F2FP.BF16.PACK_AB R2, R43, R42 ;  /* 0x0000002a2b02723e */ /* 0x000fc600000010ff */
[----:B------:R2:W-:Y:S04]  /*225e0*/  STS [R5+0x400], R3 ;  /* 0x0004000305007388 */ /* 0x0005e80000000800 */
[----:B------:R-:W-:Y:S01]  /*225f0*/  STS [R9+0x2000], R4 ;  /* 0x0020000409007388 */ /* 0x000fe20000000800 */
[----:B-1----:R-:W-:-:S05]  /*22600*/  F2FP.BF16.PACK_AB R0, R41, R40 ;  /* 0x000000282900723e */ /* 0x002fca00000010ff */
[----:B------:R1:W-:Y:S01]  /*22610*/  STS [R9+0x2400], R0 ;  /* 0x0024000009007388 */ /* 0x0003e20000000800 */
[----:B--2---:R-:W-:-:S03]  /*22620*/  F2FP.BF16.PACK_AB R3, R57, R56 ;  /* 0x000000383903723e */ /* 0x004fc600000010ff */
[----:B-1----:R-:W2:Y:S01]  /*22630*/  LDL R9, [R1+0xd4] ;  /* 0x0000d40001097983 */ /* 0x002ea20000100800 */
        /* <DEDUP_REMOVED lines=16> */
[----:B---3--:R1:W-:Y:S04]  /*22740*/  STS [R7], R3 ;  /* 0x0000000307007388 */ /* 0x0083e80000000800 */
[----:B------:R3:W-:Y:S04]  /*22750*/  STS [R7+0x400], R0 ;  /* 0x0004000007007388 */ /* 0x0007e80000000800 */
[----:B------:R4:W-:Y:S04]  /*22760*/  STS [R8+0x2000], R2 ;  /* 0x0020000208007388 */ /* 0x0009e80000000800 */
[----:B------:R4:W-:Y:S04]  /*22770*/  STS [R8+0x2400], R4 ;  /* 0x0024000408007388 */ /* 0x0009e80000000800 */
[----:B------:R-:W-:Y:S01]  /*22780*/  STS [R7+0x2000], R5 ;  /* 0x0020000507007388 */ /* 0x000fe20000000800 */
[----:B-1----:R-:W-:-:S02]  /*22790*/  F2FP.BF16.PACK_AB R3, R47, R46 ;  /* 0x0000002e2f03723e */ /* 0x002fc400000010ff */
[----:B---3--:R-:W-:Y:S02]  /*227a0*/  F2FP.BF16.PACK_AB R0, R77, R76 ;  /* 0x0000004c4d00723e */ /* 0x008fe400000010ff */
[----:B----4-:R-:W-:Y:S01]  /*227b0*/  F2FP.BF16.PACK_AB R2, R75, R74 ;  /* 0x0000004a4b02723e */ /* 0x010fe200000010ff */
[----:B------:R-:W-:Y:S04]  /*227c0*/  STS [R7+0x2400], R3 ;  /* 0x0024000307007388 */ /* 0x000fe80000000800 */
[----:B------:R1:W-:Y:S04]  /*227d0*/  STS [R6], R2 ;  /* 0x0000000206007388 */ /* 0x0003e80000000800 */
[----:B------:R3:W-:Y:S01]  /*227e0*/  STS [R6+0x400], R0 ;  /* 0x0004000006007388 */ /* 0x0007e20000000800 */
[----:B------:R-:W-:-:S03]  /*227f0*/  F2FP.BF16.PACK_AB R4, R45, R44 ;  /* 0x0000002c2d04723e */ /* 0x000fc600000010ff */
[----:B------:R-:W4:Y:S01]  /*22800*/  LDL.LU R8, [R1+0x54] ;  /* 0x0000540001087983 */ /* 0x000f220000300800 */
[----:B-1----:R-:W-:Y:S02]  /*22810*/  F2FP.BF16.PACK_AB R2, R59, R58 ;  /* 0x0000003a3b02723e */ /* 0x002fe400000010ff */
[----:B---3--:R-:W-:-:S03]  /*22820*/  F2FP.BF16.PACK_AB R0, R61, R60 ;  /* 0x0000003c3d00723e */ /* 0x008fc600000010ff */
[----:B------:R1:W-:Y:S01]  /*22830*/  STS [R12], R2 ;  /* 0x000000020c007388 */ /* 0x0003e20000000800 */
[----:B------:R-:W-:-:S03]  /*22840*/  F2FP.BF16.PACK_AB R3, R33, R32 ;  /* 0x000000202103723e */ /* 0x000fc600000010ff */
[----:B--2---:R2:W-:Y:S04]  /*22850*/  STS [R9+0x400], R0 ;  /* 0x0004000009007388 */ /* 0x0045e80000000800 */
[----:B------:R3:W-:Y:S04]  /*22860*/  STS [R6+0x2000], R4 ;  /* 0x0020000406007388 */ /* 0x0007e80000000800 */
[----:B------:R3:W-:Y:S01]  /*22870*/  STS [R6+0x2400], R3 ;  /* 0x0024000306007388 */ /* 0x0007e20000000800 */
[----:B-1----:R-:W-:-:S05]  /*22880*/  F2FP.BF16.PACK_AB R2, R27, R26 ;  /* 0x0000001a1b02723e */ /* 0x002fca00000010ff */
[----:B------:R-:W-:Y:S01]  /*22890*/  STS [R12+0x2000], R2 ;  /* 0x002000020c007388 */ /* 0x000fe20000000800 */
[----:B--2---:R-:W-:-:S05]  /*228a0*/  F2FP.BF16.PACK_AB R0, R31, R30 ;  /* 0x0000001e1f00723e */ /* 0x004fca00000010ff */
[----:B------:R1:W-:Y:S01]  /*228b0*/  STS [R9+0x2400], R0 ;  /* 0x0024000009007388 */ /* 0x0003e20000000800 */
[----:B---3--:R-:W-:Y:S02]  /*228c0*/  IMAD.MOV.U32 R4, RZ, RZ, 0x4 ;  /* 0x00000004ff047424 */ /* 0x008fe400078e00ff */
[----:B------:R-:W-:Y:S02]  /*228d0*/  IMAD.MOV.U32 R3, RZ, RZ, RZ ;  /* 0x000000ffff037224 */ /* 0x000fe400078e00ff */
[CC--:B------:R-:W-:Y:S01]  /*228e0*/  @P1 IMAD.WIDE R6, R10.reuse, R4.reuse, c[0x0][0x508] ;  /* 0x000142000a061625 */ /* 0x0c0fe200078e0204 */
[----:B------:R-:W-:Y:S03]  /*228f0*/  BAR.SYNC.DEFER_BLOCKING 0x1, 0x80 ;  /* 0x0042000000007b1d */ /* 0x000fe60000010000 */
[----:B------:R-:W-:-:S03]  /*22900*/  IMAD.WIDE R4, R10, R4, c[0x0][0x500] ;  /* 0x000140000a047625 */ /* 0x000fc600078e0204 */
[----:B------:R2:W5:Y:S04]  /*22910*/  @P1 LDG.E R11, [R6.64] ;  /* 0x00000008060b1981 */ /* 0x000568000c1e1900 */
[----:B------:R2:W5:Y:S01]  /*22920*/  @P2 LDG.E R3, [R4.64] ;  /* 0x0000000804032981 */ /* 0x000562000c1e1900 */
[----:B----4-:R-:W-:-:S04]  /*22930*/  ISETP.NE.AND P0, PT, R8, RZ, PT ;  /* 0x000000ff0800720c */ /* 0x010fc80003f05270 */
[----:B-1----:R-:W-:Y:S01]  /*22940*/  SEL R0, R8, c[0x0][0x3d4], P0 ;  /* 0x0000f50008007a07 */ /* 0x002fe20000000000 */
[----:B------:R-:W-:Y:S05]  /*22950*/  @P1 BRA `(.L_x_1145) ;  /* 0x0000004000001947 */ /* 0x000fea0003800000 */
[----:B--2---:R-:W-:Y:S05]  /*22960*/  @!P2 BRA `(.L_x_1145) ;  /* 0x000000300000a947 */ /* 0x004fea0003800000 */
[----:B-----5:R1:W2:Y:S04]  /*22970*/  LDG.E R11, [R4.64] ;  /* 0x00000008040b7981 */ /* 0x0202a8000c1e1900 */
[----:B-1----:R-:W2:Y:S02]  /*22980*/  LDG.E R4, [R4.64+0x4] ;  /* 0x0000040804047981 */ /* 0x002ea4000c1e1900 */
[----:B--2---:R-:W-:Y:S02]  /*22990*/  IADD3 R11, -R11, R4, RZ ;  /* 0x000000040b0b7210 */ /* 0x004fe40007ffe1ff */
.L_x_1145:
        /* <DEDUP_REMOVED lines=9> */
[----:B------:R-:W2:Y:S08]  /*22a30*/  LDC.64 R14, c[0x0][R12+0x168] ;  /* 0x00005a000c0e7b82 */ /* 0x000eb00000000a00 */
        /* <DEDUP_REMOVED lines=12> */
[----:B------:R-:W-:-:S04]  /*22b00*/  IMAD.WIDE.U32 R6, R8, R2, RZ ;  /* 0x0000000208067225 */ /* 0x000fc800078e00ff */
[----:B------:R-:W-:Y:S01]  /*22b10*/  IMAD.IADD R13, R7, 0x1, R13 ;  /* 0x00000001070d7824 */ /* 0x000fe200078e020d */
        /* <DEDUP_REMOVED lines=13> */
[----:B----4-:R-:W-:Y:S02]  /*22bf0*/  SEL R10, R16, RZ, P2 ;  /* 0x000000ff100a7207 */ /* 0x010fe40001000000 */
        /* <DEDUP_REMOVED lines=54> */
[----:B------:R-:W-:Y:S01]  /*22f60*/  SHF.R.S32.HI R4, RZ, 0x1f, R2 ;  /* 0x0000001fff047819 */ /* 0x000fe20000011402 */
[----:B------:R-:W-:Y:S01]  /*22f70*/  IMAD.WIDE.U32 R6, R3, c[0x0][0x3a0], RZ ;  /* 0x0000e80003067a25 */ /* 0x000fe200078e00ff */
[----:B-1----:R1:W3:Y:S01]  /*22f80*/  LDS.128 R12, [R210+0x80] ;  /* 0x00008000d20c7984 */ /* 0x0022e20000000c00 */
        /* <DEDUP_REMOVED lines=38> */
[----:B------:R-:W-:Y:S02]  /*231f0*/  IADD3 R4, R10, R69, RZ ;  /* 0x000000450a047210 */ /* 0x000fe40007ffe0ff */
[----:B------:R-:W-:Y:S01]  /*23200*/  LEA.HI.X R5, R2, c[0x0][0x384], R3, 0x1, P0 ;  /* 0x0000e10002057a11 */ /* 0x000fe200000f0c03 */
[----:B------:R-:W-:Y:S05]  /*23210*/  BRA.DIV ~URZ, `(.L_x_1147) ;  /* 0x00006d427f007947 */ /* 0x000fea000b800000 */
[----:B-1-34-:R1:W2:Y:S02]  /*23220*/  SHFL.IDX PT, R7, R5, RZ, 0x181f ;  /* 0x00181fff05077589 */ /* 0x01a2a400000e0000 */
.L_x_1260:
[----:B------:R-:W-:Y:S05]  /*23230*/  BRA.DIV ~URZ, `(.L_x_1148) ;  /* 0x00006d927f007947 */ /* 0x000fea000b800000 */
[----:B------:R3:W4:Y:S02]  /*23240*/  SHFL.IDX PT, R2, R6, RZ, 0x181f ;  /* 0x00181fff06027589 */ /* 0x00072400000e0000 */
.L_x_1261:
[----:B------:R-:W-:-:S13]  /*23250*/  ISETP.GE.OR P0, PT, R4, R0, P2 ;  /* 0x000000000400720c */ /* 0x000fda0001706670 */
[----:B----4-:R-:W-:-:S04]  /*23260*/  @!P0 LEA R2, P1, R248, R2, 0x1 ;  /* 0x00000002f8028211 */ /* 0x010fc800078208ff */
[----:B--2---:R-:W-:-:S05]  /*23270*/  @!P0 LEA.HI.X R3, R248, R7, R249, 0x1, P1 ;  /* 0x00000007f8038211 */ /* 0x004fca00008f0cf9 */
[----:B------:R2:W-:Y:S01]  /*23280*/  @!P0 ST.E.128 [R2.64], R12 ;  /* 0x0000000c02008985 */ /* 0x0005e2000c101d08 */
[----:B------:R-:W-:Y:S05]  /*23290*/  BRA.DIV ~URZ, `(.L_x_1149) ;  /* 0x00006da27f007947 */ /* 0x000fea000b800000 */
[----:B------:R4:W1:Y:S04]  /*232a0*/  SHFL.IDX PT, R7, R5, 0x1, 0x181f ;  /* 0x00381f0005077f89 */ /* 0x00086800000e0000 */
[----:B--2---:R4:W2:Y:S02]  /*232b0*/  SHFL.IDX PT, R2, R6, 0x1, 0x181f ;  /* 0x00381f0006027f89 */ /* 0x0048a400000e0000 */
.L_x_1262:
[----:B------:R-:W-:-:S04]  /*232c0*/  IADD3 R3, R4, 0x10, RZ ;  /* 0x0000001004037810 */ /* 0x000fc80007ffe0ff */
[----:B------:R-:W-:-:S13]  /*232d0*/  ISETP.GE.OR P0, PT, R3, R0, P2 ;  /* 0x000000000300720c */ /* 0x000fda0001706670 */
[----:B--2---:R-:W-:-:S04]  /*232e0*/  @!P0 LEA R2, P1, R248, R2, 0x1 ;  /* 0x00000002f8028211 */ /* 0x004fc800078208ff */
[----:B-1----:R-:W-:-:S05]  /*232f0*/  @!P0 LEA.HI.X R3, R248, R7, R249, 0x1, P1 ;  /* 0x00000007f8038211 */ /* 0x002fca00008f0cf9 */
[----:B------:R1:W-:Y:S01]  /*23300*/  @!P0 ST.E.128 [R2.64], R16 ;  /* 0x0000001002008985 */ /* 0x0003e2000c101d08 */
[----:B------:R-:W-:Y:S05]  /*23310*/  BRA.DIV ~URZ, `(.L_x_1150) ;  /* 0x00006df27f007947 */ /* 0x000fea000b800000 */
[----:B------:R2:W1:Y:S02]  /*23320*/  SHFL.IDX PT, R7, R5, 0x2, 0x181f ;  /* 0x00581f0005077f89 */ /* 0x00046400000e0000 */
.L_x_1263:
[----:B------:R-:W-:Y:S05]  /*23330*/  BRA.DIV ~URZ, `(.L_x_1151) ;  /* 0x00006e427f007947 */ /* 0x000fea000b800000 */
[----:B-1----:R1:W2:Y:S02]  /*23340*/  SHFL.IDX PT, R2, R6, 0x2, 0x181f ;  /* 0x00581f0006027f89 */ /* 0x0022a400000e0000 */
.L_x_1264:
        /* <DEDUP_REMOVED lines=8> */
.L_x_1265:
[----:B------:R-:W-:-:S04]  /*233d0*/  IADD3 R3, R4, 0x30, RZ ;  /* 0x0000003004037810 */ /* 0x000fc80007ffe0ff */
[----:B------:R-:W-:-:S13]  /*233e0*/  ISETP.GE.OR P0, PT, R3, R0, P2 ;  /* 0x000000000300720c */ /* 0x000fda0001706670 */
[----:B--2---:R-:W-:-:S04]  /*233f0*/  @!P0 LEA R2, P1, R248, R2, 0x1 ;  /* 0x00000002f8028211 */ /* 0x004fc800078208ff */
[----:B------:R-:W-:-:S05]  /*23400*/  @!P0 LEA.HI.X R3, R248, R7, R249, 0x1, P1 ;  /* 0x00000007f8038211 */ /* 0x000fca00008f0cf9 */
[----:B------:R2:W-:Y:S01]  /*23410*/  @!P0 ST.E.128 [R2.64], R24 ;  /* 0x0000001802008985 */ /* 0x0005e2000c101d08 */
[----:B------:R-:W-:Y:S05]  /*23420*/  BRA.DIV ~URZ, `(.L_x_1153) ;  /* 0x00006e927f007947 */ /* 0x000fea000b800000 */
[----:B------:R1:W2:Y:S02]  /*23430*/  SHFL.IDX PT, R7, R5, 0x4, 0x181f ;  /* 0x00981f0005077f89 */ /* 0x0002a400000e0000 */
.L_x_1266:
[----:B------:R-:W-:Y:S05]  /*23440*/  BRA.DIV ~URZ, `(.L_x_1154) ;  /* 0x00006ee27f007947 */ /* 0x000fea000b800000 */
[----:B--2---:R2:W1:Y:S02]  /*23450*/  SHFL.IDX PT, R2, R6, 0x4, 0x181f ;  /* 0x00981f0006027f89 */ /* 0x00446400000e0000 */
.L_x_1267:
        /* <DEDUP_REMOVED lines=8> */
.L_x_1268:
[----:B------:R-:W-:-:S04]  /*234e0*/  IADD3 R3, R4, 0x50, RZ ;  /* 0x0000005004037810 */ /* 0x000fc80007ffe0ff */
[----:B------:R-:W-:-:S13]  /*234f0*/  ISETP.GE.OR P0, PT, R3, R0, P2 ;  /* 0x000000000300720c */ /* 0x000fda0001706670 */
[----:B---3--:R-:W-:-:S04]  /*23500*/  @!P0 LEA R2, P1, R248, R2, 0x1 ;  /* 0x00000002f8028211 */ /* 0x008fc800078208ff */
[----:B--2---:R-:W-:-:S05]  /*23510*/  @!P0 LEA.HI.X R3, R248, R7, R249, 0x1, P1 ;  /* 0x00000007f8038211 */ /* 0x004fca00008f0cf9 */
[----:B------:R2:W-:Y:S01]  /*23520*/  @!P0 ST.E.128 [R2.64], R32 ;  /* 0x0000002002008985 */ /* 0x0005e2000c101d08 */
[----:B------:R-:W-:Y:S05]  /*23530*/  BRA.DIV ~URZ, `(.L_x_1156) ;  /* 0x00006f327f007947 */ /* 0x000fea000b800000 */
[----:B------:R3:W1:Y:S02]  /*23540*/  SHFL.IDX PT, R7, R5, 0x6, 0x181f ;  /* 0x00d81f0005077f89 */ /* 0x00066400000e0000 */
.L_x_1269:
[----:B------:R-:W-:Y:S05]  /*23550*/  BRA.DIV ~URZ, `(.L_x_1157) ;  /* 0x00006f827f007947 */ /* 0x000fea000b800000 */
[----:B--2---:R2:W3:Y:S02]  /*23560*/  SHFL.IDX PT, R2, R6, 0x6, 0x181f ;  /* 0x00d81f0006027f89 */ /* 0x0044e400000e0000 */
.L_x_1270:
        /* <DEDUP_REMOVED lines=8> */
.L_x_1271:
[----:B------:R-:W-:-:S04]  /*235f0*/  IADD3 R2, R4, 0x70, RZ ;  /* 0x0000007004027810 */ /* 0x000fc80007ffe0ff */
[----:B------:R-:W-:-:S13]  /*23600*/  ISETP.GE.OR P0, PT, R2, R0, P2 ;  /* 0x000000000200720c */ /* 0x000fda0001706670 */
[----:B------:R-:W-:Y:S05]  /*23610*/  @P0 BRA `(.L_x_1159) ;  /* 0x00001be000000947 */ /* 0x000fea0003800000 */
[----:B----4-:R-:W-:-:S04]  /*23620*/  LEA R2, P0, R248, R3, 0x1 ;  /* 0x00000003f8027211 */ /* 0x010fc800078008ff */
[----:B---3--:R-:W-:-:S05]  /*23630*/  LEA.HI.X R3, R248, R5, R249, 0x1, P0 ;  /* 0x00000005f8037211 */ /* 0x008fca00000f0cf9 */
[----:B------:R3:W-:Y:S01]  /*23640*/  ST.E.128 [R2.64], R40 ;  /* 0x0000002802007985 */ /* 0x0007e2000c101d08 */
[----:B------:R-:W-:Y:S05]  /*23650*/  BRA `(.L_x_1159) ;  /* 0x00001ba000007947 */ /* 0x000fea0003800000 */
.L_x_1146:
        /* <DEDUP_REMOVED lines=33> */
.L_x_1272:
[----:B------:R-:W-:Y:S05]  /*23870*/  BRA.DIV ~URZ, `(.L_x_1161) ;  /* 0x00006e127f007947 */ /* 0x000fea000b800000 */
[----:B------:R3:W4:Y:S02]  /*23880*/  SHFL.IDX PT, R0, R12, RZ, 0x1c1f ;  /* 0x001c1fff0c007589 */ /* 0x00072400000e0000 */
.L_x_1273:
[----:B------:R-:W-:Y:S01]  /*23890*/  BSSY B0, `(.L_x_1162) ;  /* 0x0000032000007945 */ /* 0x000fe20003800000 */
[----:B------:R-:W-:Y:S05]  /*238a0*/  @P0 BRA `(.L_x_1163) ;  /* 0x0000030000000947 */ /* 0x000fea0003800000 */
[----:B------:R-:W5:Y:S04]  /*238b0*/  LDL R6, [R1+0x4] ;  /* 0x0000040001067983 */ /* 0x000f680000100800 */
[----:B---3--:R-:W3:Y:S04]  /*238c0*/  LDL R21, [R1+0x88] ;  /* 0x0000880001157983 */ /* 0x008ee80000100800 */
[----:B----4-:R-:W4:Y:S04]  /*238d0*/  LDL R7, [R1+0xcc] ;  /* 0x0000cc0001077983 */ /* 0x010f280000100800 */
[----:B--2---:R-:W2:Y:S04]  /*238e0*/  LDL R19, [R1+0x84] ;  /* 0x0000840001137983 */ /* 0x004ea80000100800 */
        /* <DEDUP_REMOVED lines=13> */
[----:B---3--:R-:W-:-:S11]  /*239c0*/  ISETP.GE.AND P2, PT, R21, c[0x0][0x3c8], PT ;  /* 0x0000f20015007a0c */ /* 0x008fd60003f46270 */
[C---:B------:R-:W-:Y:S02]  /*239d0*/  @!P1 LEA R2, P0, R6.reuse, R0, 0x2 ;  /* 0x0000000006029211 */ /* 0x040fe400078010ff */
[----:B--2---:R-:W-:Y:S02]  /*239e0*/  ISETP.GE.AND P3, PT, R19, c[0x0][0x3c8], PT ;  /* 0x0000f20013007a0c */ /* 0x004fe40003f66270 */
[----:B----4-:R-:W-:Y:S02]  /*239f0*/  @!P1 LEA.HI.X R3, R6, R4, R7, 0x2, P0 ;  /* 0x0000000406039211 */ /* 0x010fe400000f1407 */
[----:B------:R-:W-:-:S03]  /*23a00*/  @!P2 LEA R6, P0, R21, R0, 0x2 ;  /* 0x000000001506a211 */ /* 0x000fc600078010ff */
[----:B------:R2:W-:Y:S01]  /*23a10*/  @!P1 ST.E.64 [R2.64], R64 ;  /* 0x0000004002009985 */ /* 0x0005e2000c101b08 */
[----:B------:R-:W-:Y:S02]  /*23a20*/  ISETP.GE.AND P1, PT, R17, c[0x0][0x3c8], PT ;  /* 0x0000f20011007a0c */ /* 0x000fe40003f26270 */
[----:B------:R-:W-:-:S05]  /*23a30*/  @!P2 LEA.HI.X R7, R21, R4, R22, 0x2, P0 ;  /* 0x000000041507a211 */ /* 0x000fca00000f1416 */
[----:B------:R3:W-:Y:S01]  /*23a40*/  @!P2 ST.E.64 [R6.64], R66 ;  /* 0x000000420600a985 */ /* 0x0007e2000c101b08 */
[----:B------:R-:W-:Y:S02]  /*23a50*/  ISETP.GE.AND P2, PT, R8, c[0x0][0x3c8], PT ;  /* 0x0000f20008007a0c */ /* 0x000fe40003f46270 */
[----:B------:R-:W-:Y:S02]  /*23a60*/  ISETP.GE.AND P4, PT, R15, c[0x0][0x3c8], PT ;  /* 0x0000f2000f007a0c */ /* 0x000fe40003f86270 */
[----:B--2---:R-:W-:-:S04]  /*23a70*/  @!P3 LEA R2, P0, R19, R0, 0x2 ;  /* 0x000000001302b211 */ /* 0x004fc800078010ff */
[----:B------:R-:W-:Y:S02]  /*23a80*/  @!P3 LEA.HI.X R3, R19, R4, R20, 0x2, P0 ;  /* 0x000000041303b211 */ /* 0x000fe400000f1414 */
[----:B---3--:R-:W-:-:S03]  /*23a90*/  @!P1 LEA R6, P0, R17, R0, 0x2 ;  /* 0x0000000011069211 */ /* 0x008fc600078010ff */
[----:B------:R2:W-:Y:S01]  /*23aa0*/  @!P3 ST.E.64 [R2.64], R70 ;  /* 0x000000460200b985 */ /* 0x0005e2000c101b08 */
[----:B------:R-:W-:Y:S02]  /*23ab0*/  ISETP.GE.AND P3, PT, R13, c[0x0][0x3c8], PT ;  /* 0x0000f2000d007a0c */ /* 0x000fe40003f66270 */
[----:B------:R-:W-:-:S05]  /*23ac0*/  @!P1 LEA.HI.X R7, R17, R4, R18, 0x2, P0 ;  /* 0x0000000411079211 */ /* 0x000fca00000f1412 */
[----:B------:R3:W-:Y:S01]  /*23ad0*/  @!P1 ST.E.64 [R6.64], R72 ;  /* 0x0000004806009985 */ /* 0x0007e2000c101b08 */
[----:B------:R-:W-:Y:S02]  /*23ae0*/  ISETP.GE.AND P1, PT, R10, c[0x0][0x3c8], PT ;  /* 0x0000f2000a007a0c */ /* 0x000fe40003f26270 */
[----:B--2---:R-:W-:-:S04]  /*23af0*/  @!P2 LEA R2, P0, R8, R0, 0x2 ;  /* 0x000000000802a211 */ /* 0x004fc800078010ff */
[----:B------:R-:W-:Y:S02]  /*23b00*/  @!P2 LEA.HI.X R3, R8, R4, R9, 0x2, P0 ;  /* 0x000000040803a211 */ /* 0x000fe400000f1409 */
[----:B------:R-:W-:-:S04]  /*23b10*/  @!P4 LEA R8, P0, R15, R0, 0x2 ;  /* 0x000000000f08c211 */ /* 0x000fc800078010ff */
[----:B------:R-:W-:Y:S02]  /*23b20*/  @!P4 LEA.HI.X R9, R15, R4, R16, 0x2, P0 ;  /* 0x000000040f09c211 */ /* 0x000fe400000f1410 */
[C---:B---3--:R-:W-:Y:S01]  /*23b30*/  @!P3 LEA R6, P0, R13.reuse, R0, 0x2 ;  /* 0x000000000d06b211 */ /* 0x048fe200078010ff */
[----:B------:R2:W-:Y:S03]  /*23b40*/  @!P2 ST.E.64 [R2.64], R62 ;  /* 0x0000003e0200a985 */ /* 0x0005e6000c101b08 */
[----:B------:R-:W-:Y:S01]  /*23b50*/  @!P3 LEA.HI.X R7, R13, R4, R14, 0x2, P0 ;  /* 0x000000040d07b211 */ /* 0x000fe200000f140e */
[----:B------:R3:W-:Y:S04]  /*23b60*/  @!P4 ST.E.64 [R8.64], R92 ;  /* 0x0000005c0800c985 */ /* 0x0007e8000c101b08 */
[----:B------:R3:W-:Y:S01]  /*23b70*/  @!P3 ST.E.64 [R6.64], R74 ;  /* 0x0000004a0600b985 */ /* 0x0007e2000c101b08 */
[----:B--2---:R-:W-:-:S04]  /*23b80*/  @!P1 LEA R2, P0, R10, R0, 0x2 ;  /* 0x000000000a029211 */ /* 0x004fc800078010ff */
[----:B------:R-:W-:-:S05]  /*23b90*/  @!P1 LEA.HI.X R3, R10, R4, R11, 0x2, P0 ;  /* 0x000000040a039211 */ /* 0x000fca00000f140b */
[----:B------:R3:W-:Y:S04]  /*23ba0*/  @!P1 ST.E.64 [R2.64], R58 ;  /* 0x0000003a02009985 */ /* 0x0007e8000c101b08 */
.L_x_1163:
[----:B------:R-:W-:Y:S05]  /*23bb0*/  BSYNC B0 ;  /* 0x0000000000007941 */ /* 0x000fea0003800000 */
.L_x_1162:
[----:B------:R-:W-:Y:S05]  /*23bc0*/  BRA.DIV ~URZ, `(.L_x_1164) ;  /* 0x00006b327f007947 */ /* 0x000fea000b800000 */
[----:B--2---:R2:W1:Y:S04]  /*23bd0*/  SHFL.IDX PT, R4, R5, 0x1, 0x1c1f ;  /* 0x003c1f0005047f89 */ /* 0x00446800000e0000 */
[----:B----4-:R2:W4:Y:S02]  /*23be0*/  SHFL.IDX PT, R0, R12, 0x1, 0x1c1f ;  /* 0x003c1f000c007f89 */ /* 0x01052400000e0000 */
.L_x_1274:
[----:B------:R-:W-:Y:S01]  /*23bf0*/  BSSY B0, `(.L_x_1165) ;  /* 0x0000032000007945 */ /* 0x000fe20003800000 */
        /* <DEDUP_REMOVED lines=20> */
[----:B------:R-:W-:Y:S02]  /*23d40*/  @!P1 LEA R2, P3, R8, R0, 0x2 ;  /* 0x0000000008029211 */ /* 0x000fe400078610ff */
[----:B----4-:R-:W-:Y:S02]  /*23d50*/  ISETP.GE.AND P4, PT, R10, c[0x0][0x3c8], PT ;  /* 0x0000f2000a007a0c */ /* 0x010fe40003f86270 */
[----:B-1----:R-:W-:Y:S02]  /*23d60*/  @!P1 LEA.HI.X R3, R8, R4, R9, 0x2, P3 ;  /* 0x0000000408039211 */ /* 0x002fe400018f1409 */
[----:B------:R-:W-:-:S03]  /*23d70*/  @!P0 LEA R8, P3, R6, R0, 0x2 ;  /* 0x0000000006088211 */ /* 0x000fc600078610ff */
[----:B------:R1:W-:Y:S01]  /*23d80*/  @!P1 ST.E.64 [R2.64], R78 ;  /* 0x0000004e02009985 */ /* 0x0003e2000c101b08 */
[----:B------:R-:W-:Y:S02]  /*23d90*/  @!P0 LEA.HI.X R9, R6, R4, R7, 0x2, P3 ;  /* 0x0000000406098211 */ /* 0x000fe400018f1407 */
[----:B------:R-:W-:Y:S02]  /*23da0*/  ISETP.GE.AND P5, PT, R19, c[0x0][0x3c8], PT ;  /* 0x0000f20013007a0c */ /* 0x000fe40003fa6270 */
[C---:B------:R-:W-:Y:S01]  /*23db0*/  @!P2 LEA R6, P1, R21.reuse, R0, 0x2 ;  /* 0x000000001506a211 */ /* 0x040fe200078210ff */
[----:B------:R2:W-:Y:S03]  /*23dc0*/  @!P0 ST.E.64 [R8.64], R80 ;  /* 0x0000005008008985 */ /* 0x0005e6000c101b08 */
[----:B------:R-:W-:Y:S02]  /*23dd0*/  @!P2 LEA.HI.X R7, R21, R4, R22, 0x2, P1 ;  /* 0x000000041507a211 */ /* 0x000fe400008f1416 */
[----:B------:R-:W-:-:S03]  /*23de0*/  ISETP.GE.AND P3, PT, R17, c[0x0][0x3c8], PT ;  /* 0x0000f20011007a0c */ /* 0x000fc60003f66270 */
[----:B------:R3:W-:Y:S01]  /*23df0*/  @!P2 ST.E.64 [R6.64], R82 ;  /* 0x000000520600a985 */ /* 0x0007e2000c101b08 */
[----:B------:R-:W-:Y:S02]  /*23e00*/  ISETP.GE.AND P2, PT, R15, c[0x0][0x3c8], PT ;  /* 0x0000f2000f007a0c */ /* 0x000fe40003f46270 */
[----:B------:R-:W-:Y:S02]  /*23e10*/  ISETP.GE.AND P1, PT, R13, c[0x0][0x3c8], PT ;  /* 0x0000f2000d007a0c */ /* 0x000fe40003f26270 */
[----:B-1----:R-:W-:-:S04]  /*23e20*/  @!P4 LEA R2, P0, R10, R0, 0x2 ;  /* 0x000000000a02c211 */ /* 0x002fc800078010ff */
[----:B------:R-:W-:Y:S02]  /*23e30*/  @!P4 LEA.HI.X R3, R10, R4, R11, 0x2, P0 ;  /* 0x000000040a03c211 */ /* 0x000fe400000f140b */
[----:B------:R-:W-:-:S04]  /*23e40*/  @!P5 LEA R10, P0, R19, R0, 0x2 ;  /* 0x00000000130ad211 */ /* 0x000fc800078010ff */
        /* <DEDUP_REMOVED lines=8> */
[----:B------:R2:W-:Y:S01]  /*23ed0*/  @!P2 ST.E.64 [R6.64], R76 ;  /* 0x0000004c0600a985 */ /* 0x0005e2000c101b08 */
[----:B-1----:R-:W-:-:S04]  /*23ee0*/  @!P1 LEA R2, P0, R13, R0, 0x2 ;  /* 0x000000000d029211 */ /* 0x002fc800078010ff */
[----:B------:R-:W-:-:S05]  /*23ef0*/  @!P1 LEA.HI.X R3, R13, R4, R14, 0x2, P0 ;  /* 0x000000040d039211 */ /* 0x000fca00000f140e */
[----:B------:R2:W-:Y:S04]  /*23f00*/  @!P1 ST.E.64 [R2.64], R60 ;  /* 0x0000003c02009985 */ /* 0x0005e8000c101b08 */
.L_x_1166:
[----:B------:R-:W-:Y:S05]  /*23f10*/  BSYNC B0 ;  /* 0x0000000000007941 */ /* 0x000fea0003800000 */
.L_x_1165:
[----:B------:R-:W-:Y:S05]  /*23f20*/  BRA.DIV ~URZ, `(.L_x_1167) ;  /* 0x000068a27f007947 */ /* 0x000fea000b800000 */
[----:B-1----:R1:W2:Y:S02]  /*23f30*/  SHFL.IDX PT, R4, R5, 0x2, 0x1c1f ;  /* 0x005c1f0005047f89 */ /* 0x0022a400000e0000 */
.L_x_1275:
[----:B------:R-:W-:Y:S05]  /*23f40*/  BRA.DIV ~URZ, `(.L_x_1168) ;  /* 0x000068f27f007947 */ /* 0x000fea000b800000 */
[----:B----4-:R4:W1:Y:S02]  /*23f50*/  SHFL.IDX PT, R0, R12, 0x2, 0x1c1f ;  /* 0x005c1f000c007f89 */ /* 0x01086400000e0000 */
.L_x_1276:
[----:B------:R-:W-:Y:S01]  /*23f60*/  LOP3.LUT P0, RZ, R208, 0x1, RZ, 0xc0, !PT ;  /* 0x00000001d0ff7812 */ /* 0x000fe2000780c0ff */
[----:B------:R-:W-:-:S12]  /*23f70*/  BSSY B0, `(.L_x_1169) ;  /* 0x0000032000007945 */ /* 0x000fd80003800000 */
[----:B------:R-:W-:Y:S05]  /*23f80*/  @P0 BRA `(.L_x_1170) ;  /* 0x0000030000000947 */ /* 0x000fea0003800000 */
[----:B--23--:R-:W2:Y:S04]  /*23f90*/  LDL R8, [R1+0x4] ;  /* 0x0000040001087983 */ /* 0x00cea80000100800 */
[----:B------:R-:W3:Y:S04]  /*23fa0*/  LDL R23, [R1+0x88] ;  /* 0x0000880001177983 */ /* 0x000ee80000100800 */
[----:B------:R-:W5:Y:S04]  /*23fb0*/  LDL R21, [R1+0x84] ;  /* 0x0000840001157983 */ /* 0x000f680000100800 */
        /* <DEDUP_REMOVED lines=13> */
[----:B--2---:R-:W-:-:S02]  /*24090*/  ISETP.GE.AND P1, PT, R8, c[0x0][0x3c8], PT ;  /* 0x0000f20008007a0c */ /* 0x004fc40003f26270 */
[----:B---3--:R-:W-:Y:S02]  /*240a0*/  ISETP.GE.AND P0, PT, R23, c[0x0][0x3c8], PT ;  /* 0x0000f20017007a0c */ /* 0x008fe40003f06270 */
[----:B-----5:R-:W-:-:S09]  /*240b0*/  ISETP.GE.AND P4, PT, R21, c[0x0][0x3c8], PT ;  /* 0x0000f20015007a0c */ /* 0x020fd20003f86270 */
[----:B-1----:R-:W-:Y:S02]  /*240c0*/  @!P1 LEA R6, P2, R8, R0, 0x2 ;  /* 0x0000000008069211 */ /* 0x002fe400078410ff */
[----:B----4-:R-:W-:Y:S02]  /*240d0*/  ISETP.GE.AND P5, PT, R10, c[0x0][0x3c8], PT ;  /* 0x0000f2000a007a0c */ /* 0x010fe40003fa6270 */
[----:B------:R-:W-:Y:S02]  /*240e0*/  @!P1 LEA.HI.X R7, R8, R4, R9, 0x2, P2 ;  /* 0x0000000408079211 */ /* 0x000fe400010f1409 */
[-C--:B------:R-:W-:Y:S02]  /*240f0*/  @!P0 LEA R2, P3, R23, R0.reuse, 0x2 ;  /* 0x0000000017028211 */ /* 0x080fe400078610ff */
[----:B------:R-:W-:Y:S02]  /*24100*/  @!P4 LEA R8, P2, R21, R0, 0x2 ;  /* 0x000000001508c211 */ /* 0x000fe400078410ff */
[----:B------:R-:W-:-:S02]  /*24110*/  @!P0 LEA.HI.X R3, R23, R4, R24, 0x2, P3 ;  /* 0x0000000417038211 */ /* 0x000fc400018f1418 */
[----:B------:R-:W-:Y:S02]  /*24120*/  @!P4 LEA.HI.X R9, R21, R4, R22, 0x2, P2 ;  /* 0x000000041509c211 */ /* 0x000fe400010f1416 */
[----:B------:R-:W-:Y:S01]  /*24130*/  ISETP.GE.AND P2, PT, R17, c[0x0][0x3c8], PT ;  /* 0x0000f20011007a0c */ /* 0x000fe20003f46270 */
[----:B------:R-:W-:Y:S01]  /*24140*/  @!P1 ST.E.64 [R6.64], R48 ;  /* 0x0000003006009985 */ /* 0x000fe2000c101b08 */
[----:B------:R-:W-:-:S03]  /*24150*/  ISETP.GE.AND P3, PT, R19, c[0x0][0x3c8], PT ;  /* 0x0000f20013007a0c */ /* 0x000fc60003f66270 */
[----:B------:R1:W-:Y:S01]  /*24160*/  @!P0 ST.E.64 [R2.64], R34 ;  /* 0x0000002202008985 */ /* 0x0003e2000c101b08 */
[----:B------:R-:W-:Y:S02]  /*24170*/  ISETP.GE.AND P1, PT, R15, c[0x0][0x3c8], PT ;  /* 0x0000f2000f007a0c */ /* 0x000fe40003f26270 */
[----:B------:R-:W-:Y:S01]  /*24180*/  ISETP.GE.AND P0, PT, R13, c[0x0][0x3c8], PT ;  /* 0x0000f2000d007a0c */ /* 0x000fe20003f06270 */
[----:B------:R2:W-:Y:S01]  /*24190*/  @!P4 ST.E.64 [R8.64], R38 ;  /* 0x000000260800c985 */ /* 0x0005e2000c101b08 */
[----:B-1----:R-:W-:-:S04]  /*241a0*/  @!P5 LEA R2, P6, R10, R0, 0x2 ;  /* 0x000000000a02d211 */ /* 0x002fc800078c10ff */
[----:B------:R-:W-:Y:S02]  /*241b0*/  @!P5 LEA.HI.X R3, R10, R4, R11, 0x2, P6 ;  /* 0x000000040a03d211 */ /* 0x000fe400030f140b */
[-C--:B------:R-:W-:Y:S02]  /*241c0*/  @!P3 LEA R10, P6, R19, R0.reuse, 0x2 ;  /* 0x00000000130ab211 */ /* 0x080fe400078c10ff */
[-C--:B--2---:R-:W-:Y:S01]  /*241d0*/  @!P2 LEA R8, P4, R17, R0.reuse, 0x2 ;  /* 0x000000001108a211 */ /* 0x084fe200078810ff */
[----:B------:R1:W-:Y:S01]  /*241e0*/  @!P5 ST.E.64 [R2.64], R42 ;  /* 0x0000002a0200d985 */ /* 0x0003e2000c101b08 */
[----:B------:R-:W-:Y:S02]  /*241f0*/  @!P1 LEA R6, P5, R15, R0, 0x2 ;  /* 0x000000000f069211 */ /* 0x000fe400078a10ff */
[-C--:B------:R-:W-:Y:S02]  /*24200*/  @!P2 LEA.HI.X R9, R17, R4.reuse, R18, 0x2, P4 ;  /* 0x000000041109a211 */ /* 0x080fe400020f1412 */
[----:B------:R-:W-:-:S02]  /*24210*/  @!P3 LEA.HI.X R11, R19, R4, R20, 0x2, P6 ;  /* 0x00000004130bb211 */ /* 0x000fc400030f1414 */
[----:B------:R-:W-:-:S03]  /*24220*/  @!P1 LEA.HI.X R7, R15, R4, R16, 0x2, P5 ;  /* 0x000000040f079211 */ /* 0x000fc600028f1410 */
[----:B------:R2:W-:Y:S04]  /*24230*/  @!P3 ST.E.64 [R10.64], R54 ;  /* 0x000000360a00b985 */ /* 0x0005e8000c101b08 */
[----:B------:R2:W-:Y:S04]  /*24240*/  @!P2 ST.E.64 [R8.64], R50 ;  /* 0x000000320800a985 */ /* 0x0005e8000c101b08 */
[----:B------:R2:W-:Y:S01]  /*24250*/  @!P1 ST.E.64 [R6.64], R44 ;  /* 0x0000002c06009985 */ /* 0x0005e2000c101b08 */
[----:B-1----:R-:W-:-:S04]  /*24260*/  @!P0 LEA R2, P4, R13, R0, 0x2 ;  /* 0x000000000d028211 */ /* 0x002fc800078810ff */
[----:B------:R-:W-:-:S05]  /*24270*/  @!P0 LEA.HI.X R3, R13, R4, R14, 0x2, P4 ;  /* 0x000000040d038211 */ /* 0x000fca00020f140e */
[----:B------:R2:W-:Y:S04]  /*24280*/  @!P0 ST.E.64 [R2.64], R26 ;  /* 0x0000001a02008985 */ /* 0x0005e8000c101b08 */
.L_x_1170:
[----:B------:R-:W-:Y:S05]  /*24290*/  BSYNC B0 ;  /* 0x0000000000007941 */ /* 0x000fea0003800000 */
.L_x_1169:
[----:B------:R-:W-:Y:S05]  /*242a0*/  BRA.DIV ~URZ, `(.L_x_1171) ;  /* 0x000066027f007947 */ /* 0x000fea000b800000 */
[----:B--2---:R2:W3:Y:S04]  /*242b0*/  SHFL.IDX PT, R4, R5, 0x3, 0x1c1f ;  /* 0x007c1f0005047f89 */ /* 0x0044e800000e0000 */
[----:B-1----:R2:W1:Y:S02]  /*242c0*/  SHFL.IDX PT, R0, R12, 0x3, 0x1c1f ;  /* 0x007c1f000c007f89 */ /* 0x00246400000e0000 */
.L_x_1277:
[----:B------:R-:W-:-:S13]  /*242d0*/  LOP3.LUT P0, RZ, R208, 0x2, RZ, 0xc0, !PT ;  /* 0x00000002d0ff7812 */ /* 0x000fda000780c0ff */
[----:B------:R-:W-:Y:S05]  /*242e0*/  @P0 BRA `(.L_x_1159) ;  /* 0x00000f1000000947 */ /* 0x000fea0003800000 */
[----:B---3--:R-:W3:Y:S04]  /*242f0*/  LDL R6, [R1+0x4] ;  /* 0x0000040001067983 */ /* 0x008ee80000100800 */
[----:B------:R-:W5:Y:S04]  /*24300*/  LDL R10, [R1+0x88] ;  /* 0x00008800010a7983 */ /* 0x000f680000100800 */
[----:B--2---:R-:W2:Y:S04]  /*24310*/  LDL R7, [R1+0xcc] ;  /* 0x0000cc0001077983 */ /* 0x004ea80000100800 */
[----:B----4-:R-:W4:Y:S04]  /*24320*/  LDL R18, [R1+0x80] ;  /* 0x0000800001127983 */ /* 0x010f280000100800 */
[----:B------:R-:W2:Y:S04]  /*24330*/  LDL R8, [R1+0x84] ;  /* 0x0000840001087983 */ /* 0x000ea80000100800 */
        /* <DEDUP_REMOVED lines=11> */
[----:B-----5:R-:W-:-:S11]  /*243f0*/  ISETP.GE.AND P5, PT, R10, c[0x0][0x3c8], PT ;  /* 0x0000f2000a007a0c */ /* 0x020fd60003fa6270 */
[----:B-1----:R-:W-:-:S04]  /*24400*/  @!P0 LEA R2, P1, R6, R0, 0x2 ;  /* 0x0000000006028211 */ /* 0x002fc800078210ff */
[----:B--2---:R-:W-:Y:S02]  /*24410*/  @!P0 LEA.HI.X R3, R6, R4, R7, 0x2, P1 ;  /* 0x0000000406038211 */ /* 0x004fe400008f1407 */
[----:B----4-:R-:W-:Y:S02]  /*24420*/  ISETP.GE.AND P3, PT, R18, c[0x0][0x3c8], PT ;  /* 0x0000f20012007a0c */ /* 0x010fe40003f66270 */
[----:B------:R-:W-:Y:S01]  /*24430*/  ISETP.GE.AND P4, PT, R8, c[0x0][0x3c8], PT ;  /* 0x0000f20008007a0c */ /* 0x000fe20003f86270 */
        /* <DEDUP_REMOVED lines=31> */
.L_x_1144:
[----:B------:R-:W3:Y:S04]  /*24630*/  LDL.LU R7, [R1+0x54] ;  /* 0x0000540001077983 */ /* 0x000ee80000300800 */
[----:B-1----:R-:W4:Y:S01]  /*24640*/  LDL R6, [R1+0x5c] ;  /* 0x00005c0001067983 */ /* 0x002f220000100800 */
[----:B------:R-:W-:Y:S01]  /*24650*/  ISETP.NE.U32.AND P0, PT, RZ, c[0x0][0x508], PT ;  /* 0x00014200ff007a0c */ /* 0x000fe20003f05070 */
[----:B------:R-:W-:Y:S01]  /*24660*/  IMAD.MOV.U32 R4, RZ, RZ, 0x4 ;  /* 0x00000004ff047424 */ /* 0x000fe200078e00ff */
[----:B------:R-:W-:Y:S01]  /*24670*/  ISETP.NE.U32.AND P2, PT, RZ, c[0x0][0x500], PT ;  /* 0x00014000ff007a0c */ /* 0x000fe20003f45070 */
[----:B------:R-:W-:Y:S01]  /*24680*/  IMAD.MOV.U32 R15, RZ, RZ, c[0x0][0x388] ;  /* 0x0000e200ff0f7624 */ /* 0x000fe200078e00ff */
[----:B------:R-:W-:Y:S01]  /*24690*/  ISETP.NE.AND.EX P0, PT, RZ, c[0x0][0x50c], PT, P0 ;  /* 0x00014300ff007a0c */ /* 0x000fe20003f05300 */
[----:B------:R-:W-:Y:S01]  /*246a0*/  IMAD.MOV.U32 R0, RZ, RZ, RZ ;  /* 0x000000ffff007224 */ /* 0x000fe200078e00ff */
[----:B------:R-:W-:Y:S01]  /*246b0*/  ISETP.NE.AND.EX P2, PT, RZ, c[0x0][0x504], PT, P2 ;  /* 0x00014100ff007a0c */ /* 0x000fe20003f45320 */
[----:B----4-:R-:W-:-:S10]  /*246c0*/  IMAD.WIDE R2, R6, R4, c[0x0][0x500] ;  /* 0x0001400006027625 */ /* 0x010fd400078e0204 */
[----:B------:R-:W-:Y:S02]  /*246d0*/  @P0 IMAD.WIDE R4, R6, R4, c[0x0][0x508] ;  /* 0x0001420006040625 */ /* 0x000fe400078e0204 */
[----:B------:R1:W5:Y:S04]  /*246e0*/  @P2 LDG.E R0, [R2.64] ;  /* 0x0000000802002981 */ /* 0x000368000c1e1900 */
[----:B------:R1:W5:Y:S01]  /*246f0*/  @P0 LDG.E R15, [R4.64] ;  /* 0x00000008040f0981 */ /* 0x000362000c1e1900 */
[----:B---3--:R-:W-:-:S04]  /*24700*/  ISETP.NE.AND P1, PT, R7, RZ, PT ;  /* 0x000000ff0700720c */ /* 0x008fc80003f25270 */
[----:B------:R-:W-:Y:S01]  /*24710*/  SEL R19, R7, c[0x0][0x3d4], P1 ;  /* 0x0000f50007137a07 */ /* 0x000fe20000800000 */
[----:B------:R-:W-:Y:S05]  /*24720*/  @P0 BRA `(.L_x_1172) ;  /* 0x0000004000000947 */ /* 0x000fea0003800000 */
[----:B------:R-:W-:Y:S05]  /*24730*/  @!P2 BRA `(.L_x_1172) ;  /* 0x000000300000a947 */ /* 0x000fea0003800000 */
[----:B-1----:R1:W3:Y:S04]  /*24740*/  LDG.E R4, [R2.64] ;  /* 0x0000000802047981 */ /* 0x0022e8000c1e1900 */
[----:B-1----:R-:W3:Y:S02]  /*24750*/  LDG.E R2, [R2.64+0x4] ;  /* 0x0000040802027981 */ /* 0x002ee4000c1e1900 */
[----:B---3-5:R-:W-:Y:S02]  /*24760*/  IADD3 R15, -R4, R2, RZ ;  /* 0x00000002040f7210 */ /* 0x028fe40007ffe1ff */
.L_x_1172:
[----:B-1----:R-:W3:Y:S01]  /*24770*/  LDL.LU R3, [R1+0x58] ;  /* 0x0000580001037983 */ /* 0x002ee20000300800 */
[----:B------:R-:W-:Y:S01]  /*24780*/  SHF.R.S32.HI R2, RZ, 0x1f, R6 ;  /* 0x0000001fff027819 */ /* 0x000fe20000011406 */
[----:B------:R-:W-:Y:S01]  /*24790*/  BSSY B0, `(.L_x_1173) ;  /* 0x0000039000007945 */ /* 0x000fe20003800000 */
[----:B--2--5:R-:W-:Y:S01]  /*247a0*/  SHF.R.S32.HI R18, RZ, 0x1f, R0 ;  /* 0x0000001fff127819 */ /* 0x024fe20000011400 */
[----:B------:R-:W1:Y:S01]  /*247b0*/  S2R R4, SR_TID.X ;  /* 0x0000000000047919 */ /* 0x000e620000002100 */
[----:B------:R-:W-:-:S02]  /*247c0*/  SEL R9, R6, RZ, !P2 ;  /* 0x000000ff06097207 */ /* 0x000fc40005000000 */
[----:B------:R-:W-:Y:S02]  /*247d0*/  SEL R21, R2, RZ, !P2 ;  /* 0x000000ff02157207 */ /* 0x000fe40005000000 */
[----:B-1----:R-:W-:Y:S02]  /*247e0*/  ISETP.GT.AND P0, PT, R4, 0x7f, PT ;  /* 0x0000007f0400780c */ /* 0x002fe40003f04270 */
[----:B---3--:R-:W-:-:S11]  /*247f0*/  LOP3.LUT R8, R3, 0xffff, RZ, 0xc0, !PT ;  /* 0x0000ffff03087812 */ /* 0x008fd600078ec0ff */
        /* <DEDUP_REMOVED lines=50> */
.L_x_1174:
[----:B------:R-:W-:Y:S05]  /*24b20*/  BSYNC B0 ;  /* 0x0000000000007941 */ /* 0x000fea0003800000 */
.L_x_1173:
[----:B------:R-:W-:-:S13]  /*24b30*/  ISETP.GT.AND P0, PT, R19, 0x1, PT ;  /* 0x000000011300780c */ /* 0x000fda0003f04270 */
[----:B------:R-:W-:Y:S05]  /*24b40*/  @P0 BRA `(.L_x_1159) ;  /* 0x000006b000000947 */ /* 0x000fea0003800000 */
[----:B-1----:R-:W2:Y:S04]  /*24b50*/  LDL.LU R2, [R1+0x44] ;  /* 0x0000440001027983 */ /* 0x002ea80000300800 */
[----:B------:R-:W3:Y:S01]  /*24b60*/  LDL R5, [R1+0x1c] ;  /* 0x00001c0001057983 */ /* 0x000ee20000100800 */
        /* <DEDUP_REMOVED lines=11> */
[----:B---3--:R-:W-:Y:S01]  /*24c20*/  IADD3 R4, R5, R11, RZ ;  /* 0x0000000b05047210 */ /* 0x008fe20007ffe0ff */
        /* <DEDUP_REMOVED lines=22> */
[----:B------:R-:W-:Y:S02]  /*24d90*/  IADD3 R0, R10, R11, RZ ;  /* 0x0000000b0a007210 */ /* 0x000fe40007ffe0ff */
[----:B------:R-:W-:-:S04]  /*24da0*/  IADD3 R4, R3, R4, RZ ;  /* 0x0000000403047210 */ /* 0x000fc80007ffe0ff */
[----:B------:R-:W-:Y:S01]  /*24db0*/  LEA.HI.X R5, R2, c[0x0][0x384], R4, 0x1, P0 ;  /* 0x0000e10002057a11 */ /* 0x000fe200000f0c04 */
[----:B------:R-:W-:Y:S05]  /*24dc0*/  BRA.DIV ~URZ, `(.L_x_1175) ;  /* 0x00005bb27f007947 */ /* 0x000fea000b800000 */
[----:B------:R1:W2:Y:S02]  /*24dd0*/  SHFL.IDX PT, R7, R5, RZ, 0x181f ;  /* 0x00181fff05077589 */ /* 0x0002a400000e0000 */
.L_x_1278:
[----:B------:R-:W-:Y:S05]  /*24de0*/  BRA.DIV ~URZ, `(.L_x_1176) ;  /* 0x00005c027f007947 */ /* 0x000fea000b800000 */
[----:B------:R3:W4:Y:S02]  /*24df0*/  SHFL.IDX PT, R2, R6, RZ, 0x181f ;  /* 0x00181fff06027589 */ /* 0x00072400000e0000 */
.L_x_1279:
        /* <DEDUP_REMOVED lines=8> */
.L_x_1280:
[----:B------:R-:W-:-:S04]  /*24e80*/  IADD3 R3, R0, 0x10, RZ ;  /* 0x0000001000037810 */ /* 0x000fc80007ffe0ff */
[----:B------:R-:W-:-:S13]  /*24e90*/  ISETP.GE.OR P0, PT, R3, R4, P2 ;  /* 0x000000040300720c */ /* 0x000fda0001706670 */
[----:B--2---:R-:W-:-:S04]  /*24ea0*/  @!P0 LEA R2, P1, R248, R2, 0x1 ;  /* 0x00000002f8028211 */ /* 0x004fc800078208ff */
[----:B-1----:R-:W-:-:S05]  /*24eb0*/  @!P0 LEA.HI.X R3, R248, R7, R249, 0x1, P1 ;  /* 0x00000007f8038211 */ /* 0x002fca00008f0cf9 */
[----:B------:R1:W-:Y:S01]  /*24ec0*/  @!P0 ST.E.128 [R2.64], RZ ;  /* 0x000000ff02008985 */ /* 0x0003e2000c101d08 */
[----:B------:R-:W-:Y:S05]  /*24ed0*/  BRA.DIV ~URZ, `(.L_x_1178) ;  /* 0x00005c527f007947 */ /* 0x000fea000b800000 */
[----:B------:R2:W1:Y:S02]  /*24ee0*/  SHFL.IDX PT, R7, R5, 0x2, 0x181f ;  /* 0x00581f0005077f89 */ /* 0x00046400000e0000 */
.L_x_1281:
[----:B------:R-:W-:Y:S05]  /*24ef0*/  BRA.DIV ~URZ, `(.L_x_1179) ;  /* 0x00005ca27f007947 */ /* 0x000fea000b800000 */
[----:B-1----:R1:W2:Y:S02]  /*24f00*/  SHFL.IDX PT, R2, R6, 0x2, 0x181f ;  /* 0x00581f0006027f89 */ /* 0x0022a400000e0000 */
.L_x_1282:
        /* <DEDUP_REMOVED lines=8> */
.L_x_1283:
[----:B------:R-:W-:-:S04]  /*24f90*/  IADD3 R3, R0, 0x30, RZ ;  /* 0x0000003000037810 */ /* 0x000fc80007ffe0ff */
[----:B------:R-:W-:-:S13]  /*24fa0*/  ISETP.GE.OR P0, PT, R3, R4, P2 ;  /* 0x000000040300720c */ /* 0x000fda0001706670 */
[----:B--2---:R-:W-:-:S04]  /*24fb0*/  @!P0 LEA R2, P1, R248, R2, 0x1 ;  /* 0x00000002f8028211 */ /* 0x004fc800078208ff */
[----:B------:R-:W-:-:S05]  /*24fc0*/  @!P0 LEA.HI.X R3, R248, R7, R249, 0x1, P1 ;  /* 0x00000007f8038211 */ /* 0x000fca00008f0cf9 */
[----:B------:R2:W-:Y:S01]  /*24fd0*/  @!P0 ST.E.128 [R2.64], RZ ;  /* 0x000000ff02008985 */ /* 0x0005e2000c101d08 */
[----:B------:R-:W-:Y:S05]  /*24fe0*/  BRA.DIV ~URZ, `(.L_x_1181) ;  /* 0x00005cf27f007947 */ /* 0x000fea000b800000 */
[----:B------:R1:W2:Y:S02]  /*24ff0*/  SHFL.IDX PT, R7, R5, 0x4, 0x181f ;  /* 0x00981f0005077f89 */ /* 0x0002a400000e0000 */
.L_x_1284:
[----:B------:R-:W-:Y:S05]  /*25000*/  BRA.DIV ~URZ, `(.L_x_1182) ;  /* 0x00005d427f007947 */ /* 0x000fea000b800000 */
[----:B--2---:R2:W1:Y:S02]  /*25010*/  SHFL.IDX PT, R2, R6, 0x4, 0x181f ;  /* 0x00981f0006027f89 */ /* 0x00446400000e0000 */
.L_x_1285:
        /* <DEDUP_REMOVED lines=8> */
.L_x_1286:
[----:B------:R-:W-:-:S04]  /*250a0*/  IADD3 R3, R0, 0x50, RZ ;  /* 0x0000005000037810 */ /* 0x000fc80007ffe0ff */
[----:B------:R-:W-:-:S13]  /*250b0*/  ISETP.GE.OR P0, PT, R3, R4, P2 ;  /* 0x000000040300720c */ /* 0x000fda0001706670 */
[----:B---3--:R-:W-:-:S04]  /*250c0*/  @!P0 LEA R2, P1, R248, R2, 0x1 ;  /* 0x00000002f8028211 */ /* 0x008fc800078208ff */
[----:B--2---:R-:W-:-:S05]  /*250d0*/  @!P0 LEA.HI.X R3, R248, R7, R249, 0x1, P1 ;  /* 0x00000007f8038211 */ /* 0x004fca00008f0cf9 */
[----:B------:R2:W-:Y:S01]  /*250e0*/  @!P0 ST.E.128 [R2.64], RZ ;  /* 0x000000ff02008985 */ /* 0x0005e2000c101d08 */
[----:B------:R-:W-:Y:S05]  /*250f0*/  BRA.DIV ~URZ, `(.L_x_1184) ;  /* 0x00005d927f007947 */ /* 0x000fea000b800000 */
[----:B------:R3:W1:Y:S02]  /*25100*/  SHFL.IDX PT, R7, R5, 0x6, 0x181f ;  /* 0x00d81f0005077f89 */ /* 0x00066400000e0000 */
.L_x_1287:
[----:B------:R-:W-:Y:S05]  /*25110*/  BRA.DIV ~URZ, `(.L_x_1185) ;  /* 0x00005de27f007947 */ /* 0x000fea000b800000 */
[----:B--2---:R2:W3:Y:S02]  /*25120*/  SHFL.IDX PT, R2, R6, 0x6, 0x181f ;  /* 0x00d81f0006027f89 */ /* 0x0044e400000e0000 */
.L_x_1288:
        /* <DEDUP_REMOVED lines=8> */
.L_x_1289:
[----:B------:R-:W-:-:S04]  /*251b0*/  IADD3 R0, R0, 0x70, RZ ;  /* 0x0000007000007810 */ /* 0x000fc80007ffe0ff */
[----:B------:R-:W-:-:S13]  /*251c0*/  ISETP.GE.OR P0, PT, R0, R4, P2 ;  /* 0x000000040000720c */ /* 0x000fda0001706670 */
[----:B----4-:R-:W-:-:S04]  /*251d0*/  @!P0 LEA R2, P1, R248, R2, 0x1 ;  /* 0x00000002f8028211 */ /* 0x010fc800078208ff */
[----:B---3--:R-:W-:-:S05]  /*251e0*/  @!P0 LEA.HI.X R3, R248, R5, R249, 0x1, P1 ;  /* 0x00000005f8038211 */ /* 0x008fca00008f0cf9 */
[----:B------:R3:W-:Y:S04]  /*251f0*/  @!P0 ST.E.128 [R2.64], RZ ;  /* 0x000000ff02008985 */ /* 0x0007e8000c101d08 */
.L_x_1159:
[----:B------:R-:W-:Y:S05]  /*25200*/  BSYNC B1 ;  /* 0x0000000000017941 */ /* 0x000fea0003800000 */
.L_x_1143:
        /* <DEDUP_REMOVED lines=15> */
.L_x_1290:
[----:B------:R-:W-:Y:S05]  /*25300*/  BRA.DIV ~URZ, `(.L_x_1189) ;  /* 0x00005da27f007947 */ /* 0x000fea000b800000 */
[----:B------:R3:W4:Y:S02]  /*25310*/  SHFL.IDX PT, R8, R68, 0x1, 0x1f ;  /* 0x00201f0044087f89 */ /* 0x00072400000e0000 */
.L_x_1291:
[----:B------:R-:W5:Y:S01]  /*25320*/  LDL R0, [R1+0x5c] ;  /* 0x00005c0001007983 */ /* 0x000f620000100800 */
[----:B------:R-:W-:Y:S02]  /*25330*/  IMAD.MOV.U32 R6, RZ, RZ, RZ ;  /* 0x000000ffff067224 */ /* 0x000fe400078e00ff */
[----:B-----5:R-:W-:-:S05]  /*25340*/  IMAD.IADD R0, R0, 0x1, R12 ;  /* 0x0000000100007824 */ /* 0x020fca00078e020c */
[----:B------:R-:W-:-:S13]  /*25350*/  ISETP.GE.OR P0, PT, R0, c[0x0][0x53c], !P6 ;  /* 0x00014f0000007a0c */ /* 0x000fda0007706670 */
[----:B------:R-:W-:Y:S01]  /*25360*/  @!P0 MOV R2, 0x4 ;  /* 0x0000000400028802 */ /* 0x000fe20000000f00 */
[----:B------:R-:W-:-:S04]  /*25370*/  @!P0 IMAD.MOV.U32 R4, RZ, RZ, 0x4 ;  /* 0x00000004ff048424 */ /* 0x000fc800078e00ff */
        /* <DEDUP_REMOVED lines=13> */
.L_x_1292:
        /* <DEDUP_REMOVED lines=16> */
.L_x_1293:
[----:B---3--:R-:W-:Y:S01]  /*25550*/  IMAD R0, R0, c[0x0][0x538], RZ ;  /* 0x00014e0000007a24 */ /* 0x008fe200078e02ff */
[----:B------:R-:W-:Y:S04]  /*25560*/  BSSY B1, `(.L_x_1192) ;  /* 0x00000ce000017945 */ /* 0x000fe80003800000 */
[----:B----4-:R-:W-:-:S04]  /*25570*/  IADD3 R8, R0, R8, RZ ;  /* 0x0000000800087210 */ /* 0x010fc80007ffe0ff */
[----:B--2---:R-:W-:-:S13]  /*25580*/  ISETP.GT.AND P0, PT, R8, R9, PT ;  /* 0x000000090800720c */ /* 0x004fda0003f04270 */
[----:B------:R-:W-:Y:S05]  /*25590*/  @P0 BRA `(.L_x_1193) ;  /* 0x0000025000000947 */ /* 0x000fea0003800000 */
.L_x_1197:
        /* <DEDUP_REMOVED lines=8> */
[----:B-1----:R-:W-:Y:S02]  /*25620*/  @!P0 MOV R4, 0x4 ;  /* 0x0000000400048802 */ /* 0x002fe40000000f00 */
        /* <DEDUP_REMOVED lines=8> */
.L_x_1294:
        /* <DEDUP_REMOVED lines=16> */
.L_x_1295:
[----:B--2---:R-:W-:-:S05]  /*257b0*/  IMAD R0, R0, c[0x0][0x538], RZ ;  /* 0x00014e0000007a24 */ /* 0x004fca00078e02ff */
[----:B------:R-:W-:-:S04]  /*257c0*/  IADD3 R8, R0, R8, RZ ;  /* 0x0000000800087210 */ /* 0x000fc80007ffe0ff */
[----:B------:R-:W-:-:S13]  /*257d0*/  ISETP.GT.AND P0, PT, R8, R9, PT ;  /* 0x000000090800720c */ /* 0x000fda0003f04270 */
[----:B-1----:R-:W-:Y:S05]  /*257e0*/  @!P0 BRA `(.L_x_1197) ;  /* 0xfffffdb000008947 */ /* 0x002fea000383ffff */
.L_x_1193:
[----:B------:R-:W-:-:S05]  /*257f0*/  IADD3 R8, -R0, R8, RZ ;  /* 0x0000000800087210 */ /* 0x000fca0007ffe1ff */
[----:B------:R-:W-:-:S05]  /*25800*/  IMAD R0, R4, c[0x0][0x538], R8 ;  /* 0x00014e0004007a24 */ /* 0x000fca00078e0208 */
[----:B------:R-:W-:Y:S01]  /*25810*/  ISETP.GT.AND P0, PT, R0, R9, PT ;  /* 0x000000090000720c */ /* 0x000fe20003f04270 */
[----:B------:R-:W-:-:S12]  /*25820*/  BRA.DIV ~URZ, `(.L_x_1198) ;  /* 0x00005ce27f007947 */ /* 0x000fd8000b800000 */
[----:B------:R-:W-:-:S03]  /*25830*/  VOTE.ANY R5, PT, !P0 ;  /* 0x0000000000057806 */ /* 0x000fc600040e0100 */
.L_x_1296:
[----:B------:R-:W2:Y:S01]  /*25840*/  LDL.LU R2, [R1+0x5c] ;  /* 0x00005c0001027983 */ /* 0x000ea20000300800 */
[----:B------:R-:W2:Y:S02]  /*25850*/  POPC R0, R5 ;  /* 0x0000000500007309 */ /* 0x000ea40000000000 */
[----:B--2---:R-:W-:-:S05]  /*25860*/  IADD3 R2, R0, R2, RZ ;  /* 0x0000000200027210 */ /* 0x004fca0007ffe0ff */
[----:B------:R2:W-:Y:S01]  /*25870*/  STL [R1+0x5c], R2 ;  /* 0x00005c0201007387 */ /* 0x0005e20000100800 */
[----:B------:R-:W-:Y:S05]  /*25880*/  BRA.DIV ~URZ, `(.L_x_1199) ;  /* 0x00005cd27f007947 */ /* 0x000fea000b800000 */
[----:B------:R3:W4:Y:S04]  /*25890*/  SHFL.IDX PT, R6, R6, R0, 0x1f ;  /* 0x00001f0006067589 */ /* 0x00072800000e0000 */
[----:B------:R3:W1:Y:S02]  /*258a0*/  SHFL.IDX PT, R7, R7, R0, 0x1f ;  /* 0x00001f0007077589 */ /* 0x00066400000e0000 */
.L_x_1297:
[----:B------:R-:W-:Y:S01]  /*258b0*/  ISETP.NE.AND P0, PT, R5, RZ, PT ;  /* 0x000000ff0500720c */ /* 0x000fe20003f05270 */
[----:B------:R-:W-:-:S12]  /*258c0*/  BSSY B0, `(.L_x_1200) ;  /* 0x0000005000007945 */ /* 0x000fd80003800000 */
[----:B------:R-:W-:Y:S05]  /*258d0*/  @!P0 BRA `(.L_x_1201) ;  /* 0x0000003000008947 */ /* 0x000fea0003800000 */
[----:B---3--:R-:W-:Y:S01]  /*258e0*/  IADD3 R0, R0, -0x1, RZ ;  /* 0xffffffff00007810 */ /* 0x008fe20007ffe0ff */
[----:B------:R-:W-:Y:S05]  /*258f0*/  BRA.DIV ~URZ, `(.L_x_1202) ;  /* 0x00005d327f007947 */ /* 0x000fea000b800000 */
[----:B------:R3:W2:Y:S02]  /*25900*/  SHFL.IDX PT, R10, R4, R0, 0x1f ;  /* 0x00001f00040a7589 */ /* 0x0006a400000e0000 */
.L_x_1201:
[----:B------:R-:W-:Y:S05]  /*25910*/  BSYNC B0 ;  /* 0x0000000000007941 */ /* 0x000fea0003800000 */
.L_x_1200:
        /* <DEDUP_REMOVED lines=68> */
.L_x_1204:
        /* <DEDUP_REMOVED lines=68> */
.L_x_1205:
[----:B------:R-:W-:Y:S05]  /*261a0*/  BSYNC B0 ;  /* 0x0000000000007941 */ /* 0x000fea0003800000 */
.L_x_1203:
[----:B------:R-:W-:-:S04]  /*261b0*/  LOP3.LUT R2, RZ, R2, RZ, 0x33, !PT ;  /* 0x00000002ff027212 */ /* 0x000fc800078e33ff */
[----:B-1----:R-:W-:-:S05]  /*261c0*/  IADD3 R0, R2, R6, RZ ;  /* 0x0000000602007210 */ /* 0x002fca0007ffe0ff */
[----:B------:R1:W-:Y:S01]  /*261d0*/  STL [R1+0x54], R0 ;  /* 0x0000540001007387 */ /* 0x0003e20000100800 */
[----:B------:R-:W-:Y:S05]  /*261e0*/  BRA `(.L_x_1206) ;  /* 0x0000005000007947 */ /* 0x000fea0003800000 */
.L_x_1194:
[----:B------:R-:W-:Y:S01]  /*261f0*/  MOV R0, c[0x0][0x53c] ;  /* 0x00014f0000007a02 */ /* 0x000fe20000000f00 */
[----:B------:R2:W-:Y:S04]  /*26200*/  STL [R1+0x50], R9 ;  /* 0x0000500901007387 */ /* 0x0005e80000100800 */
[----:B------:R2:W-:Y:S04]  /*26210*/  STL [R1+0x54], RZ ;  /* 0x000054ff01007387 */ /* 0x0005e80000100800 */
[----:B------:R2:W-:Y:S04]  /*26220*/  STL [R1+0x58], RZ ;  /* 0x000058ff01007387 */ /* 0x0005e80000100800 */
[----:B------:R2:W-:Y:S02]  /*26230*/  STL [R1+0x5c], R0 ;  /* 0x00005c0001007387 */ /* 0x0005e40000100800 */
.L_x_1206:
[----:B------:R-:W-:Y:S05]  /*26240*/  BSYNC B1 ;  /* 0x0000000000017941 */ /* 0x000fea0003800000 */
.L_x_1192:
        /* <DEDUP_REMOVED lines=9> */
.L_x_1187:
[----:B--2---:R-:W2:Y:S02]  /*262e0*/  LDL R0, [R1+0x5c] ;  /* 0x00005c0001007983 */ /* 0x004ea40000100800 */
[----:B--2---:R-:W-:-:S13]  /*262f0*/  ISETP.GE.AND P0, PT, R0, c[0x0][0x53c], PT ;  /* 0x00014f0000007a0c */ /* 0x004fda0003f06270 */
[----:B-1--4-:R-:W-:Y:S01]  /*26300*/  @P0 CALL.REL.NOINC `(.L_x_1207) ;  /* 0x0000001000000944 */ /* 0x012fe20003c00000 */
[----:B------:R-:W-:Y:S05]  /*26310*/  BRA `(.L_x_1208) ;  /* 0xfffdbc5000007947 */ /* 0x000fea000383ffff */
.L_x_1207:
[----:B------:R-:W-:Y:S05]  /*26320*/  EXIT ;  /* 0x000000000000794d */ /* 0x000fea0003800000 */
.L_x_898:
[----:B------:R-:W-:Y:S01]  /*26330*/  IMAD.MOV.U32 R0, RZ, RZ, R5 ;  /* 0x000000ffff007224 */ /* 0x000fe200078e0005 */
[----:B------:R-:W-:Y:S02]  /*26340*/  MOV R2, 0x1 ;  /* 0x0000000100027802 */ /* 0x000fe40000000f00 */
[----:B------:R-:W-:Y:S02]  /*26350*/  MOV R3, 0x26370 ;  /* 0x0002637000037802 */ /* 0x000fe40000000f00 */
[----:B------:R-:W-:Y:S05]  /*26360*/  CALL.REL.NOINC `($__internal_14_$__cuda_sm70_shflsync_up_p) ;  /* 0x000053f000007944 */ /* 0x000fea0003c00000 */
[----:B------:R-:W-:Y:S01]  /*26370*/  MOV R0, R4 ;  /* 0x0000000400007202 */ /* 0x000fe20000000f00 */
[----:B------:R-:W-:Y:S05]  /*26380*/  BRA `(.L_x_1209) ;  /* 0xfffda0d000007947 */ /* 0x000fea000383ffff */
.L_x_899:
[----:B------:R-:W-:Y:S01]  /*26390*/  IMAD.MOV.U32 R0, RZ, RZ, R5 ;  /* 0x000000ffff007224 */ /* 0x000fe200078e0005 */
[----:B------:R-:W-:Y:S02]  /*263a0*/  MOV R2, 0x2 ;  /* 0x0000000200027802 */ /* 0x000fe40000000f00 */
[----:B------:R-:W-:Y:S02]  /*263b0*/  MOV R3, 0x263d0 ;  /* 0x000263d000037802 */ /* 0x000fe40000000f00 */
[----:B------:R-:W-:Y:S05]  /*263c0*/  CALL.REL.NOINC `($__internal_14_$__cuda_sm70_shflsync_up_p) ;  /* 0x0000539000007944 */ /* 0x000fea0003c00000 */
[----:B------:R-:W-:Y:S01]  /*263d0*/  SEL R0, R4, RZ, P4 ;  /* 0x000000ff04007207 */ /* 0x000fe20002000000 */
[----:B------:R-:W-:Y:S01]  /*263e0*/  IMAD.MOV.U32 R2, RZ, RZ, 0x4 ;  /* 0x00000004ff027424 */ /* 0x000fe200078e00ff */
[----:B------:R-:W-:-:S03]  /*263f0*/  MOV R3, 0x26420 ;  /* 0x0002642000037802 */ /* 0x000fc60000000f00 */
[----:B------:R-:W-:Y:S02]  /*26400*/  IMAD.IADD R0, R5, 0x1, R0 ;  /* 0x0000000105007824 */ /* 0x000fe400078e0200 */
        /* <DEDUP_REMOVED lines=13> */
[----:B------:R-:W-:Y:S02]  /*264e0*/  MOV R218, 0x1f ;  /* 0x0000001f00da7802 */ /* 0x000fe40000000f00 */
[----:B------:R-:W-:Y:S01]  /*264f0*/  MOV R3, 0x26530 ;  /* 0x0002653000037802 */ /* 0x000fe20000000f00 */
[----:B------:R-:W-:-:S04]  /*26500*/  IMAD.IADD R4, R0, 0x1, R4 ;  /* 0x0000000100047824 */ /* 0x000fc800078e0204 */
[----:B------:R-:W-:Y:S02]  /*26510*/  IMAD.MOV.U32 R217, RZ, RZ, R4 ;  /* 0x000000ffffd97224 */ /* 0x000fe400078e0004 */
[----:B------:R-:W-:Y:S05]  /*26520*/  CALL.REL.NOINC `($__internal_13_$__cuda_sm70_shflsync_idx_p) ;  /* 0x000051d000007944 */ /* 0x000fea0003c00000 */
[----:B------:R-:W-:Y:S01]  /*26530*/  MOV R0, R218 ;  /* 0x000000da00007202 */ /* 0x000fe20000000f00 */
[----:B------:R-:W-:Y:S05]  /*26540*/  BRA `(.L_x_1210) ;  /* 0xfffda01000007947 */ /* 0x000fea000383ffff */
.L_x_901:
[----:B------:R-:W-:Y:S02]  /*26550*/  SEL R0, RZ, 0x1, P0 ;  /* 0x00000001ff007807 */ /* 0x000fe40000000000 */
[----:B------:R-:W-:Y:S02]  /*26560*/  MOV R2, 0x26580 ;  /* 0x0002658000027802 */ /* 0x000fe40000000f00 */
[----:B------:R-:W-:Y:S05]  /*26570*/  CALL.REL.NOINC `($__internal_15_$__cuda_sm70_votesync_ballot) ;  /* 0x0000525000007944 */ /* 0x000fea0003c00000 */
[----:B------:R-:W-:Y:S01]  /*26580*/  MOV R7, R0 ;  /* 0x0000000000077202 */ /* 0x000fe20000000f00 */
[----:B------:R-:W-:Y:S05]  /*26590*/  BRA `(.L_x_1211) ;  /* 0xfffda05000007947 */ /* 0x000fea000383ffff */
.L_x_902:
[----:B------:R-:W-:Y:S01]  /*265a0*/  IMAD.MOV.U32 R217, RZ, RZ, R9 ;  /* 0x000000ffffd97224 */ /* 0x000fe200078e0009 */
[----:B-1----:R-:W-:Y:S01]  /*265b0*/  MOV R2, R0 ;  /* 0x0000000000027202 */ /* 0x002fe20000000f00 */
[----:B------:R-:W-:Y:S01]  /*265c0*/  IMAD.MOV.U32 R218, RZ, RZ, 0x1f ;  /* 0x0000001fffda7424 */ /* 0x000fe200078e00ff */
[----:B------:R-:W-:Y:S02]  /*265d0*/  MOV R3, 0x265f0 ;  /* 0x000265f000037802 */ /* 0x000fe40000000f00 */
[----:B------:R-:W-:Y:S05]  /*265e0*/  CALL.REL.NOINC `($__internal_13_$__cuda_sm70_shflsync_idx_p) ;  /* 0x0000511000007944 */ /* 0x000fea0003c00000 */
[----:B------:R-:W-:Y:S01]  /*265f0*/  IMAD.MOV.U32 R12, RZ, RZ, R218 ;  /* 0x000000ffff0c7224 */ /* 0x000fe200078e00da */
[----:B------:R-:W-:Y:S01]  /*26600*/  MOV R217, R8 ;  /* 0x0000000800d97202 */ /* 0x000fe20000000f00 */
[----:B------:R-:W-:Y:S01]  /*26610*/  IMAD.MOV.U32 R5, RZ, RZ, RZ ;  /* 0x000000ffff057224 */ /* 0x000fe200078e00ff */
[----:B------:R-:W-:Y:S01]  /*26620*/  MOV R2, R0 ;  /* 0x0000000000027202 */ /* 0x000fe20000000f00 */
[----:B------:R-:W-:Y:S01]  /*26630*/  IMAD.MOV.U32 R218, RZ, RZ, 0x1f ;  /* 0x0000001fffda7424 */ /* 0x000fe200078e00ff */
[----:B------:R-:W-:-:S02]  /*26640*/  MOV R3, 0x26660 ;  /* 0x0002666000037802 */ /* 0x000fc40000000f00 */
[----:B------:R-:W-:Y:S05]  /*26650*/  CALL.REL.NOINC `($__internal_13_$__cuda_sm70_shflsync_idx_p) ;  /* 0x000050a000007944 */ /* 0x000fea0003c00000 */
[----:B------:R-:W-:Y:S01]  /*26660*/  MOV R9, R218 ;  /* 0x000000da00097202 */ /* 0x000fe20000000f00 */
[----:B------:R-:W-:Y:S05]  /*26670*/  BRA `(.L_x_1212) ;  /* 0xfffd9fe000007947 */ /* 0x000fea000383ffff */
.L_x_905:
[----:B------:R-:W-:Y:S01]  /*26680*/  IMAD.MOV.U32 R217, RZ, RZ, R4 ;  /* 0x000000ffffd97224 */ /* 0x000fe200078e0004 */
[----:B-1----:R-:W-:Y:S01]  /*26690*/  MOV R2, R0 ;  /* 0x0000000000027202 */ /* 0x002fe20000000f00 */
[----:B------:R-:W-:Y:S01]  /*266a0*/  IMAD.MOV.U32 R218, RZ, RZ, 0x1f ;  /* 0x0000001fffda7424 */ /* 0x000fe200078e00ff */
[----:B------:R-:W-:-:S02]  /*266b0*/  MOV R3, 0x266d0 ;  /* 0x000266d000037802 */ /* 0x000fc40000000f00 */
[----:B---34-:R-:W-:Y:S05]  /*266c0*/  CALL.REL.NOINC `($__internal_13_$__cuda_sm70_shflsync_idx_p) ;  /* 0x0000503000007944 */ /* 0x018fea0003c00000 */
[----:B------:R-:W-:Y:S01]  /*266d0*/  MOV R5, R218 ;  /* 0x000000da00057202 */ /* 0x000fe20000000f00 */
[----:B------:R-:W-:Y:S05]  /*266e0*/  BRA `(.L_x_904) ;  /* 0xfffd9fd000007947 */ /* 0x000fea000383ffff */
.L_x_970:
[----:B------:R-:W-:Y:S01]  /*266f0*/  IMAD.MOV.U32 R217, RZ, RZ, R5 ;  /* 0x000000ffffd97224 */ /* 0x000fe200078e0005 */
[----:B------:R-:W-:Y:S01]  /*26700*/  MOV R2, RZ ;  /* 0x000000ff00027202 */ /* 0x000fe20000000f00 */
[----:B------:R-:W-:Y:S01]  /*26710*/  IMAD.MOV.U32 R218, RZ, RZ, 0x181f ;  /* 0x0000181fffda7424 */ /* 0x000fe200078e00ff */
[----:B------:R-:W-:-:S02]  /*26720*/  MOV R3, 0x26740 ;  /* 0x0002674000037802 */ /* 0x000fc40000000f00 */
[----:B-----5:R-:W-:Y:S05]  /*26730*/  CALL.REL.NOINC `($__internal_13_$__cuda_sm70_shflsync_idx_p) ;  /* 0x00004fc000007944 */ /* 0x020fea0003c00000 */
[----:B------:R-:W-:Y:S01]  /*26740*/  MOV R7, R218 ;  /* 0x000000da00077202 */ /* 0x000fe20000000f00 */
[----:B------:R-:W-:Y:S05]  /*26750*/  BRA `(.L_x_1213) ;  /* 0xfffe291000007947 */ /* 0x000fea000383ffff */
.L_x_971:
[----:B------:R-:W-:Y:S01]  /*26760*/  IMAD.MOV.U32 R217, RZ, RZ, R6 ;  /* 0x000000ffffd97224 */ /* 0x000fe200078e0006 */
[----:B------:R-:W-:Y:S01]  /*26770*/  MOV R2, RZ ;  /* 0x000000ff00027202 */ /* 0x000fe20000000f00 */
[----:B------:R-:W-:Y:S01]  /*26780*/  IMAD.MOV.U32 R218, RZ, RZ, 0x181f ;  /* 0x0000181fffda7424 */ /* 0x000fe200078e00ff */
[----:B------:R-:W-:-:S02]  /*26790*/  MOV R3, 0x267b0 ;  /* 0x000267b000037802 */ /* 0x000fc40000000f00 */
[----:B-12--5:R-:W-:Y:S05]  /*267a0*/  CALL.REL.NOINC `($__internal_13_$__cuda_sm70_shflsync_idx_p) ;  /* 0x00004f5000007944 */ /* 0x026fea0003c00000 */
[----:B------:R-:W-:Y:S01]  /*267b0*/  MOV R2, R218 ;  /* 0x000000da00027202 */ /* 0x000fe20000000f00 */
[----:B------:R-:W-:Y:S05]  /*267c0*/  BRA `(.L_x_1214) ;  /* 0xfffe28c000007947 */ /* 0x000fea000383ffff */
.L_x_974:
[----:B------:R-:W-:Y:S01]  /*267d0*/  IMAD.MOV.U32 R217, RZ, RZ, R5 ;  /* 0x000000ffffd97224 */ /* 0x000fe200078e0005 */
[----:B--2-4-:R-:W-:Y:S01]  /*267e0*/  MOV R2, 0x1 ;  /* 0x0000000100027802 */ /* 0x014fe20000000f00 */
[----:B------:R-:W-:Y:S01]  /*267f0*/  IMAD.MOV.U32 R218, RZ, RZ, 0x181f ;  /* 0x0000181fffda7424 */ /* 0x000fe200078e00ff */
[----:B------:R-:W-:-:S02]  /*26800*/  MOV R3, 0x26820 ;  /* 0x0002682000037802 */ /* 0x000fc40000000f00 */
[----:B-1-3-5:R-:W-:Y:S05]  /*26810*/  CALL.REL.NOINC `($__internal_13_$__cuda_sm70_shflsync_idx_p) ;  /* 0x00004ee000007944 */ /* 0x02afea0003c00000 */
[----:B------:R-:W-:Y:S01]  /*26820*/  IMAD.MOV.U32 R7, RZ, RZ, R218 ;  /* 0x000000ffff077224 */ /* 0x000fe200078e00da */
[----:B------:R-:W-:Y:S01]  /*26830*/  MOV R2, 0x1 ;  /* 0x0000000100027802 */ /* 0x000fe20000000f00 */
[----:B------:R-:W-:Y:S01]  /*26840*/  IMAD.MOV.U32 R217, RZ, RZ, R6 ;  /* 0x000000ffffd97224 */ /* 0x000fe200078e0006 */
[----:B------:R-:W-:-:S02]  /*26850*/  MOV R218, 0x181f ;  /* 0x0000181f00da7802 */ /* 0x000fc40000000f00 */
[----:B------:R-:W-:Y:S02]  /*26860*/  MOV R3, 0x26880 ;  /* 0x0002688000037802 */ /* 0x000fe40000000f00 */
[----:B------:R-:W-:Y:S05]  /*26870*/  CALL.REL.NOINC `($__internal_13_$__cuda_sm70_shflsync_idx_p) ;  /* 0x00004e8000007944 */ /* 0x000fea0003c00000 */
[----:B------:R-:W-:Y:S01]  /*26880*/  MOV R2, R218 ;  /* 0x000000da00027202 */ /* 0x000fe20000000f00 */
[----:B------:R-:W-:Y:S05]  /*26890*/  BRA `(.L_x_1215) ;  /* 0xfffe28d000007947 */ /* 0x000fea000383ffff */
.L_x_977:
[----:B------:R-:W-:Y:S01]  /*268a0*/  IMAD.MOV.U32 R217, RZ, RZ, R5 ;  /* 0x000000ffffd97224 */ /* 0x000fe200078e0005 */
[----:B-1--4-:R-:W-:Y:S01]  /*268b0*/  MOV R2, 0x2 ;  /* 0x0000000200027802 */ /* 0x012fe20000000f00 */
[----:B------:R-:W-:Y:S01]  /*268c0*/  IMAD.MOV.U32 R218, RZ, RZ, 0x181f ;  /* 0x0000181fffda7424 */ /* 0x000fe200078e00ff */
[----:B------:R-:W-:Y:S02]  /*268d0*/  MOV R3, 0x268f0 ;  /* 0x000268f000037802 */ /* 0x000fe40000000f00 */
[----:B--23-5:R-:W-:Y:S05]  /*268e0*/  CALL.REL.NOINC `($__internal_13_$__cuda_sm70_shflsync_idx_p) ;  /* 0x00004e1000007944 */ /* 0x02cfea0003c00000 */
[----:B------:R-:W-:Y:S01]  /*268f0*/  MOV R7, R218 ;  /* 0x000000da00077202 */ /* 0x000fe20000000f00 */
[----:B------:R-:W-:Y:S05]  /*26900*/  BRA `(.L_x_1216) ;  /* 0xfffe293000007947 */ /* 0x000fea000383ffff */
.L_x_978:
[----:B------:R-:W-:Y:S01]  /*26910*/  IMAD.MOV.U32 R217, RZ, RZ, R6 ;  /* 0x000000ffffd97224 */ /* 0x000fe200078e0006 */
[----:B----4-:R-:W-:Y:S01]  /*26920*/  MOV R2, 0x2 ;  /* 0x0000000200027802 */ /* 0x010fe20000000f00 */
[----:B------:R-:W-:Y:S01]  /*26930*/  IMAD.MOV.U32 R218, RZ, RZ, 0x181f ;  /* 0x0000181fffda7424 */ /* 0x000fe200078e00ff */
[----:B------:R-:W-:Y:S02]  /*26940*/  MOV R3, 0x26960 ;  /* 0x0002696000037802 */ /* 0x000fe40000000f00 */
[----:B-123-5:R-:W-:Y:S05]  /*26950*/  CALL.REL.NOINC `($__internal_13_$__cuda_sm70_shflsync_idx_p) ;  /* 0x00004da000007944 */ /* 0x02efea0003c00000 */
[----:B------:R-:W-:Y:S01]  /*26960*/  MOV R2, R218 ;  /* 0x000000da00027202 */ /* 0x000fe20000000f00 */
[----:B------:R-:W-:Y:S05]  /*26970*/  BRA `(.L_x_1217) ;  /* 0xfffe28e000007947 */ /* 0x000fea000383ffff */
.L_x_981:
[----:B------:R-:W-:Y:S01]  /*26980*/  IMAD.MOV.U32 R217, RZ, RZ, R5 ;  /* 0x000000ffffd97224 */ /* 0x000fe200078e0005 */
[----:B-1----:R-:W-:Y:S01]  /*26990*/  MOV R2, 0x3 ;  /* 0x0000000300027802 */ /* 0x002fe20000000f00 */
[----:B------:R-:W-:Y:S01]  /*269a0*/  IMAD.MOV.U32 R218, RZ, RZ, 0x181f ;  /* 0x0000181fffda7424 */ /* 0x000fe200078e00ff */
[----:B------:R-:W-:-:S02]  /*269b0*/  MOV R3, 0x269d0 ;  /* 0x000269d000037802 */ /* 0x000fc40000000f00 */
[----:B--2345:R-:W-:Y:S05]  /*269c0*/  CALL.REL.NOINC `($__internal_13_$__cuda_sm70_shflsync_idx_p) ;  /* 0x00004d3000007944 */ /* 0x03cfea0003c00000 */
        /* <DEDUP_REMOVED lines=8> */
.L_x_984:
[----:B------:R-:W-:Y:S01]  /*26a50*/  IMAD.MOV.U32 R217, RZ, RZ, R5 ;  /* 0x000000ffffd97224 */ /* 0x000fe200078e0005 */
[----:B-1----:R-:W-:Y:S01]  /*26a60*/  MOV R2, 0x4 ;  /* 0x0000000400027802 */ /* 0x002fe20000000f00 */
[----:B------:R-:W-:Y:S01]  /*26a70*/  IMAD.MOV.U32 R218, RZ, RZ, 0x181f ;  /* 0x0000181fffda7424 */ /* 0x000fe200078e00ff */
[----:B------:R-:W-:Y:S02]  /*26a80*/  MOV R3, 0x26aa0 ;  /* 0x00026aa000037802 */ /* 0x000fe40000000f00 */
[----:B--2345:R-:W-:Y:S05]  /*26a90*/  CALL.REL.NOINC `($__internal_13_$__cuda_sm70_shflsync_idx_p) ;  /* 0x00004c6000007944 */ /* 0x03cfea0003c00000 */
[----:B------:R-:W-:Y:S01]  /*26aa0*/  MOV R7, R218 ;  /* 0x000000da00077202 */ /* 0x000fe20000000f00 */
[----:B------:R-:W-:Y:S05]  /*26ab0*/  BRA `(.L_x_1219) ;  /* 0xfffe295000007947 */ /* 0x000fea000383ffff */
.L_x_985:
[----:B------:R-:W-:Y:S01]  /*26ac0*/  IMAD.MOV.U32 R217, RZ, RZ, R6 ;  /* 0x000000ffffd97224 */ /* 0x000fe200078e0006 */
[----:B-1----:R-:W-:Y:S01]  /*26ad0*/  MOV R2, 0x4 ;  /* 0x0000000400027802 */ /* 0x002fe20000000f00 */
[----:B------:R-:W-:Y:S01]  /*26ae0*/  IMAD.MOV.U32 R218, RZ, RZ, 0x181f ;  /* 0x0000181fffda7424 */ /* 0x000fe200078e00ff */
[----:B------:R-:W-:Y:S02]  /*26af0*/  MOV R3, 0x26b10 ;  /* 0x00026b1000037802 */ /* 0x000fe40000000f00 */
[----:B--2345:R-:W-:Y:S05]  /*26b00*/  CALL.REL.NOINC `($__internal_13_$__cuda_sm70_shflsync_idx_p) ;  /* 0x00004bf000007944 */ /* 0x03cfea0003c00000 */
[----:B------:R-:W-:Y:S01]  /*26b10*/  MOV R2, R218 ;  /* 0x000000da00027202 */ /* 0x000fe20000000f00 */
[----:B------:R-:W-:Y:S05]  /*26b20*/  BRA `(.L_x_1220) ;  /* 0xfffe290000007947 */ /* 0x000fea000383ffff */
.L_x_988:
[----:B------:R-:W-:Y:S01]  /*26b30*/  IMAD.MOV.U32 R217, RZ, RZ, R5 ;  /* 0x000000ffffd97224 */ /* 0x000fe200078e0005 */
[----:B--23--:R-:W-:Y:S01]  /*26b40*/  MOV R2, 0x5 ;  /* 0x0000000500027802 */ /* 0x00cfe20000000f00 */
[----:B------:R-:W-:Y:S01]  /*26b50*/  IMAD.MOV.U32 R218, RZ, RZ, 0x181f ;  /* 0x0000181fffda7424 */ /* 0x000fe200078e00ff */
[----:B------:R-:W-:-:S02]  /*26b60*/  MOV R3, 0x26b80 ;  /* 0x00026b8000037802 */ /* 0x000fc40000000f00 */
[----:B-1--45:R-:W-:Y:S05]  /*26b70*/  CALL.REL.NOINC `($__internal_13_$__cuda_sm70_shflsync_idx_p) ;  /* 0x00004b8000007944 */ /* 0x032fea0003c00000 */
        /* <DEDUP_REMOVED lines=8> */
.L_x_991:
[----:B------:R-:W-:Y:S01]  /*26c00*/  IMAD.MOV.U32 R217, RZ, RZ, R5 ;  /* 0x000000ffffd97224 */ /* 0x000fe200078e0005 */
[----:B-1-3--:R-:W-:Y:S01]  /*26c10*/  MOV R2, 0x6 ;  /* 0x0000000600027802 */ /* 0x00afe20000000f00 */
[----:B------:R-:W-:Y:S01]  /*26c20*/  IMAD.MOV.U32 R218, RZ, RZ, 0x181f ;  /* 0x0000181fffda7424 */ /* 0x000fe200078e00ff */
[----:B------:R-:W-:Y:S02]  /*26c30*/  MOV R3, 0x26c50 ;  /* 0x00026c5000037802 */ /* 0x000fe40000000f00 */
[----:B--2-45:R-:W-:Y:S05]  /*26c40*/  CALL.REL.NOINC `($__internal_13_$__cuda_sm70_shflsync_idx_p) ;  /* 0x00004ab000007944 */ /* 0x034fea0003c00000 */
[----:B------:R-:W-:Y:S01]  /*26c50*/  MOV R7, R218 ;  /* 0x000000da00077202 */ /* 0x000fe20000000f00 */
[----:B------:R-:W-:Y:S05]  /*26c60*/  BRA `(.L_x_1222) ;  /* 0xfffe297000007947 */ /* 0x000fea000383ffff */
.L_x_992:
[----:B------:R-:W-:Y:S01]  /*26c70*/  IMAD.MOV.U32 R217, RZ, RZ, R6 ;  /* 0x000000ffffd97224 */ /* 0x000fe200078e0006 */
[----:B---3--:R-:W-:Y:S01]  /*26c80*/  MOV R2, 0x6 ;  /* 0x0000000600027802 */ /* 0x008fe20000000f00 */
[----:B------:R-:W-:Y:S01]  /*26c90*/  IMAD.MOV.U32 R218, RZ, RZ, 0x181f ;  /* 0x0000181fffda7424 */ /* 0x000fe200078e00ff */
[----:B------:R-:W-:Y:S02]  /*26ca0*/  MOV R3, 0x26cc0 ;  /* 0x00026cc000037802 */ /* 0x000fe40000000f00 */
[----:B-12-45:R-:W-:Y:S05]  /*26cb0*/  CALL.REL.NOINC `($__internal_13_$__cuda_sm70_shflsync_idx_p) ;  /* 0x00004a4000007944 */ /* 0x036fea0003c00000 */
[----:B------:R-:W-:Y:S01]  /*26cc0*/  MOV R2, R218 ;  /* 0x000000da00027202 */ /* 0x000fe20000000f00 */
[----:B------:R-:W-:Y:S05]  /*26cd0*/  BRA `(.L_x_1223) ;  /* 0xfffe292000007947 */ /* 0x000fea000383ffff */
.L_x_995:
        /* <DEDUP_REMOVED lines=13> */
.L_x_1034:
[----:B------:R-:W-:Y:S01]  /*26db0*/  IMAD.MOV.U32 R217, RZ, RZ, R4 ;  /* 0x000000ffffd97224 */ /* 0x000fe200078e0004 */
[----:B------:R-:W-:Y:S01]  /*26dc0*/  MOV R2, RZ ;  /* 0x000000ff00027202 */ /* 0x000fe20000000f00 */
[----:B------:R-:W-:Y:S01]  /*26dd0*/  IMAD.MOV.U32 R218, RZ, RZ, 0x181f ;  /* 0x0000181fffda7424 */ /* 0x000fe200078e00ff */
[----:B------:R-:W-:Y:S02]  /*26de0*/  MOV R3, 0x26e00 ;  /* 0x00026e0000037802 */ /* 0x000fe40000000f00 */
[----:B------:R-:W-:Y:S05]  /*26df0*/  CALL.REL.NOINC `($__internal_13_$__cuda_sm70_shflsync_idx_p) ;  /* 0x0000490000007944 */ /* 0x000fea0003c00000 */
[----:B------:R-:W-:Y:S01]  /*26e00*/  MOV R5, R218 ;  /* 0x000000da00057202 */ /* 0x000fe20000000f00 */
[----:B------:R-:W-:Y:S05]  /*26e10*/  BRA `(.L_x_1225) ;  /* 0xfffe89d000007947 */ /* 0x000fea000383ffff */
.L_x_1035:
[----:B------:R-:W-:Y:S01]  /*26e20*/  IMAD.MOV.U32 R217, RZ, RZ, R0 ;  /* 0x000000ffffd97224 */ /* 0x000fe200078e0000 */
[----:B------:R-:W-:Y:S01]  /*26e30*/  MOV R2, RZ ;  /* 0x000000ff00027202 */ /* 0x000fe20000000f00 */
[----:B------:R-:W-:Y:S01]  /*26e40*/  IMAD.MOV.U32 R218, RZ, RZ, 0x181f ;  /* 0x0000181fffda7424 */ /* 0x000fe200078e00ff */
[----:B------:R-:W-:Y:S02]  /*26e50*/  MOV R3, 0x26e70 ;  /* 0x00026e7000037802 */ /* 0x000fe40000000f00 */
[----:B-12---:R-:W-:Y:S05]  /*26e60*/  CALL.REL.NOINC `($__internal_13_$__cuda_sm70_shflsync_idx_p) ;  /* 0x0000489000007944 */ /* 0x006fea0003c00000 */
[----:B------:R-:W-:Y:S01]  /*26e70*/  LOP3.LUT P1, RZ, R208, 0x100, RZ, 0xc0, !PT ;  /* 0x00000100d0ff7812 */ /* 0x000fe2000782c0ff */
        /* <DEDUP_REMOVED lines=10> */
[----:B------:R-:W-:Y:S05]  /*26f20*/  CALL.REL.NOINC `($__internal_13_$__cuda_sm70_shflsync_idx_p) ;  /* 0x000047d000007944 */ /* 0x000fea0003c00000 */
[----:B------:R-:W-:Y:S01]  /*26f30*/  IMAD.MOV.U32 R5, RZ, RZ, R218 ;  /* 0x000000ffff057224 */ /* 0x000fe200078e00da */
[----:B------:R-:W-:Y:S01]  /*26f40*/  MOV R2, 0x1 ;  /* 0x0000000100027802 */ /* 0x000fe20000000f00 */
[----:B------:R-:W-:Y:S01]  /*26f50*/  IMAD.MOV.U32 R217, RZ, RZ, R0 ;  /* 0x000000ffffd97224 */ /* 0x000fe200078e0000 */
[----:B------:R-:W-:Y:S02]  /*26f60*/  MOV R218, 0x181f ;  /* 0x0000181f00da7802 */ /* 0x000fe40000000f00 */
[----:B------:R-:W-:Y:S02]  /*26f70*/  MOV R3, 0x26f90 ;  /* 0x00026f9000037802 */ /* 0x000fe40000000f00 */
[----:B------:R-:W-:Y:S05]  /*26f80*/  CALL.REL.NOINC `($__internal_13_$__cuda_sm70_shflsync_idx_p) ;  /* 0x0000477000007944 */ /* 0x000fea0003c00000 */
        /* <DEDUP_REMOVED lines=54> */
[----:B------:R-:W-:Y:S01]  /*272f0*/  MOV R0, R218 ;  /* 0x000000da00007202 */ /* 0x000fe20000000f00 */
[----:B------:R-:W-:Y:S05]  /*27300*/  BRA `(.L_x_1226) ;  /* 0xfffe865000007947 */ /* 0x000fea000383ffff */
.L_x_1036:
[----:B------:R-:W-:Y:S01]  /*27310*/  IMAD.MOV.U32 R217, RZ, RZ, R7 ;  /* 0x000000ffffd97224 */ /* 0x000fe200078e0007 */
[----:B------:R-:W-:Y:S01]  /*27320*/  MOV R2, RZ ;  /* 0x000000ff00027202 */ /* 0x000fe20000000f00 */
[----:B------:R-:W-:Y:S01]  /*27330*/  IMAD.MOV.U32 R218, RZ, RZ, 0x1c1f ;  /* 0x00001c1fffda7424 */ /* 0x000fe200078e00ff */
[----:B------:R-:W-:-:S02]  /*27340*/  MOV R3, 0x27360 ;  /* 0x0002736000037802 */ /* 0x000fc40000000f00 */
[----:B------:R-:W-:Y:S05]  /*27350*/  CALL.REL.NOINC `($__internal_13_$__cuda_sm70_shflsync_idx_p) ;  /* 0x000043a000007944 */ /* 0x000fea0003c00000 */
[----:B------:R-:W-:Y:S01]  /*27360*/  MOV R2, R218 ;  /* 0x000000da00027202 */ /* 0x000fe20000000f00 */
[----:B------:R-:W-:Y:S05]  /*27370*/  BRA `(.L_x_1227) ;  /* 0xfffe87a000007947 */ /* 0x000fea000383ffff */
.L_x_1041:
[----:B------:R-:W-:Y:S01]  /*27380*/  IMAD.MOV.U32 R217, RZ, RZ, R7 ;  /* 0x000000ffffd97224 */ /* 0x000fe200078e0007 */
[----:B------:R-:W-:Y:S01]  /*27390*/  MOV R2, 0x1 ;  /* 0x0000000100027802 */ /* 0x000fe20000000f00 */
[----:B------:R-:W-:Y:S01]  /*273a0*/  IMAD.MOV.U32 R218, RZ, RZ, 0x1c1f ;  /* 0x00001c1fffda7424 */ /* 0x000fe200078e00ff */
[----:B------:R-:W-:-:S02]  /*273b0*/  MOV R3, 0x273d0 ;  /* 0x000273d000037802 */ /* 0x000fc40000000f00 */
[----:B-1----:R-:W-:Y:S05]  /*273c0*/  CALL.REL.NOINC `($__internal_13_$__cuda_sm70_shflsync_idx_p) ;  /* 0x0000433000007944 */ /* 0x002fea0003c00000 */
[----:B------:R-:W-:Y:S01]  /*273d0*/  MOV R2, R218 ;  /* 0x000000da00027202 */ /* 0x000fe20000000f00 */
[----:B------:R-:W-:Y:S05]  /*273e0*/  BRA `(.L_x_1228) ;  /* 0xfffe890000007947 */ /* 0x000fea000383ffff */
.L_x_1046:
[----:B------:R-:W-:Y:S01]  /*273f0*/  IMAD.MOV.U32 R217, RZ, RZ, R7 ;  /* 0x000000ffffd97224 */ /* 0x000fe200078e0007 */
[----:B------:R-:W-:Y:S01]  /*27400*/  MOV R2, 0x2 ;  /* 0x0000000200027802 */ /* 0x000fe20000000f00 */
[----:B------:R-:W-:Y:S01]  /*27410*/  IMAD.MOV.U32 R218, RZ, RZ, 0x1c1f ;  /* 0x00001c1fffda7424 */ /* 0x000fe200078e00ff */
[----:B------:R-:W-:-:S02]  /*27420*/  MOV R3, 0x27440 ;  /* 0x0002744000037802 */ /* 0x000fc40000000f00 */
[----:B-12---:R-:W-:Y:S05]  /*27430*/  CALL.REL.NOINC `($__internal_13_$__cuda_sm70_shflsync_idx_p) ;  /* 0x000042c000007944 */ /* 0x006fea0003c00000 */
[----:B------:R-:W-:Y:S01]  /*27440*/  MOV R3, R218 ;  /* 0x000000da00037202 */ /* 0x000fe20000000f00 */
[----:B------:R-:W-:Y:S05]  /*27450*/  BRA `(.L_x_1229) ;  /* 0xfffe912000007947 */ /* 0x000fea000383ffff */
.L_x_1051:
[----:B------:R-:W-:Y:S01]  /*27460*/  IMAD.MOV.U32 R217, RZ, RZ, R7 ;  /* 0x000000ffffd97224 */ /* 0x000fe200078e0007 */
[----:B------:R-:W-:Y:S01]  /*27470*/  MOV R2, 0x3 ;  /* 0x0000000300027802 */ /* 0x000fe20000000f00 */
[----:B------:R-:W-:Y:S01]  /*27480*/  IMAD.MOV.U32 R218, RZ, RZ, 0x1c1f ;  /* 0x00001c1fffda7424 */ /* 0x000fe200078e00ff */
[----:B------:R-:W-:-:S02]  /*27490*/  MOV R3, 0x274b0 ;  /* 0x000274b000037802 */ /* 0x000fc40000000f00 */
[----:B-123--:R-:W-:Y:S05]  /*274a0*/  CALL.REL.NOINC `($__internal_13_$__cuda_sm70_shflsync_idx_p) ;  /* 0x0000425000007944 */ /* 0x00efea0003c00000 */
[----:B------:R-:W-:Y:S01]  /*274b0*/  MOV R3, R218 ;  /* 0x000000da00037202 */ /* 0x000fe20000000f00 */
[----:B------:R-:W-:Y:S05]  /*274c0*/  BRA `(.L_x_1230) ;  /* 0xfffe9bd000007947 */ /* 0x000fea000383ffff */
.L_x_1056:
[----:B------:R-:W-:Y:S01]  /*274d0*/  IMAD.MOV.U32 R84, RZ, RZ, R4 ;  /* 0x000000ffff547224 */ /* 0x000fe200078e0004 */
[----:B------:R-:W-:-:S02]  /*274e0*/  MOV R0, 0x2 ;  /* 0x0000000200007802 */ /* 0x000fc40000000f00 */
[----:B------:R-:W-:Y:S02]  /*274f0*/  MOV R2, 0x27510 ;  /* 0x0002751000027802 */ /* 0x000fe40000000f00 */
[----:B------:R-:W-:Y:S05]  /*27500*/  CALL.REL.NOINC `($__internal_12_$__cuda_sm70_shflsync_bfly_p) ;  /* 0x0000419000007944 */ /* 0x000fea0003c00000 */
[----:B------:R-:W-:Y:S05]  /*27510*/  BRA `(.L_x_1231) ;  /* 0xfffea6b000007947 */ /* 0x000fea000383ffff */
.L_x_1057:
[----:B------:R-:W-:Y:S01]  /*27520*/  IMAD.MOV.U32 R84, RZ, RZ, R4 ;  /* 0x000000ffff547224 */ /* 0x000fe200078e0004 */
[----:B------:R-:W-:Y:S02]  /*27530*/  MOV R0, 0x1 ;  /* 0x0000000100007802 */ /* 0x000fe40000000f00 */
[----:B------:R-:W-:Y:S02]  /*27540*/  MOV R2, 0x27560 ;  /* 0x0002756000027802 */ /* 0x000fe40000000f00 */
[----:B------:R-:W-:Y:S05]  /*27550*/  CALL.REL.NOINC `($__internal_12_$__cuda_sm70_shflsync_bfly_p) ;  /* 0x0000414000007944 */ /* 0x000fea0003c00000 */
[----:B------:R-:W-:Y:S01]  /*27560*/  FMNMX.FTZ R87, R4, R0, !PT ;  /* 0x0000000004577209 */ /* 0x000fe20007810000 */
[----:B------:R-:W-:Y:S01]  /*27570*/  IMAD.MOV.U32 R84, RZ, RZ, R5 ;  /* 0x000000ffff547224 */ /* 0x000fe200078e0005 */
[----:B------:R-:W-:Y:S01]  /*27580*/  MOV R2, 0x275b0 ;  /* 0x000275b000027802 */ /* 0x000fe20000000f00 */
[----:B------:R-:W-:Y:S02]  /*27590*/  IMAD.MOV.U32 R0, RZ, RZ, 0x2 ;  /* 0x00000002ff007424 */ /* 0x000fe400078e00ff */
[----:B------:R-:W-:Y:S05]  /*275a0*/  CALL.REL.NOINC `($__internal_12_$__cuda_sm70_shflsync_bfly_p) ;  /* 0x000040f000007944 */ /* 0x000fea0003c00000 */
[----:B------:R-:W-:Y:S01]  /*275b0*/  FMNMX.FTZ R5, R5, R0, !PT ;  /* 0x0000000005057209 */ /* 0x000fe20007810000 */
[----:B------:R-:W-:Y:S01]  /*275c0*/  IMAD.MOV.U32 R0, RZ, RZ, 0x1 ;  /* 0x00000001ff007424 */ /* 0x000fe200078e00ff */
[----:B------:R-:W-:-:S03]  /*275d0*/  MOV R2, 0x27600 ;  /* 0x0002760000027802 */ /* 0x000fc60000000f00 */
[----:B------:R-:W-:Y:S02]  /*275e0*/  IMAD.MOV.U32 R84, RZ, RZ, R5 ;  /* 0x000000ffff547224 */ /* 0x000fe400078e0005 */
        /* <DEDUP_REMOVED lines=21> */
[----:B------:R-:W-:Y:S01]  /*27740*/  MOV R8, R0 ;  /* 0x0000000000087202 */ /* 0x000fe20000000f00 */
[----:B------:R-:W-:Y:S05]  /*27750*/  BRA `(.L_x_1232) ;  /* 0xfffea56000007947 */ /* 0x000fea000383ffff */
.L_x_1065:
[----:B------:R-:W-:Y:S01]  /*27760*/  MOV R2, RZ ;  /* 0x000000ff00027202 */ /* 0x000fe20000000f00 */
[----:B------:R-:W-:Y:S01]  /*27770*/  IMAD.MOV.U32 R217, RZ, RZ, R4 ;  /* 0x000000ffffd97224 */ /* 0x000fe200078e0004 */
[----:B------:R-:W-:Y:S01]  /*27780*/  MOV R3, 0x277b0 ;  /* 0x000277b000037802 */ /* 0x000fe20000000f00 */
[----:B------:R-:W-:Y:S02]  /*27790*/  IMAD.MOV.U32 R218, RZ, RZ, 0x181f ;  /* 0x0000181fffda7424 */ /* 0x000fe400078e00ff */
[----:B------:R-:W-:Y:S05]  /*277a0*/  CALL.REL.NOINC `($__internal_13_$__cuda_sm70_shflsync_idx_p) ;  /* 0x00003f5000007944 */ /* 0x000fea0003c00000 */
[----:B------:R-:W-:Y:S01]  /*277b0*/  MOV R8, R218 ;  /* 0x000000da00087202 */ /* 0x000fe20000000f00 */
[----:B------:R-:W-:-:S05]  /*277c0*/  BRA `(.L_x_1233) ;  /* 0xfffec29000007947 */ /* 0x000fca000383ffff */
.L_x_1066:
[----:B------:R-:W-:Y:S01]  /*277d0*/  MOV R2, RZ ;  /* 0x000000ff00027202 */ /* 0x000fe20000000f00 */
[----:B------:R-:W-:Y:S01]  /*277e0*/  IMAD.MOV.U32 R217, RZ, RZ, R0 ;  /* 0x000000ffffd97224 */ /* 0x000fe200078e0000 */
[----:B------:R-:W-:Y:S01]  /*277f0*/  MOV R3, 0x27820 ;  /* 0x0002782000037802 */ /* 0x000fe20000000f00 */
[----:B------:R-:W-:Y:S02]  /*27800*/  IMAD.MOV.U32 R218, RZ, RZ, 0x181f ;  /* 0x0000181fffda7424 */ /* 0x000fe400078e00ff */
[----:B-12---:R-:W-:Y:S05]  /*27810*/  CALL.REL.NOINC `($__internal_13_$__cuda_sm70_shflsync_idx_p) ;  /* 0x00003ee000007944 */ /* 0x006fea0003c00000 */
[----:B------:R-:W-:Y:S01]  /*27820*/  LOP3.LUT P1, RZ, R208, 0x100, RZ, 0xc0, !PT ;  /* 0x00000100d0ff7812 */ /* 0x000fe2000782c0ff */
        /* <DEDUP_REMOVED lines=10> */
[----:B------:R-:W-:Y:S05]  /*278d0*/  CALL.REL.NOINC `($__internal_13_$__cuda_sm70_shflsync_idx_p) ;  /* 0x00003e2000007944 */ /* 0x000fea0003c00000 */
[----:B------:R-:W-:Y:S01]  /*278e0*/  MOV R2, 0x1 ;  /* 0x0000000100027802 */ /* 0x000fe20000000f00 */
[----:B------:R-:W-:Y:S01]  /*278f0*/  IMAD.MOV.U32 R7, RZ, RZ, R218 ;  /* 0x000000ffff077224 */ /* 0x000fe200078e00da */
[----:B------:R-:W-:Y:S01]  /*27900*/  MOV R218, 0x181f ;  /* 0x0000181f00da7802 */ /* 0x000fe20000000f00 */
[----:B------:R-:W-:Y:S01]  /*27910*/  IMAD.MOV.U32 R217, RZ, RZ, R0 ;  /* 0x000000ffffd97224 */ /* 0x000fe200078e0000 */
[----:B------:R-:W-:Y:S02]  /*27920*/  MOV R3, 0x27940 ;  /* 0x0002794000037802 */ /* 0x000fe40000000f00 */
[----:B------:R-:W-:Y:S05]  /*27930*/  CALL.REL.NOINC `($__internal_13_$__cuda_sm70_shflsync_idx_p) ;  /* 0x00003dc000007944 */ /* 0x000fea0003c00000 */
        /* <DEDUP_REMOVED lines=54> */
[----:B------:R-:W-:Y:S01]  /*27ca0*/  MOV R0, R218 ;  /* 0x000000da00007202 */ /* 0x000fe20000000f00 */
[----:B------:R-:W-:-:S05]  /*27cb0*/  BRA `(.L_x_1234) ;  /* 0xfffebf1000007947 */ /* 0x000fca000383ffff */
.L_x_1069:
[----:B------:R-:W-:Y:S01]  /*27cc0*/  MOV R2, RZ ;  /* 0x000000ff00027202 */ /* 0x000fe20000000f00 */
[----:B------:R-:W-:Y:S01]  /*27cd0*/  IMAD.MOV.U32 R217, RZ, RZ, R84 ;  /* 0x000000ffffd97224 */ /* 0x000fe200078e0054 */
[----:B------:R-:W-:Y:S01]  /*27ce0*/  MOV R3, 0x27d10 ;  /* 0x00027d1000037802 */ /* 0x000fe20000000f00 */
[----:B------:R-:W-:Y:S02]  /*27cf0*/  IMAD.MOV.U32 R218, RZ, RZ, 0x181f ;  /* 0x0000181fffda7424 */ /* 0x000fe400078e00ff */
[----:B------:R-:W-:Y:S05]  /*27d00*/  CALL.REL.NOINC `($__internal_13_$__cuda_sm70_shflsync_idx_p) ;  /* 0x000039f000007944 */ /* 0x000fea0003c00000 */
[----:B------:R-:W-:Y:S01]  /*27d10*/  MOV R87, R218 ;  /* 0x000000da00577202 */ /* 0x000fe20000000f00 */
[----:B------:R-:W-:-:S05]  /*27d20*/  BRA `(.L_x_1235) ;  /* 0xfffec80000007947 */ /* 0x000fca000383ffff */
.L_x_1070:
        /* <DEDUP_REMOVED lines=79> */
.L_x_1071:
[----:B------:R-:W-:Y:S01]  /*28220*/  MOV R2, RZ ;  /* 0x000000ff00027202 */ /* 0x000fe20000000f00 */
[----:B------:R-:W-:Y:S01]  /*28230*/  IMAD.MOV.U32 R217, RZ, RZ, R164 ;  /* 0x000000ffffd97224 */ /* 0x000fe200078e00a4 */
[----:B------:R-:W-:Y:S01]  /*28240*/  MOV R3, 0x28270 ;  /* 0x0002827000037802 */ /* 0x000fe20000000f00 */
[----:B------:R-:W-:Y:S02]  /*28250*/  IMAD.MOV.U32 R218, RZ, RZ, 0x1c1f ;  /* 0x00001c1fffda7424 */ /* 0x000fe400078e00ff */
[----:B------:R-:W-:Y:S05]  /*28260*/  CALL.REL.NOINC `($__internal_13_$__cuda_sm70_shflsync_idx_p) ;  /* 0x0000349000007944 */ /* 0x000fea0003c00000 */
[----:B------:R-:W-:Y:S01]  /*28270*/  MOV R2, R218 ;  /* 0x000000da00027202 */ /* 0x000fe20000000f00 */
[----:B------:R-:W-:-:S05]  /*28280*/  BRA `(.L_x_1237) ;  /* 0xfffec5c000007947 */ /* 0x000fca000383ffff */
.L_x_1076:
[----:B------:R-:W-:Y:S01]  /*28290*/  MOV R2, 0x1 ;  /* 0x0000000100027802 */ /* 0x000fe20000000f00 */
[----:B------:R-:W-:Y:S01]  /*282a0*/  IMAD.MOV.U32 R217, RZ, RZ, R164 ;  /* 0x000000ffffd97224 */ /* 0x000fe200078e00a4 */
[----:B------:R-:W-:Y:S01]  /*282b0*/  MOV R3, 0x282e0 ;  /* 0x000282e000037802 */ /* 0x000fe20000000f00 */
[----:B------:R-:W-:Y:S02]  /*282c0*/  IMAD.MOV.U32 R218, RZ, RZ, 0x1c1f ;  /* 0x00001c1fffda7424 */ /* 0x000fe400078e00ff */
[----:B-1----:R-:W-:Y:S05]  /*282d0*/  CALL.REL.NOINC `($__internal_13_$__cuda_sm70_shflsync_idx_p) ;  /* 0x0000342000007944 */ /* 0x002fea0003c00000 */
[----:B------:R-:W-:Y:S01]  /*282e0*/  MOV R2, R218 ;  /* 0x000000da00027202 */ /* 0x000fe20000000f00 */
[----:B------:R-:W-:-:S05]  /*282f0*/  BRA `(.L_x_1238) ;  /* 0xfffec77000007947 */ /* 0x000fca000383ffff */
.L_x_1081:
[----:B------:R-:W-:Y:S01]  /*28300*/  MOV R2, 0x2 ;  /* 0x0000000200027802 */ /* 0x000fe20000000f00 */
[----:B------:R-:W-:Y:S01]  /*28310*/  IMAD.MOV.U32 R217, RZ, RZ, R164 ;  /* 0x000000ffffd97224 */ /* 0x000fe200078e00a4 */
[----:B------:R-:W-:Y:S01]  /*28320*/  MOV R3, 0x28350 ;  /* 0x0002835000037802 */ /* 0x000fe20000000f00 */
[----:B------:R-:W-:Y:S02]  /*28330*/  IMAD.MOV.U32 R218, RZ, RZ, 0x1c1f ;  /* 0x00001c1fffda7424 */ /* 0x000fe400078e00ff */
[----:B-12---:R-:W-:Y:S05]  /*28340*/  CALL.REL.NOINC `($__internal_13_$__cuda_sm70_shflsync_idx_p) ;  /* 0x000033b000007944 */ /* 0x006fea0003c00000 */
[----:B------:R-:W-:Y:S01]  /*28350*/  MOV R94, R218 ;  /* 0x000000da005e7202 */ /* 0x000fe20000000f00 */
[----:B------:R-:W-:-:S05]  /*28360*/  BRA `(.L_x_1239) ;  /* 0xfffec92000007947 */ /* 0x000fca000383ffff */
.L_x_1086:
[----:B------:R-:W-:Y:S01]  /*28370*/  MOV R2, 0x3 ;  /* 0x0000000300027802 */ /* 0x000fe20000000f00 */
[----:B------:R-:W-:Y:S01]  /*28380*/  IMAD.MOV.U32 R217, RZ, RZ, R164 ;  /* 0x000000ffffd97224 */ /* 0x000fe200078e00a4 */
[----:B------:R-:W-:Y:S01]  /*28390*/  MOV R3, 0x283c0 ;  /* 0x000283c000037802 */ /* 0x000fe20000000f00 */
[----:B------:R-:W-:Y:S02]  /*283a0*/  IMAD.MOV.U32 R218, RZ, RZ, 0x1c1f ;  /* 0x00001c1fffda7424 */ /* 0x000fe400078e00ff */
[----:B-123--:R-:W-:Y:S05]  /*283b0*/  CALL.REL.NOINC `($__internal_13_$__cuda_sm70_shflsync_idx_p) ;  /* 0x0000334000007944 */ /* 0x00efea0003c00000 */
[----:B------:R-:W-:Y:S01]  /*283c0*/  MOV R4, R218 ;  /* 0x000000da00047202 */ /* 0x000fe20000000f00 */
[----:B------:R-:W-:-:S05]  /*283d0*/  BRA `(.L_x_1240) ;  /* 0xfffedf7000007947 */ /* 0x000fca000383ffff */
.L_x_1091:
[----:B------:R-:W-:Y:S02]  /*283e0*/  MOV R0, 0x2 ;  /* 0x0000000200007802 */ /* 0x000fe40000000f00 */
[----:B------:R-:W-:Y:S02]  /*283f0*/  MOV R2, 0x28410 ;  /* 0x0002841000027802 */ /* 0x000fe40000000f00 */
[----:B--234-:R-:W-:Y:S05]  /*28400*/  CALL.REL.NOINC `($__internal_12_$__cuda_sm70_shflsync_bfly_p) ;  /* 0x0000329000007944 */ /* 0x01cfea0003c00000 */
[----:B------:R-:W-:-:S05]  /*28410*/  BRA `(.L_x_1241) ;  /* 0xfffeeb4000007947 */ /* 0x000fca000383ffff */
.L_x_1092:
[----:B------:R-:W-:Y:S02]  /*28420*/  MOV R0, 0x1 ;  /* 0x0000000100007802 */ /* 0x000fe40000000f00 */
[----:B------:R-:W-:Y:S02]  /*28430*/  MOV R2, 0x28450 ;  /* 0x0002845000027802 */ /* 0x000fe40000000f00 */
[----:B---34-:R-:W-:Y:S05]  /*28440*/  CALL.REL.NOINC `($__internal_12_$__cuda_sm70_shflsync_bfly_p) ;  /* 0x0000325000007944 */ /* 0x018fea0003c00000 */
[----:B------:R-:W-:Y:S01]  /*28450*/  FMNMX.FTZ R87, R84, R0, !PT ;  /* 0x0000000054577209 */ /* 0x000fe20007810000 */
[----:B------:R-:W-:Y:S01]  /*28460*/  IMAD.MOV.U32 R84, RZ, RZ, R4 ;  /* 0x000000ffff547224 */ /* 0x000fe200078e0004 */
[----:B------:R-:W-:Y:S01]  /*28470*/  MOV R2, 0x284a0 ;  /* 0x000284a000027802 */ /* 0x000fe20000000f00 */
[----:B------:R-:W-:Y:S02]  /*28480*/  IMAD.MOV.U32 R0, RZ, RZ, 0x2 ;  /* 0x00000002ff007424 */ /* 0x000fe400078e00ff */
[----:B------:R-:W-:Y:S05]  /*28490*/  CALL.REL.NOINC `($__internal_12_$__cuda_sm70_shflsync_bfly_p) ;  /* 0x0000320000007944 */ /* 0x000fea0003c00000 */
[----:B------:R-:W-:Y:S01]  /*284a0*/  FMNMX.FTZ R84, R4, R0, !PT ;  /* 0x0000000004547209 */ /* 0x000fe20007810000 */
[----:B------:R-:W-:Y:S01]  /*284b0*/  IMAD.MOV.U32 R0, RZ, RZ, 0x1 ;  /* 0x00000001ff007424 */ /* 0x000fe200078e00ff */
        /* <DEDUP_REMOVED lines=20> */
[----:B------:R-:W-:-:S05]  /*28600*/  BRA `(.L_x_1242) ;  /* 0xfffeea4000007947 */ /* 0x000fca000383ffff */
.L_x_1101:
[----:B------:R-:W-:Y:S01]  /*28610*/  MOV R2, RZ ;  /* 0x000000ff00027202 */ /* 0x000fe20000000f00 */
[----:B------:R-:W-:Y:S01]  /*28620*/  IMAD.MOV.U32 R217, RZ, RZ, R4 ;  /* 0x000000ffffd97224 */ /* 0x000fe200078e0004 */
[----:B------:R-:W-:Y:S01]  /*28630*/  MOV R3, 0x28660 ;  /* 0x0002866000037802 */ /* 0x000fe20000000f00 */
[----:B------:R-:W-:Y:S02]  /*28640*/  IMAD.MOV.U32 R218, RZ, RZ, 0x181f ;  /* 0x0000181fffda7424 */ /* 0x000fe400078e00ff */
[----:B------:R-:W-:Y:S05]  /*28650*/  CALL.REL.NOINC `($__internal_13_$__cuda_sm70_shflsync_idx_p) ;  /* 0x000030a000007944 */ /* 0x000fea0003c00000 */
[----:B------:R-:W-:Y:S01]  /*28660*/  MOV R8, R218 ;  /* 0x000000da00087202 */ /* 0x000fe20000000f00 */
[----:B------:R-:W-:-:S05]  /*28670*/  BRA `(.L_x_1243) ;  /* 0xffff0d2000007947 */ /* 0x000fca000383ffff */
.L_x_1102:
        /* <DEDUP_REMOVED lines=79> */
.L_x_1105:
[----:B------:R-:W-:Y:S01]  /*28b70*/  MOV R2, RZ ;  /* 0x000000ff00027202 */ /* 0x000fe20000000f00 */
[----:B------:R-:W-:Y:S01]  /*28b80*/  IMAD.MOV.U32 R217, RZ, RZ, R84 ;  /* 0x000000ffffd97224 */ /* 0x000fe200078e0054 */
[----:B------:R-:W-:Y:S01]  /*28b90*/  MOV R3, 0x28bc0 ;  /* 0x00028bc000037802 */ /* 0x000fe20000000f00 */
[----:B------:R-:W-:Y:S02]  /*28ba0*/  IMAD.MOV.U32 R218, RZ, RZ, 0x181f ;  /* 0x0000181fffda7424 */ /* 0x000fe400078e00ff */
[----:B------:R-:W-:Y:S05]  /*28bb0*/  CALL.REL.NOINC `($__internal_13_$__cuda_sm70_shflsync_idx_p) ;  /* 0x00002b4000007944 */ /* 0x000fea0003c00000 */
[----:B------:R-:W-:Y:S01]  /*28bc0*/  MOV R87, R218 ;  /* 0x000000da00577202 */ /* 0x000fe20000000f00 */
[----:B------:R-:W-:-:S05]  /*28bd0*/  BRA `(.L_x_1245) ;  /* 0xffff129000007947 */ /* 0x000fca000383ffff */
.L_x_1106:
        /* <DEDUP_REMOVED lines=79> */
.L_x_1107:
[----:B------:R-:W-:Y:S02]  /*290d0*/  MOV R0, 0x2 ;  /* 0x0000000200007802 */ /* 0x000fe40000000f00 */
[----:B------:R-:W-:Y:S02]  /*290e0*/  MOV R2, 0x29100 ;  /* 0x0002910000027802 */ /* 0x000fe40000000f00 */
[----:B------:R-:W-:Y:S05]  /*290f0*/  CALL.REL.NOINC `($__internal_12_$__cuda_sm70_shflsync_bfly_p) ;  /* 0x000025a000007944 */ /* 0x000fea0003c00000 */
[----:B------:R-:W-:-:S05]  /*29100*/  BRA `(.L_x_1247) ;  /* 0xffff14a000007947 */ /* 0x000fca000383ffff */
.L_x_1108:
        /* <DEDUP_REMOVED lines=31> */
.L_x_1111:
[----:B-1--4-:R-:W-:Y:S01]  /*29300*/  MOV R2, RZ ;  /* 0x000000ff00027202 */ /* 0x012fe20000000f00 */
[----:B------:R-:W-:Y:S01]  /*29310*/  IMAD.MOV.U32 R217, RZ, RZ, R52 ;  /* 0x000000ffffd97224 */ /* 0x000fe200078e0034 */
[----:B------:R-:W-:Y:S01]  /*29320*/  MOV R3, 0x29350 ;  /* 0x0002935000037802 */ /* 0x000fe20000000f00 */
[----:B------:R-:W-:Y:S02]  /*29330*/  IMAD.MOV.U32 R218, RZ, RZ, 0x181f ;  /* 0x0000181fffda7424 */ /* 0x000fe400078e00ff */
[----:B------:R-:W-:Y:S05]  /*29340*/  CALL.REL.NOINC `($__internal_13_$__cuda_sm70_shflsync_idx_p) ;  /* 0x000023b000007944 */ /* 0x000fea0003c00000 */
[----:B------:R-:W-:Y:S01]  /*29350*/  MOV R58, R218 ;  /* 0x000000da003a7202 */ /* 0x000fe20000000f00 */
[----:B------:R-:W-:-:S05]  /*29360*/  BRA `(.L_x_1249) ;  /* 0xffff335000007947 */ /* 0x000fca000383ffff */
.L_x_1114:
[----:B------:R-:W-:Y:S01]  /*29370*/  MOV R2, RZ ;  /* 0x000000ff00027202 */ /* 0x000fe20000000f00 */
[----:B------:R-:W-:Y:S01]  /*29380*/  IMAD.MOV.U32 R217, RZ, RZ, R84 ;  /* 0x000000ffffd97224 */ /* 0x000fe200078e0054 */
[----:B------:R-:W-:Y:S01]  /*29390*/  MOV R3, 0x293c0 ;  /* 0x000293c000037802 */ /* 0x000fe20000000f00 */
[----:B------:R-:W-:Y:S02]  /*293a0*/  IMAD.MOV.U32 R218, RZ, RZ, 0x181f ;  /* 0x0000181fffda7424 */ /* 0x000fe400078e00ff */
[----:B------:R-:W-:Y:S05]  /*293b0*/  CALL.REL.NOINC `($__internal_13_$__cuda_sm70_shflsync_idx_p) ;  /* 0x0000234000007944 */ /* 0x000fea0003c00000 */
[----:B------:R-:W-:Y:S01]  /*293c0*/  MOV R87, R218 ;  /* 0x000000da00577202 */ /* 0x000fe20000000f00 */
[----:B------:R-:W-:-:S05]  /*293d0*/  BRA `(.L_x_1250) ;  /* 0xffff3d4000007947 */ /* 0x000fca000383ffff */
.L_x_1115:
        /* <DEDUP_REMOVED lines=79> */
.L_x_1116:
[----:B------:R-:W-:Y:S01]  /*298d0*/  MOV R2, RZ ;  /* 0x000000ff00027202 */ /* 0x000fe20000000f00 */
[----:B------:R-:W-:Y:S01]  /*298e0*/  IMAD.MOV.U32 R217, RZ, RZ, R164 ;  /* 0x000000ffffd97224 */ /* 0x000fe200078e00a4 */
[----:B------:R-:W-:Y:S01]  /*298f0*/  MOV R3, 0x29920 ;  /* 0x0002992000037802 */ /* 0x000fe20000000f00 */
[----:B------:R-:W-:Y:S02]  /*29900*/  IMAD.MOV.U32 R218, RZ, RZ, 0x1c1f ;  /* 0x00001c1fffda7424 */ /* 0x000fe400078e00ff */
[----:B------:R-:W-:Y:S05]  /*29910*/  CALL.REL.NOINC `($__internal_13_$__cuda_sm70_shflsync_idx_p) ;  /* 0x00001de000007944 */ /* 0x000fea0003c00000 */
[----:B------:R-:W-:Y:S01]  /*29920*/  MOV R2, R218 ;  /* 0x000000da00027202 */ /* 0x000fe20000000f00 */
[----:B------:R-:W-:-:S05]  /*29930*/  BRA `(.L_x_1252) ;  /* 0xffff3b2000007947 */ /* 0x000fca000383ffff */
.L_x_1121:
[----:B------:R-:W-:Y:S01]  /*29940*/  MOV R2, 0x1 ;  /* 0x0000000100027802 */ /* 0x000fe20000000f00 */
[----:B------:R-:W-:Y:S01]  /*29950*/  IMAD.MOV.U32 R217, RZ, RZ, R164 ;  /* 0x000000ffffd97224 */ /* 0x000fe200078e00a4 */
[----:B------:R-:W-:Y:S01]  /*29960*/  MOV R3, 0x29990 ;  /* 0x0002999000037802 */ /* 0x000fe20000000f00 */
[----:B------:R-:W-:Y:S02]  /*29970*/  IMAD.MOV.U32 R218, RZ, RZ, 0x1c1f ;  /* 0x00001c1fffda7424 */ /* 0x000fe400078e00ff */
[----:B-1----:R-:W-:Y:S05]  /*29980*/  CALL.REL.NOINC `($__internal_13_$__cuda_sm70_shflsync_idx_p) ;  /* 0x00001d7000007944 */ /* 0x002fea0003c00000 */
[----:B------:R-:W-:Y:S01]  /*29990*/  MOV R2, R218 ;  /* 0x000000da00027202 */ /* 0x000fe20000000f00 */
[----:B------:R-:W-:-:S05]  /*299a0*/  BRA `(.L_x_1253) ;  /* 0xffff3cd000007947 */ /* 0x000fca000383ffff */
.L_x_1126:
[----:B------:R-:W-:Y:S01]  /*299b0*/  MOV R2, 0x2 ;  /* 0x0000000200027802 */ /* 0x000fe20000000f00 */
[----:B------:R-:W-:Y:S01]  /*299c0*/  IMAD.MOV.U32 R217, RZ, RZ, R164 ;  /* 0x000000ffffd97224 */ /* 0x000fe200078e00a4 */
[----:B------:R-:W-:Y:S01]  /*299d0*/  MOV R3, 0x29a00 ;  /* 0x00029a0000037802 */ /* 0x000fe20000000f00 */
[----:B------:R-:W-:Y:S02]  /*299e0*/  IMAD.MOV.U32 R218, RZ, RZ, 0x1c1f ;  /* 0x00001c1fffda7424 */ /* 0x000fe400078e00ff */
[----:B-12---:R-:W-:Y:S05]  /*299f0*/  CALL.REL.NOINC `($__internal_13_$__cuda_sm70_shflsync_idx_p) ;  /* 0x00001d0000007944 */ /* 0x006fea0003c00000 */
[----:B------:R-:W-:Y:S01]  /*29a00*/  MOV R94, R218 ;  /* 0x000000da005e7202 */ /* 0x000fe20000000f00 */
[----:B------:R-:W-:-:S05]  /*29a10*/  BRA `(.L_x_1254) ;  /* 0xffff3e8000007947 */ /* 0x000fca000383ffff */
.L_x_1131:
[----:B------:R-:W-:Y:S01]  /*29a20*/  MOV R2, 0x3 ;  /* 0x0000000300027802 */ /* 0x000fe20000000f00 */
[----:B------:R-:W-:Y:S01]  /*29a30*/  IMAD.MOV.U32 R217, RZ, RZ, R164 ;  /* 0x000000ffffd97224 */ /* 0x000fe200078e00a4 */
[----:B------:R-:W-:Y:S01]  /*29a40*/  MOV R3, 0x29a70 ;  /* 0x00029a7000037802 */ /* 0x000fe20000000f00 */
[----:B------:R-:W-:Y:S02]  /*29a50*/  IMAD.MOV.U32 R218, RZ, RZ, 0x1c1f ;  /* 0x00001c1fffda7424 */ /* 0x000fe400078e00ff */
[----:B-123--:R-:W-:Y:S05]  /*29a60*/  CALL.REL.NOINC `($__internal_13_$__cuda_sm70_shflsync_idx_p) ;  /* 0x00001c9000007944 */ /* 0x00efea0003c00000 */
[----:B------:R-:W-:Y:S01]  /*29a70*/  MOV R4, R218 ;  /* 0x000000da00047202 */ /* 0x000fe20000000f00 */
[----:B------:R-:W-:-:S05]  /*29a80*/  BRA `(.L_x_1255) ;  /* 0xffff54d000007947 */ /* 0x000fca000383ffff */
.L_x_1136:
[----:B------:R-:W-:Y:S02]  /*29a90*/  MOV R0, 0x2 ;  /* 0x0000000200007802 */ /* 0x000fe40000000f00 */
[----:B------:R-:W-:Y:S02]  /*29aa0*/  MOV R2, 0x29ac0 ;  /* 0x00029ac000027802 */ /* 0x000fe40000000f00 */
[----:B--234-:R-:W-:Y:S05]  /*29ab0*/  CALL.REL.NOINC `($__internal_12_$__cuda_sm70_shflsync_bfly_p) ;  /* 0x00001be000007944 */ /* 0x01cfea0003c00000 */
[----:B------:R-:W-:-:S05]  /*29ac0*/  BRA `(.L_x_1256) ;  /* 0xffff60a000007947 */ /* 0x000fca000383ffff */
.L_x_1137:
        /* <DEDUP_REMOVED lines=28> */
[----:B------:R-:W-:Y:S03]  /*29c90*/  MOV R2, 0x29cc0 ;  /* 0x00029cc000027802 */ /* 0x000fe60000000f00 */
[----:B------:R-:W-:Y:S02]  /*29ca0*/  IMAD.MOV.U32 R84, RZ, RZ, R4 ;  /* 0x000000ffff547224 */ /* 0x000fe400078e0004 */
[----:B------:R-:W-:Y:S05]  /*29cb0*/  CALL.REL.NOINC `($__internal_12_$__cuda_sm70_shflsync_bfly_p) ;  /* 0x000019e000007944 */ /* 0x000fea0003c00000 */
[----:B------:R-:W-:-:S05]  /*29cc0*/  BRA `(.L_x_1257) ;  /* 0xffff5f9000007947 */ /* 0x000fca000383ffff */
.L_x_1139:
[----:B------:R-:W-:Y:S01]  /*29cd0*/  IMAD.MOV.U32 R84, RZ, RZ, R229 ;  /* 0x000000ffff547224 */ /* 0x000fe200078e00e5 */
[----:B------:R-:W-:-:S02]  /*29ce0*/  MOV R0, 0x2 ;  /* 0x0000000200007802 */ /* 0x000fc40000000f00 */
[----:B------:R-:W-:Y:S02]  /*29cf0*/  MOV R2, 0x29d10 ;  /* 0x00029d1000027802 */ /* 0x000fe40000000f00 */
[----:B-1----:R-:W-:Y:S05]  /*29d00*/  CALL.REL.NOINC `($__internal_12_$__cuda_sm70_shflsync_bfly_p) ;  /* 0x0000199000007944 */ /* 0x002fea0003c00000 */
[----:B------:R-:W-:Y:S05]  /*29d10*/  BRA `(.L_x_1258) ;  /* 0xffff7da000007947 */ /* 0x000fea000383ffff */
.L_x_1140:
[----:B------:R-:W-:Y:S01]  /*29d20*/  IMAD.MOV.U32 R84, RZ, RZ, R4 ;  /* 0x000000ffff547224 */ /* 0x000fe200078e0004 */
[----:B------:R-:W-:Y:S02]  /*29d30*/  MOV R0, 0x1 ;  /* 0x0000000100007802 */ /* 0x000fe40000000f00 */
[----:B------:R-:W-:Y:S02]  /*29d40*/  MOV R2, 0x29d60 ;  /* 0x00029d6000027802 */ /* 0x000fe40000000f00 */
[----:B-12---:R-:W-:Y:S05]  /*29d50*/  CALL.REL.NOINC `($__internal_12_$__cuda_sm70_shflsync_bfly_p) ;  /* 0x0000194000007944 */ /* 0x006fea0003c00000 */
[----:B------:R-:W-:Y:S01]  /*29d60*/  FADD.FTZ R4, R4, R0 ;  /* 0x0000000004047221 */ /* 0x000fe20000010000 */
[----:B------:R-:W-:Y:S02]  /*29d70*/  MOV R84, R227 ;  /* 0x000000e300547202 */ /* 0x000fe40000000f00 */
[----:B------:R-:W-:Y:S02]  /*29d80*/  MOV R0, 0x2 ;  /* 0x0000000200007802 */ /* 0x000fe40000000f00 */
[----:B------:R-:W-:Y:S02]  /*29d90*/  MOV R2, 0x29db0 ;  /* 0x00029db000027802 */ /* 0x000fe40000000f00 */
[----:B------:R-:W-:Y:S05]  /*29da0*/  CALL.REL.NOINC `($__internal_12_$__cuda_sm70_shflsync_bfly_p) ;  /* 0x000018f000007944 */ /* 0x000fea0003c00000 */
[----:B------:R-:W-:Y:S01]  /*29db0*/  FADD.FTZ R6, R227, R0 ;  /* 0x00000000e3067221 */ /* 0x000fe20000010000 */
[----:B------:R-:W-:Y:S02]  /*29dc0*/  MOV R0, 0x1 ;  /* 0x0000000100007802 */ /* 0x000fe40000000f00 */
[----:B------:R-:W-:-:S02]  /*29dd0*/  MOV R2, 0x29e00 ;  /* 0x00029e0000027802 */ /* 0x000fc40000000f00 */
[----:B------:R-:W-:Y:S02]  /*29de0*/  MOV R84, R6 ;  /* 0x0000000600547202 */ /* 0x000fe40000000f00 */
[----:B------:R-:W-:Y:S05]  /*29df0*/  CALL.REL.NOINC `($__internal_12_$__cuda_sm70_shflsync_bfly_p) ;  /* 0x000018a000007944 */ /* 0x000fea0003c00000 */
[----:B------:R-:W-:Y:S01]  /*29e00*/  FADD.FTZ R6, R6, R0 ;  /* 0x0000000006067221 */ /* 0x000fe20000010000 */
[----:B------:R-:W-:Y:S02]  /*29e10*/  MOV R84, R246 ;  /* 0x000000f600547202 */ /* 0x000fe40000000f00 */
[----:B------:R-:W-:Y:S02]  /*29e20*/  MOV R0, 0x2 ;  /* 0x0000000200007802 */ /* 0x000fe40000000f00 */
[----:B------:R-:W-:Y:S02]  /*29e30*/  MOV R2, 0x29e50 ;  /* 0x00029e5000027802 */ /* 0x000fe40000000f00 */
[----:B------:R-:W-:Y:S05]  /*29e40*/  CALL.REL.NOINC `($__internal_12_$__cuda_sm70_shflsync_bfly_p) ;  /* 0x0000185000007944 */ /* 0x000fea0003c00000 */
[----:B------:R-:W-:Y:S01]  /*29e50*/  FADD.FTZ R5, R246, R0 ;  /* 0x00000000f6057221 */ /* 0x000fe20000010000 */
[----:B------:R-:W-:Y:S02]  /*29e60*/  MOV R0, 0x1 ;  /* 0x0000000100007802 */ /* 0x000fe40000000f00 */
[----:B------:R-:W-:Y:S02]  /*29e70*/  MOV R2, 0x29ea0 ;  /* 0x00029ea000027802 */ /* 0x000fe40000000f00 */
[----:B------:R-:W-:-:S02]  /*29e80*/  MOV R84, R5 ;  /* 0x0000000500547202 */ /* 0x000fc40000000f00 */
[----:B------:R-:W-:Y:S05]  /*29e90*/  CALL.REL.NOINC `($__internal_12_$__cuda_sm70_shflsync_bfly_p) ;  /* 0x0000180000007944 */ /* 0x000fea0003c00000 */
[----:B------:R-:W-:Y:S01]  /*29ea0*/  FADD.FTZ R5, R5, R0 ;  /* 0x0000000005057221 */ /* 0x000fe20000010000 */
[----:B------:R-:W-:-:S02]  /*29eb0*/  MOV R84, R247 ;  /* 0x000000f700547202 */ /* 0x000fc40000000f00 */
[----:B------:R-:W-:Y:S02]  /*29ec0*/  MOV R0, 0x2 ;  /* 0x0000000200007802 */ /* 0x000fe40000000f00 */
[----:B------:R-:W-:Y:S02]  /*29ed0*/  MOV R2, 0x29ef0 ;  /* 0x00029ef000027802 */ /* 0x000fe40000000f00 */
[----:B------:R-:W-:Y:S05]  /*29ee0*/  CALL.REL.NOINC `($__internal_12_$__cuda_sm70_shflsync_bfly_p) ;  /* 0x000017b000007944 */ /* 0x000fea0003c00000 */
[----:B------:R-:W-:Y:S01]  /*29ef0*/  FADD.FTZ R7, R247, R0 ;  /* 0x00000000f7077221 */ /* 0x000fe20000010000 */
[----:B------:R-:W-:Y:S02]  /*29f00*/  MOV R0, 0x1 ;  /* 0x0000000100007802 */ /* 0x000fe40000000f00 */
[----:B------:R-:W-:Y:S02]  /*29f10*/  MOV R2, 0x29f40 ;  /* 0x00029f4000027802 */ /* 0x000fe40000000f00 */
[----:B------:R-:W-:Y:S02]  /*29f20*/  MOV R84, R7 ;  /* 0x0000000700547202 */ /* 0x000fe40000000f00 */
[----:B------:R-:W-:Y:S05]  /*29f30*/  CALL.REL.NOINC `($__internal_12_$__cuda_sm70_shflsync_bfly_p) ;  /* 0x0000176000007944 */ /* 0x000fea0003c00000 */
[----:B------:R-:W-:Y:S01]  /*29f40*/  MOV R8, R0 ;  /* 0x0000000000087202 */ /* 0x000fe20000000f00 */
[----:B------:R-:W-:Y:S05]  /*29f50*/  BRA `(.L_x_1259) ;  /* 0xffff7c5000007947 */ /* 0x000fea000383ffff */
.L_x_1147:
[----:B-1-34-:R-:W-:Y:S01]  /*29f60*/  IMAD.MOV.U32 R217, RZ, RZ, R5 ;  /* 0x000000ffffd97224 */ /* 0x01afe200078e0005 */
[----:B------:R-:W-:Y:S01]  /*29f70*/  MOV R2, RZ ;  /* 0x000000ff00027202 */ /* 0x000fe20000000f00 */
[----:B------:R-:W-:Y:S01]  /*29f80*/  IMAD.MOV.U32 R218, RZ, RZ, 0x181f ;  /* 0x0000181fffda7424 */ /* 0x000fe200078e00ff */
[----:B------:R-:W-:-:S02]  /*29f90*/  MOV R3, 0x29fb0 ;  /* 0x00029fb000037802 */ /* 0x000fc40000000f00 */
[----:B------:R-:W-:Y:S05]  /*29fa0*/  CALL.REL.NOINC `($__internal_13_$__cuda_sm70_shflsync_idx_p) ;  /* 0x0000175000007944 */ /* 0x000fea0003c00000 */
[----:B------:R-:W-:Y:S01]  /*29fb0*/  MOV R7, R218 ;  /* 0x000000da00077202 */ /* 0x000fe20000000f00 */
[----:B------:R-:W-:Y:S05]  /*29fc0*/  BRA `(.L_x_1260) ;  /* 0xffff926000007947 */ /* 0x000fea000383ffff */
.L_x_1148:
[----:B------:R-:W-:Y:S01]  /*29fd0*/  IMAD.MOV.U32 R217, RZ, RZ, R6 ;  /* 0x000000ffffd97224 */ /* 0x000fe200078e0006 */
[----:B------:R-:W-:Y:S01]  /*29fe0*/  MOV R2, RZ ;  /* 0x000000ff00027202 */ /* 0x000fe20000000f00 */
[----:B------:R-:W-:Y:S01]  /*29ff0*/  IMAD.MOV.U32 R218, RZ, RZ, 0x181f ;  /* 0x0000181fffda7424 */ /* 0x000fe200078e00ff */
[----:B------:R-:W-:-:S02]  /*2a000*/  MOV R3, 0x2a020 ;  /* 0x0002a02000037802 */ /* 0x000fc40000000f00 */
[----:B-12---:R-:W-:Y:S05]  /*2a010*/  CALL.REL.NOINC `($__internal_13_$__cuda_sm70_shflsync_idx_p) ;  /* 0x000016e000007944 */ /* 0x006fea0003c00000 */
[----:B------:R-:W-:Y:S01]  /*2a020*/  MOV R2, R218 ;  /* 0x000000da00027202 */ /* 0x000fe20000000f00 */
[----:B------:R-:W-:Y:S05]  /*2a030*/  BRA `(.L_x_1261) ;  /* 0xffff921000007947 */ /* 0x000fea000383ffff */
.L_x_1149:
[----:B------:R-:W-:Y:S01]  /*2a040*/  IMAD.MOV.U32 R217, RZ, RZ, R5 ;  /* 0x000000ffffd97224 */ /* 0x000fe200078e0005 */
[----:B--2---:R-:W-:Y:S01]  /*2a050*/  MOV R2, 0x1 ;  /* 0x0000000100027802 */ /* 0x004fe20000000f00 */
[----:B------:R-:W-:Y:S01]  /*2a060*/  IMAD.MOV.U32 R218, RZ, RZ, 0x181f ;  /* 0x0000181fffda7424 */ /* 0x000fe200078e00ff */
[----:B------:R-:W-:-:S02]  /*2a070*/  MOV R3, 0x2a090 ;  /* 0x0002a09000037802 */ /* 0x000fc40000000f00 */
[----:B-1-3--:R-:W-:Y:S05]  /*2a080*/  CALL.REL.NOINC `($__internal_13_$__cuda_sm70_shflsync_idx_p) ;  /* 0x0000167000007944 */ /* 0x00afea0003c00000 */
        /* <DEDUP_REMOVED lines=8> */
.L_x_1150:
[----:B------:R-:W-:Y:S01]  /*2a110*/  IMAD.MOV.U32 R217, RZ, RZ, R5 ;  /* 0x000000ffffd97224 */ /* 0x000fe200078e0005 */
[----:B-1----:R-:W-:Y:S01]  /*2a120*/  MOV R2, 0x2 ;  /* 0x0000000200027802 */ /* 0x002fe20000000f00 */
[----:B------:R-:W-:Y:S01]  /*2a130*/  IMAD.MOV.U32 R218, RZ, RZ, 0x181f ;  /* 0x0000181fffda7424 */ /* 0x000fe200078e00ff */
[----:B------:R-:W-:Y:S02]  /*2a140*/  MOV R3, 0x2a160 ;  /* 0x0002a16000037802 */ /* 0x000fe40000000f00 */
[----:B---34-:R-:W-:Y:S05]  /*2a150*/  CALL.REL.NOINC `($__internal_13_$__cuda_sm70_shflsync_idx_p) ;  /* 0x000015a000007944 */ /* 0x018fea0003c00000 */
[----:B------:R-:W-:Y:S01]  /*2a160*/  MOV R7, R218 ;  /* 0x000000da00077202 */ /* 0x000fe20000000f00 */
[----:B------:R-:W-:Y:S05]  /*2a170*/  BRA `(.L_x_1263) ;  /* 0xffff91b000007947 */ /* 0x000fea000383ffff */
.L_x_1151:
[----:B------:R-:W-:Y:S01]  /*2a180*/  IMAD.MOV.U32 R217, RZ, RZ, R6 ;  /* 0x000000ffffd97224 */ /* 0x000fe200078e0006 */
[----:B-1----:R-:W-:Y:S01]  /*2a190*/  MOV R2, 0x2 ;  /* 0x0000000200027802 */ /* 0x002fe20000000f00 */
[----:B------:R-:W-:Y:S01]  /*2a1a0*/  IMAD.MOV.U32 R218, RZ, RZ, 0x181f ;  /* 0x0000181fffda7424 */ /* 0x000fe200078e00ff */
[----:B------:R-:W-:Y:S02]  /*2a1b0*/  MOV R3, 0x2a1d0 ;  /* 0x0002a1d000037802 */ /* 0x000fe40000000f00 */
[----:B--234-:R-:W-:Y:S05]  /*2a1c0*/  CALL.REL.NOINC `($__internal_13_$__cuda_sm70_shflsync_idx_p) ;  /* 0x0000153000007944 */ /* 0x01cfea0003c00000 */
[----:B------:R-:W-:Y:S01]  /*2a1d0*/  MOV R2, R218 ;  /* 0x000000da00027202 */ /* 0x000fe20000000f00 */
[----:B------:R-:W-:Y:S05]  /*2a1e0*/  BRA `(.L_x_1264) ;  /* 0xffff916000007947 */ /* 0x000fea000383ffff */
.L_x_1152:
[----:B------:R-:W-:Y:S01]  /*2a1f0*/  IMAD.MOV.U32 R217, RZ, RZ, R5 ;  /* 0x000000ffffd97224 */ /* 0x000fe200078e0005 */
[----:B--2---:R-:W-:Y:S01]  /*2a200*/  MOV R2, 0x3 ;  /* 0x0000000300027802 */ /* 0x004fe20000000f00 */
[----:B------:R-:W-:Y:S01]  /*2a210*/  IMAD.MOV.U32 R218, RZ, RZ, 0x181f ;  /* 0x0000181fffda7424 */ /* 0x000fe200078e00ff */
[----:B------:R-:W-:-:S02]  /*2a220*/  MOV R3, 0x2a240 ;  /* 0x0002a24000037802 */ /* 0x000fc40000000f00 */
[----:B-1-34-:R-:W-:Y:S05]  /*2a230*/  CALL.REL.NOINC `($__internal_13_$__cuda_sm70_shflsync_idx_p) ;  /* 0x000014c000007944 */ /* 0x01afea0003c00000 */
        /* <DEDUP_REMOVED lines=8> */
.L_x_1153:
[----:B------:R-:W-:Y:S01]  /*2a2c0*/  IMAD.MOV.U32 R217, RZ, RZ, R5 ;  /* 0x000000ffffd97224 */ /* 0x000fe200078e0005 */
[----:B--2---:R-:W-:Y:S01]  /*2a2d0*/  MOV R2, 0x4 ;  /* 0x0000000400027802 */ /* 0x004fe20000000f00 */
[----:B------:R-:W-:Y:S01]  /*2a2e0*/  IMAD.MOV.U32 R218, RZ, RZ, 0x181f ;  /* 0x0000181fffda7424 */ /* 0x000fe200078e00ff */
[----:B------:R-:W-:Y:S02]  /*2a2f0*/  MOV R3, 0x2a310 ;  /* 0x0002a31000037802 */ /* 0x000fe40000000f00 */
[----:B-1-34-:R-:W-:Y:S05]  /*2a300*/  CALL.REL.NOINC `($__internal_13_$__cuda_sm70_shflsync_idx_p) ;  /* 0x000013f000007944 */ /* 0x01afea0003c00000 */
[----:B------:R-:W-:Y:S01]  /*2a310*/  MOV R7, R218 ;  /* 0x000000da00077202 */ /* 0x000fe20000000f00 */
[----:B------:R-:W-:Y:S05]  /*2a320*/  BRA `(.L_x_1266) ;  /* 0xffff911000007947 */ /* 0x000fea000383ffff */
.L_x_1154:
[----:B------:R-:W-:Y:S01]  /*2a330*/  IMAD.MOV.U32 R217, RZ, RZ, R6 ;  /* 0x000000ffffd97224 */ /* 0x000fe200078e0006 */
[----:B--2---:R-:W-:Y:S01]  /*2a340*/  MOV R2, 0x4 ;  /* 0x0000000400027802 */ /* 0x004fe20000000f00 */
[----:B------:R-:W-:Y:S01]  /*2a350*/  IMAD.MOV.U32 R218, RZ, RZ, 0x181f ;  /* 0x0000181fffda7424 */ /* 0x000fe200078e00ff */
[----:B------:R-:W-:Y:S02]  /*2a360*/  MOV R3, 0x2a380 ;  /* 0x0002a38000037802 */ /* 0x000fe40000000f00 */
[----:B-1-34-:R-:W-:Y:S05]  /*2a370*/  CALL.REL.NOINC `($__internal_13_$__cuda_sm70_shflsync_idx_p) ;  /* 0x0000138000007944 */ /* 0x01afea0003c00000 */
[----:B------:R-:W-:Y:S01]  /*2a380*/  MOV R2, R218 ;  /* 0x000000da00027202 */ /* 0x000fe20000000f00 */
[----:B------:R-:W-:Y:S05]  /*2a390*/  BRA `(.L_x_1267) ;  /* 0xffff90c000007947 */ /* 0x000fea000383ffff */
.L_x_1155:
[----:B------:R-:W-:Y:S01]  /*2a3a0*/  IMAD.MOV.U32 R217, RZ, RZ, R5 ;  /* 0x000000ffffd97224 */ /* 0x000fe200078e0005 */
[----:B-1----:R-:W-:Y:S01]  /*2a3b0*/  MOV R2, 0x5 ;  /* 0x0000000500027802 */ /* 0x002fe20000000f00 */
[----:B------:R-:W-:Y:S01]  /*2a3c0*/  IMAD.MOV.U32 R218, RZ, RZ, 0x181f ;  /* 0x0000181fffda7424 */ /* 0x000fe200078e00ff */
[----:B------:R-:W-:-:S02]  /*2a3d0*/  MOV R3, 0x2a3f0 ;  /* 0x0002a3f000037802 */ /* 0x000fc40000000f00 */
[----:B--234-:R-:W-:Y:S05]  /*2a3e0*/  CALL.REL.NOINC `($__internal_13_$__cuda_sm70_shflsync_idx_p) ;  /* 0x0000131000007944 */ /* 0x01cfea0003c00000 */
        /* <DEDUP_REMOVED lines=8> */
.L_x_1156:
[----:B------:R-:W-:Y:S01]  /*2a470*/  IMAD.MOV.U32 R217, RZ, RZ, R5 ;  /* 0x000000ffffd97224 */ /* 0x000fe200078e0005 */
[----:B--2---:R-:W-:Y:S01]  /*2a480*/  MOV R2, 0x6 ;  /* 0x0000000600027802 */ /* 0x004fe20000000f00 */
[----:B------:R-:W-:Y:S01]  /*2a490*/  IMAD.MOV.U32 R218, RZ, RZ, 0x181f ;  /* 0x0000181fffda7424 */ /* 0x000fe200078e00ff */
[----:B------:R-:W-:Y:S02]  /*2a4a0*/  MOV R3, 0x2a4c0 ;  /* 0x0002a4c000037802 */ /* 0x000fe40000000f00 */
[----:B-1--4-:R-:W-:Y:S05]  /*2a4b0*/  CALL.REL.NOINC `($__internal_13_$__cuda_sm70_shflsync_idx_p) ;  /* 0x0000124000007944 */ /* 0x012fea0003c00000 */
[----:B------:R-:W-:Y:S01]  /*2a4c0*/  MOV R7, R218 ;  /* 0x000000da00077202 */ /* 0x000fe20000000f00 */
[----:B------:R-:W-:Y:S05]  /*2a4d0*/  BRA `(.L_x_1269) ;  /* 0xffff907000007947 */ /* 0x000fea000383ffff */
.L_x_1157:
[----:B------:R-:W-:Y:S01]  /*2a4e0*/  IMAD.MOV.U32 R217, RZ, RZ, R6 ;  /* 0x000000ffffd97224 */ /* 0x000fe200078e0006 */
[----:B--2---:R-:W-:Y:S01]  /*2a4f0*/  MOV R2, 0x6 ;  /* 0x0000000600027802 */ /* 0x004fe20000000f00 */
[----:B------:R-:W-:Y:S01]  /*2a500*/  IMAD.MOV.U32 R218, RZ, RZ, 0x181f ;  /* 0x0000181fffda7424 */ /* 0x000fe200078e00ff */
[----:B------:R-:W-:Y:S02]  /*2a510*/  MOV R3, 0x2a530 ;  /* 0x0002a53000037802 */ /* 0x000fe40000000f00 */
[----:B-1-34-:R-:W-:Y:S05]  /*2a520*/  CALL.REL.NOINC `($__internal_13_$__cuda_sm70_shflsync_idx_p) ;  /* 0x000011d000007944 */ /* 0x01afea0003c00000 */
[----:B------:R-:W-:Y:S01]  /*2a530*/  MOV R2, R218 ;  /* 0x000000da00027202 */ /* 0x000fe20000000f00 */
[----:B------:R-:W-:Y:S05]  /*2a540*/  BRA `(.L_x_1270) ;  /* 0xffff902000007947 */ /* 0x000fea000383ffff */
.L_x_1158:
[----:B------:R-:W-:Y:S01]  /*2a550*/  IMAD.MOV.U32 R217, RZ, RZ, R5 ;  /* 0x000000ffffd97224 */ /* 0x000fe200078e0005 */
[----:B-1----:R-:W-:Y:S01]  /*2a560*/  MOV R2, 0x7 ;  /* 0x0000000700027802 */ /* 0x002fe20000000f00 */
[----:B------:R-:W-:Y:S01]  /*2a570*/  IMAD.MOV.U32 R218, RZ, RZ, 0x181f ;  /* 0x0000181fffda7424 */ /* 0x000fe200078e00ff */
[----:B------:R-:W-:-:S02]  /*2a580*/  MOV R3, 0x2a5a0 ;  /* 0x0002a5a000037802 */ /* 0x000fc40000000f00 */
[----:B--2-4-:R-:W-:Y:S05]  /*2a590*/  CALL.REL.NOINC `($__internal_13_$__cuda_sm70_shflsync_idx_p) ;  /* 0x0000116000007944 */ /* 0x014fea0003c00000 */
        /* <DEDUP_REMOVED lines=8> */
.L_x_1160:
[----:B------:R-:W-:Y:S01]  /*2a620*/  IMAD.MOV.U32 R217, RZ, RZ, R5 ;  /* 0x000000ffffd97224 */ /* 0x000fe200078e0005 */
[----:B------:R-:W-:Y:S01]  /*2a630*/  MOV R2, RZ ;  /* 0x000000ff00027202 */ /* 0x000fe20000000f00 */
[----:B------:R-:W-:Y:S01]  /*2a640*/  IMAD.MOV.U32 R218, RZ, RZ, 0x1c1f ;  /* 0x00001c1fffda7424 */ /* 0x000fe200078e00ff */
[----:B------:R-:W-:Y:S02]  /*2a650*/  MOV R3, 0x2a670 ;  /* 0x0002a67000037802 */ /* 0x000fe40000000f00 */
[----:B------:R-:W-:Y:S05]  /*2a660*/  CALL.REL.NOINC `($__internal_13_$__cuda_sm70_shflsync_idx_p) ;  /* 0x0000109000007944 */ /* 0x000fea0003c00000 */
[----:B------:R-:W-:Y:S01]  /*2a670*/  MOV R4, R218 ;  /* 0x000000da00047202 */ /* 0x000fe20000000f00 */
[----:B------:R-:W-:Y:S05]  /*2a680*/  BRA `(.L_x_1272) ;  /* 0xffff91e000007947 */ /* 0x000fea000383ffff */
.L_x_1161:
[----:B------:R-:W-:Y:S01]  /*2a690*/  IMAD.MOV.U32 R217, RZ, RZ, R12 ;  /* 0x000000ffffd97224 */ /* 0x000fe200078e000c */
[----:B------:R-:W-:Y:S01]  /*2a6a0*/  MOV R2, RZ ;  /* 0x000000ff00027202 */ /* 0x000fe20000000f00 */
[----:B------:R-:W-:Y:S01]  /*2a6b0*/  IMAD.MOV.U32 R218, RZ, RZ, 0x1c1f ;  /* 0x00001c1fffda7424 */ /* 0x000fe200078e00ff */
[----:B------:R-:W-:Y:S02]  /*2a6c0*/  MOV R3, 0x2a6e0 ;  /* 0x0002a6e000037802 */ /* 0x000fe40000000f00 */
[----:B-12---:R-:W-:Y:S05]  /*2a6d0*/  CALL.REL.NOINC `($__internal_13_$__cuda_sm70_shflsync_idx_p) ;  /* 0x0000102000007944 */ /* 0x006fea0003c00000 */
[----:B------:R-:W-:Y:S01]  /*2a6e0*/  MOV R0, R218 ;  /* 0x000000da00007202 */ /* 0x000fe20000000f00 */
[----:B------:R-:W-:Y:S05]  /*2a6f0*/  BRA `(.L_x_1273) ;  /* 0xffff919000007947 */ /* 0x000fea000383ffff */
.L_x_1164:
[----:B------:R-:W-:Y:S01]  /*2a700*/  IMAD.MOV.U32 R217, RZ, RZ, R5 ;  /* 0x000000ffffd97224 */ /* 0x000fe200078e0005 */
[----:B---3--:R-:W-:Y:S01]  /*2a710*/  MOV R2, 0x1 ;  /* 0x0000000100027802 */ /* 0x008fe20000000f00 */
        /* <DEDUP_REMOVED lines=11> */
.L_x_1167:
[----:B------:R-:W-:Y:S01]  /*2a7d0*/  IMAD.MOV.U32 R217, RZ, RZ, R5 ;  /* 0x000000ffffd97224 */ /* 0x000fe200078e0005 */
[----:B--23--:R-:W-:Y:S01]  /*2a7e0*/  MOV R2, 0x2 ;  /* 0x0000000200027802 */ /* 0x00cfe20000000f00 */
[----:B------:R-:W-:Y:S01]  /*2a7f0*/  IMAD.MOV.U32 R218, RZ, RZ, 0x1c1f ;  /* 0x00001c1fffda7424 */ /* 0x000fe200078e00ff */
[----:B------:R-:W-:Y:S02]  /*2a800*/  MOV R3, 0x2a820 ;  /* 0x0002a82000037802 */ /* 0x000fe40000000f00 */
[----:B-1--4-:R-:W-:Y:S05]  /*2a810*/  CALL.REL.NOINC `($__internal_13_$__cuda_sm70_shflsync_idx_p) ;  /* 0x00000ee000007944 */ /* 0x012fea0003c00000 */
[----:B------:R-:W-:Y:S01]  /*2a820*/  MOV R4, R218 ;  /* 0x000000da00047202 */ /* 0x000fe20000000f00 */
[----:B------:R-:W-:Y:S05]  /*2a830*/  BRA `(.L_x_1275) ;  /* 0xffff970000007947 */ /* 0x000fea000383ffff */
.L_x_1168:
[----:B------:R-:W-:Y:S01]  /*2a840*/  IMAD.MOV.U32 R217, RZ, RZ, R12 ;  /* 0x000000ffffd97224 */ /* 0x000fe200078e000c */
[----:B--23--:R-:W-:Y:S01]  /*2a850*/  MOV R2, 0x2 ;  /* 0x0000000200027802 */ /* 0x00cfe20000000f00 */
[----:B------:R-:W-:Y:S01]  /*2a860*/  IMAD.MOV.U32 R218, RZ, RZ, 0x1c1f ;  /* 0x00001c1fffda7424 */ /* 0x000fe200078e00ff */
[----:B------:R-:W-:Y:S02]  /*2a870*/  MOV R3, 0x2a890 ;  /* 0x0002a89000037802 */ /* 0x000fe40000000f00 */
[----:B-1--4-:R-:W-:Y:S05]  /*2a880*/  CALL.REL.NOINC `($__internal_13_$__cuda_sm70_shflsync_idx_p) ;  /* 0x00000e7000007944 */ /* 0x012fea0003c00000 */
[----:B------:R-:W-:Y:S01]  /*2a890*/  MOV R0, R218 ;  /* 0x000000da00007202 */ /* 0x000fe20000000f00 */
[----:B------:R-:W-:Y:S05]  /*2a8a0*/  BRA `(.L_x_1276) ;  /* 0xffff96b000007947 */ /* 0x000fea000383ffff */
.L_x_1171:
[----:B------:R-:W-:Y:S01]  /*2a8b0*/  IMAD.MOV.U32 R217, RZ, RZ, R5 ;  /* 0x000000ffffd97224 */ /* 0x000fe200078e0005 */
[----:B--23--:R-:W-:Y:S01]  /*2a8c0*/  MOV R2, 0x3 ;  /* 0x0000000300027802 */ /* 0x00cfe20000000f00 */
[----:B------:R-:W-:Y:S01]  /*2a8d0*/  IMAD.MOV.U32 R218, RZ, RZ, 0x1c1f ;  /* 0x00001c1fffda7424 */ /* 0x000fe200078e00ff */
[----:B------:R-:W-:-:S02]  /*2a8e0*/  MOV R3, 0x2a900 ;  /* 0x0002a90000037802 */ /* 0x000fc40000000f00 */
[----:B-1--4-:R-:W-:Y:S05]  /*2a8f0*/  CALL.REL.NOINC `($__internal_13_$__cuda_sm70_shflsync_idx_p) ;  /* 0x00000e0000007944 */ /* 0x012fea0003c00000 */
        /* <DEDUP_REMOVED lines=8> */
.L_x_1175:
[----:B------:R-:W-:Y:S01]  /*2a980*/  IMAD.MOV.U32 R217, RZ, RZ, R5 ;  /* 0x000000ffffd97224 */ /* 0x000fe200078e0005 */
[----:B------:R-:W-:Y:S01]  /*2a990*/  MOV R2, RZ ;  /* 0x000000ff00027202 */ /* 0x000fe20000000f00 */
[----:B------:R-:W-:Y:S01]  /*2a9a0*/  IMAD.MOV.U32 R218, RZ, RZ, 0x181f ;  /* 0x0000181fffda7424 */ /* 0x000fe200078e00ff */
[----:B------:R-:W-:Y:S02]  /*2a9b0*/  MOV R3, 0x2a9d0 ;  /* 0x0002a9d000037802 */ /* 0x000fe40000000f00 */
[----:B------:R-:W-:Y:S05]  /*2a9c0*/  CALL.REL.NOINC `($__internal_13_$__cuda_sm70_shflsync_idx_p) ;  /* 0x00000d3000007944 */ /* 0x000fea0003c00000 */
[----:B------:R-:W-:Y:S01]  /*2a9d0*/  MOV R7, R218 ;  /* 0x000000da00077202 */ /* 0x000fe20000000f00 */
[----:B------:R-:W-:Y:S05]  /*2a9e0*/  BRA `(.L_x_1278) ;  /* 0xffffa3f000007947 */ /* 0x000fea000383ffff */
.L_x_1176:
[----:B------:R-:W-:Y:S01]  /*2a9f0*/  IMAD.MOV.U32 R217, RZ, RZ, R6 ;  /* 0x000000ffffd97224 */ /* 0x000fe200078e0006 */
[----:B------:R-:W-:Y:S01]  /*2aa00*/  MOV R2, RZ ;  /* 0x000000ff00027202 */ /* 0x000fe20000000f00 */
[----:B------:R-:W-:Y:S01]  /*2aa10*/  IMAD.MOV.U32 R218, RZ, RZ, 0x181f ;  /* 0x0000181fffda7424 */ /* 0x000fe200078e00ff */
[----:B------:R-:W-:Y:S02]  /*2aa20*/  MOV R3, 0x2aa40 ;  /* 0x0002aa4000037802 */ /* 0x000fe40000000f00 */
[----:B-12---:R-:W-:Y:S05]  /*2aa30*/  CALL.REL.NOINC `($__internal_13_$__cuda_sm70_shflsync_idx_p) ;  /* 0x00000cc000007944 */ /* 0x006fea0003c00000 */
[----:B------:R-:W-:Y:S01]  /*2aa40*/  MOV R2, R218 ;  /* 0x000000da00027202 */ /* 0x000fe20000000f00 */
[----:B------:R-:W-:Y:S05]  /*2aa50*/  BRA `(.L_x_1279) ;  /* 0xffffa3a000007947 */ /* 0x000fea000383ffff */
.L_x_1177:
        /* <DEDUP_REMOVED lines=13> */
.L_x_1178:
[----:B------:R-:W-:Y:S01]  /*2ab30*/  IMAD.MOV.U32 R217, RZ, RZ, R5 ;  /* 0x000000ffffd97224 */ /* 0x000fe200078e0005 */
[----:B-1----:R-:W-:Y:S01]  /*2ab40*/  MOV R2, 0x2 ;  /* 0x0000000200027802 */ /* 0x002fe20000000f00 */
[----:B------:R-:W-:Y:S01]  /*2ab50*/  IMAD.MOV.U32 R218, RZ, RZ, 0x181f ;  /* 0x0000181fffda7424 */ /* 0x000fe200078e00ff */
[----:B------:R-:W-:Y:S02]  /*2ab60*/  MOV R3, 0x2ab80 ;  /* 0x0002ab8000037802 */ /* 0x000fe40000000f00 */
[----:B---34-:R-:W-:Y:S05]  /*2ab70*/  CALL.REL.NOINC `($__internal_13_$__cuda_sm70_shflsync_idx_p) ;  /* 0x00000b8000007944 */ /* 0x018fea0003c00000 */
[----:B------:R-:W-:Y:S01]  /*2ab80*/  MOV R7, R218 ;  /* 0x000000da00077202 */ /* 0x000fe20000000f00 */
[----:B------:R-:W-:Y:S05]  /*2ab90*/  BRA `(.L_x_1281) ;  /* 0xffffa35000007947 */ /* 0x000fea000383ffff */
.L_x_1179:
[----:B------:R-:W-:Y:S01]  /*2aba0*/  IMAD.MOV.U32 R217, RZ, RZ, R6 ;  /* 0x000000ffffd97224 */ /* 0x000fe200078e0006 */
[----:B-1----:R-:W-:Y:S01]  /*2abb0*/  MOV R2, 0x2 ;  /* 0x0000000200027802 */ /* 0x002fe20000000f00 */
[----:B------:R-:W-:Y:S01]  /*2abc0*/  IMAD.MOV.U32 R218, RZ, RZ, 0x181f ;  /* 0x0000181fffda7424 */ /* 0x000fe200078e00ff */
[----:B------:R-:W-:Y:S02]  /*2abd0*/  MOV R3, 0x2abf0 ;  /* 0x0002abf000037802 */ /* 0x000fe40000000f00 */
[----:B--234-:R-:W-:Y:S05]  /*2abe0*/  CALL.REL.NOINC `($__internal_13_$__cuda_sm70_shflsync_idx_p) ;  /* 0x00000b1000007944 */ /* 0x01cfea0003c00000 */
[----:B------:R-:W-:Y:S01]  /*2abf0*/  MOV R2, R218 ;  /* 0x000000da00027202 */ /* 0x000fe20000000f00 */
[----:B------:R-:W-:Y:S05]  /*2ac00*/  BRA `(.L_x_1282) ;  /* 0xffffa30000007947 */ /* 0x000fea000383ffff */
.L_x_1180:
        /* <DEDUP_REMOVED lines=13> */
.L_x_1181:
[----:B------:R-:W-:Y:S01]  /*2ace0*/  IMAD.MOV.U32 R217, RZ, RZ, R5 ;  /* 0x000000ffffd97224 */ /* 0x000fe200078e0005 */
[----:B--2---:R-:W-:Y:S01]  /*2acf0*/  MOV R2, 0x4 ;  /* 0x0000000400027802 */ /* 0x004fe20000000f00 */
[----:B------:R-:W-:Y:S01]  /*2ad00*/  IMAD.MOV.U32 R218, RZ, RZ, 0x181f ;  /* 0x0000181fffda7424 */ /* 0x000fe200078e00ff */
[----:B------:R-:W-:Y:S02]  /*2ad10*/  MOV R3, 0x2ad30 ;  /* 0x0002ad3000037802 */ /* 0x000fe40000000f00 */
[----:B-1-34-:R-:W-:Y:S05]  /*2ad20*/  CALL.REL.NOINC `($__internal_13_$__cuda_sm70_shflsync_idx_p) ;  /* 0x000009d000007944 */ /* 0x01afea0003c00000 */
[----:B------:R-:W-:Y:S01]  /*2ad30*/  MOV R7, R218 ;  /* 0x000000da00077202 */ /* 0x000fe20000000f00 */
[----:B------:R-:W-:Y:S05]  /*2ad40*/  BRA `(.L_x_1284) ;  /* 0xffffa2b000007947 */ /* 0x000fea000383ffff */
.L_x_1182:
[----:B------:R-:W-:Y:S01]  /*2ad50*/  IMAD.MOV.U32 R217, RZ, RZ, R6 ;  /* 0x000000ffffd97224 */ /* 0x000fe200078e0006 */
[----:B--2---:R-:W-:Y:S01]  /*2ad60*/  MOV R2, 0x4 ;  /* 0x0000000400027802 */ /* 0x004fe20000000f00 */
[----:B------:R-:W-:Y:S01]  /*2ad70*/  IMAD.MOV.U32 R218, RZ, RZ, 0x181f ;  /* 0x0000181fffda7424 */ /* 0x000fe200078e00ff */
[----:B------:R-:W-:Y:S02]  /*2ad80*/  MOV R3, 0x2ada0 ;  /* 0x0002ada000037802 */ /* 0x000fe40000000f00 */
[----:B-1-34-:R-:W-:Y:S05]  /*2ad90*/  CALL.REL.NOINC `($__internal_13_$__cuda_sm70_shflsync_idx_p) ;  /* 0x0000096000007944 */ /* 0x01afea0003c00000 */
[----:B------:R-:W-:Y:S01]  /*2ada0*/  MOV R2, R218 ;  /* 0x000000da00027202 */ /* 0x000fe20000000f00 */
[----:B------:R-:W-:Y:S05]  /*2adb0*/  BRA `(.L_x_1285) ;  /* 0xffffa26000007947 */ /* 0x000fea000383ffff */
.L_x_1183:
        /* <DEDUP_REMOVED lines=13> */
.L_x_1184:
[----:B------:R-:W-:Y:S01]  /*2ae90*/  IMAD.MOV.U32 R217, RZ, RZ, R5 ;  /* 0x000000ffffd97224 */ /* 0x000fe200078e0005 */
[----:B--2---:R-:W-:Y:S01]  /*2aea0*/  MOV R2, 0x6 ;  /* 0x0000000600027802 */ /* 0x004fe20000000f00 */
[----:B------:R-:W-:Y:S01]  /*2aeb0*/  IMAD.MOV.U32 R218, RZ, RZ, 0x181f ;  /* 0x0000181fffda7424 */ /* 0x000fe200078e00ff */
[----:B------:R-:W-:Y:S02]  /*2aec0*/  MOV R3, 0x2aee0 ;  /* 0x0002aee000037802 */ /* 0x000fe40000000f00 */
[----:B-1--4-:R-:W-:Y:S05]  /*2aed0*/  CALL.REL.NOINC `($__internal_13_$__cuda_sm70_shflsync_idx_p) ;  /* 0x0000082000007944 */ /* 0x012fea0003c00000 */
[----:B------:R-:W-:Y:S01]  /*2aee0*/  MOV R7, R218 ;  /* 0x000000da00077202 */ /* 0x000fe20000000f00 */
[----:B------:R-:W-:Y:S05]  /*2aef0*/  BRA `(.L_x_1287) ;  /* 0xffffa21000007947 */ /* 0x000fea000383ffff */
.L_x_1185:
[----:B------:R-:W-:Y:S01]  /*2af00*/  IMAD.MOV.U32 R217, RZ, RZ, R6 ;  /* 0x000000ffffd97224 */ /* 0x000fe200078e0006 */
[----:B--2---:R-:W-:Y:S01]  /*2af10*/  MOV R2, 0x6 ;  /* 0x0000000600027802 */ /* 0x004fe20000000f00 */
[----:B------:R-:W-:Y:S01]  /*2af20*/  IMAD.MOV.U32 R218, RZ, RZ, 0x181f ;  /* 0x0000181fffda7424 */ /* 0x000fe200078e00ff */
[----:B------:R-:W-:Y:S02]  /*2af30*/  MOV R3, 0x2af50 ;  /* 0x0002af5000037802 */ /* 0x000fe40000000f00 */
[----:B-1-34-:R-:W-:Y:S05]  /*2af40*/  CALL.REL.NOINC `($__internal_13_$__cuda_sm70_shflsync_idx_p) ;  /* 0x000007b000007944 */ /* 0x01afea0003c00000 */
[----:B------:R-:W-:Y:S01]  /*2af50*/  MOV R2, R218 ;  /* 0x000000da00027202 */ /* 0x000fe20000000f00 */
[----:B------:R-:W-:Y:S05]  /*2af60*/  BRA `(.L_x_1288) ;  /* 0xffffa1c000007947 */ /* 0x000fea000383ffff */
.L_x_1186:
        /* <DEDUP_REMOVED lines=13> */
.L_x_1188:
[----:B------:R-:W-:Y:S01]  /*2b040*/  IMAD.MOV.U32 R217, RZ, RZ, R68 ;  /* 0x000000ffffd97224 */ /* 0x000fe200078e0044 */
[----:B------:R-:W-:Y:S01]  /*2b050*/  MOV R2, RZ ;  /* 0x000000ff00027202 */ /* 0x000fe20000000f00 */
[----:B------:R-:W-:Y:S01]  /*2b060*/  IMAD.MOV.U32 R218, RZ, RZ, 0x1f ;  /* 0x0000001fffda7424 */ /* 0x000fe200078e00ff */
[----:B------:R-:W-:Y:S02]  /*2b070*/  MOV R3, 0x2b090 ;  /* 0x0002b09000037802 */ /* 0x000fe40000000f00 */
[----:B------:R-:W-:Y:S05]  /*2b080*/  CALL.REL.NOINC `($__internal_13_$__cuda_sm70_shflsync_idx_p) ;  /* 0x0000067000007944 */ /* 0x000fea0003c00000 */
[----:B------:R-:W-:Y:S01]  /*2b090*/  MOV R9, R218 ;  /* 0x000000da00097202 */ /* 0x000fe20000000f00 */
[----:B------:R-:W-:Y:S05]  /*2b0a0*/  BRA `(.L_x_1290) ;  /* 0xffffa25000007947 */ /* 0x000fea000383ffff */
.L_x_1189:
[----:B------:R-:W-:Y:S01]  /*2b0b0*/  IMAD.MOV.U32 R217, RZ, RZ, R68 ;  /* 0x000000ffffd97224 */ /* 0x000fe200078e0044 */
[----:B------:R-:W-:Y:S01]  /*2b0c0*/  MOV R2, 0x1 ;  /* 0x0000000100027802 */ /* 0x000fe20000000f00 */
[----:B------:R-:W-:Y:S01]  /*2b0d0*/  IMAD.MOV.U32 R218, RZ, RZ, 0x1f ;  /* 0x0000001fffda7424 */ /* 0x000fe200078e00ff */
[----:B------:R-:W-:Y:S02]  /*2b0e0*/  MOV R3, 0x2b100 ;  /* 0x0002b10000037802 */ /* 0x000fe40000000f00 */
[----:B-12---:R-:W-:Y:S05]  /*2b0f0*/  CALL.REL.NOINC `($__internal_13_$__cuda_sm70_shflsync_idx_p) ;  /* 0x0000060000007944 */ /* 0x006fea0003c00000 */
[----:B------:R-:W-:Y:S01]  /*2b100*/  MOV R8, R218 ;  /* 0x000000da00087202 */ /* 0x000fe20000000f00 */
[----:B------:R-:W-:Y:S05]  /*2b110*/  BRA `(.L_x_1291) ;  /* 0xffffa20000007947 */ /* 0x000fea000383ffff */
.L_x_1190:
[----:B------:R-:W-:Y:S02]  /*2b120*/  MOV R2, 0x1 ;  /* 0x0000000100027802 */ /* 0x000fe40000000f00 */
[----:B------:R-:W-:-:S02]  /*2b130*/  MOV R3, 0x2b150 ;  /* 0x0002b15000037802 */ /* 0x000fc40000000f00 */
[----:B-1234-:R-:W-:Y:S05]  /*2b140*/  CALL.REL.NOINC `($__internal_14_$__cuda_sm70_shflsync_up_p) ;  /* 0x0000061000007944 */ /* 0x01efea0003c00000 */
[----:B------:R-:W-:Y:S05]  /*2b150*/  BRA `(.L_x_1292) ;  /* 0xffffa2f000007947 */ /* 0x000fea000383ffff */
.L_x_1191:
[----:B------:R-:W-:Y:S02]  /*2b160*/  MOV R2, 0x2 ;  /* 0x0000000200027802 */ /* 0x000fe40000000f00 */
[----:B------:R-:W-:-:S02]  /*2b170*/  MOV R3, 0x2b190 ;  /* 0x0002b19000037802 */ /* 0x000fc40000000f00 */
[----:B--2-4-:R-:W-:Y:S05]  /*2b180*/  CALL.REL.NOINC `($__internal_14_$__cuda_sm70_shflsync_up_p) ;  /* 0x000005d000007944 */ /* 0x014fea0003c00000 */
        /* <DEDUP_REMOVED lines=24> */
.L_x_1195:
[----:B------:R-:W-:Y:S02]  /*2b310*/  MOV R2, 0x1 ;  /* 0x0000000100027802 */ /* 0x000fe40000000f00 */
[----:B------:R-:W-:Y:S02]  /*2b320*/  MOV R3, 0x2b340 ;  /* 0x0002b34000037802 */ /* 0x000fe40000000f00 */
[----:B------:R-:W-:Y:S05]  /*2b330*/  CALL.REL.NOINC `($__internal_14_$__cuda_sm70_shflsync_up_p) ;  /* 0x0000042000007944 */ /* 0x000fea0003c00000 */
[----:B------:R-:W-:Y:S01]  /*2b340*/  MOV R2, R4 ;  /* 0x0000000400027202 */ /* 0x000fe20000000f00 */
[----:B------:R-:W-:Y:S05]  /*2b350*/  BRA `(.L_x_1294) ;  /* 0xffffa35000007947 */ /* 0x000fea000383ffff */
.L_x_1196:
        /* <DEDUP_REMOVED lines=27> */
.L_x_1198:
[----:B------:R-:W-:Y:S02]  /*2b510*/  SEL R0, RZ, 0x1, P0 ;  /* 0x00000001ff007807 */ /* 0x000fe40000000000 */
[----:B------:R-:W-:Y:S02]  /*2b520*/  MOV R2, 0x2b540 ;  /* 0x0002b54000027802 */ /* 0x000fe40000000f00 */
[----:B-1----:R-:W-:Y:S05]  /*2b530*/  CALL.REL.NOINC `($__internal_15_$__cuda_sm70_votesync_ballot) ;  /* 0x0000029000007944 */ /* 0x002fea0003c00000 */
[----:B------:R-:W-:Y:S01]  /*2b540*/  MOV R5, R0 ;  /* 0x0000000000057202 */ /* 0x000fe20000000f00 */
[----:B------:R-:W-:Y:S05]  /*2b550*/  BRA `(.L_x_1296) ;  /* 0xffffa2e000007947 */ /* 0x000fea000383ffff */
.L_x_1199:
[----:B------:R-:W-:Y:S01]  /*2b560*/  IMAD.MOV.U32 R217, RZ, RZ, R6 ;  /* 0x000000ffffd97224 */ /* 0x000fe200078e0006 */
[----:B--2---:R-:W-:Y:S01]  /*2b570*/  MOV R2, R0 ;  /* 0x0000000000027202 */ /* 0x004fe20000000f00 */
[----:B------:R-:W-:Y:S01]  /*2b580*/  IMAD.MOV.U32 R218, RZ, RZ, 0x1f ;  /* 0x0000001fffda7424 */ /* 0x000fe200078e00ff */
[----:B------:R-:W-:Y:S02]  /*2b590*/  MOV R3, 0x2b5b0 ;  /* 0x0002b5b000037802 */ /* 0x000fe40000000f00 */
[----:B-1----:R-:W-:Y:S05]  /*2b5a0*/  CALL.REL.NOINC `($__internal_13_$__cuda_sm70_shflsync_idx_p) ;  /* 0x0000015000007944 */ /* 0x002fea0003c00000 */
[----:B------:R-:W-:Y:S01]  /*2b5b0*/  IMAD.MOV.U32 R6, RZ, RZ, R218 ;  /* 0x000000ffff067224 */ /* 0x000fe200078e00da */
[----:B------:R-:W-:Y:S01]  /*2b5c0*/  MOV R2, R0 ;  /* 0x0000000000027202 */ /* 0x000fe20000000f00 */
[----:B------:R-:W-:Y:S01]  /*2b5d0*/  IMAD.MOV.U32 R217, RZ, RZ, R7 ;  /* 0x000000ffffd97224 */ /* 0x000fe200078e0007 */
[----:B------:R-:W-:-:S02]  /*2b5e0*/  MOV R218, 0x1f ;  /* 0x0000001f00da7802 */ /* 0x000fc40000000f00 */
[----:B------:R-:W-:Y:S02]  /*2b5f0*/  MOV R3, 0x2b610 ;  /* 0x0002b61000037802 */ /* 0x000fe40000000f00 */
[----:B------:R-:W-:Y:S05]  /*2b600*/  CALL.REL.NOINC `($__internal_13_$__cuda_sm70_shflsync_idx_p) ;  /* 0x000000f000007944 */ /* 0x000fea0003c00000 */
[----:B------:R-:W-:Y:S01]  /*2b610*/  MOV R7, R218 ;  /* 0x000000da00077202 */ /* 0x000fe20000000f00 */
[----:B------:R-:W-:Y:S05]  /*2b620*/  BRA `(.L_x_1297) ;  /* 0xffffa28000007947 */ /* 0x000fea000383ffff */
.L_x_1202:
[----:B------:R-:W-:Y:S01]  /*2b630*/  IMAD.MOV.U32 R217, RZ, RZ, R4 ;  /* 0x000000ffffd97224 */ /* 0x000fe200078e0004 */
[----:B--2---:R-:W-:Y:S01]  /*2b640*/  MOV R2, R0 ;  /* 0x0000000000027202 */ /* 0x004fe20000000f00 */
[----:B------:R-:W-:Y:S01]  /*2b650*/  IMAD.MOV.U32 R218, RZ, RZ, 0x1f ;  /* 0x0000001fffda7424 */ /* 0x000fe200078e00ff */
[----:B------:R-:W-:Y:S02]  /*2b660*/  MOV R3, 0x2b680 ;  /* 0x0002b68000037802 */ /* 0x000fe40000000f00 */
[----:B-1--4-:R-:W-:Y:S05]  /*2b670*/  CALL.REL.NOINC `($__internal_13_$__cuda_sm70_shflsync_idx_p) ;  /* 0x0000008000007944 */ /* 0x012fea0003c00000 */
[----:B------:R-:W-:Y:S01]  /*2b680*/  MOV R10, R218 ;  /* 0x000000da000a7202 */ /* 0x000fe20000000f00 */
[----:B------:R-:W-:Y:S05]  /*2b690*/  BRA `(.L_x_1201) ;  /* 0xffffa27000007947 */ /* 0x000fea000383ffff */
        .weak           $__internal_12_$__cuda_sm70_shflsync_bfly_p
        .type           $__internal_12_$__cuda_sm70_shflsync_bfly_p,@function
        .size           $__internal_12_$__cuda_sm70_shflsync_bfly_p,($__internal_13_$__cuda_sm70_shflsync_idx_p - $__internal_12_$__cuda_sm70_shflsync_bfly_p)
$__internal_12_$__cuda_sm70_shflsync_bfly_p:
[----:B------:R-:W-:Y:S02]  /*2b6a0*/  MOV R165, 0xffffffff ;  /* 0xffffffff00a57802 */ /* 0x000fe40000000f00 */
[----:B------:R-:W-:Y:S02]  /*2b6b0*/  MOV R3, 0x1f ;  /* 0x0000001f00037802 */ /* 0x000fe40000000f00 */
[----:B------:R-:W-:Y:S04]  /*2b6c0*/  WARPSYNC R165 ;  /* 0x000000a500007348 */ /* 0x000fe80003800000 */
[----:B------:R1:W2:Y:S02]  /*2b6d0*/  SHFL.BFLY PT, R0, R84, R0, R3 ;  /* 0x0c00000054007389 */ /* 0x0002a400000e0003 */
[----:B-1----:R-:W-:-:S04]  /*2b6e0*/  MOV R3, 0x0 ;  /* 0x0000000000037802 */ /* 0x002fc80000000f00 */
[----:B--2---:R-:W-:Y:S05]  /*2b6f0*/  RET.REL.NODEC R2 `(_ZN7cutlass13device_kernelIN5flash19enable_sm80_to_sm89INS1_16FlashAttnFwdSm80INS1_25CollectiveMainloopFwdSm80ILi4ELi1ELb0EN4cute5tupleIJNS5_1CILi128EEENS7_ILi80EEENS7_ILi64EEEEEELi64ENS_10bfloat16_tEfNS_4arch4Sm80ELb0ELb1ELb0ELb1ELb1ELb1ELb1ELb1EEENS1_21CollectiveEpilogueFwdINS6_IJS8_SA_S9_EEENS6_IJNS7_ILi1EEESI_SI_EEESC_SE_Li128ELb1ELb1ELb1ELb0EEENS1_36VarlenDynamicPersistentTileSchedulerILi128ELi80ELi128ELi128ELb1ELb1ELb0ELb1ELb0ELb1EEEEEEEEEvNT_6ParamsE) ;  /* 0xfffd490002007950 */ /* 0x004fea0003c3ffff */
        .weak           $__internal_13_$__cuda_sm70_shflsync_idx_p
        .type           $__internal_13_$__cuda_sm70_shflsync_idx_p,@function
        .size           $__internal_13_$__cuda_sm70_shflsync_idx_p,($__internal_14_$__cuda_sm70_shflsync_up_p - $__internal_13_$__cuda_sm70_shflsync_idx_p)
$__internal_13_$__cuda_sm70_shflsync_idx_p:
[----:B------:R-:W-:-:S04]  /*2b700*/  MOV R219, 0xffffffff ;  /* 0xffffffff00db7802 */ /* 0x000fc80000000f00 */
[----:B------:R-:W-:Y:S04]  /*2b710*/  WARPSYNC R219 ;  /* 0x000000db00007348 */ /* 0x000fe80003800000 */
[----:B------:R1:W2:Y:S02]  /*2b720*/  SHFL.IDX PT, R218, R217, R2, R218 ;  /* 0x00000002d9da7389 */ /* 0x0002a400000e00da */
[----:B-1----:R-:W-:Y:S02]  /*2b730*/  MOV R2, R3 ;  /* 0x0000000300027202 */ /* 0x002fe40000000f00 */
[----:B------:R-:W-:-:S04]  /*2b740*/  MOV R3, 0x0 ;  /* 0x0000000000037802 */ /* 0x000fc80000000f00 */
[----:B--2---:R-:W-:Y:S05]  /*2b750*/  RET.REL.NODEC R2 `(_ZN7cutlass13device_kernelIN5flash19enable_sm80_to_sm89INS1_16FlashAttnFwdSm80INS1_25CollectiveMainloopFwdSm80ILi4ELi1ELb0EN4cute5tupleIJNS5_1CILi128EEENS7_ILi80EEENS7_ILi64EEEEEELi64ENS_10bfloat16_tEfNS_4arch4Sm80ELb0ELb1ELb0ELb1ELb1ELb1ELb1ELb1EEENS1_21CollectiveEpilogueFwdINS6_IJS8_SA_S9_EEENS6_IJNS7_ILi1EEESI_SI_EEESC_SE_Li128ELb1ELb1ELb1ELb0EEENS1_36VarlenDynamicPersistentTileSchedulerILi128ELi80ELi128ELi128ELb1ELb1ELb0ELb1ELb0ELb1EEEEEEEEEvNT_6ParamsE) ;  /* 0xfffd48a002007950 */ /* 0x004fea0003c3ffff */
        .weak           $__internal_14_$__cuda_sm70_shflsync_up_p
        .type           $__internal_14_$__cuda_sm70_shflsync_up_p,@function
        .size           $__internal_14_$__cuda_sm70_shflsync_up_p,($__internal_15_$__cuda_sm70_votesync_ballot - $__internal_14_$__cuda_sm70_shflsync_up_p)
$__internal_14_$__cuda_sm70_shflsync_up_p:
[----:B------:R-:W-:Y:S02]  /*2b760*/  IMAD.MOV.U32 R4, RZ, RZ, RZ ;  /* 0x000000ffff047224 */ /* 0x000fe400078e00ff */
[----:B------:R-:W-:-:S04]  /*2b770*/  IMAD.MOV.U32 R11, RZ, RZ, -0x1 ;  /* 0xffffffffff0b7424 */ /* 0x000fc800078e00ff */
[----:B------:R-:W-:Y:S04]  /*2b780*/  WARPSYNC R11 ;  /* 0x0000000b00007348 */ /* 0x000fe80003800000 */
[----:B------:R1:W2:Y:S02]  /*2b790*/  SHFL.UP PT, R4, R0, R2, R4 ;  /* 0x0400000200047389 */ /* 0x0002a400000e0004 */
[----:B-1----:R-:W-:Y:S02]  /*2b7a0*/  MOV R2, R3 ;  /* 0x0000000300027202 */ /* 0x002fe40000000f00 */
[----:B------:R-:W-:-:S04]  /*2b7b0*/  MOV R3, 0x0 ;  /* 0x0000000000037802 */ /* 0x000fc80000000f00 */
[----:B--2---:R-:W-:Y:S05]  /*2b7c0*/  RET.REL.NODEC R2 `(_ZN7cutlass13device_kernelIN5flash19enable_sm80_to_sm89INS1_16FlashAttnFwdSm80INS1_25CollectiveMainloopFwdSm80ILi4ELi1ELb0EN4cute5tupleIJNS5_1CILi128EEENS7_ILi80EEENS7_ILi64EEEEEELi64ENS_10bfloat16_tEfNS_4arch4Sm80ELb0ELb1ELb0ELb1ELb1ELb1ELb1ELb1EEENS1_21CollectiveEpilogueFwdINS6_IJS8_SA_S9_EEENS6_IJNS7_ILi1EEESI_SI_EEESC_SE_Li128ELb1ELb1ELb1ELb0EEENS1_36VarlenDynamicPersistentTileSchedulerILi128ELi80ELi128ELi128ELb1ELb1ELb0ELb1ELb0ELb1EEEEEEEEEvNT_6ParamsE) ;  /* 0xfffd483002007950 */ /* 0x004fea0003c3ffff */
        .weak           $__internal_15_$__cuda_sm70_votesync_ballot
        .type           $__internal_15_$__cuda_sm70_votesync_ballot,@function
        .size           $__internal_15_$__cuda_sm70_votesync_ballot,(.L_x_1926 - $__internal_15_$__cuda_sm70_votesync_ballot)
$__internal_15_$__cuda_sm70_votesync_ballot:
[----:B------:R-:W-:Y:S01]  /*2b7d0*/  ISETP.NE.U32.AND P0, PT, R0, 0x1, PT ;  /* 0x000000010000780c */ /* 0x000fe20003f05070 */
[----:B------:R-:W-:-:S04]  /*2b7e0*/  IMAD.MOV.U32 R3, RZ, RZ, -0x1 ;  /* 0xffffffffff037424 */ /* 0x000fc800078e00ff */
[----:B------:R-:W-:Y:S08]  /*2b7f0*/  WARPSYNC R3 ;  /* 0x0000000300007348 */ /* 0x000ff00003800000 */
[----:B------:R-:W-:-:S04]  /*2b800*/  VOTE.ANY R0, PT, !P0 ;  /* 0x0000000000007806 */ /* 0x000fc800040e0100 */
[----:B------:R-:W-:Y:S01]  /*2b810*/  LOP3.LUT R0, R0, R3, RZ, 0xc0, !PT ;  /* 0x0000000300007212 */ /* 0x000fe200078ec0ff */
[----:B------:R-:W-:-:S04]  /*2b820*/  IMAD.MOV.U32 R3, RZ, RZ, 0x0 ;  /* 0x00000000ff037424 */ /* 0x000fc800078e00ff */
[----:B------:R-:W-:Y:S05]  /*2b830*/  RET.REL.NODEC R2 `(_ZN7cutlass13device_kernelIN5flash19enable_sm80_to_sm89INS1_16FlashAttnFwdSm80INS1_25CollectiveMainloopFwdSm80ILi4ELi1ELb0EN4cute5tupleIJNS5_1CILi128EEENS7_ILi80EEENS7_ILi64EEEEEELi64ENS_10bfloat16_tEfNS_4arch4Sm80ELb0ELb1ELb0ELb1ELb1ELb1ELb1ELb1EEENS1_21CollectiveEpilogueFwdINS6_IJS8_SA_S9_EEENS6_IJNS7_ILi1EEESI_SI_EEESC_SE_Li128ELb1ELb1ELb1ELb0EEENS1_36VarlenDynamicPersistentTileSchedulerILi128ELi80ELi128ELi128ELb1ELb1ELb0ELb1ELb0ELb1EEEEEEEEEvNT_6ParamsE) ;  /* 0xfffd47c002007950 */ /* 0x000fea0003c3ffff */
.L_x_1298:
        /* <DEDUP_REMOVED lines=12> */
.L_x_1926:


//--------------------- .text._ZN7cutlass13device_kernelIN5flash19enable_sm80_to_sm89INS1_16FlashAttnFwdSm80INS1_25CollectiveMainloopFwdSm80ILi4ELi1ELb0EN4cute5tupleIJNS5_1CILi128EEENS7_ILi112EEENS7_ILi64EEEEEELi64ENS_10bfloat16_tEfNS_4arch4Sm80ELb1ELb0ELb0ELb0ELb1ELb0ELb1ELb1EEENS1_21CollectiveEpilogueFwdINS6_IJS8_SA_S9_EEENS6_IJNS7_ILi1EEESI_SI_EEESC_SE_Li128ELb0ELb1ELb1ELb0EEENS1_30DynamicPersistentTileSchedulerILi128ELi128ELb1ELb1ELb0EEEEEEEEEvNT_6ParamsE --------------------------
	.section	.text._ZN7cutlass13device_kernelIN5flash19enable_sm80_to_sm89INS1_16FlashAttnFwdSm80INS1_25CollectiveMainloopFwdSm80ILi4ELi1ELb0EN4cute5tupleIJNS5_1CILi128EEENS7_ILi112EEENS7_ILi64EEEEEELi64ENS_10bfloat16_tEfNS_4arch4Sm80ELb1ELb0ELb0ELb0ELb1ELb0ELb1ELb1EEENS1_21CollectiveEpilogueFwdINS6_IJS8_SA_S9_EEENS6_IJNS7_ILi1EEESI_SI_EEESC_SE_Li128ELb0ELb1ELb1ELb0EEENS1_30DynamicPersistentTileSchedulerILi128ELi128ELb1ELb1ELb0EEEEEEEEEvNT_6ParamsE,"ax",@progbits
	.sectioninfo	@"SHI_REGISTERS=255"
	.align	128
.text._ZN7cutlass13device_kernelIN5flash19enable_sm80_to_sm89INS1_16FlashAttnFwdSm80INS1_25CollectiveMainloopFwdSm80ILi4ELi1ELb0EN4cute5tupleIJNS5_1CILi128EEENS7_ILi112EEENS7_ILi64EEEEEELi64ENS_10bfloat16_tEfNS_4arch4Sm80ELb1ELb0ELb0ELb0ELb1ELb0ELb1ELb1EEENS1_21CollectiveEpilogueFwdINS6_IJS8_SA_S9_EEENS6_IJNS7_ILi1EEESI_SI_EEESC_SE_Li128ELb0ELb1ELb1ELb0EEENS1_30DynamicPersistentTileSchedulerILi128ELi128ELb1ELb1ELb0EEEEEEEEEvNT_6ParamsE:
        .type           _ZN7cutlass13device_kernelIN5flash19enable_sm80_to_sm89INS1_16FlashAttnFwdSm80INS1_25CollectiveMainloopFwdSm80ILi4ELi1ELb0EN4cute5tupleIJNS5_1CILi128EEENS7_ILi112EEENS7_ILi64EEEEEELi64ENS_10bfloat16_tEfNS_4arch4Sm80ELb1ELb0ELb0ELb0ELb1ELb0ELb1ELb1EEENS1_21CollectiveEpilogueFwdINS6_IJS8_SA_S9_EEENS6_IJNS7_ILi1EEESI_SI_EEESC_SE_Li128ELb0ELb1ELb1ELb0EEENS1_30DynamicPersistentTileSchedulerILi128ELi128ELb1ELb1ELb0EEEEEEEEEvNT_6ParamsE,@function
        .size           _ZN7cutlass13device_kernelIN5flash19enable_sm80_to_sm89INS1_16FlashAttnFwdSm80INS1_25CollectiveMainloopFwdSm80ILi4ELi1ELb0EN4cute5tupleIJNS5_1CILi128EEENS7_ILi112EEENS7_ILi64EEEEEELi64ENS_10bfloat16_tEfNS_4arch4Sm80ELb1ELb0ELb0ELb0ELb1ELb0ELb1ELb1EEENS1_21CollectiveEpilogueFwdINS6_IJS8_SA_S9_EEENS6_IJNS7_ILi1EEESI_SI_EEESC_SE_Li128ELb0ELb1ELb1ELb0EEENS1_30DynamicPersistentTileSchedulerILi128ELi128ELb1ELb1ELb0EEEEEEEEEvNT_6ParamsE,(.L_x_1931 - _ZN7cutlass13device_kernelIN5flash19enable_sm80_to_sm89INS1_16FlashAttnFwdSm80INS1_25CollectiveMainloopFwdSm80ILi4ELi1ELb0EN4cute5tupleIJNS5_1CILi128EEENS7_ILi112EEENS7_ILi64EEEEEELi64ENS_10bfloat16_tEfNS_4arch4Sm80ELb1ELb0ELb0ELb0ELb1ELb0ELb1ELb1EEENS1_21CollectiveEpilogueFwdINS6_IJS8_SA_S9_EEENS6_IJNS7_ILi1EEESI_SI_EEESC_SE_Li128ELb0ELb1ELb1ELb0EEENS1_30DynamicPersistentTileSchedulerILi128ELi128ELb1ELb1ELb0EEEEEEEEEvNT_6ParamsE)
        .other          _ZN7cutlass13device_kernelIN5flash19enable_sm80_to_sm89INS1_16FlashAttnFwdSm80INS1_25CollectiveMainloopFwdSm80ILi4ELi1ELb0EN4cute5tupleIJNS5_1CILi128EEENS7_ILi112EEENS7_ILi64EEEEEELi64ENS_10bfloat16_tEfNS_4arch4Sm80ELb1ELb0ELb0ELb0ELb1ELb0ELb1ELb1EEENS1_21CollectiveEpilogueFwdINS6_IJS8_SA_S9_EEENS6_IJNS7_ILi1EEESI_SI_EEESC_SE_Li128ELb0ELb1ELb1ELb0EEENS1_30DynamicPersistentTileSchedulerILi128ELi128ELb1ELb1ELb0EEEEEEEEEvNT_6ParamsE,@"STO_CUDA_ENTRY STV_DEFAULT"
_ZN7cutlass13device_kernelIN5flash19enable_sm80_to_sm89INS1_16FlashAttnFwdSm80INS1_25CollectiveMainloopFwdSm80ILi4ELi1ELb0EN4cute5tupleIJNS5_1CILi128EEENS7_ILi112EEENS7_ILi64EEEEEELi64ENS_10bfloat16_tEfNS_4arch4Sm80ELb1ELb0ELb0ELb0ELb1ELb0ELb1ELb1EEENS1_21CollectiveEpilogueFwdINS6_IJS8_SA_S9_EEENS6_IJNS7_ILi1EEESI_SI_EEESC_SE_Li128ELb0ELb1ELb1ELb0EEENS1_30DynamicPersistentTileSchedulerILi128ELi128ELb1ELb1ELb0EEEEEEEEEvNT_6ParamsE:
[----:B------:R-:W-:-:S03]  /*0000*/  MOV R1, c[0x0][0x28] ;  /* 0x00000a0000017a02 */ /* 0x000fc60000000f00 */
[----:B------:R-:W1:Y:S01]  /*0010*/  S2R R20, SR_TID.X ;  /* 0x0000000000147919 */ /* 0x000e620000002100 */
[----:B------:R-:W-:-:S03]  /*0020*/  IADD3 R1, R1, -0xa0, RZ ;  /* 0xffffff6001017810 */ /* 0x000fc60007ffe0ff */
[----:B------:R-:W2:Y:S01]  /*0030*/  S2R R16, SR_CTAID.X ;  /* 0x0000000000107919 */ /* 0x000ea20000002500 */
[----:B-1----:R-:W-:-:S05]  /*0040*/  SHF.R.U32.HI R0, RZ, 0x5, R20 ;  /* 0x00000005ff007819 */ /* 0x002fca0000011614 */
[----:B------:R-:W1:Y:S04]  /*0050*/  SHFL.IDX PT, R2, R0, RZ, 0x1f ;  /* 0x00001fff00027589 */ /* 0x000e6800000e0000 */
[----:B------:R-:W3:Y:S01]  /*0060*/  SHFL.IDX PT, R0, R0, RZ, 0x1f ;  /* 0x00001fff00007589 */ /* 0x000ee200000e0000 */
[----:B-1----:R-:W-:Y:S01]  /*0070*/  ISETP.GE.AND P0, PT, R2, 0x1, PT ;  /* 0x000000010200780c */ /* 0x002fe20003f06270 */
[----:B---3--:R1:W3:-:S12]  /*0080*/  R2UR UR6, R0 ;  /* 0x00000000000673c2 */ /* 0x0082d800000e0000 */
[----:B------:R-:W-:Y:S06]  /*0090*/  @P0 BAR.ARV 0x4, 0x80 ;  /* 0x0102000000000b1d */ /* 0x000fec0000002000 */
[----:B--2---:R-:W-:-:S13]  /*00a0*/  ISETP.GE.AND P0, PT, R16, c[0x0][0x538], PT ;  /* 0x00014e0010007a0c */ /* 0x004fda0003f06270 */
[----:B------:R-:W-:Y:S05]  /*00b0*/  @P0 EXIT ;  /* 0x000000000000094d */ /* 0x000fea0003800000 */
[----:B-1-3--:R-:W-:Y:S01]  /*00c0*/  SHF.R.S32.HI R15, RZ, 0x1f, R20 ;  /* 0x0000001fff0f7819 */ /* 0x00afe20000011414 */
[----:B------:R-:W-:Y:S01]  /*00d0*/  IMAD.MOV.U32 R226, RZ, RZ, 0x40 ;  /* 0x00000040ffe27424 */ /* 0x000fe200078e00ff */
[----:B------:R-:W-:Y:S01]  /*00e0*/  ULDC.64 UR8, c[0x0][0x118] ;  /* 0x0000460000087ab9 */ /* 0x000fe20000000a00 */
[----:B------:R-:W-:Y:S01]  /*00f0*/  IMAD.MOV.U32 R228, RZ, RZ, 0x20 ;  /* 0x00000020ffe47424 */ /* 0x000fe200078e00ff */
[CC--:B------:R-:W-:Y:S02]  /*0100*/  LEA.HI R13, R15.reuse, R20.reuse, RZ, 0x3 ;  /* 0x000000140f0d7211 */ /* 0x0c0fe400078f18ff */
[CC--:B------:R-:W-:Y:S02]  /*0110*/  LEA.HI R0, R15.reuse, R20.reuse, RZ, 0x2 ;  /* 0x000000140f007211 */ /* 0x0c0fe400078f10ff */
[----:B------:R-:W-:Y:S02]  /*0120*/  LEA.HI R5, R15, R20, RZ, 0x4 ;  /* 0x000000140f057211 */ /* 0x000fe400078f20ff */
[----:B------:R-:W-:-:S02]  /*0130*/  SHF.R.S32.HI R19, RZ, 0x3, R13 ;  /* 0x00000003ff137819 */ /* 0x000fc4000001140d */
[----:B------:R-:W-:Y:S02]  /*0140*/  LOP3.LUT R3, R13, 0xfffffff8, RZ, 0xc0, !PT ;  /* 0xfffffff80d037812 */ /* 0x000fe400078ec0ff */
[----:B------:R-:W-:Y:S01]  /*0150*/  LOP3.LUT R2, R0, 0xfffffffc, RZ, 0xc0, !PT ;  /* 0xfffffffc00027812 */ /* 0x000fe200078ec0ff */
[----:B------:R-:W-:Y:S01]  /*0160*/  IMAD.SHL.U32 R6, R19, 0x40, RZ ;  /* 0x0000004013067824 */ /* 0x000fe200078e00ff */
[C---:B------:R-:W-:Y:S01]  /*0170*/  LOP3.LUT R0, R5.reuse, 0xfffffff0, RZ, 0xc0, !PT ;  /* 0xfffffff005007812 */ /* 0x040fe200078ec0ff */
[C---:B------:R-:W-:Y:S01]  /*0180*/  IMAD.IADD R9, R20.reuse, 0x1, -R3 ;  /* 0x0000000114097824 */ /* 0x040fe200078e0a03 */
[----:B------:R-:W-:Y:S01]  /*0190*/  SHF.R.S32.HI R4, RZ, 0x4, R5 ;  /* 0x00000004ff047819 */ /* 0x000fe20000011405 */
[----:B------:R-:W-:Y:S01]  /*01a0*/  IMAD.IADD R2, R20, 0x1, -R2 ;  /* 0x0000000114027824 */ /* 0x000fe200078e0a02 */
[----:B------:R-:W-:Y:S01]  /*01b0*/  LOP3.LUT R3, R6, 0x1c0, RZ, 0xc0, !PT ;  /* 0x000001c006037812 */ /* 0x000fe200078ec0ff */
[----:B------:R-:W-:Y:S01]  /*01c0*/  IMAD.IADD R0, R20, 0x1, -R0 ;  /* 0x0000000114007824 */ /* 0x000fe200078e0a00 */
[----:B------:R-:W-:Y:S01]  /*01d0*/  LEA.HI R5, R5, R4, RZ, 0x1 ;  /* 0x0000000405057211 */ /* 0x000fe200078f08ff */
[----:B------:R-:W-:Y:S01]  /*01e0*/  IMAD.SHL.U32 R243, R9, 0x8, RZ ;  /* 0x0000000809f37824 */ /* 0x000fe200078e00ff */
[----:B------:R-:W-:-:S02]  /*01f0*/  LEA.HI R8, R2, R2, RZ, 0x1 ;  /* 0x0000000202087211 */ /* 0x000fc400078f08ff */
[----:B------:R-:W-:Y:S02]  /*0200*/  SHF.R.S32.HI R11, RZ, 0x1f, R0 ;  /* 0x0000001fff0b7819 */ /* 0x000fe40000011400 */
[----:B------:R-:W-:Y:S02]  /*0210*/  LOP3.LUT R6, R3, 0x38, R243, 0xf8, !PT ;  /* 0x0000003803067812 */ /* 0x000fe400078ef8f3 */
[----:B------:R-:W-:Y:S02]  /*0220*/  LOP3.LUT R7, R5, 0xfffffffe, RZ, 0xc0, !PT ;  /* 0xfffffffe05077812 */ /* 0x000fe400078ec0ff */
[----:B------:R-:W-:Y:S02]  /*0230*/  SHF.R.U32.HI R3, RZ, 0x3, R3 ;  /* 0x00000003ff037819 */ /* 0x000fe40000011603 */
[----:B------:R-:W-:Y:S01]  /*0240*/  LEA.HI R11, R11, R0, RZ, 0x3 ;  /* 0x000000000b0b7211 */ /* 0x000fe200078f18ff */
[----:B------:R-:W-:Y:S01]  /*0250*/  IMAD.IADD R12, R4, 0x1, -R7 ;  /* 0x00000001040c7824 */ /* 0x000fe200078e0a07 */
[----:B------:R-:W-:-:S02]  /*0260*/  LOP3.LUT R5, R8, 0x1ffffffe, RZ, 0xc0, !PT ;  /* 0x1ffffffe08057812 */ /* 0x000fc400078ec0ff */
[----:B------:R-:W-:Y:S02]  /*0270*/  LOP3.LUT R10, R6, R3, RZ, 0x3c, !PT ;  /* 0x00000003060a7212 */ /* 0x000fe400078e3cff */
[----:B------:R-:W-:Y:S01]  /*0280*/  LOP3.LUT R3, R11, 0xfffffff8, RZ, 0xc0, !PT ;  /* 0xfffffff80b037812 */ /* 0x000fe200078ec0ff */
[----:B------:R-:W-:Y:S01]  /*0290*/  IMAD.IADD R14, R2, 0x1, -R5 ;  /* 0x00000001020e7824 */ /* 0x000fe200078e0a05 */
[-C--:B------:R-:W-:Y:S01]  /*02a0*/  LEA.HI R5, R15, R20.reuse, RZ, 0x5 ;  /* 0x000000140f057211 */ /* 0x080fe200078f28ff */
[----:B------:R-:W-:Y:S02]  /*02b0*/  IMAD.SHL.U32 R2, R9, 0x40, RZ ;  /* 0x0000004009027824 */ /* 0x000fe400078e00ff */
[----:B------:R-:W-:Y:S01]  /*02c0*/  IMAD.IADD R7, R0, 0x1, -R3 ;  /* 0x0000000100077824 */ /* 0x000fe200078e0a03 */
[----:B------:R-:W-:Y:S02]  /*02d0*/  LEA.HI R3, R15, R20, RZ, 0x6 ;  /* 0x000000140f037211 */ /* 0x000fe400078f30ff */
[----:B------:R-:W-:-:S02]  /*02e0*/  LOP3.LUT R0, R2, 0x1c0, RZ, 0xc0, !PT ;  /* 0x000001c002007812 */ /* 0x000fc400078ec0ff */
[--C-:B------:R-:W-:Y:S01]  /*02f0*/  SHF.R.S32.HI R231, RZ, 0x5, R5.reuse ;  /* 0x00000005ffe77819 */ /* 0x100fe20000011405 */
[----:B------:R-:W-:Y:S01]  /*0300*/  IMAD.SHL.U32 R3, R3, 0x8, RZ ;  /* 0x0000000803037824 */ /* 0x000fe200078e00ff */
[----:B------:R-:W-:Y:S02]  /*0310*/  SHF.R.S32.HI R2, RZ, 0x1f, R5 ;  /* 0x0000001fff027819 */ /* 0x000fe40000011405 */
[----:B------:R-:W-:Y:S02]  /*0320*/  LOP3.LUT R6, R0, 0x8, R13, 0xf8, !PT ;  /* 0x0000000800067812 */ /* 0x000fe400078ef80d */
[----:B------:R-:W-:Y:S02]  /*0330*/  SHF.R.U32.HI R4, RZ, 0x3, R0 ;  /* 0x00000003ff047819 */ /* 0x000fe40000011600 */
[----:B------:R-:W-:Y:S01]  /*0340*/  LEA.HI R0, R2, R231, RZ, 0x2 ;  /* 0x000000e702007211 */ /* 0x000fe200078f10ff */
[----:B------:R-:W-:Y:S01]  /*0350*/  IMAD.SHL.U32 R2, R12, 0x8, RZ ;  /* 0x000000080c027824 */ /* 0x000fe200078e00ff */
[----:B------:R-:W-:Y:S01]  /*0360*/  LOP3.LUT R10, R10, 0x7ffffe00, R3, 0xf8, !PT ;  /* 0x7ffffe000a0a7812 */ /* 0x000fe200078ef803 */
[----:B------:R-:W-:Y:S01]  /*0370*/  IMAD.SHL.U32 R3, R7, 0x40, RZ ;  /* 0x0000004007037824 */ /* 0x000fe200078e00ff */
[----:B------:R-:W-:-:S02]  /*0380*/  LOP3.LUT R0, R0, 0xffffffc, RZ, 0xc0, !PT ;  /* 0x0ffffffc00007812 */ /* 0x000fc400078ec0ff */
[----:B------:R-:W-:Y:S01]  /*0390*/  LOP3.LUT R5, R5, 0xffffffe0, RZ, 0xc0, !PT ;  /* 0xffffffe005057812 */ /* 0x000fe200078ec0ff */
[----:B------:R-:W-:Y:S01]  /*03a0*/  IMAD.SHL.U32 R242, R10, 0x2, RZ ;  /* 0x000000020af27824 */ /* 0x000fe200078e00ff */
[----:B------:R-:W-:Y:S01]  /*03b0*/  LOP3.LUT R13, R6, R4, RZ, 0x3c, !PT ;  /* 0x00000004060d7212 */ /* 0x000fe200078e3cff */
[----:B------:R-:W-:Y:S01]  /*03c0*/  IMAD.SHL.U32 R4, R8, 0x20, RZ ;  /* 0x0000002008047824 */ /* 0x000fe200078e00ff */
[----:B------:R-:W-:Y:S01]  /*03d0*/  LOP3.LUT P3, RZ, R7, 0x2, RZ, 0xc0, !PT ;  /* 0x0000000207ff7812 */ /* 0x000fe2000786c0ff */
[----:B------:R-:W-:Y:S01]  /*03e0*/  IMAD.IADD R8, R231, 0x1, -R0 ;  /* 0x00000001e7087824 */ /* 0x000fe200078e0a00 */
[----:B------:R-:W-:Y:S01]  /*03f0*/  LOP3.LUT R0, R3, 0x1c0, RZ, 0xc0, !PT ;  /* 0x000001c003007812 */ /* 0x000fe200078ec0ff */
[----:B------:R-:W-:Y:S01]  /*0400*/  IMAD.SHL.U32 R3, R11, 0x40, RZ ;  /* 0x000000400b037824 */ /* 0x000fe200078e00ff */
[----:B------:R-:W-:Y:S01]  /*0410*/  LOP3.LUT R4, R4, 0xffffffc0, RZ, 0xc0, !PT ;  /* 0xffffffc004047812 */ /* 0x000fe200078ec0ff */
[----:B------:R-:W-:Y:S01]  /*0420*/  IMAD.IADD R18, R20, 0x1, -R5 ;  /* 0x0000000114127824 */ /* 0x000fe200078e0a05 */
[----:B------:R-:W-:-:S02]  /*0430*/  LOP3.LUT R2, R0, 0x8, R2, 0xf8, !PT ;  /* 0x0000000800027812 */ /* 0x000fc400078ef802 */
[----:B------:R-:W-:Y:S01]  /*0440*/  SHF.R.U32.HI R0, RZ, 0x3, R0 ;  /* 0x00000003ff007819 */ /* 0x000fe20000011600 */
[----:B------:R-:W-:Y:S01]  /*0450*/  IMAD R4, R14, 0x8, R4 ;  /* 0x000000080e047824 */ /* 0x000fe200078e0204 */
[----:B------:R-:W-:Y:S02]  /*0460*/  LOP3.LUT R3, R3, 0xfffffe00, RZ, 0xc0, !PT ;  /* 0xfffffe0003037812 */ /* 0x000fe400078ec0ff */
[----:B------:R-:W-:Y:S02]  /*0470*/  SHF.R.S32.HI R6, RZ, 0x1f, R18 ;  /* 0x0000001fff067819 */ /* 0x000fe40000011412 */
[----:B------:R-:W-:Y:S01]  /*0480*/  LOP3.LUT R225, R2, R0, RZ, 0x3c, !PT ;  /* 0x0000000002e17212 */ /* 0x000fe200078e3cff */
[----:B------:R-:W-:Y:S01]  /*0490*/  IMAD R231, R231, 0x400, R3 ;  /* 0x00000400e7e77824 */ /* 0x000fe200078e0203 */
[----:B------:R-:W-:Y:S01]  /*04a0*/  LEA.HI R6, R6, R18, RZ, 0x2 ;  /* 0x0000001206067211 */ /* 0x000fe200078f10ff */
[----:B------:R-:W-:Y:S01]  /*04b0*/  IMAD R0, R12, 0x200, R13 ;  /* 0x000002000c007824 */ /* 0x000fe200078e020d */
[----:B------:R-:W-:Y:S01]  /*04c0*/  LOP3.LUT P0, RZ, R7, 0x4, RZ, 0xc0, !PT ;  /* 0x0000000407ff7812 */ /* 0x000fe2000780c0ff */
[----:B------:R-:W-:Y:S01]  /*04d0*/  IMAD.IADD R231, R231, 0x1, R225 ;  /* 0x00000001e7e77824 */ /* 0x000fe200078e02e1 */
[----:B------:R-:W-:-:S02]  /*04e0*/  SHF.R.S32.HI R5, RZ, 0x2, R6 ;  /* 0x00000002ff057819 */ /* 0x000fc40000011406 */
[----:B------:R-:W-:Y:S02]  /*04f0*/  LOP3.LUT R225, R225, R3, RZ, 0xfc, !PT ;  /* 0x00000003e1e17212 */ /* 0x000fe400078efcff */
[----:B------:R-:W-:Y:S01]  /*0500*/  LOP3.LUT R2, R6, 0x7ffffffc, RZ, 0xc0, !PT ;  /* 0x7ffffffc06027812 */ /* 0x000fe200078ec0ff */
[----:B------:R-:W-:Y:S01]  /*0510*/  IMAD R17, R8, 0x10, R5 ;  /* 0x0000001008117824 */ /* 0x000fe200078e0205 */
[----:B------:R-:W-:Y:S02]  /*0520*/  LEA.HI R3, R15, R20, RZ, 0x7 ;  /* 0x000000140f037211 */ /* 0x000fe400078f38ff */
[----:B------:R-:W-:Y:S01]  /*0530*/  LEA R224, R0, 0x3900, 0x1 ;  /* 0x0000390000e07811 */ /* 0x000fe200078e08ff */
[----:B------:R-:W-:Y:S01]  /*0540*/  IMAD.IADD R2, R18, 0x1, -R2 ;  /* 0x0000000112027824 */ /* 0x000fe200078e0a02 */
[----:B------:R-:W-:Y:S01]  /*0550*/  SHF.R.S32.HI R5, RZ, 0x7, R3 ;  /* 0x00000007ff057819 */ /* 0x000fe20000011403 */
[----:B------:R-:W-:Y:S01]  /*0560*/  IMAD R3, R9, 0x10, R19 ;  /* 0x0000001009037824 */ /* 0x000fe200078e0213 */
[----:B------:R-:W-:Y:S01]  /*0570*/  STL [R1+0x9c], R17 ;  /* 0x00009c1101007387 */ /* 0x000fe20000100800 */
[----:B------:R-:W-:Y:S01]  /*0580*/  IMAD.SHL.U32 R8, R2, 0x2, RZ ;  /* 0x0000000202087824 */ /* 0x000fe200078e00ff */
[----:B------:R-:W-:-:S02]  /*0590*/  SHF.R.S32.HI R5, RZ, 0x1f, R243 ;  /* 0x0000001fff057819 */ /* 0x000fc400000114f3 */
[----:B------:R-:W-:Y:S01]  /*05a0*/  STL [R1+0x74], R16 ;  /* 0x0000741001007387 */ /* 0x000fe20000100800 */
[----:B------:R-:W-:Y:S02]  /*05b0*/  R2P PR, R9, 0x6 ;  /* 0x0000000609007804 */ /* 0x000fe40000000000 */
[----:B------:R-:W-:Y:S01]  /*05c0*/  SHF.R.S32.HI R0, RZ, 0x1f, R8 ;  /* 0x0000001fff007819 */ /* 0x000fe20000011408 */
[----:B------:R1:W-:Y:S01]  /*05d0*/  STL [R1+0x14], R3 ;  /* 0x0000140301007387 */ /* 0x0003e20000100800 */
[C---:B------:R-:W-:Y:S02]  /*05e0*/  IADD3 R7, R8.reuse, 0x8, RZ ;  /* 0x0000000808077810 */ /* 0x040fe40007ffe0ff */
[C---:B------:R-:W-:Y:S02]  /*05f0*/  IADD3 R6, R8.reuse, 0x10, RZ ;  /* 0x0000001008067810 */ /* 0x040fe40007ffe0ff */
[C---:B------:R-:W-:Y:S02]  /*0600*/  IADD3 R5, R8.reuse, 0x18, RZ ;  /* 0x0000001808057810 */ /* 0x040fe40007ffe0ff */
[----:B------:R-:W-:-:S02]  /*0610*/  IADD3 R2, R8, 0x30, RZ ;  /* 0x0000003008027810 */ /* 0x000fc40007ffe0ff */
[C---:B------:R-:W-:Y:S02]  /*0620*/  SEL R227, R226.reuse, 0xffffffc0, !P2 ;  /* 0xffffffc0e2e37807 */ /* 0x040fe40005000000 */
[----:B------:R-:W-:Y:S02]  /*0630*/  SEL R226, R226, 0xffffffc0, !P0 ;  /* 0xffffffc0e2e27807 */ /* 0x000fe40004000000 */
[----:B------:R-:W-:Y:S01]  /*0640*/  LEA R231, R231, 0x7100, 0x1 ;  /* 0x00007100e7e77811 */ /* 0x000fe200078e08ff */
[----:B------:R-:W-:Y:S01]  /*0650*/  IMAD.IADD R230, R224, 0x1, R227 ;  /* 0x00000001e0e67824 */ /* 0x000fe200078e02e3 */
[----:B------:R-:W-:Y:S02]  /*0660*/  LEA R225, R225, 0x100, 0x1 ;  /* 0x00000100e1e17811 */ /* 0x000fe400078e08ff */
[----:B------:R-:W-:Y:S01]  /*0670*/  SEL R228, R228, 0xffffffe0, !P3 ;  /* 0xffffffe0e4e47807 */ /* 0x000fe20005800000 */
[C---:B------:R-:W-:Y:S01]  /*0680*/  IMAD.IADD R232, R231.reuse, 0x1, R226 ;  /* 0x00000001e7e87824 */ /* 0x040fe200078e02e2 */
[----:B------:R-:W-:Y:S01]  /*0690*/  IADD3 R235, R224, 0x20, RZ ;  /* 0x00000020e0eb7810 */ /* 0x000fe20007ffe0ff */
[----:B------:R-:W-:Y:S01]  /*06a0*/  IMAD.IADD R226, R226, 0x1, R225 ;  /* 0x00000001e2e27824 */ /* 0x000fe200078e02e1 */
[----:B------:R-:W-:Y:S01]  /*06b0*/  @P1 IADD3 R235, R224, -0x20, RZ ;  /* 0xffffffe0e0eb1810 */ /* 0x000fe20007ffe0ff */
[----:B------:R-:W-:-:S02]  /*06c0*/  IMAD.IADD R234, R231, 0x1, R228 ;  /* 0x00000001e7ea7824 */ /* 0x000fc400078e02e4 */
[----:B------:R-:W-:Y:S01]  /*06d0*/  IMAD.IADD R229, R228, 0x1, R225 ;  /* 0x00000001e4e57824 */ /* 0x000fe200078e02e1 */
[----:B------:R-:W-:Y:S01]  /*06e0*/  IADD3 R241, R235, 0x800, RZ ;  /* 0x00000800ebf17810 */ /* 0x000fe20007ffe0ff */
[----:B-1----:R-:W-:Y:S01]  /*06f0*/  IMAD.IADD R3, R17, 0x1, R4 ;  /* 0x0000000111037824 */ /* 0x002fe200078e0204 */
[----:B------:R-:W-:Y:S01]  /*0700*/  IADD3 R4, R8, 0x20, RZ ;  /* 0x0000002008047810 */ /* 0x000fe20007ffe0ff */
[C---:B------:R-:W-:Y:S01]  /*0710*/  IMAD.IADD R233, R228.reuse, 0x1, R232 ;  /* 0x00000001e4e97824 */ /* 0x040fe200078e02e8 */
[----:B------:R-:W-:Y:S01]  /*0720*/  IADD3 R240, R235, 0x1000, RZ ;  /* 0x00001000ebf07810 */ /* 0x000fe20007ffe0ff */
[----:B------:R-:W-:Y:S01]  /*0730*/  IMAD.IADD R227, R227, 0x1, R235 ;  /* 0x00000001e3e37824 */ /* 0x000fe200078e02eb */
[----:B------:R1:W-:Y:S01]  /*0740*/  STL [R1+0x98], R3 ;  /* 0x0000980301007387 */ /* 0x0003e20000100800 */
[C---:B------:R-:W-:Y:S01]  /*0750*/  IADD3 R239, R235.reuse, 0x1800, RZ ;  /* 0x00001800ebef7810 */ /* 0x040fe20007ffe0ff */
[----:B------:R-:W-:Y:S01]  /*0760*/  IMAD.IADD R228, R228, 0x1, R226 ;  /* 0x00000001e4e47824 */ /* 0x000fe200078e02e2 */
[C---:B------:R-:W-:Y:S01]  /*0770*/  IADD3 R238, R235.reuse, 0x2000, RZ ;  /* 0x00002000ebee7810 */ /* 0x040fe20007ffe0ff */
[----:B------:R-:W-:Y:S01]  /*0780*/  STL [R1+0x44], R8 ;  /* 0x0000440801007387 */ /* 0x000fe20000100800 */
[----:B------:R-:W-:-:S02]  /*0790*/  IADD3 R237, R235, 0x2800, RZ ;  /* 0x00002800ebed7810 */ /* 0x000fc40007ffe0ff */
[----:B------:R-:W-:Y:S01]  /*07a0*/  IADD3 R236, R235, 0x3000, RZ ;  /* 0x00003000ebec7810 */ /* 0x000fe20007ffe0ff */
[----:B------:R2:W-:Y:S04]  /*07b0*/  STL [R1+0x94], R0 ;  /* 0x0000940001007387 */ /* 0x0005e80000100800 */
[----:B------:R3:W-:Y:S04]  /*07c0*/  STL [R1+0x6c], R7 ;  /* 0x00006c0701007387 */ /* 0x0007e80000100800 */
[----:B------:R4:W-:Y:S04]  /*07d0*/  STL [R1+0x68], R6 ;  /* 0x0000680601007387 */ /* 0x0009e80000100800 */
[----:B------:R5:W-:Y:S04]  /*07e0*/  STL [R1+0x64], R5 ;  /* 0x0000640501007387 */ /* 0x000be80000100800 */
[----:B------:R5:W-:Y:S01]  /*07f0*/  STL [R1+0x54], R4 ;  /* 0x0000540401007387 */ /* 0x000be20000100800 */
[----:B-1----:R-:W-:-:S05]  /*0800*/  IADD3 R3, R8, 0x28, RZ ;  /* 0x0000002808037810 */ /* 0x002fca0007ffe0ff */
[----:B------:R1:W-:Y:S01]  /*0810*/  STL [R1+0x60], R3 ;  /* 0x0000600301007387 */ /* 0x0003e20000100800 */
[----:B--2---:R-:W-:-:S03]  /*0820*/  IADD3 R0, R8, 0x38, RZ ;  /* 0x0000003808007810 */ /* 0x004fc60007ffe0ff */
[----:B------:R2:W-:Y:S01]  /*0830*/  STL [R1+0x5c], R2 ;  /* 0x00005c0201007387 */ /* 0x0005e20000100800 */
[----:B---3--:R-:W-:-:S03]  /*0840*/  SHF.R.S32.HI R7, RZ, 0x1f, R7 ;  /* 0x0000001fff077819 */ /* 0x008fc60000011407 */
[----:B------:R3:W-:Y:S01]  /*0850*/  STL [R1+0x58], R0 ;  /* 0x0000580001007387 */ /* 0x0007e20000100800 */
[----:B----4-:R-:W-:-:S03]  /*0860*/  SHF.R.S32.HI R6, RZ, 0x1f, R6 ;  /* 0x0000001fff067819 */ /* 0x010fc60000011406 */
[----:B------:R4:W-:Y:S01]  /*0870*/  STL [R1+0x90], R7 ;  /* 0x0000900701007387 */ /* 0x0009e20000100800 */
[----:B-----5:R-:W-:-:S03]  /*0880*/  SHF.R.S32.HI R5, RZ, 0x1f, R5 ;  /* 0x0000001fff057819 */ /* 0x020fc60000011405 */
[----:B------:R4:W-:Y:S01]  /*0890*/  STL [R1+0x8c], R6 ;  /* 0x00008c0601007387 */ /* 0x0009e20000100800 */
[----:B------:R-:W-:-:S03]  /*08a0*/  SHF.R.S32.HI R4, RZ, 0x1f, R4 ;  /* 0x0000001fff047819 */ /* 0x000fc60000011404 */
[----:B------:R4:W-:Y:S04]  /*08b0*/  STL [R1+0x88], R5 ;  /* 0x0000880501007387 */ /* 0x0009e80000100800 */
[----:B------:R4:W-:Y:S01]  /*08c0*/  STL [R1+0x84], R4 ;  /* 0x0000840401007387 */ /* 0x0009e20000100800 */
[----:B-1----:R-:W-:Y:S02]  /*08d0*/  SHF.R.S32.HI R3, RZ, 0x1f, R3 ;  /* 0x0000001fff037819 */ /* 0x002fe40000011403 */
[----:B--2---:R-:W-:-:S03]  /*08e0*/  SHF.R.S32.HI R2, RZ, 0x1f, R2 ;  /* 0x0000001fff027819 */ /* 0x004fc60000011402 */
[----:B------:R4:W-:Y:S01]  /*08f0*/  STL [R1+0x80], R3 ;  /* 0x0000800301007387 */ /* 0x0009e20000100800 */
[----:B---3--:R-:W-:-:S03]  /*0900*/  SHF.R.S32.HI R0, RZ, 0x1f, R0 ;  /* 0x0000001fff007819 */ /* 0x008fc60000011400 */
[----:B------:R4:W-:Y:S04]  /*0910*/  STL [R1+0x7c], R2 ;  /* 0x00007c0201007387 */ /* 0x0009e80000100800 */
[----:B------:R4:W-:Y:S02]  /*0920*/  STL [R1+0x78], R0 ;  /* 0x0000780001007387 */ /* 0x0009e40000100800 */
.L_x_1376:
[----:B----4-:R-:W2:Y:S01]  /*0930*/  LDL R4, [R1+0x74] ;  /* 0x0000740001047983 */ /* 0x010ea20000100800 */
[----:B------:R-:W-:Y:S01]  /*0940*/  IMAD.MOV.U32 R0, RZ, RZ, c[0x0][0x560] ;  /* 0x00015800ff007624 */ /* 0x000fe200078e00ff */
[----:B------:R-:W-:Y:S01]  /*0950*/  YIELD ;  /* 0x0000000000007946 */ /* 0x000fe20003800000 */
[----:B------:R-:W-:Y:S03]  /*0960*/  BSSY B0, `(.L_x_1299) ;  /* 0x0000016000007945 */ /* 0x000fe60003800000 */
[----:B------:R-:W-:-:S13]  /*0970*/  ISETP.NE.AND P0, PT, R0, 0x1, PT ;  /* 0x000000010000780c */ /* 0x000fda0003f05270 */
[----:B--2---:R-:W-:Y:S01]  /*0980*/  @P0 IMAD.HI.U32 R0, R4, c[0x0][0x564], RZ ;  /* 0x0001590004000a27 */ /* 0x004fe200078e00ff */
[----:B------:R-:W-:-:S04]  /*0990*/  MOV R3, R4 ;  /* 0x0000000400037202 */ /* 0x000fc80000000f00 */
[----:B------:R-:W-:-:S04]  /*09a0*/  @P0 SHF.R.U32.HI R3, RZ, c[0x0][0x568], R0 ;  /* 0x00015a00ff030a19 */ /* 0x000fc80000011600 */
[----:B------:R-:W-:Y:S01]  /*09b0*/  ISETP.GE.AND P0, PT, R3, c[0x0][0x578], PT ;  /* 0x00015e0003007a0c */ /* 0x000fe20003f06270 */
[----:B------:R-:W-:-:S04]  /*09c0*/  IMAD.MOV R2, RZ, RZ, -R3 ;  /* 0x000000ffff027224 */ /* 0x000fc800078e0a03 */
[----:B------:R-:W-:-:S08]  /*09d0*/  IMAD R2, R2, c[0x0][0x560], R4 ;  /* 0x0001580002027a24 */ /* 0x000fd000078e0204 */
[----:B------:R-:W-:Y:S05]  /*09e0*/  @!P0 BRA `(.L_x_1300) ;  /* 0x0000007000008947 */ /* 0x000fea0003800000 */
[----:B------:R-:W-:-:S04]  /*09f0*/  MOV R0, c[0x0][0x56c] ;  /* 0x00015b0000007a02 */ /* 0x000fc80000000f00 */
[----:B------:R-:W-:Y:S02]  /*0a00*/  ISETP.NE.AND P0, PT, R0, 0x1, PT ;  /* 0x000000010000780c */ /* 0x000fe40003f05270 */
[----:B------:R-:W-:-:S11]  /*0a10*/  MOV R0, R2 ;  /* 0x0000000200007202 */ /* 0x000fd60000000f00 */
[----:B------:R-:W-:-:S05]  /*0a20*/  @P0 IMAD.HI.U32 R4, R2, c[0x0][0x570], RZ ;  /* 0x00015c0002040a27 */ /* 0x000fca00078e00ff */
[----:B------:R-:W-:-:S05]  /*0a30*/  @P0 SHF.R.U32.HI R0, RZ, c[0x0][0x574], R4 ;  /* 0x00015d00ff000a19 */ /* 0x000fca0000011604 */
[----:B------:R-:W-:Y:S01]  /*0a40*/  IMAD R4, R0, c[0x0][0x56c], RZ ;  /* 0x00015b0000047a24 */ /* 0x000fe200078e02ff */
[----:B------:R-:W-:Y:S05]  /*0a50*/  BRA `(.L_x_1301) ;  /* 0x0000006000007947 */ /* 0x000fea0003800000 */
.L_x_1300:
[----:B------:R-:W-:-:S04]  /*0a60*/  MOV R0, c[0x0][0x554] ;  /* 0x0001550000007a02 */ /* 0x000fc80000000f00 */
[----:B------:R-:W-:Y:S02]  /*0a70*/  ISETP.NE.AND P0, PT, R0, 0x1, PT ;  /* 0x000000010000780c */ /* 0x000fe40003f05270 */
[----:B------:R-:W-:-:S11]  /*0a80*/  MOV R0, R2 ;  /* 0x0000000200007202 */ /* 0x000fd60000000f00 */
[----:B------:R-:W-:-:S05]  /*0a90*/  @P0 IMAD.HI.U32 R4, R2, c[0x0][0x558], RZ ;  /* 0x0001560002040a27 */ /* 0x000fca00078e00ff */
[----:B------:R-:W-:-:S05]  /*0aa0*/  @P0 SHF.R.U32.HI R0, RZ, c[0x0][0x55c], R4 ;  /* 0x00015700ff000a19 */ /* 0x000fca0000011604 */
[----:B------:R-:W-:Y:S02]  /*0ab0*/  IMAD R4, R0, c[0x0][0x554], RZ ;  /* 0x0001550000047a24 */ /* 0x000fe400078e02ff */
.L_x_1301:
[----:B------:R-:W-:Y:S05]  /*0ac0*/  BSYNC B0 ;  /* 0x0000000000007941 */ /* 0x000fea0003800000 */
.L_x_1299:
[----:B------:R-:W-:Y:S01]  /*0ad0*/  IMAD.MOV.U32 R5, RZ, RZ, c[0x0][0x548] ;  /* 0x00015200ff057624 */ /* 0x000fe200078e00ff */
[----:B------:R-:W-:Y:S01]  /*0ae0*/  ISETP.NE.U32.AND P0, PT, RZ, c[0x0][0x370], PT ;  /* 0x0000dc00ff007a0c */ /* 0x000fe20003f05070 */
[----:B------:R-:W-:Y:S02]  /*0af0*/  IMAD.IADD R4, R2, 0x1, -R4 ;  /* 0x0000000102047824 */ /* 0x000fe400078e0a04 */
[----:B------:R-:W-:Y:S01]  /*0b00*/  IMAD.MOV.U32 R6, RZ, RZ, RZ ;  /* 0x000000ffff067224 */ /* 0x000fe200078e00ff */
[----:B------:R-:W-:Y:S01]  /*0b10*/  ISETP.NE.AND P1, PT, R5, 0x1, PT ;  /* 0x000000010500780c */ /* 0x000fe20003f25270 */
[----:B------:R-:W-:Y:S01]  /*0b20*/  IMAD R7, R3, c[0x0][0x554], R4 ;  /* 0x0001550003077a24 */ /* 0x000fe200078e0204 */
[----:B------:R-:W-:-:S03]  /*0b30*/  ISETP.NE.AND.EX P0, PT, RZ, c[0x0][0x374], PT, P0 ;  /* 0x0000dd00ff007a0c */ /* 0x000fc60003f05300 */
[----:B------:R-:W-:-:S08]  /*0b40*/  IMAD.MOV.U32 R11, RZ, RZ, R7 ;  /* 0x000000ffff0b7224 */ /* 0x000fd000078e0007 */
[----:B------:R-:W-:Y:S02]  /*0b50*/  @P1 IMAD.HI.U32 R2, R7, c[0x0][0x54c], RZ ;  /* 0x0001530007021a27 */ /* 0x000fe400078e00ff */
[----:B------:R-:W-:-:S03]  /*0b60*/  @P0 MOV R3, 0x4 ;  /* 0x0000000400030802 */ /* 0x000fc60000000f00 */
[----:B------:R-:W-:-:S05]  /*0b70*/  @P1 SHF.R.U32.HI R11, RZ, c[0x0][0x550], R2 ;  /* 0x00015400ff0b1a19 */ /* 0x000fca0000011602 */
[----:B------:R-:W-:Y:S01]  /*0b80*/  @P0 IMAD.WIDE R2, R11, R3, c[0x0][0x370] ;  /* 0x0000dc000b020625 */ /* 0x000fe200078e0203 */
[----:B------:R-:W-:Y:S01]  /*0b90*/  MOV R14, R0 ;  /* 0x00000000000e7202 */ /* 0x000fe20000000f00 */
[----:B------:R-:W-:Y:S04]  /*0ba0*/  STL [R1+0x48], R11 ;  /* 0x0000480b01007387 */ /* 0x000fe80000100800 */
[----:B------:R1:W2:Y:S01]  /*0bb0*/  @P0 LDG.E R6, [R2.64] ;  /* 0x0000000802060981 */ /* 0x0002a2000c1e1900 */
[----:B------:R-:W-:Y:S01]  /*0bc0*/  MOV R4, c[0x0][0x168] ;  /* 0x00005a0000047a02 */ /* 0x000fe20000000f00 */
[----:B------:R-:W-:Y:S03]  /*0bd0*/  BSSY B0, `(.L_x_1302) ;  /* 0x0000045000007945 */ /* 0x000fe60003800000 */
[----:B------:R-:W-:Y:S01]  /*0be0*/  IADD3 R4, -R4, 0x70, RZ ;  /* 0x0000007004047810 */ /* 0x000fe20007ffe1ff */
[----:B-1----:R-:W-:-:S05]  /*0bf0*/  IMAD.MOV.U32 R2, RZ, RZ, c[0x0][0x53c] ;  /* 0x00014f00ff027624 */ /* 0x002fca00078e00ff */
[----:B------:R-:W-:Y:S02]  /*0c00*/  ISETP.NE.AND P0, PT, R2, 0x1, PT ;  /* 0x000000010200780c */ /* 0x000fe40003f05270 */
[----:B------:R-:W-:-:S11]  /*0c10*/  LOP3.LUT R2, R0, 0x1ffffff, RZ, 0x3c, !PT ;  /* 0x01ffffff00027812 */ /* 0x000fd600078e3cff */
[----:B------:R-:W-:Y:S01]  /*0c20*/  @P0 IMAD.HI.U32 R3, R0, c[0x0][0x540], RZ ;  /* 0x0001500000030a27 */ /* 0x000fe200078e00ff */
[----:B------:R-:W-:-:S03]  /*0c30*/  IADD3 R0, R2, c[0x0][0x53c], RZ ;  /* 0x00014f0002007a10 */ /* 0x000fc60007ffe0ff */
[----:B------:R-:W-:Y:S01]  /*0c40*/  IMAD.MOV.U32 R2, RZ, RZ, c[0x0][0x2c4] ;  /* 0x0000b100ff027624 */ /* 0x000fe200078e00ff */
[----:B------:R-:W-:Y:S01]  /*0c50*/  @P0 SHF.R.U32.HI R14, RZ, c[0x0][0x544], R3 ;  /* 0x00015100ff0e0a19 */ /* 0x000fe20000011603 */
[----:B------:R-:W-:-:S03]  /*0c60*/  IMAD.MOV.U32 R3, RZ, RZ, c[0x0][0x2ac] ;  /* 0x0000ab00ff037624 */ /* 0x000fc600078e00ff */
[----:B------:R-:W-:Y:S01]  /*0c70*/  ISETP.NE.AND P2, PT, R2, 0x1, PT ;  /* 0x000000010200780c */ /* 0x000fe20003f45270 */
[----:B------:R-:W-:Y:S01]  /*0c80*/  IMAD R0, R14, c[0x0][0x53c], R0 ;  /* 0x00014f000e007a24 */ /* 0x000fe200078e0200 */
[----:B------:R-:W-:Y:S01]  /*0c90*/  STL [R1+0x50], R14 ;  /* 0x0000500e01007387 */ /* 0x000fe20000100800 */
[C---:B------:R-:W-:Y:S02]  /*0ca0*/  IMAD R5, R3.reuse, c[0x0][0x1d0], RZ ;  /* 0x0000740003057a24 */ /* 0x040fe400078e02ff */
[----:B------:R-:W-:Y:S02]  /*0cb0*/  IMAD.SHL.U32 R13, R0, 0x80, RZ ;  /* 0x00000080000d7824 */ /* 0x000fe400078e00ff */
[----:B------:R-:W-:Y:S01]  /*0cc0*/  IMAD R3, R3, c[0x0][0x1d0], R4 ;  /* 0x0000740003037a24 */ /* 0x000fe200078e0204 */
[----:B------:R-:W-:Y:S02]  /*0cd0*/  IADD3 R5, R5, 0x6f, RZ ;  /* 0x0000006f05057810 */ /* 0x000fe40007ffe0ff */
[----:B------:R-:W-:Y:S01]  /*0ce0*/  IADD3 R0, R13, 0x7f, RZ ;  /* 0x0000007f0d007810 */ /* 0x000fe20007ffe0ff */
[----:B------:R-:W-:Y:S01]  /*0cf0*/  STL [R1+0x70], R13 ;  /* 0x0000700d01007387 */ /* 0x000fe20000100800 */
[----:B------:R-:W-:-:S03]  /*0d00*/  MOV R4, RZ ;  /* 0x000000ff00047202 */ /* 0x000fc60000000f00 */
[----:B------:R-:W-:-:S04]  /*0d10*/  @P2 IMAD.HI.U32 R2, R0, c[0x0][0x2c8], RZ ;  /* 0x0000b20000022a27 */ /* 0x000fc800078e00ff */
[----:B------:R-:W-:Y:S01]  /*0d20*/  IMAD.HI R4, R5, -0x6db6db6d, R4 ;  /* 0x9249249305047827 */ /* 0x000fe200078e0204 */
[----:B------:R-:W-:-:S03]  /*0d30*/  @P2 SHF.R.U32.HI R0, RZ, c[0x0][0x2cc], R2 ;  /* 0x0000b300ff002a19 */ /* 0x000fc60000011602 */
[----:B------:R-:W-:Y:S02]  /*0d40*/  IMAD.MOV.U32 R2, RZ, RZ, RZ ;  /* 0x000000ffff027224 */ /* 0x000fe400078e00ff */
[----:B------:R-:W-:Y:S01]  /*0d50*/  IMAD.IADD R3, R3, 0x1, R0 ;  /* 0x0000000103037824 */ /* 0x000fe200078e0200 */
[----:B------:R-:W-:-:S03]  /*0d60*/  SHF.R.U32.HI R0, RZ, 0x1f, R4 ;  /* 0x0000001fff007819 */ /* 0x000fc60000011604 */
[----:B------:R-:W-:Y:S01]  /*0d70*/  IMAD.HI R2, R3, -0x6db6db6d, R2 ;  /* 0x9249249303027827 */ /* 0x000fe200078e0202 */
[----:B------:R-:W-:-:S03]  /*0d80*/  LEA.HI.SX32 R4, R4, R0, 0x1a ;  /* 0x0000000004047211 */ /* 0x000fc600078fd2ff */
[----:B------:R-:W-:-:S04]  /*0d90*/  IMAD.MOV R0, RZ, RZ, -R11 ;  /* 0x000000ffff007224 */ /* 0x000fc800078e0a0b */
[----:B------:R-:W-:Y:S01]  /*0da0*/  IMAD R12, R0, c[0x0][0x548], R7 ;  /* 0x00015200000c7a24 */ /* 0x000fe200078e0207 */
[----:B--2---:R1:W-:Y:S04]  /*0db0*/  STL [R1+0x1c], R6 ;  /* 0x00001c0601007387 */ /* 0x0043e80000100800 */
[----:B------:R2:W-:Y:S01]  /*0dc0*/  STL [R1+0x4c], R12 ;  /* 0x00004c0c01007387 */ /* 0x0005e20000100800 */
[----:B-1----:R-:W-:-:S04]  /*0dd0*/  SHF.R.U32.HI R6, RZ, 0x1f, R2 ;  /* 0x0000001fff067819 */ /* 0x002fc80000011602 */
[----:B------:R-:W-:Y:S02]  /*0de0*/  LEA.HI.SX32 R6, R2, R6, 0x1a ;  /* 0x0000000602067211 */ /* 0x000fe400078fd2ff */
[----:B------:R-:W-:Y:S02]  /*0df0*/  MOV R2, RZ ;  /* 0x000000ff00027202 */ /* 0x000fe40000000f00 */
[----:B------:R-:W-:-:S04]  /*0e00*/  IMNMX R6, R4, R6, PT ;  /* 0x0000000604067217 */ /* 0x000fc80003800200 */
[----:B------:R-:W-:-:S13]  /*0e10*/  ISETP.GE.AND P0, PT, R6, 0x1, PT ;  /* 0x000000010600780c */ /* 0x000fda0003f06270 */
[----:B------:R-:W-:Y:S05]  /*0e20*/  @!P0 BRA `(.L_x_1303) ;  /* 0x000001f000008947 */ /* 0x000fea0003800000 */
[----:B--2---:R-:W-:-:S04]  /*0e30*/  SHF.R.U32.HI R0, RZ, 0x10, R14 ;  /* 0x00000010ff007819 */ /* 0x004fc8000001160e */
[----:B------:R-:W-:-:S04]  /*0e40*/  ISETP.NE.AND P0, PT, R0, RZ, PT ;  /* 0x000000ff0000720c */ /* 0x000fc80003f05270 */
[----:B------:R-:W-:-:S04]  /*0e50*/  SEL R0, R0, c[0x0][0x338], P0 ;  /* 0x0000ce0000007a07 */ /* 0x000fc80000000000 */
[-C--:B------:R-:W-:Y:S02]  /*0e60*/  IABS R3, R0.reuse ;  /* 0x0000000000037213 */ /* 0x080fe40000000000 */
[----:B------:R-:W-:Y:S02]  /*0e70*/  IADD3 R7, R0, -0x1, R6 ;  /* 0xffffffff00077810 */ /* 0x000fe40007ffe006 */
[----:B------:R-:W1:Y:S02]  /*0e80*/  I2F.RP R4, R3 ;  /* 0x0000000300047306 */ /* 0x000e640000209400 */
[----:B------:R-:W-:Y:S02]  /*0e90*/  IABS R10, R7 ;  /* 0x00000007000a7213 */ /* 0x000fe40000000000 */
[----:B------:R-:W-:-:S04]  /*0ea0*/  LOP3.LUT R7, R7, R0, RZ, 0x3c, !PT ;  /* 0x0000000007077212 */ /* 0x000fc800078e3cff */
[----:B------:R-:W-:Y:S01]  /*0eb0*/  ISETP.GE.AND P0, PT, R7, RZ, PT ;  /* 0x000000ff0700720c */ /* 0x000fe20003f06270 */
[----:B-1----:R-:W1:Y:S02]  /*0ec0*/  MUFU.RCP R4, R4 ;  /* 0x0000000400047308 */ /* 0x002e640000001000 */
[----:B-1----:R-:W-:-:S06]  /*0ed0*/  IADD3 R4, R4, 0xffffffe, RZ ;  /* 0x0ffffffe04047810 */ /* 0x002fcc0007ffe0ff */
[----:B------:R-:W1:Y:S02]  /*0ee0*/  F2I.FTZ.U32.TRUNC.NTZ R5, R4 ;  /* 0x0000000400057305 */ /* 0x000e64000021f000 */
[----:B-1----:R-:W-:Y:S02]  /*0ef0*/  IMAD.MOV R2, RZ, RZ, -R5 ;  /* 0x000000ffff027224 */ /* 0x002fe400078e0a05 */
[----:B------:R-:W-:Y:S02]  /*0f00*/  IMAD.MOV.U32 R4, RZ, RZ, RZ ;  /* 0x000000ffff047224 */ /* 0x000fe400078e00ff */
        /* <DEDUP_REMOVED lines=13> */
[----:B------:R-:W-:-:S13]  /*0fe0*/  ISETP.GE.U32.AND P3, PT, R4, R3, PT ;  /* 0x000000030400720c */ /* 0x000fda0003f66070 */
[----:B------:R-:W-:-:S05]  /*0ff0*/  @P3 IADD3 R2, R2, 0x1, RZ ;  /* 0x0000000102023810 */ /* 0x000fca0007ffe0ff */
[----:B------:R-:W-:Y:S01]  /*1000*/  @!P0 IMAD.MOV R2, RZ, RZ, -R2 ;  /* 0x000000ffff028224 */ /* 0x000fe200078e0a02 */
[----:B------:R-:W-:Y:S02]  /*1010*/  @!P1 LOP3.LUT R2, RZ, R0, RZ, 0x33, !PT ;  /* 0x00000000ff029212 */ /* 0x000fe400078e33ff */
.L_x_1303:
[----:B--2---:R-:W-:Y:S05]  /*1020*/  BSYNC B0 ;  /* 0x0000000000007941 */ /* 0x004fea0003800000 */
.L_x_1302:
[----:B------:R-:W-:Y:S01]  /*1030*/  LOP3.LUT R0, R14, 0xffff, RZ, 0xc0, !PT ;  /* 0x0000ffff0e007812 */ /* 0x000fe200078ec0ff */
[----:B------:R-:W-:Y:S01]  /*1040*/  CS2R R20, SRZ ;  /* 0x0000000000147805 */ /* 0x000fe2000001ff00 */
[----:B------:R-:W-:Y:S01]  /*1050*/  CS2R R22, SRZ ;  /* 0x0000000000167805 */ /* 0x000fe2000001ff00 */
[----:B------:R-:W-:Y:S01]  /*1060*/  CS2R R126, SRZ ;  /* 0x00000000007e7805 */ /* 0x000fe2000001ff00 */
[----:B------:R-:W-:Y:S01]  /*1070*/  CS2R R124, SRZ ;  /* 0x00000000007c7805 */ /* 0x000fe2000001ff00 */
[----:B------:R-:W-:Y:S01]  /*1080*/  IMAD R3, R0, R2, RZ ;  /* 0x0000000200037224 */ /* 0x000fe200078e02ff */
        /* <DEDUP_REMOVED lines=36> */
[----:B-1----:R-:W-:-:S04]  /*12d0*/  ISETP.NE.U32.AND P0, PT, RZ, c[0x0][0x340], PT ;  /* 0x0000d000ff007a0c */ /* 0x002fc80003f05070 */
[----:B------:R-:W-:-:S13]  /*12e0*/  ISETP.NE.AND.EX P0, PT, RZ, c[0x0][0x344], PT, P0 ;  /* 0x0000d100ff007a0c */ /* 0x000fda0003f05300 */
[----:B------:R-:W-:Y:S05]  /*12f0*/  @!P0 BRA `(.L_x_1305) ;  /* 0x0000004000008947 */ /* 0x000fea0003800000 */
[----:B------:R-:W-:-:S05]  /*1300*/  MOV R2, 0x4 ;  /* 0x0000000400027802 */ /* 0x000fca0000000f00 */
[----:B------:R-:W-:-:S05]  /*1310*/  IMAD.WIDE R2, R11, R2, c[0x0][0x340] ;  /* 0x0000d0000b027625 */ /* 0x000fca00078e0202 */
[----:B------:R1:W5:Y:S01]  /*1320*/  LDG.E R8, [R2.64] ;  /* 0x0000000802087981 */ /* 0x000362000c1e1900 */
[----:B------:R-:W-:Y:S05]  /*1330*/  BRA `(.L_x_1306) ;  /* 0x0000001000007947 */ /* 0x000fea0003800000 */
.L_x_1305:
[----:B------:R-:W-:Y:S02]  /*1340*/  MOV R8, R11 ;  /* 0x0000000b00087202 */ /* 0x000fe40000000f00 */
.L_x_1306:
[----:B------:R-:W2:Y:S01]  /*1350*/  LDL R0, [R1+0x14] ;  /* 0x0000140001007983 */ /* 0x000ea20000100800 */
[----:B------:R-:W-:Y:S01]  /*1360*/  SHF.R.S32.HI R78, RZ, 0x1f, R12 ;  /* 0x0000001fff4e7819 */ /* 0x000fe2000001140c */
[----:B-1----:R-:W-:Y:S01]  /*1370*/  IMAD.WIDE.U32 R2, R12, c[0x0][0x1b8], RZ ;  /* 0x00006e000c027a25 */ /* 0x002fe200078e00ff */
[----:B------:R-:W-:Y:S02]  /*1380*/  SHF.R.S32.HI R6, RZ, 0x1f, R11 ;  /* 0x0000001fff067819 */ /* 0x000fe4000001140b */
[----:B------:R-:W-:Y:S01]  /*1390*/  ISETP.GE.AND P3, PT, R243, c[0x0][0x198], PT ;  /* 0x00006600f3007a0c */ /* 0x000fe20003f66270 */
[----:B------:R-:W-:Y:S01]  /*13a0*/  IMAD R5, R78, c[0x0][0x1b8], RZ ;  /* 0x00006e004e057a24 */ /* 0x000fe200078e02ff */
[----:B------:R-:W-:Y:S01]  /*13b0*/  IADD3 R178, R245, -0x1, RZ ;  /* 0xfffffffff5b27810 */ /* 0x000fe20007ffe0ff */
[----:B------:R-:W-:Y:S02]  /*13c0*/  IMAD R6, R6, c[0x0][0x1c0], RZ ;  /* 0x0000700006067a24 */ /* 0x000fe400078e02ff */
[----:B------:R-:W-:-:S05]  /*13d0*/  IMAD R5, R12, c[0x0][0x1bc], R5 ;  /* 0x00006f000c057a24 */ /* 0x000fca00078e0205 */
[----:B------:R-:W-:-:S05]  /*13e0*/  IADD3 R3, R3, R5, RZ ;  /* 0x0000000503037210 */ /* 0x000fca0007ffe0ff */
[----:B------:R-:W-:Y:S01]  /*13f0*/  IMAD.WIDE.U32 R2, R11, c[0x0][0x1c0], R2 ;  /* 0x000070000b027a25 */ /* 0x000fe200078e0002 */
[----:B--2---:R-:W-:-:S04]  /*1400*/  IADD3 R4, R0, R13, RZ ;  /* 0x0000000d00047210 */ /* 0x004fc80007ffe0ff */
[----:B------:R-:W-:Y:S01]  /*1410*/  MOV R0, R4 ;  /* 0x0000000400007202 */ /* 0x000fe20000000f00 */
[----:B------:R-:W-:-:S05]  /*1420*/  @P2 IMAD.HI.U32 R7, R4, c[0x0][0x2c8], RZ ;  /* 0x0000b20004072a27 */ /* 0x000fca00078e00ff */
[----:B------:R-:W-:Y:S01]  /*1430*/  @P2 SHF.R.U32.HI R0, RZ, c[0x0][0x2cc], R7 ;  /* 0x0000b300ff002a19 */ /* 0x000fe20000011607 */
[----:B------:R-:W-:-:S03]  /*1440*/  IMAD R7, R11, c[0x0][0x1c4], R6 ;  /* 0x000071000b077a24 */ /* 0x000fc600078e0206 */
        /* <DEDUP_REMOVED lines=17> */
.L_x_1377:
[----:B------:R-:W-:Y:S05]  /*1560*/  BRA.DIV ~URZ, `(.L_x_1308) ;  /* 0x00011b127f007947 */ /* 0x000fea000b800000 */
[----:B------:R3:W4:Y:S02]  /*1570*/  SHFL.IDX PT, R2, R5, RZ, 0x181f ;  /* 0x00181fff05027589 */ /* 0x00072400000e0000 */
.L_x_1378:
[----:B---3--:R-:W3:Y:S04]  /*1580*/  LDL R3, [R1+0x70] ;  /* 0x0000700001037983 */ /* 0x008ee80000100800 */
[----:B------:R-:W1:Y:S02]  /*1590*/  S2R R7, SR_TID.X ;  /* 0x0000000000077919 */ /* 0x000e640000002100 */
[----:B-1----:R-:W-:-:S04]  /*15a0*/  SHF.R.S32.HI R0, RZ, 0x1f, R7 ;  /* 0x0000001fff007819 */ /* 0x002fc80000011407 */
[----:B------:R-:W-:Y:S01]  /*15b0*/  LEA.HI R0, R0, R7, RZ, 0x3 ;  /* 0x0000000700007211 */ /* 0x000fe200078f18ff */
[----:B------:R-:W-:-:S03]  /*15c0*/  IMAD.MOV.U32 R7, RZ, RZ, c[0x0][0x2c4] ;  /* 0x0000b100ff077624 */ /* 0x000fc600078e00ff */
[----:B------:R-:W-:Y:S01]  /*15d0*/  SHF.R.S32.HI R0, RZ, 0x3, R0 ;  /* 0x00000003ff007819 */ /* 0x000fe20000011400 */
[----:B------:R-:W-:Y:S01]  /*15e0*/  IMAD R7, R7, c[0x0][0x168], RZ ;  /* 0x00005a0007077a24 */ /* 0x000fe200078e02ff */
[----:B------:R-:W-:Y:S03]  /*15f0*/  BSSY B0, `(.L_x_1309) ;  /* 0x000000b000007945 */ /* 0x000fe60003800000 */
[----:B---3--:R-:W-:-:S05]  /*1600*/  IMAD.IADD R0, R0, 0x1, R3 ;  /* 0x0000000100007824 */ /* 0x008fca00078e0203 */
        /* <DEDUP_REMOVED lines=9> */
.L_x_1310:
[----:B------:R-:W-:Y:S05]  /*16a0*/  BSYNC B0 ;  /* 0x0000000000007941 */ /* 0x000fea0003800000 */
.L_x_1309:
[----:B------:R-:W-:Y:S05]  /*16b0*/  BRA.DIV ~URZ, `(.L_x_1311) ;  /* 0x00011a327f007947 */ /* 0x000fea000b800000 */
[----:B--2---:R2:W3:Y:S04]  /*16c0*/  SHFL.IDX PT, R6, R4, 0x1, 0x181f ;  /* 0x00381f0004067f89 */ /* 0x0044e800000e0000 */
[----:B-1--4-:R2:W1:Y:S02]  /*16d0*/  SHFL.IDX PT, R2, R5, 0x1, 0x181f ;  /* 0x00381f0005027f89 */ /* 0x01246400000e0000 */
.L_x_1379:
        /* <DEDUP_REMOVED lines=11> */
.L_x_1313:
[----:B------:R-:W-:Y:S05]  /*1790*/  BSYNC B0 ;  /* 0x0000000000007941 */ /* 0x000fea0003800000 */
.L_x_1312:
[----:B------:R-:W-:Y:S05]  /*17a0*/  BRA.DIV ~URZ, `(.L_x_1314) ;  /* 0x00011a127f007947 */ /* 0x000fea000b800000 */
[----:B---3--:R3:W4:Y:S02]  /*17b0*/  SHFL.IDX PT, R6, R4, 0x2, 0x181f ;  /* 0x00581f0004067f89 */ /* 0x00872400000e0000 */
.L_x_1380:
[----:B------:R-:W-:Y:S05]  /*17c0*/  BRA.DIV ~URZ, `(.L_x_1315) ;  /* 0x00011a627f007947 */ /* 0x000fea000b800000 */
[----:B-1----:R1:W2:Y:S02]  /*17d0*/  SHFL.IDX PT, R2, R5, 0x2, 0x181f ;  /* 0x00581f0005027f89 */ /* 0x0022a400000e0000 */
.L_x_1381:
        /* <DEDUP_REMOVED lines=11> */
.L_x_1317:
[----:B------:R-:W-:Y:S05]  /*1890*/  BSYNC B0 ;  /* 0x0000000000007941 */ /* 0x000fea0003800000 */
.L_x_1316:
[----:B------:R-:W-:Y:S05]  /*18a0*/  BRA.DIV ~URZ, `(.L_x_1318) ;  /* 0x000119f27f007947 */ /* 0x000fea000b800000 */
[----:B----4-:R4:W1:Y:S04]  /*18b0*/  SHFL.IDX PT, R6, R4, 0x3, 0x181f ;  /* 0x00781f0004067f89 */ /* 0x01086800000e0000 */
[----:B--2---:R4:W2:Y:S02]  /*18c0*/  SHFL.IDX PT, R2, R5, 0x3, 0x181f ;  /* 0x00781f0005027f89 */ /* 0x0048a400000e0000 */
.L_x_1382:
        /* <DEDUP_REMOVED lines=11> */
.L_x_1320:
[----:B------:R-:W-:Y:S05]  /*1980*/  BSYNC B0 ;  /* 0x0000000000007941 */ /* 0x000fea0003800000 */
.L_x_1319:
[----:B------:R-:W-:Y:S05]  /*1990*/  BRA.DIV ~URZ, `(.L_x_1321) ;  /* 0x000119d27f007947 */ /* 0x000fea000b800000 */
[----:B-1----:R1:W3:Y:S02]  /*19a0*/  SHFL.IDX PT, R6, R4, 0x4, 0x181f ;  /* 0x00981f0004067f89 */ /* 0x0022e400000e0000 */
.L_x_1383:
[----:B------:R-:W-:Y:S05]  /*19b0*/  BRA.DIV ~URZ, `(.L_x_1322) ;  /* 0x00011a227f007947 */ /* 0x000fea000b800000 */
[----:B--2---:R2:W1:Y:S02]  /*19c0*/  SHFL.IDX PT, R2, R5, 0x4, 0x181f ;  /* 0x00981f0005027f89 */ /* 0x00446400000e0000 */
.L_x_1384:
        /* <DEDUP_REMOVED lines=11> */
.L_x_1324:
[----:B------:R-:W-:Y:S05]  /*1a80*/  BSYNC B0 ;  /* 0x0000000000007941 */ /* 0x000fea0003800000 */
.L_x_1323:
[----:B------:R-:W-:Y:S05]  /*1a90*/  BRA.DIV ~URZ, `(.L_x_1325) ;  /* 0x000119b27f007947 */ /* 0x000fea000b800000 */
[----:B---3--:R3:W2:Y:S04]  /*1aa0*/  SHFL.IDX PT, R6, R4, 0x5, 0x181f ;  /* 0x00b81f0004067f89 */ /* 0x0086a800000e0000 */
[----:B-1----:R3:W1:Y:S02]  /*1ab0*/  SHFL.IDX PT, R2, R5, 0x5, 0x181f ;  /* 0x00b81f0005027f89 */ /* 0x00266400000e0000 */
.L_x_1385:
        /* <DEDUP_REMOVED lines=11> */
.L_x_1327:
[----:B------:R-:W-:Y:S05]  /*1b70*/  BSYNC B0 ;  /* 0x0000000000007941 */ /* 0x000fea0003800000 */
.L_x_1326:
[----:B------:R-:W-:Y:S05]  /*1b80*/  BRA.DIV ~URZ, `(.L_x_1328) ;  /* 0x000119927f007947 */ /* 0x000fea000b800000 */
[----:B--2---:R2:W3:Y:S02]  /*1b90*/  SHFL.IDX PT, R6, R4, 0x6, 0x181f ;  /* 0x00d81f0004067f89 */ /* 0x0044e400000e0000 */
.L_x_1386:
[----:B------:R-:W-:Y:S05]  /*1ba0*/  BRA.DIV ~URZ, `(.L_x_1329) ;  /* 0x000119e27f007947 */ /* 0x000fea000b800000 */
[----:B-1----:R1:W2:Y:S02]  /*1bb0*/  SHFL.IDX PT, R2, R5, 0x6, 0x181f ;  /* 0x00d81f0005027f89 */ /* 0x0022a400000e0000 */
.L_x_1387:
        /* <DEDUP_REMOVED lines=11> */
.L_x_1331:
[----:B------:R-:W-:Y:S05]  /*1c70*/  BSYNC B0 ;  /* 0x0000000000007941 */ /* 0x000fea0003800000 */
.L_x_1330:
[----:B------:R-:W-:Y:S05]  /*1c80*/  BRA.DIV ~URZ, `(.L_x_1332) ;  /* 0x000119727f007947 */ /* 0x000fea000b800000 */
[----:B--234-:R-:W2:Y:S04]  /*1c90*/  SHFL.IDX PT, R4, R4, 0x7, 0x181f ;  /* 0x00f81f0004047f89 */ /* 0x01cea800000e0000 */
[----:B------:R3:W4:Y:S02]  /*1ca0*/  SHFL.IDX PT, R2, R5, 0x7, 0x181f ;  /* 0x00f81f0005027f89 */ /* 0x00072400000e0000 */
.L_x_1388:
        /* <DEDUP_REMOVED lines=19> */
[----:B-1-3--:R-:W3:Y:S01]  /*1de0*/  LDL R5, [R1+0x1c] ;  /* 0x00001c0001057983 */ /* 0x00aee20000100800 */
[----:B------:R-:W-:Y:S01]  /*1df0*/  IMAD.MOV.U32 R6, RZ, RZ, 0x70 ;  /* 0x00000070ff067424 */ /* 0x000fe200078e00ff */
[----:B------:R-:W-:-:S02]  /*1e00*/  ULDC UR4, c[0x0][0x2b8] ;  /* 0x0000ae0000047ab9 */ /* 0x000fc40000000800 */
[----:B------:R-:W-:Y:S01]  /*1e10*/  UISETP.NE.AND UP0, UPT, UR4, 0x1, UPT ;  /* 0x000000010400788c */ /* 0x000fe2000bf05270 */
[----:B------:R-:W-:Y:S01]  /*1e20*/  IMAD R177, R245, R6, -0x70 ;  /* 0xffffff90f5b17424 */ /* 0x000fe200078e0206 */
[----:B------:R-:W4:Y:S01]  /*1e30*/  LDL R79, [R1+0x4c] ;  /* 0x00004c00014f7983 */ /* 0x000f220000100800 */
[----:B------:R-:W-:-:S03]  /*1e40*/  IMAD.MOV.U32 R9, RZ, RZ, c[0x0][0x2ac] ;  /* 0x0000ab00ff097624 */ /* 0x000fc600078e00ff */
[----:B------:R-:W-:Y:S01]  /*1e50*/  PLOP3.LUT P1, PT, PT, PT, UP0, 0x80, 0x0 ;  /* 0x000000000000781c */ /* 0x000fe20003f2f008 */
[----:B------:R-:W-:Y:S01]  /*1e60*/  IMAD R9, R9, c[0x0][0x1d0], RZ ;  /* 0x0000740009097a24 */ /* 0x000fe200078e02ff */
[----:B------:R-:W-:Y:S01]  /*1e70*/  BAR.SYNC.DEFER_BLOCKING 0x0 ;  /* 0x0000000000007b1d */ /* 0x000fe20000010000 */
[----:B------:R-:W-:Y:S01]  /*1e80*/  PLOP3.LUT P0, PT, PT, PT, UP0, 0x80, 0x0 ;  /* 0x000000000000781c */ /* 0x000fe20003f0f008 */
[----:B------:R-:W-:Y:S02]  /*1e90*/  IMAD.MOV.U32 R244, RZ, RZ, RZ ;  /* 0x000000fffff47224 */ /* 0x000fe400078e00ff */
[----:B--2---:R-:W-:-:S05]  /*1ea0*/  IMAD.IADD R2, R204, 0x1, R177 ;  /* 0x00000001cc027824 */ /* 0x004fca00078e02b1 */
[C---:B------:R-:W-:Y:S01]  /*1eb0*/  ISETP.GE.AND P3, PT, R2.reuse, R9, PT ;  /* 0x000000090200720c */ /* 0x040fe20003f66270 */
[----:B---3--:R-:W-:-:S03]  /*1ec0*/  IMAD.IADD R2, R2, 0x1, R5 ;  /* 0x0000000102027824 */ /* 0x008fc600078e0205 */
        /* <DEDUP_REMOVED lines=10> */
[----:B------:R-:W-:-:S05]  /*1f70*/  IMAD R246, R0, c[0x0][0x2b8], R2 ;  /* 0x0000ae0000f67a24 */ /* 0x000fca00078e0202 */
[----:B------:R-:W-:Y:S01]  /*1f80*/  SHF.R.S32.HI R76, RZ, 0x1f, R246 ;  /* 0x0000001fff4c7819 */ /* 0x000fe200000114f6 */
[----:B------:R-:W-:-:S04]  /*1f90*/  IMAD.WIDE.U32 R2, R246, c[0x0][0x1e0], RZ ;  /* 0x00007800f6027a25 */ /* 0x000fc800078e00ff */
[----:B------:R-:W-:-:S04]  /*1fa0*/  IMAD R0, R76, c[0x0][0x1e0], RZ ;  /* 0x000078004c007a24 */ /* 0x000fc800078e02ff */
[----:B------:R-:W-:-:S05]  /*1fb0*/  IMAD R0, R246, c[0x0][0x1e4], R0 ;  /* 0x00007900f6007a24 */ /* 0x000fca00078e0200 */
[----:B------:R-:W-:Y:S01]  /*1fc0*/  IADD3 R3, R3, R0, RZ ;  /* 0x0000000003037210 */ /* 0x000fe20007ffe0ff */
[----:B------:R-:W-:Y:S02]  /*1fd0*/  IMAD R0, R78, c[0x0][0x1e8], RZ ;  /* 0x00007a004e007a24 */ /* 0x000fe400078e02ff */
[----:B----4-:R-:W-:-:S04]  /*1fe0*/  IMAD.WIDE.U32 R8, R79, c[0x0][0x1e8], RZ ;  /* 0x00007a004f087a25 */ /* 0x010fc800078e00ff */
[----:B------:R-:W-:Y:S01]  /*1ff0*/  IMAD R0, R79, c[0x0][0x1ec], R0 ;  /* 0x00007b004f007a24 */ /* 0x000fe200078e0200 */
[----:B------:R3:W-:Y:S03]  /*2000*/  STL.64 [R1+0x20], R8 ;  /* 0x0000200801007387 */ /* 0x0007e60000100a00 */
[----:B------:R-:W-:Y:S02]  /*2010*/  IMAD.IADD R247, R9, 0x1, R0 ;  /* 0x0000000109f77824 */ /* 0x000fe400078e0200 */
[----:B---3--:R-:W3:Y:S01]  /*2020*/  S2R R9, SR_TID.X ;  /* 0x0000000000097919 */ /* 0x008ee20000002100 */
[----:B------:R-:W-:Y:S02]  /*2030*/  IMAD.MOV.U32 R176, RZ, RZ, c[0x0][0x2ac] ;  /* 0x0000ab00ffb07624 */ /* 0x000fe400078e00ff */
[----:B-1----:R-:W-:-:S04]  /*2040*/  IMAD R5, R245, -0x70, R6 ;  /* 0xffffff90f5057824 */ /* 0x002fc800078e0206 */
[----:B------:R-:W-:Y:S01]  /*2050*/  IMAD R176, R176, c[0x0][0x1d0], R5 ;  /* 0x00007400b0b07a24 */ /* 0x000fe200078e0205 */
[----:B---3--:R-:W-:-:S04]  /*2060*/  SHF.R.S32.HI R7, RZ, 0x1f, R9 ;  /* 0x0000001fff077819 */ /* 0x008fc80000011409 */
[----:B------:R-:W-:-:S04]  /*2070*/  LEA.HI R7, R7, R9, RZ, 0x3 ;  /* 0x0000000907077211 */ /* 0x000fc800078f18ff */
[----:B------:R-:W-:Y:S02]  /*2080*/  SHF.R.S32.HI R7, RZ, 0x3, R7 ;  /* 0x00000003ff077819 */ /* 0x000fe40000011407 */
[----:B------:R-:W-:Y:S02]  /*2090*/  ISETP.GE.AND P3, PT, R243, c[0x0][0x1d4], PT ;  /* 0x00007500f3007a0c */ /* 0x000fe40003f66270 */
[----:B--2---:R-:W-:Y:S01]  /*20a0*/  SHF.R.S32.HI R77, RZ, 0x1f, R244 ;  /* 0x0000001fff4d7819 */ /* 0x004fe200000114f4 */
[----:B------:R-:W-:-:S04]  /*20b0*/  IMAD.WIDE.U32 R2, R244, c[0x0][0x1f0], R2 ;  /* 0x00007c00f4027a25 */ /* 0x000fc800078e0002 */
[----:B------:R-:W-:Y:S01]  /*20c0*/  IMAD R4, R77, c[0x0][0x1f0], RZ ;  /* 0x00007c004d047a24 */ /* 0x000fe200078e02ff */
[----:B------:R-:W-:-:S03]  /*20d0*/  IADD3 R2, P0, R2, R8, RZ ;  /* 0x0000000802027210 */ /* 0x000fc60007f1e0ff */
[----:B------:R-:W-:-:S05]  /*20e0*/  IMAD R0, R244, c[0x0][0x1f4], R4 ;  /* 0x00007d00f4007a24 */ /* 0x000fca00078e0204 */
[----:B------:R-:W-:Y:S02]  /*20f0*/  IADD3.X R3, R247, R3, R0, P0, !PT ;  /* 0x00000003f7037210 */ /* 0x000fe400007fe400 */
[----:B------:R-:W-:-:S04]  /*2100*/  LEA R0, P0, R2, c[0x0][0x1c8], 0x1 ;  /* 0x0000720002007a11 */ /* 0x000fc800078008ff */
[----:B------:R-:W-:Y:S01]  /*2110*/  LEA.HI.X R3, R2, c[0x0][0x1cc], R3, 0x1, P0 ;  /* 0x0000730002037a11 */ /* 0x000fe200000f0c03 */
[----:B------:R-:W1:Y:S01]  /*2120*/  SHFL.IDX PT, R4, R0, RZ, 0x181f ;  /* 0x00181fff00047589 */ /* 0x000e6200000e0000 */
[----:B------:R-:W-:-:S03]  /*2130*/  IMAD.IADD R2, R176, 0x1, -R7 ;  /* 0x00000001b0027824 */ /* 0x000fc600078e0a07 */
[----:B------:R-:W2:Y:S04]  /*2140*/  SHFL.IDX PT, R5, R3, RZ, 0x181f ;  /* 0x00181fff03057589 */ /* 0x000ea800000e0000 */
[----:B------:R-:W3:Y:S01]  /*2150*/  SHFL.IDX PT, R6, R0, 0x1, 0x181f ;  /* 0x00381f0000067f89 */ /* 0x000ee200000e0000 */
[----:B------:R-:W-:-:S03]  /*2160*/  ISETP.GE.AND P0, PT, R2, 0x1, PT ;  /* 0x000000010200780c */ /* 0x000fc60003f06270 */
[----:B------:R-:W4:Y:S04]  /*2170*/  SHFL.IDX PT, R7, R0, 0x2, 0x181f ;  /* 0x00581f0000077f89 */ /* 0x000f2800000e0000 */
[----:B------:R-:W5:Y:S01]  /*2180*/  SHFL.IDX PT, R8, R3, 0x1, 0x181f ;  /* 0x00381f0003087f89 */ /* 0x000f6200000e0000 */
[----:B------:R-:W-:-:S03]  /*2190*/  ISETP.GE.AND P4, PT, R2, 0x11, PT ;  /* 0x000000110200780c */ /* 0x000fc60003f86270 */
[----:B------:R-:W4:Y:S01]  /*21a0*/  SHFL.IDX PT, R9, R3, 0x2, 0x181f ;  /* 0x00581f0003097f89 */ /* 0x000f2200000e0000 */
[----:B------:R-:W-:-:S03]  /*21b0*/  ISETP.GE.AND P1, PT, R2, 0x21, PT ;  /* 0x000000210200780c */ /* 0x000fc60003f26270 */
[----:B------:R-:W4:Y:S01]  /*21c0*/  SHFL.IDX PT, R10, R0, 0x3, 0x181f ;  /* 0x00781f00000a7f89 */ /* 0x000f2200000e0000 */
[----:B-1----:R-:W-:-:S03]  /*21d0*/  @P0 LEA R4, P5, R243, R4, 0x1 ;  /* 0x00000004f3040211 */ /* 0x002fc600078a08ff */
[----:B------:R-:W1:Y:S01]  /*21e0*/  SHFL.IDX PT, R11, R3, 0x3, 0x181f ;  /* 0x00781f00030b7f89 */ /* 0x000e6200000e0000 */
[----:B--2---:R-:W-:-:S03]  /*21f0*/  @P0 LEA.HI.X R5, R243, R5, R205, 0x1, P5 ;  /* 0x00000005f3050211 */ /* 0x004fc600028f0ccd */
[----:B------:R-:W2:Y:S01]  /*2200*/  SHFL.IDX PT, R13, R0, 0x4, 0x181f ;  /* 0x00981f00000d7f89 */ /* 0x000ea200000e0000 */
[----:B------:R-:W-:-:S03]  /*2210*/  ISETP.GE.AND P6, PT, R2, 0x31, PT ;  /* 0x000000310200780c */ /* 0x000fc60003fc6270 */
[----:B------:R-:W1:Y:S01]  /*2220*/  SHFL.IDX PT, R14, R3, 0x4, 0x181f ;  /* 0x00981f00030e7f89 */ /* 0x000e6200000e0000 */
[----:B---3--:R-:W-:-:S03]  /*2230*/  @P4 LEA R6, P5, R243, R6, 0x1 ;  /* 0x00000006f3064211 */ /* 0x008fc600078a08ff */
[----:B------:R-:W3:Y:S04]  /*2240*/  SHFL.IDX PT, R15, R0, 0x5, 0x181f ;  /* 0x00b81f00000f7f89 */ /* 0x000ee800000e0000 */
[----:B------:R4:W-:Y:S04]  /*2250*/  @P0 LDGSTS.E.BYPASS.LTC128B.128 [R242+0x3900], [R4.64], !P3 ;  /* 0x0390000004f20fae */ /* 0x0009e8000d901d48 */
[----:B------:R-:W1:Y:S04]  /*2260*/  SHFL.IDX PT, R12, R3, 0x5, 0x181f ;  /* 0x00b81f00030c7f89 */ /* 0x000e6800000e0000 */
[----:B------:R-:W1:Y:S04]  /*2270*/  SHFL.IDX PT, R0, R0, 0x6, 0x181f ;  /* 0x00d81f0000007f89 */ /* 0x000e6800000e0000 */
[----:B------:R-:W1:Y:S01]  /*2280*/  SHFL.IDX PT, R3, R3, 0x6, 0x181f ;  /* 0x00d81f0003037f89 */ /* 0x000e6200000e0000 */
[----:B----4-:R-:W-:-:S02]  /*2290*/  @P1 LEA R4, P0, R243, R7, 0x1 ;  /* 0x00000007f3041211 */ /* 0x010fc400078008ff */
[C-C-:B-----5:R-:W-:Y:S02]  /*22a0*/  @P4 LEA.HI.X R7, R243.reuse, R8, R205.reuse, 0x1, P5 ;  /* 0x00000008f3074211 */ /* 0x160fe400028f0ccd */
[C---:B------:R-:W-:Y:S02]  /*22b0*/  ISETP.GE.AND P5, PT, R2.reuse, 0x41, PT ;  /* 0x000000410200780c */ /* 0x040fe40003fa6270 */
[C---:B------:R-:W-:Y:S01]  /*22c0*/  @P1 LEA.HI.X R5, R243.reuse, R9, R205, 0x1, P0 ;  /* 0x00000009f3051211 */ /* 0x040fe200000f0ccd */
[----:B------:R3:W-:Y:S01]  /*22d0*/  @P4 LDGSTS.E.BYPASS.LTC128B.128 [R242+0x4100], [R6.64], !P3 ;  /* 0x0410000006f24fae */ /* 0x0007e2000d901d48 */
[C---:B------:R-:W-:Y:S02]  /*22e0*/  ISETP.GE.AND P4, PT, R2.reuse, 0x51, PT ;  /* 0x000000510200780c */ /* 0x040fe40003f86270 */
[----:B------:R-:W-:Y:S01]  /*22f0*/  @P6 LEA R10, P0, R243, R10, 0x1 ;  /* 0x0000000af30a6211 */ /* 0x000fe200078008ff */
[----:B------:R4:W-:Y:S01]  /*2300*/  @P1 LDGSTS.E.BYPASS.LTC128B.128 [R242+0x4900], [R4.64], !P3 ;  /* 0x0490000004f21fae */ /* 0x0009e2000d901d48 */
[----:B------:R-:W-:-:S02]  /*2310*/  ISETP.GE.AND P1, PT, R2, 0x61, PT ;  /* 0x000000610200780c */ /* 0x000fc40003f26270 */
[----:B-1----:R-:W-:-:S03]  /*2320*/  @P6 LEA.HI.X R11, R243, R11, R205, 0x1, P0 ;  /* 0x0000000bf30b6211 */ /* 0x002fc600000f0ccd */
[C---:B--2---:R-:W-:Y:S02]  /*2330*/  @P5 LEA R8, P0, R243.reuse, R13, 0x1 ;  /* 0x0000000df3085211 */ /* 0x044fe400078008ff */
[----:B------:R1:W-:Y:S02]  /*2340*/  @P6 LDGSTS.E.BYPASS.LTC128B.128 [R242+0x5100], [R10.64], !P3 ;  /* 0x051000000af26fae */ /* 0x0003e4000d901d48 */
[----:B------:R-:W-:-:S05]  /*2350*/  @P5 LEA.HI.X R9, R243, R14, R205, 0x1, P0 ;  /* 0x0000000ef3095211 */ /* 0x000fca00000f0ccd */
[----:B------:R1:W-:Y:S01]  /*2360*/  @P5 LDGSTS.E.BYPASS.LTC128B.128 [R242+0x5900], [R8.64], !P3 ;  /* 0x0590000008f25fae */ /* 0x0003e2000d901d48 */
[----:B---3--:R-:W-:-:S04]  /*2370*/  @P4 LEA R6, P0, R243, R15, 0x1 ;  /* 0x0000000ff3064211 */ /* 0x008fc800078008ff */
[C---:B------:R-:W-:Y:S02]  /*2380*/  @P4 LEA.HI.X R7, R243.reuse, R12, R205, 0x1, P0 ;  /* 0x0000000cf3074211 */ /* 0x040fe400000f0ccd */
[----:B----4-:R-:W-:-:S03]  /*2390*/  @P1 LEA R4, P0, R243, R0, 0x1 ;  /* 0x00000000f3041211 */ /* 0x010fc600078008ff */
[----:B------:R2:W-:Y:S01]  /*23a0*/  @P4 LDGSTS.E.BYPASS.LTC128B.128 [R242+0x6100], [R6.64], !P3 ;  /* 0x0610000006f24fae */ /* 0x0005e2000d901d48 */
[----:B------:R-:W-:-:S05]  /*23b0*/  @P1 LEA.HI.X R5, R243, R3, R205, 0x1, P0 ;  /* 0x00000003f3051211 */ /* 0x000fca00000f0ccd */
[----:B------:R2:W-:Y:S04]  /*23c0*/  @P1 LDGSTS.E.BYPASS.LTC128B.128 [R242+0x6900], [R4.64], !P3 ;  /* 0x0690000004f21fae */ /* 0x0005e8000d901d48 */
[----:B------:R-:W0:Y:S01]  /*23d0*/  LDGDEPBAR ;  /* 0x00000000000079af */ /* 0x000e220000000000 */
[----:B------:R-:W-:-:S04]  /*23e0*/  DEPBAR.LE SB0, 0x1 ;  /* 0x000080400000791a */ /* 0x000fc80000000000 */
[----:B------:R-:W-:-:S04]  /*23f0*/  DEPBAR.LE SB0, 0x0 ;  /* 0x000080000000791a */ /* 0x000fc80000000000 */
[----:B------:R-:W-:Y:S06]  /*2400*/  BAR.SYNC.DEFER_BLOCKING 0x0 ;  /* 0x0000000000007b1d */ /* 0x000fec0000010000 */
[----:B--2---:R-:W-:Y:S04]  /*2410*/  LDSM.16.M88.4 R4, [R231+0x2000] ;  /* 0x00200000e704783b */ /* 0x004fe80000000200 */
[----:B------:R-:W2:Y:S04]  /*2420*/  LDSM.16.M88.4 R40, [R224] ;  /* 0x00000000e028783b */ /* 0x000ea80000000200 */
[----:B------:R-:W3:Y:S04]  /*2430*/  LDSM.16.M88.4 R36, [R224+0x800] ;  /* 0x00080000e024783b */ /* 0x000ee80000000200 */
[----:B------:R-:W4:Y:S04]  /*2440*/  LDSM.16.M88.4 R32, [R224+0x1000] ;  /* 0x00100000e020783b */ /* 0x000f280000000200 */
[----:B------:R-:W5:Y:S04]  /*2450*/  LDSM.16.M88.4 R28, [R224+0x1800] ;  /* 0x00180000e01c783b */ /* 0x000f680000000200 */
[----:B------:R-:W2:Y:S04]  /*2460*/  LDSM.16.M88.4 R24, [R224+0x2000] ;  /* 0x00200000e018783b */ /* 0x000ea80000000200 */
[----:B------:R-:W2:Y:S04]  /*2470*/  LDSM.16.M88.4 R20, [R224+0x2800] ;  /* 0x00280000e014783b */ /* 0x000ea80000000200 */
[----:B------:R-:W3:Y:S04]  /*2480*/  LDSM.16.M88.4 R16, [R224+0x3000] ;  /* 0x00300000e010783b */ /* 0x000ee80000000200 */
[----:B-1----:R-:W1:Y:S01]  /*2490*/  LDSM.16.M88.4 R8, [R231] ;  /* 0x00000000e708783b */ /* 0x002e620000000200 */
[----:B------:R-:W-:-:S03]  /*24a0*/  IMAD R0, R76, c[0x0][0x208], RZ ;  /* 0x000082004c007a24 */ /* 0x000fc600078e02ff */
[----:B------:R-:W-:Y:S04]  /*24b0*/  LDSM.16.M88.4 R12, [R234+0x2000] ;  /* 0x00200000ea0c783b */ /* 0x000fe80000000200 */
[----:B------:R-:W-:Y:S04]  /*24c0*/  LDSM.16.M88.4 R96, [R240] ;  /* 0x00000000f060783b */ /* 0x000fe80000000200 */
[----:B------:R-:W1:Y:S04]  /*24d0*/  LDSM.16.M88.4 R128, [R236] ;  /* 0x00000000ec80783b */ /* 0x000e680000000200 */
[----:B------:R-:W1:Y:S04]  /*24e0*/  LDSM.16.M88.4 R84, [R235] ;  /* 0x00000000eb54783b */ /* 0x000e680000000200 */
[----:B------:R-:W1:Y:S04]  /*24f0*/  LDSM.16.M88.4 R88, [R241] ;  /* 0x00000000f158783b */ /* 0x000e680000000200 */
[----:B------:R-:W1:Y:S04]  /*2500*/  LDSM.16.M88.4 R104, [R239] ;  /* 0x00000000ef68783b */ /* 0x000e680000000200 */
[----:B------:R-:W1:Y:S04]  /*2510*/  LDSM.16.M88.4 R108, [R238] ;  /* 0x00000000ee6c783b */ /* 0x000e680000000200 */
[----:B------:R-:W1:Y:S01]  /*2520*/  LDSM.16.M88.4 R112, [R237] ;  /* 0x00000000ed70783b */ /* 0x000e620000000200 */
[----:B--2---:R-:W-:Y:S01]  /*2530*/  HMMA.16816.F32.BF16 R80, R4, R40, RZ ;  /* 0x000000280450723c */ /* 0x004fe200000418ff */
[----:B------:R-:W-:-:S07]  /*2540*/  IMAD R0, R246, c[0x0][0x20c], R0 ;  /* 0x00008300f6007a24 */ /* 0x000fce00078e0200 */
        /* <DEDUP_REMOVED lines=12> */
[----:B------:R-:W-:Y:S07]  /*2610*/  HMMA.16816.F32.BF16 R120, R4, R18, RZ ;  /* 0x000000120478723c */ /* 0x000fee00000418ff */
[----:B------:R-:W-:-:S04]  /*2620*/  IMAD.WIDE.U32 R4, R246, c[0x0][0x208], RZ ;  /* 0x00008200f6047a25 */ /* 0x000fc800078e00ff */
[----:B------:R-:W-:Y:S02]  /*2630*/  IMAD.IADD R5, R5, 0x1, R0 ;  /* 0x0000000105057824 */ /* 0x000fe400078e0200 */
[----:B------:R-:W-:Y:S01]  /*2640*/  IMAD R0, R78, c[0x0][0x210], RZ ;  /* 0x000084004e007a24 */ /* 0x000fe200078e02ff */
[----:B-1----:R-:W-:Y:S01]  /*2650*/  HMMA.16816.F32.BF16 R132, R8, R40, RZ ;  /* 0x000000280884723c */ /* 0x002fe200000418ff */
[----:B------:R-:W-:Y:S02]  /*2660*/  IMAD R3, R77, c[0x0][0x218], RZ ;  /* 0x000086004d037a24 */ /* 0x000fe400078e02ff */
[----:B------:R-:W-:Y:S02]  /*2670*/  IMAD R0, R79, c[0x0][0x214], R0 ;  /* 0x000085004f007a24 */ /* 0x000fe400078e0200 */
[----:B------:R-:W-:-:S04]  /*2680*/  IMAD.WIDE.U32 R4, R244, c[0x0][0x218], R4 ;  /* 0x00008600f4047a25 */ /* 0x000fc800078e0004 */
[----:B------:R-:W-:-:S04]  /*2690*/  IMAD.WIDE.U32 R40, R79, c[0x0][0x210], RZ ;  /* 0x000084004f287a25 */ /* 0x000fc800078e00ff */
[----:B------:R-:W-:Y:S02]  /*26a0*/  IMAD.IADD R6, R41, 0x1, R0 ;  /* 0x0000000129067824 */ /* 0x000fe400078e0200 */
[----:B------:R-:W-:Y:S01]  /*26b0*/  IMAD R0, R244, c[0x0][0x21c], R3 ;  /* 0x00008700f4007a24 */ /* 0x000fe200078e0203 */
[----:B------:R-:W-:-:S04]  /*26c0*/  IADD3 R3, P0, R4, R40, RZ ;  /* 0x0000002804037210 */ /* 0x000fc80007f1e0ff */
[----:B------:R-:W-:Y:S02]  /*26d0*/  IADD3.X R4, R6, R5, R0, P0, !PT ;  /* 0x0000000506047210 */ /* 0x000fe400007fe400 */
[----:B------:R-:W-:-:S04]  /*26e0*/  LEA R0, P0, R3, c[0x0][0x1f8], 0x1 ;  /* 0x00007e0003007a11 */ /* 0x000fc800078008ff */
[----:B------:R-:W-:Y:S02]  /*26f0*/  LEA.HI.X R3, R3, c[0x0][0x1fc], R4, 0x1, P0 ;  /* 0x00007f0003037a11 */ /* 0x000fe400000f0c04 */
[----:B------:R-:W1:Y:S04]  /*2700*/  SHFL.IDX PT, R4, R0, RZ, 0x181f ;  /* 0x00181fff00047589 */ /* 0x000e6800000e0000 */
[----:B------:R-:W-:Y:S04]  /*2710*/  STL [R1+0x38], R247 ;  /* 0x000038f701007387 */ /* 0x000fe80000100800 */
[----:B------:R-:W-:Y:S04]  /*2720*/  STL.64 [R1+0x30], R40 ;  /* 0x0000302801007387 */ /* 0x000fe80000100a00 */
[----:B------:R-:W-:Y:S04]  /*2730*/  STL [R1+0x40], R6 ;  /* 0x0000400601007387 */ /* 0x000fe80000100800 */
[----:B------:R-:W2:Y:S01]  /*2740*/  SHFL.IDX PT, R7, R3, RZ, 0x181f ;  /* 0x00181fff03077589 */ /* 0x000ea200000e0000 */
[C---:B------:R-:W-:Y:S03]  /*2750*/  HMMA.16816.F32.BF16 R156, R12.reuse, R128, R44 ;  /* 0x000000800c9c723c */ /* 0x040fe6000004182c */
[----:B------:R-:W-:Y:S04]  /*2760*/  SHFL.IDX PT, R5, R0, 0x1, 0x181f ;  /* 0x00381f0000057f89 */ /* 0x000fe800000e0000 */
[----:B------:R-:W3:Y:S01]  /*2770*/  SHFL.IDX PT, R6, R0, 0x2, 0x181f ;  /* 0x00581f0000067f89 */ /* 0x000ee200000e0000 */
        /* <DEDUP_REMOVED lines=13> */
[----:B------:R-:W-:Y:S04]  /*2850*/  SHFL.IDX PT, R12, R3, 0x1, 0x181f ;  /* 0x00381f00030c7f89 */ /* 0x000fe800000e0000 */
[----:B------:R-:W4:Y:S04]  /*2860*/  SHFL.IDX PT, R15, R3, 0x2, 0x181f ;  /* 0x00581f00030f7f89 */ /* 0x000f2800000e0000 */
[----:B------:R-:W5:Y:S01]  /*2870*/  SHFL.IDX PT, R13, R0, 0x4, 0x181f ;  /* 0x00981f00000d7f89 */ /* 0x000f6200000e0000 */
[----:B------:R-:W-:Y:S01]  /*2880*/  HMMA.16816.F32.BF16 R140, R8, R32, RZ ;  /* 0x00000020088c723c */ /* 0x000fe200000418ff */
[----:B------:R-:W-:-:S02]  /*2890*/  IMAD.SHL.U32 R179, R243, 0x2, RZ ;  /* 0x00000002f3b37824 */ /* 0x000fc400078e00ff */
[----:B------:R-:W-:Y:S05]  /*28a0*/  SHFL.IDX PT, R14, R0, 0x3, 0x181f ;  /* 0x00781f00000e7f89 */ /* 0x000fea00000e0000 */
[C---:B------:R-:W-:Y:S08]  /*28b0*/  HMMA.16816.F32.BF16 R220, R8.reuse, R34, RZ ;  /* 0x0000002208dc723c */ /* 0x040ff000000418ff */
[C---:B------:R-:W-:Y:S01]  /*28c0*/  HMMA.16816.F32.BF16 R32, R8.reuse, R24, RZ ;  /* 0x000000180820723c */ /* 0x040fe200000418ff */
[----:B------:R-:W1:Y:S07]  /*28d0*/  SHFL.IDX PT, R24, R3, 0x4, 0x181f ;  /* 0x00981f0003187f89 */ /* 0x000e6e00000e0000 */
[C---:B------:R-:W-:Y:S08]  /*28e0*/  HMMA.16816.F32.BF16 R144, R8.reuse, R28, RZ ;  /* 0x0000001c0890723c */ /* 0x040ff000000418ff */
[C---:B------:R-:W-:Y:S08]  /*28f0*/  HMMA.16816.F32.BF16 R216, R8.reuse, R30, RZ ;  /* 0x0000001e08d8723c */ /* 0x040ff000000418ff */
[C---:B------:R-:W-:Y:S01]  /*2900*/  HMMA.16816.F32.BF16 R208, R8.reuse, R22, RZ ;  /* 0x0000001608d0723c */ /* 0x040fe200000418ff */
[----:B------:R-:W2:Y:S07]  /*2910*/  SHFL.IDX PT, R22, R3, 0x3, 0x181f ;  /* 0x00781f0003167f89 */ /* 0x000eae00000e0000 */
[C---:B------:R-:W-:Y:S01]  /*2920*/  HMMA.16816.F32.BF16 R28, R8.reuse, R20, RZ ;  /* 0x00000014081c723c */ /* 0x040fe200000418ff */
[----:B------:R-:W-:Y:S06]  /*2930*/  SHFL.IDX PT, R23, R3, 0x5, 0x181f ;  /* 0x00b81f0003177f89 */ /* 0x000fec00000e0000 */
[-C--:B-1----:R-:W-:Y:S01]  /*2940*/  IADD3 R20, P0, R4, R179.reuse, RZ ;  /* 0x000000b304147210 */ /* 0x082fe20007f1e0ff */
[C---:B------:R-:W-:Y:S01]  /*2950*/  HMMA.16816.F32.BF16 R148, R8.reuse, R16, RZ ;  /* 0x000000100894723c */ /* 0x040fe200000418ff */
[----:B------:R-:W1:Y:S06]  /*2960*/  SHFL.IDX PT, R17, R0, 0x5, 0x181f ;  /* 0x00b81f0000117f89 */ /* 0x000e6c00000e0000 */
[----:B------:R-:W-:Y:S01]  /*2970*/  SHF.L.U64.HI R16, R243, 0x1, R205 ;  /* 0x00000001f3107819 */ /* 0x000fe200000102cd */
[----:B------:R-:W-:Y:S01]  /*2980*/  HMMA.16816.F32.BF16 R136, R8, R42, RZ ;  /* 0x0000002a0888723c */ /* 0x000fe200000418ff */
[----:B------:R-:W1:Y:S03]  /*2990*/  SHFL.IDX PT, R0, R0, 0x6, 0x181f ;  /* 0x00d81f0000007f89 */ /* 0x000e6600000e0000 */
[----:B--2---:R-:W-:Y:S01]  /*29a0*/  IMAD.X R21, R7, 0x1, R16, P0 ;  /* 0x0000000107157824 */ /* 0x004fe200000e0610 */
[----:B---3--:R-:W-:-:S03]  /*29b0*/  IADD3 R4, P0, R6, R179, RZ ;  /* 0x000000b306047210 */ /* 0x008fc60007f1e0ff */
[----:B------:R-:W-:Y:S01]  /*29c0*/  HMMA.16816.F32.BF16 R200, R8, R18, RZ ;  /* 0x0000001208c8723c */ /* 0x000fe200000418ff */
[----:B------:R-:W-:-:S06]  /*29d0*/  ISETP.GE.AND P1, PT, R243, c[0x0][0x1d4], PT ;  /* 0x00007500f3007a0c */ /* 0x000fcc0003f26270 */
[----:B------:R-:W-:Y:S01]  /*29e0*/  IADD3 R18, P5, R5, R179, RZ ;  /* 0x000000b305127210 */ /* 0x000fe20007fbe0ff */
[----:B----4-:R-:W-:-:S04]  /*29f0*/  IMAD.X R5, R15, 0x1, R16, P0 ;  /* 0x000000010f057824 */ /* 0x010fc800000e0610 */
[--C-:B------:R-:W-:Y:S01]  /*2a00*/  IMAD.X R19, R12, 0x1, R16.reuse, P5 ;  /* 0x000000010c137824 */ /* 0x100fe200028e0610 */
[-C--:B-----5:R-:W-:Y:S02]  /*2a10*/  IADD3 R12, P0, R13, R179.reuse, RZ ;  /* 0x000000b30d0c7210 */ /* 0x0a0fe40007f1e0ff */
[C---:B------:R-:W-:Y:S02]  /*2a20*/  ISETP.LT.OR P6, PT, R2.reuse, 0x1, P1 ;  /* 0x000000010200780c */ /* 0x040fe40000fc1670 */
[----:B------:R-:W-:Y:S01]  /*2a30*/  ISETP.LT.OR P4, PT, R2, 0x11, P1 ;  /* 0x000000110200780c */ /* 0x000fe20000f81670 */
[----:B------:R-:W-:Y:S01]  /*2a40*/  IMAD.X R13, R24, 0x1, R16, P0 ;  /* 0x00000001180d7824 */ /* 0x000fe200000e0610 */
[----:B------:R-:W-:Y:S02]  /*2a50*/  IADD3 R14, P5, R14, R179, RZ ;  /* 0x000000b30e0e7210 */ /* 0x000fe40007fbe0ff */
[----:B------:R-:W-:Y:S01]  /*2a60*/  ISETP.LT.OR P0, PT, R2, 0x21, P1 ;  /* 0x000000210200780c */ /* 0x000fe20000f01670 */
[----:B------:R-:W-:-:S02]  /*2a70*/  IMAD.MOV.U32 R175, RZ, RZ, R136 ;  /* 0x000000ffffaf7224 */ /* 0x000fc400078e0088 */
[----:B------:R-:W-:Y:S01]  /*2a80*/  IMAD.X R15, R22, 0x1, R16, P5 ;  /* 0x00000001160f7824 */ /* 0x000fe200028e0610 */
[----:B-1----:R-:W-:Y:S01]  /*2a90*/  IADD3 R6, P5, R17, R179, RZ ;  /* 0x000000b311067210 */ /* 0x002fe20007fbe0ff */
[----:B------:R-:W-:Y:S01]  /*2aa0*/  IMAD.MOV.U32 R174, RZ, RZ, R137 ;  /* 0x000000ffffae7224 */ /* 0x000fe200078e0089 */
[----:B------:R-:W-:Y:S01]  /*2ab0*/  MOV R172, R139 ;  /* 0x0000008b00ac7202 */ /* 0x000fe20000000f00 */
[----:B------:R-:W-:Y:S01]  /*2ac0*/  IMAD.MOV.U32 R173, RZ, RZ, R138 ;  /* 0x000000ffffad7224 */ /* 0x000fe200078e008a */
[----:B------:R-:W-:Y:S01]  /*2ad0*/  HMMA.16816.F32.BF16 R248, R8, R38, RZ ;  /* 0x0000002608f8723c */ /* 0x000fe200000418ff */
[----:B------:R-:W-:Y:S01]  /*2ae0*/  IMAD.X R7, R23, 0x1, R16, P5 ;  /* 0x0000000117077824 */ /* 0x000fe200028e0610 */
[----:B------:R-:W-:-:S06]  /*2af0*/  ISETP.LT.OR P5, PT, R2, 0x41, P1 ;  /* 0x000000410200780c */ /* 0x000fcc0000fa1670 */
[C---:B------:R-:W-:Y:S08]  /*2b00*/  HMMA.16816.F32.BF16 R136, R8.reuse, R36, RZ ;  /* 0x000000240888723c */ /* 0x040ff000000418ff */
[----:B------:R-:W-:Y:S01]  /*2b10*/  HMMA.16816.F32.BF16 R212, R8, R26, RZ ;  /* 0x0000001a08d4723c */ /* 0x000fe200000418ff */
[----:B------:R-:W1:Y:S04]  /*2b20*/  LDSM.16.M88.4 R8, [R234] ;  /* 0x00000000ea08783b */ /* 0x000e680000000200 */
[----:B------:R-:W-:Y:S01]  /*2b30*/  @!PT LDS RZ, [RZ] ;  /* 0x00000000fffff984 */ /* 0x000fe20000000800 */
[----:B------:R-:W-:Y:S01]  /*2b40*/  @!PT LDS RZ, [RZ] ;  /* 0x00000000fffff984 */ /* 0x000fe20000000800 */
[----:B------:R-:W-:Y:S01]  /*2b50*/  @!PT LDS RZ, [RZ] ;  /* 0x00000000fffff984 */ /* 0x000fe20000000800 */
[----:B------:R2:W-:Y:S01]  /*2b60*/  LDGSTS.E.BYPASS.LTC128B.128 [R242+0x100], [R20.64], !P6 ;  /* 0x0010000014f27fae */ /* 0x0005e2000f101d48 */
[----:B------:R-:W-:-:S03]  /*2b70*/  ISETP.LT.OR P6, PT, R2, 0x31, P1 ;  /* 0x000000310200780c */ /* 0x000fc60000fc1670 */
[----:B------:R3:W-:Y:S01]  /*2b80*/  LDGSTS.E.BYPASS.LTC128B.128 [R242+0x900], [R18.64], !P4 ;  /* 0x0090000012f27fae */ /* 0x0007e2000e101d48 */
[C---:B------:R-:W-:Y:S02]  /*2b90*/  ISETP.LT.OR P4, PT, R2.reuse, 0x51, P1 ;  /* 0x000000510200780c */ /* 0x040fe40000f81670 */
[----:B------:R-:W-:Y:S01]  /*2ba0*/  ISETP.LT.OR P1, PT, R2, 0x61, P1 ;  /* 0x000000610200780c */ /* 0x000fe20000f21670 */
[----:B------:R4:W-:Y:S01]  /*2bb0*/  LDGSTS.E.BYPASS.LTC128B.128 [R242+0x1100], [R4.64], !P0 ;  /* 0x0110000004f27fae */ /* 0x0009e2000c101d48 */
[----:B------:R-:W-:-:S03]  /*2bc0*/  IADD3 R2, P0, R0, R179, RZ ;  /* 0x000000b300027210 */ /* 0x000fc60007f1e0ff */
[----:B------:R-:W5:Y:S04]  /*2bd0*/  LDL R0, [R1+0x18] ;  /* 0x0000180001007983 */ /* 0x000f680000100800 */
[----:B------:R-:W2:Y:S04]  /*2be0*/  SHFL.IDX PT, R3, R3, 0x6, 0x181f ;  /* 0x00d81f0003037f89 */ /* 0x000ea800000e0000 */
[----:B------:R3:W-:Y:S04]  /*2bf0*/  LDGSTS.E.BYPASS.LTC128B.128 [R242+0x1900], [R14.64], !P6 ;  /* 0x019000000ef27fae */ /* 0x0007e8000f101d48 */
[----:B------:R3:W-:Y:S04]  /*2c00*/  LDGSTS.E.BYPASS.LTC128B.128 [R242+0x2100], [R12.64], !P5 ;  /* 0x021000000cf27fae */ /* 0x0007e8000e901d48 */
[----:B------:R4:W-:Y:S01]  /*2c10*/  LDGSTS.E.BYPASS.LTC128B.128 [R242+0x2900], [R6.64], !P4 ;  /* 0x0290000006f27fae */ /* 0x0009e2000e101d48 */
[----:B-1----:R-:W-:Y:S01]  /*2c20*/  HMMA.16816.F32.BF16 R48, R8, R104, R144 ;  /* 0x000000680830723c */ /* 0x002fe20000041890 */
[----:B--2---:R-:W-:-:S07]  /*2c30*/  IMAD.X R3, R3, 0x1, R16, P0 ;  /* 0x0000000103037824 */ /* 0x004fce00000e0610 */
[C---:B------:R-:W-:Y:S01]  /*2c40*/  HMMA.16816.F32.BF16 R32, R8.reuse, R108, R32 ;  /* 0x0000006c0820723c */ /* 0x040fe20000041820 */
[----:B------:R1:W-:Y:S04]  /*2c50*/  LDGSTS.E.BYPASS.LTC128B.128 [R242+0x3100], [R2.64], !P1 ;  /* 0x0310000002f27fae */ /* 0x0003e8000c901d48 */
[----:B------:R-:W-:Y:S03]  /*2c60*/  LDSM.16.M88.4 R60, [R230+0x2000] ;  /* 0x00200000e63c783b */ /* 0x000fe60000000200 */
[C---:B------:R-:W-:Y:S01]  /*2c70*/  HMMA.16816.F32.BF16 R40, R8.reuse, R84, R132 ;  /* 0x000000540828723c */ /* 0x040fe20000041884 */
[----:B------:R-:W-:Y:S04]  /*2c80*/  LDSM.16.M88.4 R56, [R230+0x2800] ;  /* 0x00280000e638783b */ /* 0x000fe80000000200 */
[----:B----4-:R-:W2:Y:S03]  /*2c90*/  LDSM.16.M88.4 R4, [R232+0x2000] ;  /* 0x00200000e804783b */ /* 0x010ea60000000200 */
[----:B------:R-:W-:Y:S01]  /*2ca0*/  HMMA.16816.F32.BF16 R36, R8, R88, R136 ;  /* 0x000000580824723c */ /* 0x000fe20000041888 */
[----:B------:R-:W-:Y:S01]  /*2cb0*/  IMAD.MOV.U32 R85, RZ, RZ, R50 ;  /* 0x000000ffff557224 */ /* 0x000fe200078e0032 */
[----:B------:R-:W4:Y:S01]  /*2cc0*/  LDSM.16.M88.4 R52, [R230+0x3000] ;  /* 0x00300000e634783b */ /* 0x000f220000000200 */
[----:B------:R-:W-:-:S03]  /*2cd0*/  IMAD.MOV.U32 R84, RZ, RZ, R51 ;  /* 0x000000ffff547224 */ /* 0x000fc600078e0033 */
[----:B------:R-:W1:Y:S01]  /*2ce0*/  LDSM.16.M88.4 R24, [R230] ;  /* 0x00000000e618783b */ /* 0x000e620000000200 */
[----:B------:R-:W-:Y:S01]  /*2cf0*/  MOV R89, R48 ;  /* 0x0000003000597202 */ /* 0x000fe20000000f00 */
[----:B------:R-:W-:Y:S02]  /*2d00*/  IMAD.MOV.U32 R88, RZ, RZ, R49 ;  /* 0x000000ffff587224 */ /* 0x000fe400078e0031 */
[----:B------:R-:W1:Y:S04]  /*2d10*/  LDSM.16.M88.4 R20, [R230+0x800] ;  /* 0x00080000e614783b */ /* 0x000e680000000200 */
[----:B------:R-:W1:Y:S04]  /*2d20*/  LDSM.16.M88.4 R48, [R230+0x1000] ;  /* 0x00100000e630783b */ /* 0x000e680000000200 */
[----:B------:R-:W1:Y:S04]  /*2d30*/  LDSM.16.M88.4 R64, [R230+0x1800] ;  /* 0x00180000e640783b */ /* 0x000e680000000200 */
[----:B---3--:R-:W3:Y:S01]  /*2d40*/  LDSM.16.M88.4 R12, [R232] ;  /* 0x00000000e80c783b */ /* 0x008ee20000000200 */
[----:B------:R-:W-:Y:S01]  /*2d50*/  IMAD.MOV.U32 R116, RZ, RZ, R175 ;  /* 0x000000ffff747224 */ /* 0x000fe200078e00af */
[----:B------:R-:W-:Y:S01]  /*2d60*/  MOV R118, R173 ;  /* 0x000000ad00767202 */ /* 0x000fe20000000f00 */
[----:B------:R-:W-:-:S02]  /*2d70*/  IMAD.MOV.U32 R117, RZ, RZ, R174 ;  /* 0x000000ffff757224 */ /* 0x000fc400078e00ae */
[----:B------:R-:W-:Y:S02]  /*2d80*/  IMAD.MOV.U32 R119, RZ, RZ, R172 ;  /* 0x000000ffff777224 */ /* 0x000fe400078e00ac */
[----:B------:R-:W-:Y:S01]  /*2d90*/  IMAD.MOV.U32 R71, RZ, RZ, R204 ;  /* 0x000000ffff477224 */ /* 0x000fe200078e00cc */
[----:B------:R-:W-:Y:S01]  /*2da0*/  MOV R73, R34 ;  /* 0x0000002200497202 */ /* 0x000fe20000000f00 */
[----:B------:R-:W-:Y:S01]  /*2db0*/  HMMA.16816.F32.BF16 R204, R8, R112, R28 ;  /* 0x0000007008cc723c */ /* 0x000fe2000004181c */
[----:B------:R-:W-:Y:S01]  /*2dc0*/  IMAD.MOV.U32 R75, RZ, RZ, R32 ;  /* 0x000000ffff4b7224 */ /* 0x000fe200078e0020 */
[----:B------:R-:W0:Y:S01]  /*2dd0*/  LDGDEPBAR ;  /* 0x00000000000079af */ /* 0x000e220000000000 */
[----:B------:R-:W-:Y:S02]  /*2de0*/  IMAD.MOV.U32 R74, RZ, RZ, R33 ;  /* 0x000000ffff4a7224 */ /* 0x000fe400078e0021 */
[----:B------:R-:W-:-:S03]  /*2df0*/  IMAD.MOV.U32 R72, RZ, RZ, R35 ;  /* 0x000000ffff487224 */ /* 0x000fc600078e0023 */
[C---:B------:R-:W-:Y:S08]  /*2e00*/  HMMA.16816.F32.BF16 R28, R8.reuse, R90, R248 ;  /* 0x0000005a081c723c */ /* 0x040ff000000418f8 */
[----:B------:R-:W-:Y:S01]  /*2e10*/  HMMA.16816.F32.BF16 R32, R8, R86, R116 ;  /* 0x000000560820723c */ /* 0x000fe20000041874 */
[----:B------:R-:W-:-:S07]  /*2e20*/  IMAD.MOV.U32 R17, RZ, RZ, R71 ;  /* 0x000000ffff117224 */ /* 0x000fce00078e0047 */
[C---:B------:R-:W-:Y:S07]  /*2e30*/  HMMA.16816.F32.BF16 R68, R8.reuse, R98, R220 ;  /* 0x000000620844723c */ /* 0x040fee00000418dc */
[----:B------:R-:W-:Y:S01]  /*2e40*/  IMAD.MOV.U32 R220, RZ, RZ, R75 ;  /* 0x000000ffffdc7224 */ /* 0x000fe200078e004b */
[----:B------:R-:W-:Y:S01]  /*2e50*/  HMMA.16816.F32.BF16 R80, R8, R96, R140 ;  /* 0x000000600850723c */ /* 0x000fe2000004188c */
[----:B------:R-:W-:Y:S01]  /*2e60*/  IMAD.MOV.U32 R221, RZ, RZ, R74 ;  /* 0x000000ffffdd7224 */ /* 0x000fe200078e004a */
[----:B------:R-:W-:Y:S01]  /*2e70*/  MOV R223, R72 ;  /* 0x0000004800df7202 */ /* 0x000fe20000000f00 */
[----:B------:R-:W-:-:S05]  /*2e80*/  IMAD.MOV.U32 R222, RZ, RZ, R73 ;  /* 0x000000ffffde7224 */ /* 0x000fca00078e0049 */
[C---:B------:R-:W-:Y:S08]  /*2e90*/  HMMA.16816.F32.BF16 R72, R8.reuse, R106, R216 ;  /* 0x0000006a0848723c */ /* 0x040ff000000418d8 */
[----:B------:R-:W-:Y:S01]  /*2ea0*/  HMMA.16816.F32.BF16 R108, R8, R110, R212 ;  /* 0x0000006e086c723c */ /* 0x000fe200000418d4 */
[----:B------:R-:W-:Y:S02]  /*2eb0*/  IMAD.MOV.U32 R216, RZ, RZ, R89 ;  /* 0x000000ffffd87224 */ /* 0x000fe400078e0059 */
[----:B------:R-:W-:-:S05]  /*2ec0*/  IMAD.MOV.U32 R217, RZ, RZ, R88 ;  /* 0x000000ffffd97224 */ /* 0x000fca00078e0058 */
[C---:B------:R-:W-:Y:S08]  /*2ed0*/  HMMA.16816.F32.BF16 R172, R8.reuse, R128, R148 ;  /* 0x0000008008ac723c */ /* 0x040ff00000041894 */
[C---:B------:R-:W-:Y:S08]  /*2ee0*/  HMMA.16816.F32.BF16 R112, R8.reuse, R114, R208 ;  /* 0x000000720870723c */ /* 0x040ff000000418d0 */
[----:B------:R-:W-:Y:S01]  /*2ef0*/  HMMA.16816.F32.BF16 R128, R8, R130, R200 ;  /* 0x000000820880723c */ /* 0x000fe200000418c8 */
[----:B------:R-:W-:Y:S07]  /*2f00*/  LDSM.16.M88.4 R8, [R233] ;  /* 0x00000000e908783b */ /* 0x000fee0000000200 */
[C---:B--2---:R-:W-:Y:S08]  /*2f10*/  HMMA.16816.F32.BF16 R124, R4.reuse, R56, R164 ;  /* 0x00000038047c723c */ /* 0x044ff000000418a4 */
[C---:B----4-:R-:W-:Y:S08]  /*2f20*/  HMMA.16816.F32.BF16 R116, R4.reuse, R52, R156 ;  /* 0x000000340474723c */ /* 0x050ff0000004189c */
[C---:B------:R-:W-:Y:S08]  /*2f30*/  HMMA.16816.F32.BF16 R132, R4.reuse, R62, R92 ;  /* 0x0000003e0484723c */ /* 0x040ff0000004185c */
[C---:B-1----:R-:W-:Y:S08]  /*2f40*/  HMMA.16816.F32.BF16 R168, R4.reuse, R24, R168 ;  /* 0x0000001804a8723c */ /* 0x042ff000000418a8 */
        /* <DEDUP_REMOVED lines=10> */
[----:B------:R-:W-:Y:S04]  /*2ff0*/  LDSM.16.M88.4 R4, [R233+0x2000] ;  /* 0x00200000e904783b */ /* 0x000fe80000000200 */
[----:B------:R-:W-:Y:S03]  /*3000*/  LDSM.16.M88.4 R44, [R227] ;  /* 0x00000000e32c783b */ /* 0x000fe60000000200 */
[C---:B---3--:R-:W-:Y:S01]  /*3010*/  HMMA.16816.F32.BF16 R92, R12.reuse, R20, R36 ;  /* 0x000000140c5c723c */ /* 0x048fe20000041824 */
[----:B------:R-:W1:Y:S07]  /*3020*/  LDSM.16.M88.4 R36, [R227+0x1000] ;  /* 0x00100000e324783b */ /* 0x000e6e0000000200 */
[C---:B------:R-:W-:Y:S01]  /*3030*/  HMMA.16816.F32.BF16 R88, R12.reuse, R22, R28 ;  /* 0x000000160c58723c */ /* 0x040fe2000004181c */
[----:B------:R-:W2:Y:S04]  /*3040*/  LDSM.16.M88.4 R28, [R227+0x2000] ;  /* 0x00200000e31c783b */ /* 0x000ea80000000200 */
[----:B------:R-:W-:Y:S03]  /*3050*/  LDSM.16.M88.4 R20, [R227+0x3000] ;  /* 0x00300000e314783b */ /* 0x000fe60000000200 */
[C---:B------:R-:W-:Y:S01]  /*3060*/  HMMA.16816.F32.BF16 R100, R12.reuse, R24, R40 ;  /* 0x000000180c64723c */ /* 0x040fe20000041828 */
[----:B------:R-:W3:Y:S07]  /*3070*/  LDSM.16.M88.4 R40, [R227+0x800] ;  /* 0x00080000e328783b */ /* 0x000eee0000000200 */
[C---:B------:R-:W-:Y:S01]  /*3080*/  HMMA.16816.F32.BF16 R96, R12.reuse, R26, R32 ;  /* 0x0000001a0c60723c */ /* 0x040fe20000041820 */
[----:B------:R-:W4:Y:S04]  /*3090*/  LDSM.16.M88.4 R24, [R227+0x2800] ;  /* 0x00280000e318783b */ /* 0x000f280000000200 */
[----:B------:R-:W1:Y:S01]  /*30a0*/  LDSM.16.M88.4 R32, [R227+0x1800] ;  /* 0x00180000e320783b */ /* 0x000e620000000200 */
[----:B------:R-:W-:Y:S01]  /*30b0*/  IMAD.MOV.U32 R218, RZ, RZ, R85 ;  /* 0x000000ffffda7224 */ /* 0x000fe200078e0055 */
[----:B-----5:R-:W-:Y:S01]  /*30c0*/  ISETP.GT.AND P0, PT, R178, R0, PT ;  /* 0x00000000b200720c */ /* 0x020fe20003f04270 */
[----:B------:R-:W-:Y:S01]  /*30d0*/  IMAD.MOV.U32 R219, RZ, RZ, R84 ;  /* 0x000000ffffdb7224 */ /* 0x000fe200078e0054 */
[----:B------:R-:W-:Y:S01]  /*30e0*/  HMMA.16816.F32.BF16 R72, R12, R66, R72 ;  /* 0x000000420c48723c */ /* 0x000fe20000041848 */
[----:B------:R-:W-:-:S07]  /*30f0*/  DEPBAR.LE SB0, 0x0 ;  /* 0x000080000000791a */ /* 0x000fce0000000000 */
        /* <DEDUP_REMOVED lines=9> */
[----:B------:R-:W-:Y:S01]  /*3190*/  BSSY B0, `(.L_x_1333) ;  /* 0x0000068000007945 */ /* 0x000fe20003800000 */
[----:B------:R-:W-:-:S06]  /*31a0*/  ISETP.GT.AND P1, PT, R17, 0x6f, PT ;  /* 0x0000006f1100780c */ /* 0x000fcc0003f24270 */
[C---:B-1----:R-:W-:Y:S08]  /*31b0*/  HMMA.16816.F32.BF16 R172, R4.reuse, R36, R152 ;  /* 0x0000002404ac723c */ /* 0x042ff00000041898 */
[C---:B--2---:R-:W-:Y:S08]  /*31c0*/  HMMA.16816.F32.BF16 R152, R4.reuse, R30, R132 ;  /* 0x0000001e0498723c */ /* 0x044ff00000041884 */
[C---:B------:R-:W-:Y:S08]  /*31d0*/  HMMA.16816.F32.BF16 R188, R4.reuse, R44, R168 ;  /* 0x0000002c04bc723c */ /* 0x040ff000000418a8 */
[C---:B------:R-:W-:Y:S08]  /*31e0*/  HMMA.16816.F32.BF16 R184, R4.reuse, R46, R164 ;  /* 0x0000002e04b8723c */ /* 0x040ff000000418a4 */
[C---:B---3--:R-:W-:Y:S08]  /*31f0*/  HMMA.16816.F32.BF16 R180, R4.reuse, R40, R160 ;  /* 0x0000002804b4723c */ /* 0x048ff000000418a0 */
[C---:B------:R-:W-:Y:S08]  /*3200*/  HMMA.16816.F32.BF16 R52, R4.reuse, R42, R156 ;  /* 0x0000002a0434723c */ /* 0x040ff0000004189c */
[C---:B----4-:R-:W-:Y:S08]  /*3210*/  HMMA.16816.F32.BF16 R132, R4.reuse, R24, R124 ;  /* 0x000000180484723c */ /* 0x050ff0000004187c */
[C---:B------:R-:W-:Y:S08]  /*3220*/  HMMA.16816.F32.BF16 R116, R4.reuse, R20, R116 ;  /* 0x000000140474723c */ /* 0x040ff00000041874 */
[----:B------:R-:W-:Y:S08]  /*3230*/  HMMA.16816.F32.BF16 R192, R4, R22, R104 ;  /* 0x0000001604c0723c */ /* 0x000ff00000041868 */
[----:B------:R-:W-:Y:S08]  /*3240*/  HMMA.16816.F32.BF16 R48, R8, R20, R48 ;  /* 0x000000140830723c */ /* 0x000ff00000041830 */
        /* <DEDUP_REMOVED lines=21> */
[----:B------:R-:W2:Y:S04]  /*33a0*/  LDL R0, [R1+0x1c] ;  /* 0x00001c0001007983 */ /* 0x000ea80000100800 */
[----:B------:R-:W3:Y:S01]  /*33b0*/  LDL.64 R248, [R1+0x28] ;  /* 0x0000280001f87983 */ /* 0x000ee20000100a00 */
[----:B------:R-:W-:-:S02]  /*33c0*/  PLOP3.LUT P4, PT, PT, PT, UP0, 0x80, 0x0 ;  /* 0x000000000000781c */ /* 0x000fc40003f8f008 */
[----:B------:R-:W-:Y:S01]  /*33d0*/  PLOP3.LUT P0, PT, PT, PT, UP0, 0x80, 0x0 ;  /* 0x000000000000781c */ /* 0x000fe20003f0f008 */
[----:B------:R-:W-:Y:S01]  /*33e0*/  IMAD.MOV.U32 R244, RZ, RZ, RZ ;  /* 0x000000fffff47224 */ /* 0x000fe200078e00ff */
[----:B------:R-:W4:Y:S01]  /*33f0*/  LDL.64 R18, [R1+0x20] ;  /* 0x0000200001127983 */ /* 0x000f220000100a00 */
[----:B--2---:R-:W-:-:S04]  /*3400*/  IADD3 R2, R17, R177, R0 ;  /* 0x000000b111027210 */ /* 0x004fc80007ffe000 */
[----:B------:R-:W-:-:S05]  /*3410*/  IADD3 R2, R2, -0x70, RZ ;  /* 0xffffff9002027810 */ /* 0x000fca0007ffe0ff */
[----:B------:R-:W-:-:S04]  /*3420*/  @P4 IMAD.HI.U32 R3, R2, c[0x0][0x2bc], RZ ;  /* 0x0000af0002034a27 */ /* 0x000fc800078e00ff */
[----:B------:R-:W-:Y:S01]  /*3430*/  IMAD.MOV.U32 R0, RZ, RZ, R2 ;  /* 0x000000ffff007224 */ /* 0x000fe200078e0002 */
[----:B------:R-:W-:-:S04]  /*3440*/  @P0 SHF.R.U32.HI R0, RZ, c[0x0][0x2c0], R3 ;  /* 0x0000b000ff000a19 */ /* 0x000fc80000011603 */
[----:B---3--:R-:W-:-:S04]  /*3450*/  @!P1 IADD3 R3, P0, R0, R248, RZ ;  /* 0x000000f800039210 */ /* 0x008fc80007f1e0ff */
        /* <DEDUP_REMOVED lines=14> */
[----:B----4-:R-:W-:-:S03]  /*3540*/  IADD3 R0, P4, R18, R2, RZ ;  /* 0x0000000212007210 */ /* 0x010fc60007f9e0ff */
[----:B------:R-:W-:Y:S01]  /*3550*/  IMAD R2, R244, c[0x0][0x1f4], R4 ;  /* 0x00007d00f4027a24 */ /* 0x000fe200078e0204 */
[----:B------:R-:W-:-:S04]  /*3560*/  LEA R4, P0, R0, c[0x0][0x1c8], 0x1 ;  /* 0x0000720000047a11 */ /* 0x000fc800078008ff */
[----:B------:R-:W-:-:S04]  /*3570*/  IADD3.X R2, R247, R3, R2, P4, !PT ;  /* 0x00000003f7027210 */ /* 0x000fc800027fe402 */
[----:B------:R-:W-:Y:S01]  /*3580*/  LEA.HI.X R0, R0, c[0x0][0x1cc], R2, 0x1, P0 ;  /* 0x0000730000007a11 */ /* 0x000fe200000f0c02 */
[----:B------:R-:W-:Y:S05]  /*3590*/  BRA.DIV ~URZ, `(.L_x_1335) ;  /* 0x000101327f007947 */ /* 0x000fea000b800000 */
[----:B------:R1:W2:Y:S02]  /*35a0*/  SHFL.IDX PT, R7, R0, RZ, 0x181f ;  /* 0x00181fff00077589 */ /* 0x0002a400000e0000 */
.L_x_1389:
[----:B------:R-:W-:Y:S05]  /*35b0*/  BRA.DIV ~URZ, `(.L_x_1336) ;  /* 0x000101827f007947 */ /* 0x000fea000b800000 */
[----:B------:R-:W3:Y:S04]  /*35c0*/  SHFL.IDX PT, R2, R4, RZ, 0x181f ;  /* 0x00181fff04027589 */ /* 0x000ee800000e0000 */
[----:B------:R-:W4:Y:S04]  /*35d0*/  SHFL.IDX PT, R3, R4, 0x1, 0x181f ;  /* 0x00381f0004037f89 */ /* 0x000f2800000e0000 */
[----:B------:R-:W5:Y:S04]  /*35e0*/  SHFL.IDX PT, R5, R4, 0x2, 0x181f ;  /* 0x00581f0004057f89 */ /* 0x000f6800000e0000 */
[----:B------:R-:W1:Y:S04]  /*35f0*/  SHFL.IDX PT, R9, R0, 0x1, 0x181f ;  /* 0x00381f0000097f89 */ /* 0x000e6800000e0000 */
[----:B------:R-:W2:Y:S04]  /*3600*/  SHFL.IDX PT, R8, R4, 0x3, 0x181f ;  /* 0x00781f0004087f89 */ /* 0x000ea800000e0000 */
[----:B------:R-:W2:Y:S04]  /*3610*/  SHFL.IDX PT, R11, R0, 0x2, 0x181f ;  /* 0x00581f00000b7f89 */ /* 0x000ea800000e0000 */
[----:B------:R-:W-:Y:S01]  /*3620*/  SHFL.IDX PT, R12, R4, 0x4, 0x181f ;  /* 0x00981f00040c7f89 */ /* 0x000fe200000e0000 */
[----:B---3--:R-:W-:-:S03]  /*3630*/  IADD3 R6, P0, R2, R179, RZ ;  /* 0x000000b302067210 */ /* 0x008fc60007f1e0ff */
[----:B------:R-:W-:Y:S01]  /*3640*/  SHFL.IDX PT, R13, R4, 0x5, 0x181f ;  /* 0x00b81f00040d7f89 */ /* 0x000fe200000e0000 */
[-C--:B----4-:R-:W-:Y:S01]  /*3650*/  IADD3 R2, P4, R3, R179.reuse, RZ ;  /* 0x000000b303027210 */ /* 0x090fe20007f9e0ff */
[----:B--2---:R-:W-:Y:S02]  /*3660*/  IMAD.X R7, R7, 0x1, R16, P0 ;  /* 0x0000000107077824 */ /* 0x004fe400000e0610 */
[----:B------:R-:W2:Y:S01]  /*3670*/  SHFL.IDX PT, R17, R0, 0x3, 0x181f ;  /* 0x00781f0000117f89 */ /* 0x000ea200000e0000 */
[----:B-----5:R-:W-:-:S03]  /*3680*/  IADD3 R10, P0, R5, R179, RZ ;  /* 0x000000b3050a7210 */ /* 0x020fc60007f1e0ff */
[----:B------:R-:W3:Y:S01]  /*3690*/  SHFL.IDX PT, R15, R0, 0x4, 0x181f ;  /* 0x00981f00000f7f89 */ /* 0x000ee200000e0000 */
[----:B-1----:R-:W-:-:S03]  /*36a0*/  IMAD.X R3, R9, 0x1, R16, P4 ;  /* 0x0000000109037824 */ /* 0x002fc600020e0610 */
[----:B------:R-:W1:Y:S01]  /*36b0*/  SHFL.IDX PT, R14, R0, 0x5, 0x181f ;  /* 0x00b81f00000e7f89 */ /* 0x000e6200000e0000 */
[----:B------:R-:W-:-:S03]  /*36c0*/  IADD3 R8, P5, R8, R179, RZ ;  /* 0x000000b308087210 */ /* 0x000fc60007fbe0ff */
[----:B------:R4:W-:Y:S01]  /*36d0*/  LDGSTS.E.BYPASS.LTC128B.128 [R242+0x3900], [R6.64], !P3 ;  /* 0x0390000006f27fae */ /* 0x0009e2000d901d48 */
[----:B------:R-:W-:-:S03]  /*36e0*/  IMAD.X R11, R11, 0x1, R16, P0 ;  /* 0x000000010b0b7824 */ /* 0x000fc600000e0610 */
[----:B------:R5:W-:Y:S04]  /*36f0*/  LDGSTS.E.BYPASS.LTC128B.128 [R242+0x4100], [R2.64], !P3 ;  /* 0x0410000002f27fae */ /* 0x000be8000d901d48 */
[----:B------:R1:W-:Y:S01]  /*3700*/  LDGSTS.E.BYPASS.LTC128B.128 [R242+0x4900], [R10.64], !P3 ;  /* 0x049000000af27fae */ /* 0x0003e2000d901d48 */
[----:B--2---:R-:W-:-:S03]  /*3710*/  IMAD.X R9, R17, 0x1, R16, P5 ;  /* 0x0000000111097824 */ /* 0x004fc600028e0610 */
[----:B------:R-:W2:Y:S04]  /*3720*/  SHFL.IDX PT, R4, R4, 0x6, 0x181f ;  /* 0x00d81f0004047f89 */ /* 0x000ea800000e0000 */
[----:B------:R2:W-:Y:S04]  /*3730*/  LDGSTS.E.BYPASS.LTC128B.128 [R242+0x5100], [R8.64], !P3 ;  /* 0x0510000008f27fae */ /* 0x0005e8000d901d48 */
[----:B------:R-:W2:Y:S01]  /*3740*/  SHFL.IDX PT, R0, R0, 0x6, 0x181f ;  /* 0x00d81f0000007f89 */ /* 0x000ea200000e0000 */
[-C--:B----4-:R-:W-:Y:S02]  /*3750*/  IADD3 R6, P4, R12, R179.reuse, RZ ;  /* 0x000000b30c067210 */ /* 0x090fe40007f9e0ff */
[----:B-----5:R-:W-:-:S03]  /*3760*/  IADD3 R2, P0, R13, R179, RZ ;  /* 0x000000b30d027210 */ /* 0x020fc60007f1e0ff */
[--C-:B---3--:R-:W-:Y:S02]  /*3770*/  IMAD.X R7, R15, 0x1, R16.reuse, P4 ;  /* 0x000000010f077824 */ /* 0x108fe400020e0610 */
[----:B-1----:R-:W-:-:S03]  /*3780*/  IMAD.X R3, R14, 0x1, R16, P0 ;  /* 0x000000010e037824 */ /* 0x002fc600000e0610 */
[----:B------:R1:W-:Y:S04]  /*3790*/  LDGSTS.E.BYPASS.LTC128B.128 [R242+0x5900], [R6.64], !P3 ;  /* 0x0590000006f27fae */ /* 0x0003e8000d901d48 */
[----:B------:R1:W-:Y:S02]  /*37a0*/  LDGSTS.E.BYPASS.LTC128B.128 [R242+0x6100], [R2.64], !P3 ;  /* 0x0610000002f27fae */ /* 0x0003e4000d901d48 */
.L_x_1390:
[----:B-12---:R-:W-:-:S04]  /*37b0*/  IADD3 R2, P0, R4, R179, RZ ;  /* 0x000000b304027210 */ /* 0x006fc80007f1e0ff */
[----:B------:R-:W-:-:S05]  /*37c0*/  IADD3.X R3, R0, R16, RZ, P0, !PT ;  /* 0x0000001000037210 */ /* 0x000fca00007fe4ff */
[----:B------:R-:W-:Y:S01]  /*37d0*/  @!PT LDS RZ, [RZ] ;  /* 0x00000000fffff984 */ /* 0x000fe20000000800 */
[----:B------:R-:W-:Y:S01]  /*37e0*/  @!PT LDS RZ, [RZ] ;  /* 0x00000000fffff984 */ /* 0x000fe20000000800 */
[----:B------:R-:W-:Y:S01]  /*37f0*/  @!PT LDS RZ, [RZ] ;  /* 0x00000000fffff984 */ /* 0x000fe20000000800 */
[----:B------:R1:W-:Y:S04]  /*3800*/  LDGSTS.E.BYPASS.LTC128B.128 [R242+0x6900], [R2.64], !P3 ;  /* 0x0690000002f27fae */ /* 0x0003e8000d901d48 */
.L_x_1334:
[----:B------:R-:W-:Y:S05]  /*3810*/  BSYNC B0 ;  /* 0x0000000000007941 */ /* 0x000fea0003800000 */
.L_x_1333:
[----:B-1----:R-:W2:Y:S04]  /*3820*/  LDL R2, [R1+0x70] ;  /* 0x0000700001027983 */ /* 0x002ea80000100800 */
[----:B------:R-:W2:Y:S04]  /*3830*/  LDL R0, [R1+0x98] ;  /* 0x0000980001007983 */ /* 0x000ea80000100800 */
[----:B------:R-:W3:Y:S04]  /*3840*/  LDL R3, [R1+0x44] ;  /* 0x0000440001037983 */ /* 0x000ee80000100800 */
[----:B------:R-:W0:Y:S01]  /*3850*/  LDGDEPBAR ;  /* 0x00000000000079af */ /* 0x000e220000000000 */
[----:B--2---:R-:W-:-:S04]  /*3860*/  IMAD.IADD R2, R0, 0x1, R2 ;  /* 0x0000000100027824 */ /* 0x004fc800078e0202 */
[----:B------:R-:W-:Y:S01]  /*3870*/  @P2 IMAD.HI.U32 R0, R2, c[0x0][0x2c8], RZ ;  /* 0x0000b20002002a27 */ /* 0x000fe200078e00ff */
[----:B------:R1:W-:Y:S01]  /*3880*/  STL [R1+0x4], R2 ;  /* 0x0000040201007387 */ /* 0x0003e20000100800 */
[----:B------:R-:W-:Y:S02]  /*3890*/  MOV R4, R2 ;  /* 0x0000000200047202 */ /* 0x000fe40000000f00 */
[----:B---3--:R-:W-:Y:S01]  /*38a0*/  IMAD.IADD R6, R176, 0x1, -R3 ;  /* 0x00000001b0067824 */ /* 0x008fe200078e0a03 */
[----:B------:R-:W-:Y:S02]  /*38b0*/  @P2 SHF.R.U32.HI R4, RZ, c[0x0][0x2cc], R0 ;  /* 0x0000b300ff042a19 */ /* 0x000fe40000011600 */
[----:B-1----:R-:W-:-:S04]  /*38c0*/  IADD3 R2, -R3, 0x1, R176 ;  /* 0x0000000103027810 */ /* 0x002fc80007ffe1b0 */
[----:B------:R-:W-:Y:S01]  /*38d0*/  IADD3 R5, R2, -c[0x0][0x168], RZ ;  /* 0x80005a0002057a10 */ /* 0x000fe20007ffe0ff */
[----:B------:R-:W-:Y:S05]  /*38e0*/  BRA.DIV ~URZ, `(.L_x_1337) ;  /* 0x000105227f007947 */ /* 0x000fea000b800000 */
[----:B------:R1:W2:Y:S02]  /*38f0*/  SHFL.IDX PT, R0, R4, RZ, 0x1c1f ;  /* 0x001c1fff04007589 */ /* 0x0002a400000e0000 */
.L_x_1391:
[----:B--2---:R-:W-:-:S05]  /*3900*/  IMAD.IADD R0, R5, 0x1, R0 ;  /* 0x0000000105007824 */ /* 0x004fca00078e0200 */
[----:B------:R-:W-:-:S04]  /*3910*/  IMNMX R0, R6, R0, PT ;  /* 0x0000000006007217 */ /* 0x000fc80003800200 */
[C---:B------:R-:W-:Y:S02]  /*3920*/  ISETP.GT.AND P6, PT, R0.reuse, RZ, PT ;  /* 0x000000ff0000720c */ /* 0x040fe40003fc4270 */
[C---:B------:R-:W-:Y:S02]  /*3930*/  ISETP.GT.AND P5, PT, R0.reuse, 0x1, PT ;  /* 0x000000010000780c */ /* 0x040fe40003fa4270 */
[C---:B------:R-:W-:Y:S02]  /*3940*/  ISETP.GT.AND P4, PT, R0.reuse, 0x8, PT ;  /* 0x000000080000780c */ /* 0x040fe40003f84270 */
[----:B------:R-:W-:Y:S02]  /*3950*/  ISETP.GT.AND P0, PT, R0, 0x9, PT ;  /* 0x000000090000780c */ /* 0x000fe40003f04270 */
        /* <DEDUP_REMOVED lines=14> */
[C---:B------:R-:W-:Y:S02]  /*3a40*/  ISETP.GT.AND P4, PT, R0.reuse, 0x28, PT ;  /* 0x000000280000780c */ /* 0x040fe40003f84270 */
[----:B------:R-:W-:Y:S02]  /*3a50*/  ISETP.GT.AND P0, PT, R0, 0x29, PT ;  /* 0x000000290000780c */ /* 0x000fe40003f04270 */
[----:B------:R-:W-:Y:S02]  /*3a60*/  FSEL R148, R84, -INF , P6 ;  /* 0xff80000054947808 */ /* 0x000fe40003000000 */
[----:B------:R-:W-:Y:S02]  /*3a70*/  FSEL R147, R85, -INF , P5 ;  /* 0xff80000055937808 */ /* 0x000fe40002800000 */
[----:B------:R-:W-:Y:S02]  /*3a80*/  FSEL R146, R80, -INF , P4 ;  /* 0xff80000050927808 */ /* 0x000fe40002000000 */
[----:B------:R-:W-:-:S02]  /*3a90*/  FSEL R145, R81, -INF , P0 ;  /* 0xff80000051917808 */ /* 0x000fc40000000000 */
[C---:B------:R-:W-:Y:S02]  /*3aa0*/  ISETP.GT.AND P6, PT, R0.reuse, 0x30, PT ;  /* 0x000000300000780c */ /* 0x040fe40003fc4270 */
        /* <DEDUP_REMOVED lines=30> */
[----:B------:R-:W-:Y:S01]  /*3c90*/  FSEL R121, R21, -INF , P0 ;  /* 0xff80000015797808 */ /* 0x000fe20000000000 */
[----:B------:R-:W-:Y:S05]  /*3ca0*/  BRA.DIV ~URZ, `(.L_x_1338) ;  /* 0x000101d27f007947 */ /* 0x000fea000b800000 */
[----:B------:R-:W2:Y:S04]  /*3cb0*/  SHFL.IDX PT, R3, R4, 0x1, 0x1c1f ;  /* 0x003c1f0004037f89 */ /* 0x000ea800000e0000 */
[----:B------:R-:W3:Y:S04]  /*3cc0*/  SHFL.IDX PT, R2, R4, 0x2, 0x1c1f ;  /* 0x005c1f0004027f89 */ /* 0x000ee800000e0000 */
[----:B------:R-:W4:Y:S01]  /*3cd0*/  SHFL.IDX PT, R0, R4, 0x3, 0x1c1f ;  /* 0x007c1f0004007f89 */ /* 0x000f2200000e0000 */
[----:B--2---:R-:W-:-:S02]  /*3ce0*/  IMAD.IADD R3, R5, 0x1, R3 ;  /* 0x0000000105037824 */ /* 0x004fc400078e0203 */
[----:B---3--:R-:W-:-:S03]  /*3cf0*/  IMAD.IADD R2, R5, 0x1, R2 ;  /* 0x0000000105027824 */ /* 0x008fc600078e0202 */
[----:B------:R-:W-:Y:S01]  /*3d00*/  IMNMX R3, R6, R3, PT ;  /* 0x0000000306037217 */ /* 0x000fe20003800200 */
[----:B----4-:R-:W-:-:S03]  /*3d10*/  IMAD.IADD R0, R5, 0x1, R0 ;  /* 0x0000000105007824 */ /* 0x010fc600078e0200 */
[C---:B------:R-:W-:Y:S02]  /*3d20*/  ISETP.GT.AND P0, PT, R3.reuse, 0x9, PT ;  /* 0x000000090300780c */ /* 0x040fe40003f04270 */
[----:B------:R-:W-:Y:S02]  /*3d30*/  ISETP.GT.AND P4, PT, R3, 0x8, PT ;  /* 0x000000080300780c */ /* 0x000fe40003f84270 */
[----:B------:R-:W-:Y:S02]  /*3d40*/  FSEL R14, R99, -INF , P0 ;  /* 0xff800000630e7808 */ /* 0x000fe40000000000 */
[----:B------:R-:W-:Y:S02]  /*3d50*/  ISETP.GT.AND P0, PT, R3, 0x19, PT ;  /* 0x000000190300780c */ /* 0x000fe40003f04270 */
[----:B------:R-:W-:Y:S02]  /*3d60*/  FSEL R13, R98, -INF , P4 ;  /* 0xff800000620d7808 */ /* 0x000fe40002000000 */
[----:B------:R-:W-:-:S02]  /*3d70*/  FSEL R27, R91, -INF , P0 ;  /* 0xff8000005b1b7808 */ /* 0x000fc40000000000 */
[C---:B------:R-:W-:Y:S02]  /*3d80*/  ISETP.GT.AND P0, PT, R3.reuse, 0x29, PT ;  /* 0x000000290300780c */ /* 0x040fe40003f04270 */
[----:B------:R-:W-:Y:S02]  /*3d90*/  ISETP.GT.AND P4, PT, R3, 0x18, PT ;  /* 0x000000180300780c */ /* 0x000fe40003f84270 */
[----:B------:R-:W-:Y:S02]  /*3da0*/  FSEL R113, R83, -INF , P0 ;  /* 0xff80000053717808 */ /* 0x000fe40000000000 */
[C---:B------:R-:W-:Y:S02]  /*3db0*/  ISETP.GT.AND P0, PT, R3.reuse, 0x39, PT ;  /* 0x000000390300780c */ /* 0x040fe40003f04270 */
[----:B------:R-:W-:Y:S02]  /*3dc0*/  FSEL R25, R90, -INF , P4 ;  /* 0xff8000005a197808 */ /* 0x000fe40002000000 */
[----:B------:R-:W-:-:S02]  /*3dd0*/  ISETP.GT.AND P5, PT, R3, 0x1, PT ;  /* 0x000000010300780c */ /* 0x000fc40003fa4270 */
[----:B------:R-:W-:Y:S02]  /*3de0*/  ISETP.GT.AND P4, PT, R3, 0x28, PT ;  /* 0x000000280300780c */ /* 0x000fe40003f84270 */
[----:B------:R-:W-:Y:S02]  /*3df0*/  FSEL R109, R75, -INF , P0 ;  /* 0xff8000004b6d7808 */ /* 0x000fe40000000000 */
[----:B------:R-:W-:Y:S02]  /*3e00*/  ISETP.GT.AND P0, PT, R3, 0x49, PT ;  /* 0x000000490300780c */ /* 0x000fe40003f04270 */
[----:B------:R-:W-:Y:S02]  /*3e10*/  FSEL R8, R103, -INF , P5 ;  /* 0xff80000067087808 */ /* 0x000fe40002800000 */
        /* <DEDUP_REMOVED lines=8> */
[----:B------:R-:W-:Y:S02]  /*3ea0*/  FSEL R74, R59, -INF , P0 ;  /* 0xff8000003b4a7808 */ /* 0x000fe40000000000 */
[----:B------:R-:W-:Y:S02]  /*3eb0*/  ISETP.GT.AND P0, PT, R3, 0x61, PT ;  /* 0x000000610300780c */ /* 0x000fe40003f04270 */
[----:B------:R-:W-:Y:S02]  /*3ec0*/  IMNMX R2, R6, R2, PT ;  /* 0x0000000206027217 */ /* 0x000fe40003800200 */
[----:B------:R-:W-:Y:S02]  /*3ed0*/  FSEL R115, R87, -INF , P5 ;  /* 0xff80000057737808 */ /* 0x000fe40002800000 */
[----:B------:R-:W-:Y:S02]  /*3ee0*/  ISETP.GT.AND P5, PT, R3, 0x31, PT ;  /* 0x000000310300780c */ /* 0x000fe40003fa4270 */
[----:B------:R-:W-:-:S02]  /*3ef0*/  FSEL R76, R51, -INF , P0 ;  /* 0xff800000334c7808 */ /* 0x000fc40000000000 */
[----:B------:R-:W-:Y:S02]  /*3f00*/  ISETP.GT.AND P4, PT, R3, 0x48, PT ;  /* 0x000000480300780c */ /* 0x000fe40003f84270 */
[----:B------:R-:W-:Y:S02]  /*3f10*/  ISETP.GT.AND P0, PT, R2, RZ, PT ;  /* 0x000000ff0200720c */ /* 0x000fe40003f04270 */
[----:B------:R-:W-:Y:S02]  /*3f20*/  IMNMX R0, R6, R0, PT ;  /* 0x0000000006007217 */ /* 0x000fe40003800200 */
[----:B------:R-:W-:Y:S02]  /*3f30*/  FSEL R111, R79, -INF , P5 ;  /* 0xff8000004f6f7808 */ /* 0x000fe40002800000 */
[----:B------:R-:W-:Y:S02]  /*3f40*/  ISETP.GT.AND P5, PT, R3, 0x41, PT ;  /* 0x000000410300780c */ /* 0x000fe40003fa4270 */
[----:B------:R-:W-:-:S02]  /*3f50*/  FSEL R101, R66, -INF , P4 ;  /* 0xff80000042657808 */ /* 0x000fc40002000000 */
[----:B------:R-:W-:Y:S02]  /*3f60*/  FSEL R11, R188, -INF , P0 ;  /* 0xff800000bc0b7808 */ /* 0x000fe40000000000 */
[----:B------:R-:W-:Y:S02]  /*3f70*/  ISETP.GT.AND P4, PT, R3, 0x58, PT ;  /* 0x000000580300780c */ /* 0x000fe40003f84270 */
[----:B------:R-:W-:Y:S02]  /*3f80*/  ISETP.GT.AND P0, PT, R0, 0x1, PT ;  /* 0x000000010000780c */ /* 0x000fe40003f04270 */
[----:B------:R-:W-:Y:S02]  /*3f90*/  FSEL R103, R71, -INF , P5 ;  /* 0xff80000047677808 */ /* 0x000fe40002800000 */
[C---:B------:R-:W-:Y:S02]  /*3fa0*/  ISETP.GT.AND P6, PT, R3.reuse, RZ, PT ;  /* 0x000000ff0300720c */ /* 0x040fe40003fc4270 */
[----:B------:R-:W-:-:S02]  /*3fb0*/  ISETP.GT.AND P5, PT, R3, 0x51, PT ;  /* 0x000000510300780c */ /* 0x000fc40003fa4270 */
[----:B------:R-:W-:Y:S02]  /*3fc0*/  FSEL R77, R58, -INF , P4 ;  /* 0xff8000003a4d7808 */ /* 0x000fe40002000000 */
[----:B------:R-:W-:Y:S02]  /*3fd0*/  FSEL R20, R191, -INF , P0 ;  /* 0xff800000bf147808 */ /* 0x000fe40000000000 */
[----:B------:R-:W-:Y:S02]  /*3fe0*/  ISETP.GT.AND P4, PT, R3, 0x69, PT ;  /* 0x000000690300780c */ /* 0x000fe40003f84270 */
[----:B------:R-:W-:Y:S02]  /*3ff0*/  ISETP.GT.AND P0, PT, R2, 0x9, PT ;  /* 0x000000090200780c */ /* 0x000fe40003f04270 */
[----:B------:R-:W-:Y:S02]  /*4000*/  FSEL R7, R102, -INF , P6 ;  /* 0xff80000066077808 */ /* 0x000fe40003000000 */
[----:B------:R-:W-:-:S02]  /*4010*/  FSEL R80, R63, -INF , P5 ;  /* 0xff8000003f507808 */ /* 0x000fc40002800000 */
[C---:B------:R-:W-:Y:S02]  /*4020*/  ISETP.GT.AND P6, PT, R3.reuse, 0x10, PT ;  /* 0x000000100300780c */ /* 0x040fe40003fc4270 */
[----:B------:R-:W-:Y:S02]  /*4030*/  ISETP.GT.AND P5, PT, R3, 0x68, PT ;  /* 0x000000680300780c */ /* 0x000fe40003fa4270 */
[----:B------:R-:W-:Y:S02]  /*4040*/  FSEL R71, R23, -INF , P4 ;  /* 0xff80000017477808 */ /* 0x000fe40002000000 */
[----:B------:R-:W-:Y:S02]  /*4050*/  FSEL R21, R185, -INF , P0 ;  /* 0xff800000b9157808 */ /* 0x000fe40000000000 */
[C---:B------:R-:W-:Y:S02]  /*4060*/  ISETP.GT.AND P4, PT, R2.reuse, 0x1, PT ;  /* 0x000000010200780c */ /* 0x040fe40003f84270 */
[----:B------:R-:W-:-:S02]  /*4070*/  ISETP.GT.AND P0, PT, R2, 0x10, PT ;  /* 0x000000100200780c */ /* 0x000fc40003f04270 */
[----:B------:R-:W-:Y:S02]  /*4080*/  FSEL R15, R94, -INF , P6 ;  /* 0xff8000005e0f7808 */ /* 0x000fe40003000000 */
        /* <DEDUP_REMOVED lines=19> */
[----:B------:R-:W-:Y:S02]  /*41c0*/  FSEL R23, R181, -INF , P4 ;  /* 0xff800000b5177808 */ /* 0x000fe40002000000 */
[----:B------:R-:W-:Y:S02]  /*41d0*/  FSEL R70, R172, -INF , P0 ;  /* 0xff800000ac467808 */ /* 0x000fe40000000000 */
[----:B------:R-:W-:Y:S02]  /*41e0*/  ISETP.GT.AND P5, PT, R0, RZ, PT ;  /* 0x000000ff0000720c */ /* 0x000fe40003fa4270 */
[----:B------:R-:W-:-:S02]  /*41f0*/  ISETP.GT.AND P4, PT, R2, 0x18, PT ;  /* 0x000000180200780c */ /* 0x000fc40003f84270 */
[----:B------:R-:W-:Y:S02]  /*4200*/  ISETP.GT.AND P0, PT, R0, 0x21, PT ;  /* 0x000000210000780c */ /* 0x000fe40003f04270 */
        /* <DEDUP_REMOVED lines=9> */
[----:B------:R-:W-:Y:S02]  /*42a0*/  ISETP.GT.AND P5, PT, R0, 0x10, PT ;  /* 0x000000100000780c */ /* 0x000fe40003fa4270 */
        /* <DEDUP_REMOVED lines=38> */
[----:B------:R-:W-:Y:S02]  /*4510*/  ISETP.GT.AND P6, PT, R3, 0x50, PT ;  /* 0x000000500300780c */ /* 0x000fe40003fc4270 */
[----:B------:R-:W-:Y:S02]  /*4520*/  FSEL R83, R157, -INF , P5 ;  /* 0xff8000009d537808 */ /* 0x000fe40002800000 */
[----:B------:R-:W-:Y:S02]  /*4530*/  FSEL R172, R158, -INF , P4 ;  /* 0xff8000009eac7808 */ /* 0x000fe40002000000 */
[----:B------:R-:W-:Y:S02]  /*4540*/  FSEL R170, R154, -INF , P0 ;  /* 0xff8000009aaa7808 */ /* 0x000fe40000000000 */
[----:B------:R-:W-:-:S02]  /*4550*/  FSEL R97, R62, -INF , P6 ;  /* 0xff8000003e617808 */ /* 0x000fc40003000000 */
[C---:B------:R-:W-:Y:S02]  /*4560*/  ISETP.GT.AND P5, PT, R2.reuse, 0x48, PT ;  /* 0x000000480200780c */ /* 0x040fe40003fa4270 */
[----:B------:R-:W-:Y:S02]  /*4570*/  ISETP.GT.AND P4, PT, R2, 0x50, PT ;  /* 0x000000500200780c */ /* 0x000fe40003f84270 */
[----:B------:R-:W-:Y:S02]  /*4580*/  ISETP.GT.AND P0, PT, R0, 0x51, PT ;  /* 0x000000510000780c */ /* 0x000fe40003f04270 */
[----:B------:R-:W-:Y:S02]  /*4590*/  ISETP.GT.AND P6, PT, R3, 0x60, PT ;  /* 0x000000600300780c */ /* 0x000fe40003fc4270 */
[----:B------:R-:W-:Y:S02]  /*45a0*/  FSEL R82, R152, -INF , P5 ;  /* 0xff80000098527808 */ /* 0x000fe40002800000 */
[----:B------:R-:W-:-:S02]  /*45b0*/  FSEL R107, R132, -INF , P4 ;  /* 0xff800000846b7808 */ /* 0x000fc40002000000 */
[----:B------:R-:W-:Y:S02]  /*45c0*/  FSEL R167, R135, -INF , P0 ;  /* 0xff80000087a77808 */ /* 0x000fe40000000000 */
[----:B------:R-:W-:Y:S02]  /*45d0*/  FSEL R79, R50, -INF , P6 ;  /* 0xff800000324f7808 */ /* 0x000fe40003000000 */
[C---:B------:R-:W-:Y:S02]  /*45e0*/  ISETP.GT.AND P5, PT, R0.reuse, 0x49, PT ;  /* 0x000000490000780c */ /* 0x040fe40003fa4270 */
[----:B------:R-:W-:Y:S02]  /*45f0*/  ISETP.GT.AND P4, PT, R0, 0x50, PT ;  /* 0x000000500000780c */ /* 0x000fe40003f84270 */
        /* <DEDUP_REMOVED lines=10> */
[----:B------:R-:W-:Y:S02]  /*46a0*/  FMNMX.FTZ R3, R9, R10, !PT ;  /* 0x0000000a09037209 */ /* 0x000fe40007810000 */
[----:B------:R-:W-:Y:S02]  /*46b0*/  FSEL R105, R124, -INF , P5 ;  /* 0xff8000007c697808 */ /* 0x000fe40002800000 */
[----:B------:R-:W-:Y:S02]  /*46c0*/  FSEL R104, R125, -INF , P4 ;  /* 0xff8000007d687808 */ /* 0x000fe40002000000 */
[----:B------:R-:W-:-:S02]  /*46d0*/  FSEL R165, R127, -INF , P0 ;  /* 0xff8000007fa57808 */ /* 0x000fc40000000000 */
[C---:B------:R-:W-:Y:S02]  /*46e0*/  ISETP.GT.AND P5, PT, R2.reuse, 0x61, PT ;  /* 0x000000610200780c */ /* 0x040fe40003fa4270 */
[----:B------:R-:W-:Y:S02]  /*46f0*/  ISETP.GT.AND P4, PT, R2, 0x68, PT ;  /* 0x000000680200780c */ /* 0x000fe40003f84270 */
[----:B------:R-:W-:Y:S02]  /*4700*/  FSEL R166, R126, -INF , P6 ;  /* 0xff8000007ea67808 */ /* 0x000fe40003000000 */
[----:B------:R-:W-:Y:S02]  /*4710*/  ISETP.GT.AND P0, PT, R0, 0x60, PT ;  /* 0x000000600000780c */ /* 0x000fe40003f04270 */
[----:B------:R-:W-:Y:S02]  /*4720*/  ISETP.GT.AND P6, PT, R2, 0x69, PT ;  /* 0x000000690200780c */ /* 0x000fe40003fc4270 */
[----:B------:R-:W-:-:S02]  /*4730*/  FMNMX.FTZ R2, R19, R3, !PT ;  /* 0x0000000313027209 */ /* 0x000fc40007810000 */
[----:B------:R-:W-:Y:S02]  /*4740*/  FSEL R99, R117, -INF , P5 ;  /* 0xff80000075637808 */ /* 0x000fe40002800000 */
[----:B------:R-:W-:Y:S02]  /*4750*/  FSEL R98, R192, -INF , P4 ;  /* 0xff800000c0627808 */ /* 0x000fe40002000000 */
[----:B------:R-:W-:Y:S02]  /*4760*/  FSEL R164, R118, -INF , P0 ;  /* 0xff80000076a47808 */ /* 0x000fe40000000000 */
        /* <DEDUP_REMOVED lines=9> */
[----:B-1----:R-:W-:Y:S02]  /*4800*/  FMNMX.FTZ R4, R16, R20, !PT ;  /* 0x0000001410047209 */ /* 0x002fe40007810000 */
        /* <DEDUP_REMOVED lines=88> */
[----:B------:R-:W-:-:S02]  /*4d90*/  FMNMX.FTZ R0, R123, R0, !PT ;  /* 0x000000007b007209 */ /* 0x000fc40007810000 */
[----:B------:R-:W-:Y:S02]  /*4da0*/  FMNMX.FTZ R118, R76, R118, !PT ;  /* 0x000000764c767209 */ /* 0x000fe40007810000 */
[----:B------:R-:W-:Y:S02]  /*4db0*/  FMNMX.FTZ R3, R164, R3, !PT ;  /* 0x00000003a4037209 */ /* 0x000fe40007810000 */
[----:B------:R-:W-:Y:S02]  /*4dc0*/  FSEL R69, R193, -INF , P6 ;  /* 0xff800000c1457808 */ /* 0x000fe40003000000 */
[----:B------:R-:W-:Y:S02]  /*4dd0*/  FMNMX.FTZ R2, R98, R2, !PT ;  /* 0x0000000262027209 */ /* 0x000fe40007810000 */
[----:B------:R-:W-:Y:S02]  /*4de0*/  FSEL R162, R194, -INF , P4 ;  /* 0xff800000c2a27808 */ /* 0x000fe40002000000 */
[----:B------:R-:W-:-:S02]  /*4df0*/  FMNMX.FTZ R0, R122, R0, !PT ;  /* 0x000000007a007209 */ /* 0x000fc40007810000 */
[----:B------:R-:W-:Y:S02]  /*4e00*/  FMNMX.FTZ R118, R73, R118, !PT ;  /* 0x0000007649767209 */ /* 0x000fe40007810000 */
[----:B------:R-:W-:Y:S02]  /*4e10*/  FMNMX.FTZ R3, R163, R3, !PT ;  /* 0x00000003a3037209 */ /* 0x000fe40007810000 */
[----:B------:R-:W-:Y:S02]  /*4e20*/  FMNMX.FTZ R117, R69, R2, !PT ;  /* 0x0000000245757209 */ /* 0x000fe40007810000 */
[----:B------:R-:W-:Y:S02]  /*4e30*/  FMNMX.FTZ R0, R121, R0, !PT ;  /* 0x0000000079007209 */ /* 0x000fe40007810000 */
[----:B------:R-:W-:Y:S01]  /*4e40*/  FMNMX.FTZ R118, R71, R118, !PT ;  /* 0x0000007647767209 */ /* 0x000fe20007810000 */
[----:B------:R-:W1:Y:S01]  /*4e50*/  SHFL.BFLY PT, R5, R117, 0x2, 0x1f ;  /* 0x0c401f0075057f89 */ /* 0x000e6200000e0000 */
[----:B------:R-:W-:-:S02]  /*4e60*/  FSEL R149, R195, -INF , P0 ;  /* 0xff800000c3957808 */ /* 0x000fc40000000000 */
[----:B------:R-:W-:Y:S01]  /*4e70*/  FMNMX.FTZ R2, R162, R3, !PT ;  /* 0x00000003a2027209 */ /* 0x000fe20007810000 */
[----:B------:R-:W2:Y:S03]  /*4e80*/  SHFL.BFLY PT, R4, R0, 0x2, 0x1f ;  /* 0x0c401f0000047f89 */ /* 0x000ea600000e0000 */
[----:B------:R-:W-:Y:S01]  /*4e90*/  FMNMX.FTZ R2, R149, R2, !PT ;  /* 0x0000000295027209 */ /* 0x000fe20007810000 */
        /* <DEDUP_REMOVED lines=12> */
[----:B---3--:R-:W-:-:S03]  /*4f60*/  FMNMX.FTZ R118, R118, R3, !PT ;  /* 0x0000000376767209 */ /* 0x008fc60007810000 */
.L_x_1392:
[C---:B------:R-:W-:Y:S01]  /*4f70*/  FMUL.FTZ R4, R119.reuse, c[0x0][0x2d0] ;  /* 0x0000b40077047a20 */ /* 0x040fe20000410000 */
[----:B------:R-:W-:Y:S01]  /*4f80*/  FSETP.NEU.FTZ.AND P0, PT, R119, -INF , PT ;  /* 0xff8000007700780b */ /* 0x000fe20003f1d000 */
[----:B------:R-:W-:Y:S01]  /*4f90*/  FMUL.FTZ R3, R118, c[0x0][0x2d0] ;  /* 0x0000b40076037a20 */ /* 0x000fe20000410000 */
        /* <DEDUP_REMOVED lines=10> */
[----:B------:R-:W3:Y:S01]  /*5040*/  LDSM.16.MT88.4 R40, [R229] ;  /* 0x00000000e528783b */ /* 0x000ee20000004200 */
[----:B------:R-:W-:Y:S02]  /*5050*/  FFMA.FTZ R5, R25, c[0x0][0x2d0], -R3 ;  /* 0x0000b40019057a23 */ /* 0x000fe40000010803 */
[--C-:B------:R-:W-:Y:S01]  /*5060*/  FFMA.FTZ R144, R144, c[0x0][0x2d0], -R4.reuse ;  /* 0x0000b40090907a23 */ /* 0x100fe20000010804 */
[----:B------:R-:W4:Y:S01]  /*5070*/  LDSM.16.MT88.4 R36, [R225+0x800] ;  /* 0x00080000e124783b */ /* 0x000f220000004200 */
[----:B------:R-:W-:-:S02]  /*5080*/  FFMA.FTZ R143, R143, c[0x0][0x2d0], -R4 ;  /* 0x0000b4008f8f7a23 */ /* 0x000fc40000010804 */
[----:B------:R5:W5:Y:S01]  /*5090*/  MUFU.EX2 R178, R2 ;  /* 0x0000000200b27308 */ /* 0x000b620000000800 */
[--C-:B------:R-:W-:Y:S02]  /*50a0*/  FFMA.FTZ R142, R142, c[0x0][0x2d0], -R4.reuse ;  /* 0x0000b4008e8e7a23 */ /* 0x100fe40000010804 */
[--C-:B------:R-:W-:Y:S02]  /*50b0*/  FFMA.FTZ R141, R141, c[0x0][0x2d0], -R4.reuse ;  /* 0x0000b4008d8d7a23 */ /* 0x100fe40000010804 */
[--C-:B------:R-:W-:Y:S02]  /*50c0*/  FFMA.FTZ R184, R136, c[0x0][0x2d0], -R4.reuse ;  /* 0x0000b40088b87a23 */ /* 0x100fe40000010804 */
[--C-:B------:R-:W-:Y:S01]  /*50d0*/  FFMA.FTZ R187, R131, c[0x0][0x2d0], -R4.reuse ;  /* 0x0000b40083bb7a23 */ /* 0x100fe20000010804 */
[----:B------:R-:W1:Y:S01]  /*50e0*/  MUFU.EX2 R177, R5 ;  /* 0x0000000500b17308 */ /* 0x000e620000000800 */
[--C-:B--2---:R-:W-:Y:S02]  /*50f0*/  FFMA.FTZ R0, R10, c[0x0][0x2d0], -R4.reuse ;  /* 0x0000b4000a007a23 */ /* 0x104fe40000010804 */
[----:B------:R-:W-:-:S02]  /*5100*/  FFMA.FTZ R186, R130, c[0x0][0x2d0], -R4 ;  /* 0x0000b40082ba7a23 */ /* 0x000fc40000010804 */
[--C-:B------:R-:W-:Y:S02]  /*5110*/  FFMA.FTZ R185, R129, c[0x0][0x2d0], -R4.reuse ;  /* 0x0000b40081b97a23 */ /* 0x100fe40000010804 */
[--C-:B------:R-:W-:Y:S01]  /*5120*/  FFMA.FTZ R193, R128, c[0x0][0x2d0], -R4.reuse ;  /* 0x0000b40080c17a23 */ /* 0x100fe20000010804 */
[----:B------:R2:W-:Y:S01]  /*5130*/  MUFU.EX2 R207, R0 ;  /* 0x0000000000cf7308 */ /* 0x0005e20000000800 */
[----:B-----5:R-:W-:Y:S01]  /*5140*/  FMUL.FTZ R2, R117, c[0x0][0x2d0] ;  /* 0x0000b40075027a20 */ /* 0x020fe20000410000 */
[----:B------:R-:W-:Y:S01]  /*5150*/  MOV R130, R178 ;  /* 0x000000b200827202 */ /* 0x000fe20000000f00 */
[--C-:B------:R-:W-:Y:S02]  /*5160*/  FFMA.FTZ R194, R123, c[0x0][0x2d0], -R4.reuse ;  /* 0x0000b4007bc27a23 */ /* 0x100fe40000010804 */
[--C-:B------:R-:W-:Y:S01]  /*5170*/  FFMA.FTZ R195, R122, c[0x0][0x2d0], -R4.reuse ;  /* 0x0000b4007ac37a23 */ /* 0x100fe20000010804 */
[----:B------:R-:W-:Y:S01]  /*5180*/  FSEL R2, R2, RZ, P0 ;  /* 0x000000ff02027208 */ /* 0x000fe20000000000 */
[----:B------:R-:W-:Y:S01]  /*5190*/  FFMA.FTZ R196, R121, c[0x0][0x2d0], -R4 ;  /* 0x0000b40079c47a23 */ /* 0x000fe20000010804 */
[----:B------:R-:W-:Y:S01]  /*51a0*/  FSETP.NEU.FTZ.AND P0, PT, R68, -INF , PT ;  /* 0xff8000004400780b */ /* 0x000fe20003f1d000 */
[----:B------:R-:W-:Y:S01]  /*51b0*/  FFMA.FTZ R181, R97, c[0x0][0x2d0], -R3 ;  /* 0x0000b40061b57a23 */ /* 0x000fe20000010803 */
[----:B-1----:R-:W-:Y:S01]  /*51c0*/  MOV R131, R177 ;  /* 0x000000b100837202 */ /* 0x002fe20000000f00 */
[----:B------:R-:W-:-:S02]  /*51d0*/  FFMA.FTZ R5, R23, c[0x0][0x2d0], -R2 ;  /* 0x0000b40017057a23 */ /* 0x000fc40000010802 */
[----:B------:R-:W-:Y:S02]  /*51e0*/  FFMA.FTZ R6, R35, c[0x0][0x2d0], -R2 ;  /* 0x0000b40023067a23 */ /* 0x000fe40000010802 */
[----:B------:R1:W5:Y:S01]  /*51f0*/  MUFU.EX2 R197, R5 ;  /* 0x0000000500c57308 */ /* 0x0003620000000800 */
[----:B--2---:R-:W-:Y:S02]  /*5200*/  FFMA.FTZ R0, R19, c[0x0][0x2d0], -R4 ;  /* 0x0000b40013007a23 */ /* 0x004fe40000010804 */
[----:B------:R-:W-:Y:S02]  /*5210*/  FFMA.FTZ R202, R98, c[0x0][0x2d0], -R2 ;  /* 0x0000b40062ca7a23 */ /* 0x000fe40000010802 */
[--C-:B------:R-:W-:Y:S02]  /*5220*/  FFMA.FTZ R183, R74, c[0x0][0x2d0], -R3.reuse ;  /* 0x0000b4004ab77a23 */ /* 0x100fe40000010803 */
[--C-:B------:R-:W-:Y:S01]  /*5230*/  FFMA.FTZ R198, R73, c[0x0][0x2d0], -R3.reuse ;  /* 0x0000b40049c67a23 */ /* 0x100fe20000010803 */
[----:B------:R2:W-:Y:S01]  /*5240*/  MUFU.EX2 R212, R0 ;  /* 0x0000000000d47308 */ /* 0x0005e20000000800 */
[----:B------:R-:W-:-:S02]  /*5250*/  FFMA.FTZ R112, R112, c[0x0][0x2d0], -R3 ;  /* 0x0000b40070707a23 */ /* 0x000fc40000010803 */
[--C-:B------:R-:W-:Y:S02]  /*5260*/  FFMA.FTZ R136, R108, c[0x0][0x2d0], -R3.reuse ;  /* 0x0000b4006c887a23 */ /* 0x100fe40000010803 */
[--C-:B------:R-:W-:Y:S02]  /*5270*/  FFMA.FTZ R180, R80, c[0x0][0x2d0], -R3.reuse ;  /* 0x0000b40050b47a23 */ /* 0x100fe40000010803 */
[--C-:B------:R-:W-:Y:S01]  /*5280*/  FFMA.FTZ R182, R77, c[0x0][0x2d0], -R3.reuse ;  /* 0x0000b4004db67a23 */ /* 0x100fe20000010803 */
[----:B------:R-:W-:Y:S01]  /*5290*/  MUFU.EX2 R220, R6 ;  /* 0x0000000600dc7308 */ /* 0x000fe20000000800 */
[----:B-1----:R-:W-:Y:S02]  /*52a0*/  FFMA.FTZ R5, R32, c[0x0][0x2d0], -R2 ;  /* 0x0000b40020057a23 */ /* 0x002fe40000010802 */
[--C-:B------:R-:W-:Y:S02]  /*52b0*/  FFMA.FTZ R192, R79, c[0x0][0x2d0], -R3.reuse ;  /* 0x0000b4004fc07a23 */ /* 0x100fe40000010803 */
[----:B------:R-:W-:-:S02]  /*52c0*/  FFMA.FTZ R248, R76, c[0x0][0x2d0], -R3 ;  /* 0x0000b4004cf87a23 */ /* 0x000fc40000010803 */
[----:B------:R-:W-:Y:S01]  /*52d0*/  FFMA.FTZ R201, R71, c[0x0][0x2d0], -R3 ;  /* 0x0000b40047c97a23 */ /* 0x000fe20000010803 */
[----:B------:R-:W-:Y:S01]  /*52e0*/  MUFU.EX2 R116, R5 ;  /* 0x0000000500747308 */ /* 0x000fe20000000800 */
[----:B--2---:R-:W-:Y:S01]  /*52f0*/  FFMA.FTZ R0, R24, c[0x0][0x2d0], -R4 ;  /* 0x0000b40018007a23 */ /* 0x004fe20000010804 */
[----:B-----5:R-:W-:Y:S01]  /*5300*/  MOV R71, R197 ;  /* 0x000000c500477202 */ /* 0x020fe20000000f00 */
[--C-:B------:R-:W-:Y:S02]  /*5310*/  FFMA.FTZ R108, R93, c[0x0][0x2d0], -R2.reuse ;  /* 0x0000b4005d6c7a23 */ /* 0x100fe40000010802 */
[----:B------:R-:W-:-:S03]  /*5320*/  FFMA.FTZ R204, R69, c[0x0][0x2d0], -R2 ;  /* 0x0000b40045cc7a23 */ /* 0x000fc60000010802 */
[----:B------:R1:W-:Y:S08]  /*5330*/  MUFU.EX2 R214, R0 ;  /* 0x0000000000d67308 */ /* 0x0003f00000000800 */
[----:B------:R-:W-:Y:S01]  /*5340*/  MUFU.EX2 R248, R248 ;  /* 0x000000f800f87308 */ /* 0x000fe20000000800 */
[----:B-1----:R-:W-:-:S07]  /*5350*/  FFMA.FTZ R0, R28, c[0x0][0x2d0], -R4 ;  /* 0x0000b4001c007a23 */ /* 0x002fce0000010804 */
[----:B------:R1:W-:Y:S02]  /*5360*/  MUFU.EX2 R216, R0 ;  /* 0x0000000000d87308 */ /* 0x0003e40000000800 */
[----:B-1----:R-:W-:-:S06]  /*5370*/  FFMA.FTZ R0, R30, c[0x0][0x2d0], -R4 ;  /* 0x0000b4001e007a23 */ /* 0x002fcc0000010804 */
[----:B------:R1:W2:Y:S02]  /*5380*/  MUFU.EX2 R190, R0 ;  /* 0x0000000000be7308 */ /* 0x0002a40000000800 */
[----:B-1----:R-:W-:Y:S01]  /*5390*/  FFMA.FTZ R0, R33, c[0x0][0x2d0], -R4 ;  /* 0x0000b40021007a23 */ /* 0x002fe20000010804 */
[----:B--2---:R-:W-:-:S05]  /*53a0*/  MOV R121, R190 ;  /* 0x000000be00797202 */ /* 0x004fca0000000f00 */
[----:B------:R1:W2:Y:S02]  /*53b0*/  MUFU.EX2 R252, R0 ;  /* 0x0000000000fc7308 */ /* 0x0002a40000000800 */
[----:B-1----:R-:W-:-:S06]  /*53c0*/  FFMA.FTZ R0, R7, c[0x0][0x2d0], -R3 ;  /* 0x0000b40007007a23 */ /* 0x002fcc0000010803 */
[----:B------:R1:W-:Y:S02]  /*53d0*/  MUFU.EX2 R206, R0 ;  /* 0x0000000000ce7308 */ /* 0x0003e40000000800 */
[----:B-1----:R-:W-:-:S06]  /*53e0*/  FFMA.FTZ R0, R8, c[0x0][0x2d0], -R3 ;  /* 0x0000b40008007a23 */ /* 0x002fcc0000010803 */
[----:B------:R1:W-:Y:S02]  /*53f0*/  MUFU.EX2 R205, R0 ;  /* 0x0000000000cd7308 */ /* 0x0003e40000000800 */
[----:B-1----:R-:W-:-:S06]  /*5400*/  FFMA.FTZ R0, R13, c[0x0][0x2d0], -R3 ;  /* 0x0000b4000d007a23 */ /* 0x002fcc0000010803 */
[----:B------:R1:W-:Y:S02]  /*5410*/  MUFU.EX2 R125, R0 ;  /* 0x00000000007d7308 */ /* 0x0003e40000000800 */
[----:B-1----:R-:W-:Y:S01]  /*5420*/  FFMA.FTZ R0, R14, c[0x0][0x2d0], -R3 ;  /* 0x0000b4000e007a23 */ /* 0x002fe20000010803 */
[----:B--2---:R-:W-:Y:S01]  /*5430*/  F2FP.BF16.PACK_AB R14, R252, R178 ;  /* 0x000000b2fc0e723e */ /* 0x004fe200000010ff */
[----:B------:R-:W-:-:S04]  /*5440*/  FFMA.FTZ R178, R83, c[0x0][0x2d0], -R2 ;  /* 0x0000b40053b27a23 */ /* 0x000fc80000010802 */
        /* <DEDUP_REMOVED lines=9> */
[--C-:B-1----:R-:W-:Y:S01]  /*54e0*/  FFMA.FTZ R0, R11, c[0x0][0x2d0], -R2.reuse ;  /* 0x0000b4000b007a23 */ /* 0x102fe20000010802 */
[----:B--2---:R-:W-:Y:S01]  /*54f0*/  F2FP.BF16.PACK_AB R15, R221, R177 ;  /* 0x000000b1dd0f723e */ /* 0x004fe200000010ff */
[----:B------:R-:W-:-:S04]  /*5500*/  FFMA.FTZ R177, R82, c[0x0][0x2d0], -R2 ;  /* 0x0000b40052b17a23 */ /* 0x000fc80000010802 */
[----:B------:R1:W-:Y:S02]  /*5510*/  MUFU.EX2 R203, R0 ;  /* 0x0000000000cb7308 */ /* 0x0003e40000000800 */
[--C-:B-1----:R-:W-:Y:S01]  /*5520*/  FFMA.FTZ R0, R12, c[0x0][0x2d0], -R2.reuse ;  /* 0x0000b4000c007a23 */ /* 0x102fe20000010802 */
[----:B------:R-:W-:Y:S01]  /*5530*/  F2FP.BF16.PACK_AB R12, R190, R216 ;  /* 0x000000d8be0c723e */ /* 0x000fe200000010ff */
[----:B------:R-:W-:-:S04]  /*5540*/  FFMA.FTZ R190, R106, c[0x0][0x2d0], -R2 ;  /* 0x0000b4006abe7a23 */ /* 0x000fc80000010802 */
[----:B------:R1:W-:Y:S02]  /*5550*/  MUFU.EX2 R199, R0 ;  /* 0x0000000000c77308 */ /* 0x0003e40000000800 */
[----:B-1----:R-:W-:-:S06]  /*5560*/  FFMA.FTZ R0, R17, c[0x0][0x2d0], -R2 ;  /* 0x0000b40011007a23 */ /* 0x002fcc0000010802 */
[----:B------:R1:W-:Y:S02]  /*5570*/  MUFU.EX2 R211, R0 ;  /* 0x0000000000d37308 */ /* 0x0003e40000000800 */
[----:B-1----:R-:W-:Y:S01]  /*5580*/  FFMA.FTZ R0, R21, c[0x0][0x2d0], -R2 ;  /* 0x0000b40015007a23 */ /* 0x002fe20000010802 */
[----:B------:R-:W-:-:S05]  /*5590*/  F2FP.BF16.PACK_AB R21, R205, R206 ;  /* 0x000000cecd15723e */ /* 0x000fca00000010ff */
[----:B------:R1:W2:Y:S02]  /*55a0*/  MUFU.EX2 R124, R0 ;  /* 0x00000000007c7308 */ /* 0x0002a40000000800 */
[----:B-1----:R-:W-:Y:S01]  /*55b0*/  FFMA.FTZ R0, R22, c[0x0][0x2d0], -R2 ;  /* 0x0000b40016007a23 */ /* 0x002fe20000010802 */
[----:B------:R-:W-:Y:S02]  /*55c0*/  F2FP.BF16.PACK_AB R22, R214, R212 ;  /* 0x000000d4d616723e */ /* 0x000fe400000010ff */
[----:B--2---:R-:W-:-:S03]  /*55d0*/  F2FP.BF16.PACK_AB R18, R124, R211 ;  /* 0x000000d37c12723e */ /* 0x004fc600000010ff */
[----:B------:R1:W-:Y:S02]  /*55e0*/  MUFU.EX2 R218, R0 ;  /* 0x0000000000da7308 */ /* 0x0003e40000000800 */
[----:B-1----:R-:W-:-:S05]  /*55f0*/  FMUL.FTZ R0, R68, c[0x0][0x2d0] ;  /* 0x0000b40044007a20 */ /* 0x002fca0000410000 */
[----:B------:R-:W-:-:S05]  /*5600*/  FSEL R0, R0, RZ, P0 ;  /* 0x000000ff00007208 */ /* 0x000fca0000000000 */
[----:B------:R-:W-:Y:S01]  /*5610*/  FFMA.FTZ R5, R16, c[0x0][0x2d0], -R0 ;  /* 0x0000b40010057a23 */ /* 0x000fe20000010800 */
[----:B------:R-:W-:-:S03]  /*5620*/  F2FP.BF16.PACK_AB R16, R199, R203 ;  /* 0x000000cbc710723e */ /* 0x000fc600000010ff */
[----:B------:R1:W-:Y:S02]  /*5630*/  MUFU.EX2 R213, R5 ;  /* 0x0000000500d57308 */ /* 0x0003e40000000800 */
[----:B-1----:R-:W-:Y:S01]  /*5640*/  FFMA.FTZ R5, R20, c[0x0][0x2d0], -R0 ;  /* 0x0000b40014057a23 */ /* 0x002fe20000010800 */
[----:B------:R-:W-:-:S05]  /*5650*/  F2FP.BF16.PACK_AB R20, R207, R208 ;  /* 0x000000d0cf14723e */ /* 0x000fca00000010ff */
[----:B------:R1:W2:Y:S02]  /*5660*/  MUFU.EX2 R209, R5 ;  /* 0x0000000500d17308 */ /* 0x0002a40000000800 */
[C---:B------:R-:W-:Y:S08]  /*5670*/  HMMA.16816.F32.BF16 R8, R20.reuse, R44, RZ ;  /* 0x0000002c1408723c */ /* 0x040ff000000418ff */
[----:B---3--:R-:W-:Y:S01]  /*5680*/  HMMA.16816.F32.BF16 R64, R20, R40, RZ ;  /* 0x000000281440723c */ /* 0x008fe200000418ff */
[--C-:B-1----:R-:W-:Y:S01]  /*5690*/  FFMA.FTZ R5, R26, c[0x0][0x2d0], -R0.reuse ;  /* 0x0000b4001a057a23 */ /* 0x102fe20000010800 */
[----:B--2---:R-:W-:Y:S01]  /*56a0*/  F2FP.BF16.PACK_AB R17, R209, R213 ;  /* 0x000000d5d111723e */ /* 0x004fe200000010ff */
[----:B------:R-:W1:Y:S02]  /*56b0*/  LDSM.16.MT88.4 R24, [R226] ;  /* 0x00000000e218783b */ /* 0x000e640000004200 */
[----:B------:R2:W-:Y:S11]  /*56c0*/  MUFU.EX2 R210, R5 ;  /* 0x0000000500d27308 */ /* 0x0005f60000000800 */
[----:B----4-:R-:W-:Y:S07]  /*56d0*/  HMMA.16816.F32.BF16 R84, R12, R36, R8 ;  /* 0x000000240c54723c */ /* 0x010fee0000041808 */
[----:B------:R-:W-:Y:S01]  /*56e0*/  F2FP.BF16.PACK_AB R8, R197, R218 ;  /* 0x000000dac508723e */ /* 0x000fe200000010ff */
[----:B--2---:R-:W-:Y:S01]  /*56f0*/  FFMA.FTZ R5, R29, c[0x0][0x2d0], -R0 ;  /* 0x0000b4001d057a23 */ /* 0x004fe20000010800 */
[----:B------:R-:W-:Y:S01]  /*5700*/  F2FP.BF16.PACK_AB R10, R220, R116 ;  /* 0x00000074dc0a723e */ /* 0x000fe200000010ff */
[----:B------:R-:W-:-:S02]  /*5710*/  FFMA.FTZ R197, R102, c[0x0][0x2d0], -R2 ;  /* 0x0000b40066c57a23 */ /* 0x000fc40000010802 */
[----:B------:R2:W3:Y:S02]  /*5720*/  MUFU.EX2 R219, R5 ;  /* 0x0000000500db7308 */ /* 0x0004e40000000800 */
[--C-:B--2---:R-:W-:Y:S01]  /*5730*/  FFMA.FTZ R5, R34, c[0x0][0x2d0], -R0.reuse ;  /* 0x0000b40022057a23 */ /* 0x104fe20000010800 */
[----:B---3--:R-:W-:Y:S01]  /*5740*/  F2FP.BF16.PACK_AB R19, R219, R210 ;  /* 0x000000d2db13723e */ /* 0x008fe200000010ff */
[----:B------:R-:W2:Y:S04]  /*5750*/  LDSM.16.MT88.4 R32, [R229+0x800] ;  /* 0x00080000e520783b */ /* 0x000ea80000004200 */
[----:B------:R3:W-:Y:S02]  /*5760*/  MUFU.EX2 R200, R5 ;  /* 0x0000000500c87308 */ /* 0x0007e40000000800 */
[C---:B------:R-:W-:Y:S08]  /*5770*/  HMMA.16816.F32.BF16 R60, R16.reuse, R44, RZ ;  /* 0x0000002c103c723c */ /* 0x040ff000000418ff */
[----:B-1----:R-:W-:Y:S01]  /*5780*/  HMMA.16816.F32.BF16 R28, R16, R24, RZ ;  /* 0x00000018101c723c */ /* 0x002fe200000418ff */
[----:B---3--:R-:W-:-:S02]  /*5790*/  FFMA.FTZ R5, R48, c[0x0][0x2d0], -R0 ;  /* 0x0000b40030057a23 */ /* 0x008fc40000010800 */
[----:B------:R-:W1:Y:S02]  /*57a0*/  LDSM.16.MT88.4 R48, [R226+0x800] ;  /* 0x00080000e230783b */ /* 0x000e640000004200 */
[----:B------:R3:W4:Y:S03]  /*57b0*/  MUFU.EX2 R189, R5 ;  /* 0x0000000500bd7308 */ /* 0x0007260000000800 */
[----:B------:R-:W-:Y:S01]  /*57c0*/  HMMA.16816.F32.BF16 R56, R16, R40, RZ ;  /* 0x000000281038723c */ /* 0x000fe200000418ff */
[----:B---3--:R-:W-:Y:S01]  /*57d0*/  FFMA.FTZ R5, R52, c[0x0][0x2d0], -R0 ;  /* 0x0000b40034057a23 */ /* 0x008fe20000010800 */
[----:B----4-:R-:W-:-:S06]  /*57e0*/  F2FP.BF16.PACK_AB R9, R189, R200 ;  /* 0x000000c8bd09723e */ /* 0x010fcc00000010ff */
[----:B--2---:R-:W-:Y:S01]  /*57f0*/  HMMA.16816.F32.BF16 R132, R12, R32, R64 ;  /* 0x000000200c84723c */ /* 0x004fe20000041840 */
[----:B------:R-:W-:Y:S01]  /*5800*/  MOV R122, R189 ;  /* 0x000000bd007a7202 */ /* 0x000fe20000000f00 */
[----:B------:R2:W3:Y:S01]  /*5810*/  MUFU.EX2 R179, R5 ;  /* 0x0000000500b37308 */ /* 0x0004e20000000800 */
[----:B------:R-:W-:-:S04]  /*5820*/  FFMA.FTZ R189, R105, c[0x0][0x2d0], -R2 ;  /* 0x0000b40069bd7a23 */ /* 0x000fc80000010802 */
[----:B------:R-:W-:Y:S01]  /*5830*/  FFMA.FTZ R64, R148, c[0x0][0x2d0], -R4 ;  /* 0x0000b40094407a23 */ /* 0x000fe20000010804 */
[----:B------:R-:W-:Y:S01]  /*5840*/  MOV R67, R125 ;  /* 0x0000007d00437202 */ /* 0x000fe20000000f00 */
[----:B------:R-:W-:Y:S01]  /*5850*/  FFMA.FTZ R148, R81, c[0x0][0x2d0], -R2 ;  /* 0x0000b40051947a23 */ /* 0x000fe20000010802 */
[----:B------:R-:W-:Y:S01]  /*5860*/  MOV R66, R124 ;  /* 0x0000007c00427202 */ /* 0x000fe20000000f00 */
[----:B------:R-:W-:Y:S01]  /*5870*/  MUFU.EX2 R250, R64 ;  /* 0x0000004000fa7308 */ /* 0x000fe20000000800 */
[----:B--2---:R-:W-:Y:S01]  /*5880*/  FFMA.FTZ R5, R53, c[0x0][0x2d0], -R0 ;  /* 0x0000b40035057a23 */ /* 0x004fe20000010800 */
[-C--:B---3--:R-:W-:Y:S01]  /*5890*/  MOV R129, R179.reuse ;  /* 0x000000b300817202 */ /* 0x088fe20000000f00 */
[----:B------:R-:W-:Y:S05]  /*58a0*/  HMMA.16816.F32.BF16 R52, R20, R24, RZ ;  /* 0x000000181434723c */ /* 0x000fea00000418ff */
[----:B------:R-:W2:Y:S02]  /*58b0*/  MUFU.EX2 R188, R5 ;  /* 0x0000000500bc7308 */ /* 0x000ea40000000800 */
[----:B--2---:R-:W-:Y:S01]  /*58c0*/  F2FP.BF16.PACK_AB R11, R188, R179 ;  /* 0x000000b3bc0b723e */ /* 0x004fe200000010ff */
[--C-:B------:R-:W-:Y:S01]  /*58d0*/  FFMA.FTZ R179, R92, c[0x0][0x2d0], -R2.reuse ;  /* 0x0000b4005cb37a23 */ /* 0x100fe20000010802 */
[----:B------:R-:W-:Y:S01]  /*58e0*/  MOV R128, R188 ;  /* 0x000000bc00807202 */ /* 0x000fe20000000f00 */
[----:B------:R-:W-:Y:S11]  /*58f0*/  FFMA.FTZ R188, R104, c[0x0][0x2d0], -R2 ;  /* 0x0000b40068bc7a23 */ /* 0x000ff60000010802 */
[----:B------:R-:W-:Y:S03]  /*5900*/  @!UPT UIADD3 URZ, URZ, URZ, URZ ;  /* 0x0000003f3f3ff290 */ /* 0x000fe6000fffe03f */
[----:B-1----:R-:W-:Y:S08]  /*5910*/  HMMA.16816.F32.BF16 R156, R12, R48, R52 ;  /* 0x000000300c9c723c */ /* 0x002ff00000041834 */
[C---:B------:R-:W-:Y:S07]  /*5920*/  HMMA.16816.F32.BF16 R88, R8.reuse, R36, R60 ;  /* 0x000000240858723c */ /* 0x040fee000004183c */
[--C-:B------:R-:W-:Y:S01]  /*5930*/  FFMA.FTZ R63, R147, c[0x0][0x2d0], -R4.reuse ;  /* 0x0000b400933f7a23 */ /* 0x100fe20000010804 */
[----:B------:R-:W-:Y:S01]  /*5940*/  HMMA.16816.F32.BF16 R152, R8, R48, R28 ;  /* 0x000000300898723c */ /* 0x000fe2000004181c */
[--C-:B------:R-:W-:Y:S01]  /*5950*/  FFMA.FTZ R62, R146, c[0x0][0x2d0], -R4.reuse ;  /* 0x0000b400923e7a23 */ /* 0x100fe20000010804 */
[----:B------:R-:W-:Y:S01]  /*5960*/  LDSM.16.MT88.4 R28, [R228+0x800] ;  /* 0x00080000e41c783b */ /* 0x000fe20000004200 */
[--C-:B------:R-:W-:Y:S01]  /*5970*/  FFMA.FTZ R61, R145, c[0x0][0x2d0], -R4.reuse ;  /* 0x0000b400913d7a23 */ /* 0x100fe20000010804 */
[----:B------:R-:W-:Y:S01]  /*5980*/  MUFU.EX2 R251, R63 ;  /* 0x0000003f00fb7308 */ /* 0x000fe20000000800 */
[----:B------:R-:W-:-:S02]  /*5990*/  FFMA.FTZ R147, R140, c[0x0][0x2d0], -R4 ;  /* 0x0000b4008c937a23 */ /* 0x000fc40000010804 */
[--C-:B------:R-:W-:Y:S01]  /*59a0*/  FFMA.FTZ R146, R139, c[0x0][0x2d0], -R4.reuse ;  /* 0x0000b4008b927a23 */ /* 0x100fe20000010804 */
[----:B------:R-:W-:Y:S01]  /*59b0*/  HMMA.16816.F32.BF16 R124, R8, R32, R56 ;  /* 0x00000020087c723c */ /* 0x000fe20000041838 */
[--C-:B------:R-:W-:Y:S02]  /*59c0*/  FFMA.FTZ R145, R138, c[0x0][0x2d0], -R4.reuse ;  /* 0x0000b4008a917a23 */ /* 0x100fe40000010804 */
[----:B------:R-:W-:Y:S01]  /*59d0*/  FFMA.FTZ R140, R137, c[0x0][0x2d0], -R4 ;  /* 0x0000b400898c7a23 */ /* 0x000fe20000010804 */
[----:B------:R-:W-:Y:S01]  /*59e0*/  MUFU.EX2 R106, R62 ;  /* 0x0000003e006a7308 */ /* 0x000fe20000000800 */
[----:B------:R-:W1:Y:S01]  /*59f0*/  LDSM.16.MT88.4 R4, [R228] ;  /* 0x00000000e404783b */ /* 0x000e620000004200 */
[--C-:B------:R-:W-:Y:S02]  /*5a00*/  FFMA.FTZ R49, R115, c[0x0][0x2d0], -R3.reuse ;  /* 0x0000b40073317a23 */ /* 0x100fe40000010803 */
[----:B------:R-:W-:Y:S01]  /*5a10*/  FFMA.FTZ R36, R70, c[0x0][0x2d0], -R2 ;  /* 0x0000b40046247a23 */ /* 0x000fe20000010802 */
[----:B------:R-:W-:Y:S01]  /*5a20*/  MOV R70, R200 ;  /* 0x000000c800467202 */ /* 0x000fe20000000f00 */
[----:B------:R-:W-:-:S02]  /*5a30*/  FFMA.FTZ R115, R111, c[0x0][0x2d0], -R3 ;  /* 0x0000b4006f737a23 */ /* 0x000fc40000010803 */
[--C-:B------:R-:W-:Y:S01]  /*5a40*/  FFMA.FTZ R111, R96, c[0x0][0x2d0], -R2.reuse ;  /* 0x0000b400606f7a23 */ /* 0x100fe20000010802 */
[----:B------:R-:W-:Y:S01]  /*5a50*/  MUFU.EX2 R105, R61 ;  /* 0x0000003d00697308 */ /* 0x000fe20000000800 */
[--C-:B------:R-:W-:Y:S02]  /*5a60*/  FFMA.FTZ R200, R99, c[0x0][0x2d0], -R2.reuse ;  /* 0x0000b40063c87a23 */ /* 0x100fe40000010802 */
[--C-:B------:R-:W-:Y:S02]  /*5a70*/  FFMA.FTZ R33, R72, c[0x0][0x2d0], -R2.reuse ;  /* 0x0000b40048217a23 */ /* 0x100fe40000010802 */
[----:B------:R-:W-:Y:S02]  /*5a80*/  FFMA.FTZ R32, R75, c[0x0][0x2d0], -R2 ;  /* 0x0000b4004b207a23 */ /* 0x000fe40000010802 */
[--C-:B------:R-:W-:Y:S01]  /*5a90*/  FFMA.FTZ R48, R114, c[0x0][0x2d0], -R3.reuse ;  /* 0x0000b40072307a23 */ /* 0x100fe20000010803 */
[----:B------:R-:W-:Y:S01]  /*5aa0*/  MUFU.EX2 R249, R49 ;  /* 0x0000003100f97308 */ /* 0x000fe20000000800 */
[----:B------:R-:W-:-:S02]  /*5ab0*/  FFMA.FTZ R37, R113, c[0x0][0x2d0], -R3 ;  /* 0x0000b40071257a23 */ /* 0x000fc40000010803 */
[--C-:B------:R-:W-:Y:S01]  /*5ac0*/  FFMA.FTZ R60, R120, c[0x0][0x2d0], -R3.reuse ;  /* 0x0000b400783c7a23 */ /* 0x100fe20000010803 */
[----:B------:R-:W-:Y:S01]  /*5ad0*/  MOV R120, R191 ;  /* 0x000000bf00787202 */ /* 0x000fe20000000f00 */
[--C-:B------:R-:W-:Y:S02]  /*5ae0*/  FFMA.FTZ R114, R110, c[0x0][0x2d0], -R3.reuse ;  /* 0x0000b4006e727a23 */ /* 0x100fe40000010803 */
[--C-:B------:R-:W-:Y:S01]  /*5af0*/  FFMA.FTZ R113, R109, c[0x0][0x2d0], -R3.reuse ;  /* 0x0000b4006d717a23 */ /* 0x100fe20000010803 */
[----:B------:R-:W-:Y:S01]  /*5b00*/  MUFU.EX2 R123, R37 ;  /* 0x00000025007b7308 */ /* 0x000fe20000000800 */
[--C-:B------:R-:W-:Y:S02]  /*5b10*/  FFMA.FTZ R137, R103, c[0x0][0x2d0], -R3.reuse ;  /* 0x0000b40067897a23 */ /* 0x100fe40000010803 */
[--C-:B------:R-:W-:Y:S02]  /*5b20*/  FFMA.FTZ R138, R101, c[0x0][0x2d0], -R3.reuse ;  /* 0x0000b400658a7a23 */ /* 0x100fe40000010803 */
[----:B------:R-:W-:-:S02]  /*5b30*/  FFMA.FTZ R139, R100, c[0x0][0x2d0], -R3 ;  /* 0x0000b400648b7a23 */ /* 0x000fc40000010803 */
[--C-:B------:R-:W-:Y:S01]  /*5b40*/  FFMA.FTZ R3, R78, c[0x0][0x2d0], -R2.reuse ;  /* 0x0000b4004e037a23 */ /* 0x100fe20000010802 */
[----:B------:R-:W2:Y:S01]  /*5b50*/  MUFU.EX2 R32, R32 ;  /* 0x0000002000207308 */ /* 0x000ea20000000800 */
[--C-:B------:R-:W-:Y:S02]  /*5b60*/  FFMA.FTZ R110, R95, c[0x0][0x2d0], -R2.reuse ;  /* 0x0000b4005f6e7a23 */ /* 0x100fe40000010802 */
[--C-:B------:R-:W-:Y:S02]  /*5b70*/  FFMA.FTZ R109, R94, c[0x0][0x2d0], -R2.reuse ;  /* 0x0000b4005e6d7a23 */ /* 0x100fe40000010802 */
[----:B------:R-:W-:Y:S02]  /*5b80*/  FFMA.FTZ R191, R107, c[0x0][0x2d0], -R2 ;  /* 0x0000b4006bbf7a23 */ /* 0x000fe40000010802 */
[--C-:B------:R-:W-:Y:S01]  /*5b90*/  FFMA.FTZ R2, R150, c[0x0][0x2d0], -R0.reuse ;  /* 0x0000b40096027a23 */ /* 0x100fe20000010800 */
[-C--:B-1----:R-:W-:Y:S01]  /*5ba0*/  HMMA.16816.F32.BF16 R52, R16, R4.reuse, RZ ;  /* 0x000000041034723c */ /* 0x082fe200000418ff */
[----:B------:R1:W-:Y:S07]  /*5bb0*/  MUFU.EX2 R65, R3 ;  /* 0x0000000300417308 */ /* 0x0003ee0000000800 */
[----:B------:R-:W-:Y:S01]  /*5bc0*/  HMMA.16816.F32.BF16 R56, R20, R4, RZ ;  /* 0x000000041438723c */ /* 0x000fe200000418ff */
[----:B------:R3:W-:Y:S08]  /*5bd0*/  MUFU.EX2 R150, R2 ;  /* 0x0000000200967308 */ /* 0x0007f00000000800 */
[----:B------:R-:W-:Y:S01]  /*5be0*/  MUFU.EX2 R247, R60 ;  /* 0x0000003c00f77308 */ /* 0x000fe20000000800 */
[----:B-1----:R-:W-:-:S06]  /*5bf0*/  FFMA.FTZ R3, R174, c[0x0][0x2d0], -R0 ;  /* 0x0000b400ae037a23 */ /* 0x002fcc0000010800 */
[----:B------:R-:W-:Y:S01]  /*5c00*/  HMMA.16816.F32.BF16 R96, R8, R28, R52 ;  /* 0x0000001c0860723c */ /* 0x000fe20000041834 */
[----:B---3--:R-:W-:Y:S01]  /*5c10*/  FFMA.FTZ R2, R151, c[0x0][0x2d0], -R0 ;  /* 0x0000b40097027a23 */ /* 0x008fe20000010800 */
[----:B------:R-:W-:Y:S01]  /*5c20*/  MUFU.EX2 R107, R48 ;  /* 0x00000030006b7308 */ /* 0x000fe20000000800 */
[----:B--2---:R-:W-:-:S05]  /*5c30*/  MOV R151, R32 ;  /* 0x0000002000977202 */ /* 0x004fca0000000f00 */
[-C--:B------:R-:W-:Y:S02]  /*5c40*/  HMMA.16816.F32.BF16 R52, R16, R46.reuse, RZ ;  /* 0x0000002e1034723c */ /* 0x080fe400000418ff */
[----:B------:R1:W2:Y:S06]  /*5c50*/  MUFU.EX2 R69, R2 ;  /* 0x0000000200457308 */ /* 0x0002ac0000000800 */
[----:B------:R-:W-:Y:S02]  /*5c60*/  HMMA.16816.F32.BF16 R44, R20, R46, RZ ;  /* 0x0000002e142c723c */ /* 0x000fe400000418ff */
[----:B------:R-:W-:Y:S06]  /*5c70*/  MUFU.EX2 R222, R36 ;  /* 0x0000002400de7308 */ /* 0x000fec0000000800 */
[----:B------:R-:W-:Y:S01]  /*5c80*/  HMMA.16816.F32.BF16 R100, R12, R28, R56 ;  /* 0x0000001c0c64723c */ /* 0x000fe20000041838 */
[----:B-1----:R-:W-:Y:S01]  /*5c90*/  FFMA.FTZ R2, R160, c[0x0][0x2d0], -R0 ;  /* 0x0000b400a0027a23 */ /* 0x002fe20000010800 */
[----:B------:R-:W1:Y:S01]  /*5ca0*/  MUFU.EX2 R223, R33 ;  /* 0x0000002100df7308 */ /* 0x000e620000000800 */
[----:B--2---:R-:W-:-:S05]  /*5cb0*/  F2FP.BF16.PACK_AB R5, R69, R150 ;  /* 0x000000964505723e */ /* 0x004fca00000010ff */
[----:B------:R-:W-:Y:S02]  /*5cc0*/  HMMA.16816.F32.BF16 R72, R8, R38, R52 ;  /* 0x000000260848723c */ /* 0x000fe40000041834 */
[----:B------:R2:W-:Y:S06]  /*5cd0*/  MUFU.EX2 R160, R2 ;  /* 0x0000000200a07308 */ /* 0x0005ec0000000800 */
[----:B------:R-:W-:Y:S01]  /*5ce0*/  HMMA.16816.F32.BF16 R52, R16, R42, RZ ;  /* 0x0000002a1034723c */ /* 0x000fe200000418ff */
[----:B-1----:R-:W-:-:S07]  /*5cf0*/  F2FP.BF16.PACK_AB R4, R223, R222 ;  /* 0x000000dedf04723e */ /* 0x002fce00000010ff */
[----:B------:R-:W-:Y:S01]  /*5d00*/  HMMA.16816.F32.BF16 R40, R20, R42, RZ ;  /* 0x0000002a1428723c */ /* 0x000fe200000418ff */
[----:B--2---:R-:W-:Y:S01]  /*5d10*/  FFMA.FTZ R2, R161, c[0x0][0x2d0], -R0 ;  /* 0x0000b400a1027a23 */ /* 0x004fe20000010800 */
[----:B------:R-:W-:Y:S02]  /*5d20*/  MOV R161, R123 ;  /* 0x0000007b00a17202 */ /* 0x000fe40000000f00 */
[----:B------:R-:W-:Y:S01]  /*5d30*/  MOV R123, R252 ;  /* 0x000000fc007b7202 */ /* 0x000fe20000000f00 */
[----:B------:R1:W2:Y:S03]  /*5d40*/  MUFU.EX2 R104, R2 ;  /* 0x0000000200687308 */ /* 0x0002a60000000800 */
[----:B------:R-:W-:Y:S05]  /*5d50*/  HMMA.16816.F32.BF16 R44, R12, R38, R44 ;  /* 0x000000260c2c723c */ /* 0x000fea000004182c */
[----:B------:R3:W-:Y:S03]  /*5d60*/  MUFU.EX2 R252, R144 ;  /* 0x0000009000fc7308 */ /* 0x0007e60000000800 */
[----:B------:R-:W-:Y:S01]  /*5d70*/  HMMA.16816.F32.BF16 R76, R8, R34, R52 ;  /* 0x00000022084c723c */ /* 0x000fe20000041834 */
[----:B-1----:R-:W-:-:S07]  /*5d80*/  MOV R2, R65 ;  /* 0x0000004100027202 */ /* 0x002fce0000000f00 */
[----:B------:R-:W-:Y:S01]  /*5d90*/  HMMA.16816.F32.BF16 R52, R16, R26, RZ ;  /* 0x0000001a1034723c */ /* 0x000fe200000418ff */
[----:B---3--:R-:W-:-:S07]  /*5da0*/  FFMA.FTZ R144, R164, c[0x0][0x2d0], -R0 ;  /* 0x0000b400a4907a23 */ /* 0x008fce0000010800 */
[----:B------:R-:W-:Y:S08]  /*5db0*/  HMMA.16816.F32.BF16 R16, R16, R6, RZ ;  /* 0x000000061010723c */ /* 0x000ff000000418ff */
[C---:B------:R-:W-:Y:S08]  /*5dc0*/  HMMA.16816.F32.BF16 R24, R20.reuse, R26, RZ ;  /* 0x0000001a1418723c */ /* 0x040ff000000418ff */
[----:B------:R-:W-:Y:S07]  /*5dd0*/  HMMA.16816.F32.BF16 R20, R20, R6, RZ ;  /* 0x000000061414723c */ /* 0x000fee00000418ff */
[----:B------:R-:W-:Y:S01]  /*5de0*/  F2FP.BF16.PACK_AB R6, R2, R151 ;  /* 0x000000970206723e */ /* 0x000fe200000010ff */
[----:B------:R-:W-:Y:S01]  /*5df0*/  HMMA.16816.F32.BF16 R92, R8, R30, R16 ;  /* 0x0000001e085c723c */ /* 0x000fe20000041810 */
[----:B--2---:R-:W-:-:S07]  /*5e00*/  F2FP.BF16.PACK_AB R7, R104, R160 ;  /* 0x000000a06807723e */ /* 0x004fce00000010ff */
[C---:B------:R-:W-:Y:S08]  /*5e10*/  HMMA.16816.F32.BF16 R40, R12.reuse, R34, R40 ;  /* 0x000000220c28723c */ /* 0x040ff00000041828 */
[C---:B------:R-:W-:Y:S08]  /*5e20*/  HMMA.16816.F32.BF16 R24, R12.reuse, R50, R24 ;  /* 0x000000320c18723c */ /* 0x040ff00000041818 */
[----:B------:R-:W-:Y:S01]  /*5e30*/  HMMA.16816.F32.BF16 R16, R12, R30, R20 ;  /* 0x0000001e0c10723c */ /* 0x000fe20000041814 */
[----:B------:R-:W1:Y:S07]  /*5e40*/  LDSM.16.MT88.4 R12, [R225+0x1000] ;  /* 0x00100000e10c783b */ /* 0x000e6e0000004200 */
[----:B------:R-:W-:Y:S07]  /*5e50*/  HMMA.16816.F32.BF16 R80, R8, R50, R52 ;  /* 0x000000320850723c */ /* 0x000fee0000041834 */
[----:B------:R-:W-:-:S02]  /*5e60*/  F2FP.BF16.PACK_AB R8, R251, R250 ;  /* 0x000000fafb08723e */ /* 0x000fc400000010ff */
[----:B------:R-:W-:Y:S02]  /*5e70*/  F2FP.BF16.PACK_AB R9, R249, R247 ;  /* 0x000000f7f909723e */ /* 0x000fe400000010ff */
[----:B------:R-:W-:Y:S02]  /*5e80*/  F2FP.BF16.PACK_AB R10, R105, R106 ;  /* 0x0000006a690a723e */ /* 0x000fe400000010ff */
[----:B------:R-:W-:-:S07]  /*5e90*/  F2FP.BF16.PACK_AB R11, R161, R107 ;  /* 0x0000006ba10b723e */ /* 0x000fce00000010ff */
[-C--:B-1----:R-:W-:Y:S01]  /*5ea0*/  HMMA.16816.F32.BF16 R48, R8, R12.reuse, R84 ;  /* 0x0000000c0830723c */ /* 0x082fe20000041854 */
[----:B------:R-:W1:Y:S06]  /*5eb0*/  MUFU.EX2 R84, R141 ;  /* 0x0000008d00547308 */ /* 0x000e6c0000000800 */
[----:B------:R-:W-:Y:S01]  /*5ec0*/  MOV R87, R66 ;  /* 0x0000004200577202 */ /* 0x000fe20000000f00 */
[----:B------:R-:W-:Y:S01]  /*5ed0*/  HMMA.16816.F32.BF16 R56, R4, R12, R88 ;  /* 0x0000000c0438723c */ /* 0x000fe20000041858 */
[----:B------:R-:W-:Y:S02]  /*5ee0*/  MOV R86, R67 ;  /* 0x0000004300567202 */ /* 0x000fe40000000f00 */
[----:B------:R-:W-:Y:S01]  /*5ef0*/  MOV R85, R70 ;  /* 0x0000004600557202 */ /* 0x000fe20000000f00 */
[----:B------:R-:W-:Y:S01]  /*5f00*/  FFMA.FTZ R70, R170, c[0x0][0x2d0], -R0 ;  /* 0x0000b400aa467a23 */ /* 0x000fe20000010800 */
[----:B------:R-:W-:-:S02]  /*5f10*/  MOV R170, R221 ;  /* 0x000000dd00aa7202 */ /* 0x000fc40000000f00 */
[----:B------:R-:W-:Y:S01]  /*5f20*/  MOV R88, R161 ;  /* 0x000000a100587202 */ /* 0x000fe20000000f00 */
[-C--:B------:R-:W-:Y:S01]  /*5f30*/  HMMA.16816.F32.BF16 R52, R4, R14.reuse, R72 ;  /* 0x0000000e0434723c */ /* 0x080fe20000041848 */
[----:B------:R-:W-:Y:S01]  /*5f40*/  MOV R161, R121 ;  /* 0x0000007900a17202 */ /* 0x000fe20000000f00 */
[----:B------:R-:W-:Y:S01]  /*5f50*/  MUFU.EX2 R221, R115 ;  /* 0x0000007300dd7308 */ /* 0x000fe20000000800 */
[----:B-1----:R-:W-:Y:S02]  /*5f60*/  MOV R174, R84 ;  /* 0x0000005400ae7202 */ /* 0x002fe40000000f00 */
[----:B------:R-:W-:Y:S02]  /*5f70*/  MOV R84, R107 ;  /* 0x0000006b00547202 */ /* 0x000fe40000000f00 */
[----:B------:R-:W-:Y:S01]  /*5f80*/  MOV R107, R130 ;  /* 0x00000082006b7202 */ /* 0x000fe20000000f00 */
[----:B------:R-:W-:Y:S01]  /*5f90*/  HMMA.16816.F32.BF16 R28, R8, R14, R44 ;  /* 0x0000000e081c723c */ /* 0x000fe2000004182c */
[----:B------:R-:W1:Y:S01]  /*5fa0*/  LDSM.16.MT88.4 R12, [R229+0x1000] ;  /* 0x00100000e50c783b */ /* 0x000e620000004200 */
[----:B------:R-:W-:Y:S01]  /*5fb0*/  MOV R121, R116 ;  /* 0x0000007400797202 */ /* 0x000fe20000000f00 */
[--C-:B------:R-:W-:Y:S01]  /*5fc0*/  FFMA.FTZ R130, R167, c[0x0][0x2d0], -R0.reuse ;  /* 0x0000b400a7827a23 */ /* 0x100fe20000010800 */
[----:B------:R-:W-:Y:S01]  /*5fd0*/  MOV R90, R69 ;  /* 0x00000045005a7202 */ /* 0x000fe20000000f00 */
[--C-:B------:R-:W-:Y:S01]  /*5fe0*/  FFMA.FTZ R116, R172, c[0x0][0x2d0], -R0.reuse ;  /* 0x0000b400ac747a23 */ /* 0x100fe20000010800 */
[----:B------:R-:W-:Y:S01]  /*5ff0*/  MOV R167, R218 ;  /* 0x000000da00a77202 */ /* 0x000fe20000000f00 */
[----:B------:R-:W-:Y:S01]  /*6000*/  FFMA.FTZ R69, R169, c[0x0][0x2d0], -R0 ;  /* 0x0000b400a9457a23 */ /* 0x000fe20000010800 */
[----:B------:R-:W-:Y:S01]  /*6010*/  MUFU.EX2 R172, R108 ;  /* 0x0000006c00ac7308 */ /* 0x000fe20000000800 */
[----:B------:R-:W-:-:S02]  /*6020*/  MOV R169, R220 ;  /* 0x000000dc00a97202 */ /* 0x000fc40000000f00 */
[----:B------:R-:W-:Y:S02]  /*6030*/  MOV R141, R122 ;  /* 0x0000007a008d7202 */ /* 0x000fe40000000f00 */
[----:B------:R-:W-:Y:S02]  /*6040*/  MOV R89, R105 ;  /* 0x0000006900597202 */ /* 0x000fe40000000f00 */
[----:B------:R-:W-:Y:S01]  /*6050*/  MOV R91, R106 ;  /* 0x0000006a005b7202 */ /* 0x000fe20000000f00 */
[----:B------:R-:W-:Y:S01]  /*6060*/  MUFU.EX2 R220, R112 ;  /* 0x0000007000dc7308 */ /* 0x000fe20000000800 */
[----:B------:R-:W-:Y:S01]  /*6070*/  MOV R105, R128 ;  /* 0x0000008000697202 */ /* 0x000fe20000000f00 */
[--C-:B------:R-:W-:Y:S01]  /*6080*/  FFMA.FTZ R128, R165, c[0x0][0x2d0], -R0.reuse ;  /* 0x0000b400a5807a23 */ /* 0x100fe20000010800 */
[----:B------:R-:W-:Y:S01]  /*6090*/  MOV R106, R129 ;  /* 0x00000081006a7202 */ /* 0x000fe20000000f00 */
[----:B------:R-:W-:Y:S01]  /*60a0*/  FFMA.FTZ R129, R166, c[0x0][0x2d0], -R0 ;  /* 0x0000b400a6817a23 */ /* 0x000fe20000010800 */
[----:B------:R-:W-:-:S02]  /*60b0*/  MOV R166, R217 ;  /* 0x000000d900a67202 */ /* 0x000fc40000000f00 */
[----:B------:R-:W-:Y:S01]  /*60c0*/  MOV R165, R216 ;  /* 0x000000d800a57202 */ /* 0x000fe20000000f00 */
[----:B------:R-:W-:Y:S08]  /*60d0*/  MUFU.EX2 R217, R140 ;  /* 0x0000008c00d97308 */ /* 0x000ff00000000800 */
[----:B------:R-:W-:Y:S08]  /*60e0*/  MUFU.EX2 R216, R145 ;  /* 0x0000009100d87308 */ /* 0x000ff00000000800 */
[----:B------:R-:W-:Y:S01]  /*60f0*/  MUFU.EX2 R116, R116 ;  /* 0x0000007400747308 */ /* 0x000fe20000000800 */
[-C--:B-1----:R-:W-:Y:S07]  /*6100*/  HMMA.16816.F32.BF16 R44, R8, R12.reuse, R132 ;  /* 0x0000000c082c723c */ /* 0x082fee0000041884 */
[----:B------:R-:W-:Y:S01]  /*6110*/  MOV R134, R87 ;  /* 0x0000005700867202 */ /* 0x000fe20000000f00 */
[----:B------:R-:W-:Y:S01]  /*6120*/  HMMA.16816.F32.BF16 R36, R4, R12, R124 ;  /* 0x0000000c0424723c */ /* 0x000fe2000004187c */
[----:B------:R-:W-:Y:S01]  /*6130*/  MOV R135, R2 ;  /* 0x0000000200877202 */ /* 0x000fe20000000f00 */
[----:B------:R-:W-:Y:S01]  /*6140*/  FFMA.FTZ R2, R173, c[0x0][0x2d0], -R0 ;  /* 0x0000b400ad027a23 */ /* 0x000fe20000010800 */
[----:B------:R-:W-:Y:S01]  /*6150*/  MOV R87, R120 ;  /* 0x0000007800577202 */ /* 0x000fe20000000f00 */
[----:B------:R-:W1:Y:S01]  /*6160*/  MUFU.EX2 R173, R113 ;  /* 0x0000007100ad7308 */ /* 0x000e620000000800 */
[----:B------:R-:W-:-:S02]  /*6170*/  MOV R133, R86 ;  /* 0x0000005600857202 */ /* 0x000fc40000000f00 */
[----:B------:R-:W-:Y:S01]  /*6180*/  MOV R120, R131 ;  /* 0x0000008300787202 */ /* 0x000fe20000000f00 */
[-C--:B------:R-:W-:Y:S01]  /*6190*/  HMMA.16816.F32.BF16 R32, R4, R14.reuse, R76 ;  /* 0x0000000e0420723c */ /* 0x080fe2000004184c */
[----:B------:R-:W-:Y:S01]  /*61a0*/  MOV R86, R71 ;  /* 0x0000004700567202 */ /* 0x000fe20000000f00 */
[--C-:B------:R-:W-:Y:S01]  /*61b0*/  FFMA.FTZ R131, R168, c[0x0][0x2d0], -R0.reuse ;  /* 0x0000b400a8837a23 */ /* 0x100fe20000010800 */
[----:B------:R-:W-:Y:S01]  /*61c0*/  MOV R168, R219 ;  /* 0x000000db00a87202 */ /* 0x000fe20000000f00 */
[----:B------:R-:W-:Y:S01]  /*61d0*/  FFMA.FTZ R71, R171, c[0x0][0x2d0], -R0 ;  /* 0x0000b400ab477a23 */ /* 0x000fe20000010800 */
[----:B------:R-:W-:Y:S01]  /*61e0*/  MUFU.EX2 R219, R110 ;  /* 0x0000006e00db7308 */ /* 0x000fe20000000800 */
[----:B------:R-:W-:Y:S02]  /*61f0*/  MOV R164, R134 ;  /* 0x0000008600a47202 */ /* 0x000fe40000000f00 */
[----:B------:R-:W-:Y:S01]  /*6200*/  HMMA.16816.F32.BF16 R20, R8, R14, R40 ;  /* 0x0000000e0814723c */ /* 0x000fe20000041828 */
[----:B------:R-:W2:Y:S01]  /*6210*/  LDSM.16.MT88.4 R12, [R226+0x1000] ;  /* 0x00100000e20c783b */ /* 0x000ea20000004200 */
[----:B------:R-:W-:-:S02]  /*6220*/  MOV R132, R89 ;  /* 0x0000005900847202 */ /* 0x000fc40000000f00 */
[----:B------:R-:W-:Y:S01]  /*6230*/  MOV R134, R91 ;  /* 0x0000005b00867202 */ /* 0x000fe20000000f00 */
[----:B------:R-:W3:Y:S01]  /*6240*/  MUFU.EX2 R171, R3 ;  /* 0x0000000300ab7308 */ /* 0x000ee20000000800 */
[----:B-1----:R-:W-:Y:S02]  /*6250*/  MOV R145, R173 ;  /* 0x000000ad00917202 */ /* 0x002fe40000000f00 */
[-C--:B--2---:R-:W-:Y:S05]  /*6260*/  HMMA.16816.F32.BF16 R40, R8, R12.reuse, R156 ;  /* 0x0000000c0828723c */ /* 0x084fea000004189c */
[----:B------:R-:W1:Y:S03]  /*6270*/  MUFU.EX2 R157, R2 ;  /* 0x00000002009d7308 */ /* 0x000e660000000800 */
[C---:B------:R-:W-:Y:S05]  /*6280*/  HMMA.16816.F32.BF16 R72, R4.reuse, R12, R152 ;  /* 0x0000000c0448723c */ /* 0x040fea0000041898 */
[----:B------:R-:W-:Y:S02]  /*6290*/  MUFU.EX2 R155, R111 ;  /* 0x0000006f009b7308 */ /* 0x000fe40000000800 */
[--C-:B------:R-:W-:Y:S01]  /*62a0*/  FFMA.FTZ R154, R149, c[0x0][0x2d0], -R0.reuse ;  /* 0x0000b400959a7a23 */ /* 0x100fe20000010800 */
[-C--:B------:R-:W-:Y:S05]  /*62b0*/  HMMA.16816.F32.BF16 R64, R4, R14.reuse, R80 ;  /* 0x0000000e0440723c */ /* 0x080fea0000041850 */
[----:B------:R2:W4:Y:S01]  /*62c0*/  MUFU.EX2 R156, R143 ;  /* 0x0000008f009c7308 */ /* 0x0005220000000800 */
[----:B------:R-:W-:Y:S01]  /*62d0*/  MOV R149, R133 ;  /* 0x0000008500957202 */ /* 0x000fe20000000f00 */
[--C-:B------:R-:W-:Y:S01]  /*62e0*/  FFMA.FTZ R152, R163, c[0x0][0x2d0], -R0.reuse ;  /* 0x0000b400a3987a23 */ /* 0x100fe20000010800 */
[----:B------:R-:W-:Y:S01]  /*62f0*/  MOV R133, R90 ;  /* 0x0000005a00857202 */ /* 0x000fe20000000f00 */
[----:B------:R-:W-:Y:S01]  /*6300*/  FFMA.FTZ R153, R162, c[0x0][0x2d0], -R0 ;  /* 0x0000b400a2997a23 */ /* 0x000fe20000010800 */
[----:B------:R-:W-:Y:S01]  /*6310*/  MOV R163, R215 ;  /* 0x000000d700a37202 */ /* 0x000fe20000000f00 */
[----:B------:R-:W-:Y:S01]  /*6320*/  HMMA.16816.F32.BF16 R24, R8, R14, R24 ;  /* 0x0000000e0818723c */ /* 0x000fe20000041818 */
[----:B------:R-:W5:Y:S01]  /*6330*/  LDSM.16.MT88.4 R12, [R228+0x1000] ;  /* 0x00100000e40c783b */ /* 0x000f620000004200 */
[----:B------:R1:W-:Y:S01]  /*6340*/  MUFU.EX2 R158, R142 ;  /* 0x0000008e009e7308 */ /* 0x0003e20000000800 */
[----:B------:R-:W-:-:S02]  /*6350*/  MOV R162, R214 ;  /* 0x000000d600a27202 */ /* 0x000fc40000000f00 */
[----:B--2---:R-:W-:-:S05]  /*6360*/  MOV R143, R120 ;  /* 0x00000078008f7202 */ /* 0x004fca0000000f00 */
[----:B------:R-:W-:Y:S01]  /*6370*/  MUFU.EX2 R159, R114 ;  /* 0x00000072009f7308 */ /* 0x000fe20000000800 */
[----:B-1----:R-:W-:-:S07]  /*6380*/  MOV R142, R121 ;  /* 0x00000079008e7202 */ /* 0x002fce0000000f00 */
[----:B------:R3:W-:Y:S08]  /*6390*/  MUFU.EX2 R214, R147 ;  /* 0x0000009300d67308 */ /* 0x0007f00000000800 */
[----:B------:R1:W-:Y:S01]  /*63a0*/  MUFU.EX2 R215, R146 ;  /* 0x0000009200d77308 */ /* 0x0003e20000000800 */
[----:B---3--:R-:W-:Y:S01]  /*63b0*/  MOV R147, R171 ;  /* 0x000000ab00937202 */ /* 0x008fe20000000f00 */
[----:B-----5:R-:W-:Y:S01]  /*63c0*/  HMMA.16816.F32.BF16 R76, R8, R12, R100 ;  /* 0x0000000c084c723c */ /* 0x020fe20000041864 */
[----:B-1----:R-:W-:-:S06]  /*63d0*/  MOV R146, R172 ;  /* 0x000000ac00927202 */ /* 0x002fcc0000000f00 */
[----:B------:R-:W-:Y:S01]  /*63e0*/  MOV R103, R135 ;  /* 0x0000008700677202 */ /* 0x000fe20000000f00 */
[C---:B------:R-:W-:Y:S01]  /*63f0*/  HMMA.16816.F32.BF16 R80, R4.reuse, R12, R96 ;  /* 0x0000000c0450723c */ /* 0x040fe20000041860 */
[----:B------:R-:W-:Y:S02]  /*6400*/  MOV R135, R84 ;  /* 0x0000005400877202 */ /* 0x000fe40000000f00 */
[----:B------:R-:W-:Y:S02]  /*6410*/  MOV R101, R85 ;  /* 0x0000005500657202 */ /* 0x000fe40000000f00 */
[----:B------:R-:W-:Y:S02]  /*6420*/  MOV R100, R86 ;  /* 0x0000005600647202 */ /* 0x000fe40000000f00 */
[----:B------:R-:W-:Y:S01]  /*6430*/  MOV R98, R161 ;  /* 0x000000a100627202 */ /* 0x000fe20000000f00 */
[----:B------:R-:W-:Y:S01]  /*6440*/  HMMA.16816.F32.BF16 R60, R4, R14, R92 ;  /* 0x0000000e043c723c */ /* 0x000fe2000004185c */
[----:B------:R-:W1:Y:S01]  /*6450*/  MUFU.EX2 R161, R109 ;  /* 0x0000006d00a17308 */ /* 0x000e620000000800 */
[----:B------:R-:W-:-:S02]  /*6460*/  MOV R99, R87 ;  /* 0x0000005700637202 */ /* 0x000fc40000000f00 */
[----:B------:R-:W-:Y:S02]  /*6470*/  MOV R97, R104 ;  /* 0x0000006800617202 */ /* 0x000fe40000000f00 */
[----:B------:R-:W-:Y:S01]  /*6480*/  MOV R96, R105 ;  /* 0x0000006900607202 */ /* 0x000fe20000000f00 */
[--C-:B------:R-:W-:Y:S01]  /*6490*/  FFMA.FTZ R5, R176, c[0x0][0x2d0], -R0.reuse ;  /* 0x0000b400b0057a23 */ /* 0x100fe20000010800 */
[----:B------:R-:W-:Y:S01]  /*64a0*/  HMMA.16816.F32.BF16 R16, R8, R14, R16 ;  /* 0x0000000e0810723c */ /* 0x000fe20000041810 */
[----:B------:R-:W2:Y:S01]  /*64b0*/  LDSM.16.MT88.4 R12, [R225+0x1800] ;  /* 0x00180000e10c783b */ /* 0x000ea20000004200 */
[----:B------:R-:W-:Y:S01]  /*64c0*/  FFMA.FTZ R4, R175, c[0x0][0x2d0], -R0 ;  /* 0x0000b400af047a23 */ /* 0x000fe20000010800 */
[----:B------:R-:W-:Y:S01]  /*64d0*/  MUFU.EX2 R218, R5 ;  /* 0x0000000500da7308 */ /* 0x000fe20000000800 */
[----:B------:R-:W-:Y:S01]  /*64e0*/  F2FP.BF16.PACK_AB R7, R157, R171 ;  /* 0x000000ab9d07723e */ /* 0x000fe200000010ff */
[----:B------:R-:W-:Y:S01]  /*64f0*/  FADD.FTZ R0, R208, R207 ;  /* 0x000000cfd0007221 */ /* 0x000fe20000010000 */
[----:B------:R-:W-:Y:S01]  /*6500*/  MOV R176, R123 ;  /* 0x0000007b00b07202 */ /* 0x000fe20000000f00 */
[----:B------:R-:W-:Y:S01]  /*6510*/  FADD.FTZ R93, R203, R199 ;  /* 0x000000c7cb5d7221 */ /* 0x000fe20000010000 */
[----:B----4-:R-:W-:Y:S01]  /*6520*/  F2FP.BF16.PACK_AB R8, R156, R252 ;  /* 0x000000fc9c08723e */ /* 0x010fe200000010ff */
[----:B------:R-:W-:Y:S01]  /*6530*/  FADD.FTZ R92, R206, R205 ;  /* 0x000000cdce5c7221 */ /* 0x000fe20000010000 */
[----:B-1----:R-:W-:Y:S01]  /*6540*/  F2FP.BF16.PACK_AB R6, R172, R161 ;  /* 0x000000a1ac06723e */ /* 0x002fe200000010ff */
[----:B------:R1:W3:Y:S01]  /*6550*/  MUFU.EX2 R175, R4 ;  /* 0x0000000400af7308 */ /* 0x0002e20000000800 */
[----:B------:R-:W-:Y:S01]  /*6560*/  F2FP.BF16.PACK_AB R9, R221, R220 ;  /* 0x000000dcdd09723e */ /* 0x000fe200000010ff */
[----:B------:R-:W-:Y:S01]  /*6570*/  FADD.FTZ R2, R149, R92 ;  /* 0x0000005c95027221 */ /* 0x000fe20000010000 */
[----:B------:R-:W-:-:S02]  /*6580*/  F2FP.BF16.PACK_AB R10, R174, R158 ;  /* 0x0000009eae0a723e */ /* 0x000fc400000010ff */
[----:B------:R-:W-:Y:S01]  /*6590*/  F2FP.BF16.PACK_AB R11, R173, R159 ;  /* 0x0000009fad0b723e */ /* 0x000fe200000010ff */
[----:B------:R-:W-:Y:S01]  /*65a0*/  FADD.FTZ R2, R163, R2 ;  /* 0x00000002a3027221 */ /* 0x000fe20000010000 */
[----:B------:R-:W-:Y:S01]  /*65b0*/  MOV R95, R106 ;  /* 0x0000006a005f7202 */ /* 0x000fe20000000f00 */
[----:B------:R-:W-:Y:S01]  /*65c0*/  MUFU.EX2 R199, R179 ;  /* 0x000000b300c77308 */ /* 0x000fe20000000800 */
[----:B------:R-:W-:Y:S01]  /*65d0*/  MOV R94, R107 ;  /* 0x0000006b005e7202 */ /* 0x000fe20000000f00 */
[----:B------:R-:W-:Y:S01]  /*65e0*/  FADD.FTZ R2, R166, R2 ;  /* 0x00000002a6027221 */ /* 0x000fe20000010000 */
[----:B------:R-:W-:Y:S02]  /*65f0*/  MOV R102, R88 ;  /* 0x0000005800667202 */ /* 0x000fe40000000f00 */
[----:B------:R-:W-:Y:S02]  /*6600*/  MOV R207, R212 ;  /* 0x000000d400cf7202 */ /* 0x000fe40000000f00 */
[----:B------:R-:W-:Y:S01]  /*6610*/  MOV R166, R141 ;  /* 0x0000008d00a67202 */ /* 0x000fe20000000f00 */
[----:B------:R-:W-:Y:S01]  /*6620*/  MUFU.EX2 R212, R136 ;  /* 0x0000008800d47308 */ /* 0x000fe20000000800 */
[----:B-1----:R-:W-:Y:S01]  /*6630*/  F2FP.BF16.PACK_AB R4, R219, R155 ;  /* 0x0000009bdb04723e */ /* 0x002fe200000010ff */
[----:B------:R-:W-:Y:S01]  /*6640*/  FADD.FTZ R3, R207, R0 ;  /* 0x00000000cf037221 */ /* 0x000fe20000010000 */
[----:B---3--:R-:W-:Y:S01]  /*6650*/  F2FP.BF16.PACK_AB R5, R175, R218 ;  /* 0x000000daaf05723e */ /* 0x008fe200000010ff */
[----:B------:R-:W-:Y:S01]  /*6660*/  FADD.FTZ R0, R211, R93 ;  /* 0x0000005dd3007221 */ /* 0x000fe20000010000 */
[----:B------:R-:W-:Y:S01]  /*6670*/  MOV R149, R100 ;  /* 0x0000006400957202 */ /* 0x000fe20000000f00 */
[----:B------:R-:W-:Y:S01]  /*6680*/  FADD.FTZ R3, R162, R3 ;  /* 0x00000003a2037221 */ /* 0x000fe20000010000 */
[----:B------:R-:W-:Y:S01]  /*6690*/  MOV R162, R101 ;  /* 0x0000006500a27202 */ /* 0x000fe20000000f00 */
[----:B------:R1:W3:Y:S01]  /*66a0*/  MUFU.EX2 R211, R137 ;  /* 0x0000008900d37308 */ /* 0x0002e20000000800 */
[----:B------:R-:W-:Y:S01]  /*66b0*/  FADD.FTZ R0, R164, R0 ;  /* 0x00000000a4007221 */ /* 0x000fe20000010000 */
[----:B------:R-:W-:Y:S01]  /*66c0*/  MOV R164, R143 ;  /* 0x0000008f00a47202 */ /* 0x000fe20000000f00 */
[----:B------:R-:W-:Y:S01]  /*66d0*/  FADD.FTZ R3, R165, R3 ;  /* 0x00000003a5037221 */ /* 0x000fe20000010000 */
[----:B------:R-:W-:Y:S01]  /*66e0*/  MOV R165, R142 ;  /* 0x0000008e00a57202 */ /* 0x000fe20000000f00 */
[----:B------:R-:W-:Y:S01]  /*66f0*/  FADD.FTZ R0, R167, R0 ;  /* 0x00000000a7007221 */ /* 0x000fe20000010000 */
[----:B--2---:R-:W-:Y:S01]  /*6700*/  HMMA.16816.F32.BF16 R124, R4, R12, R56 ;  /* 0x0000000c047c723c */ /* 0x004fe20000041838 */
[----:B------:R-:W-:Y:S01]  /*6710*/  MOV R167, R176 ;  /* 0x000000b000a77202 */ /* 0x000fe20000000f00 */
[----:B------:R-:W-:Y:S01]  /*6720*/  MUFU.EX2 R203, R178 ;  /* 0x000000b200cb7308 */ /* 0x000fe20000000800 */
[----:B------:R-:W-:Y:S01]  /*6730*/  MOV R143, R102 ;  /* 0x00000066008f7202 */ /* 0x000fe20000000f00 */
[----:B------:R-:W-:Y:S01]  /*6740*/  FADD.FTZ R0, R149, R0 ;  /* 0x0000000095007221 */ /* 0x000fe20000010000 */
[----:B------:R-:W-:-:S02]  /*6750*/  MOV R142, R103 ;  /* 0x00000067008e7202 */ /* 0x000fc40000000f00 */
[----:B------:R-:W-:Y:S01]  /*6760*/  MOV R163, R94 ;  /* 0x0000005e00a37202 */ /* 0x000fe20000000f00 */
[----:B------:R-:W-:Y:S01]  /*6770*/  HMMA.16816.F32.BF16 R56, R4, R14, R52 ;  /* 0x0000000e0438723c */ /* 0x000fe20000041834 */
[----:B------:R-:W-:Y:S01]  /*6780*/  MOV R176, R96 ;  /* 0x0000006000b07202 */ /* 0x000fe20000000f00 */
[----:B------:R-:W-:Y:S01]  /*6790*/  MUFU.EX2 R206, R177 ;  /* 0x000000b100ce7308 */ /* 0x000fe20000000800 */
[----:B------:R-:W-:Y:S01]  /*67a0*/  MOV R141, R97 ;  /* 0x00000061008d7202 */ /* 0x000fe20000000f00 */
[----:B------:R-:W-:Y:S01]  /*67b0*/  FADD.FTZ R0, R165, R0 ;  /* 0x00000000a5007221 */ /* 0x000fe20000010000 */
[----:B------:R-:W-:Y:S02]  /*67c0*/  MOV R165, R135 ;  /* 0x0000008700a57202 */ /* 0x000fe40000000f00 */
[----:B-1----:R-:W-:Y:S01]  /*67d0*/  MOV R137, R175 ;  /* 0x000000af00897202 */ /* 0x002fe20000000f00 */
[----:B------:R-:W-:Y:S01]  /*67e0*/  HMMA.16816.F32.BF16 R84, R8, R12, R48 ;  /* 0x0000000c0854723c */ /* 0x000fe20000041830 */
[----:B------:R-:W-:Y:S01]  /*67f0*/  FADD.FTZ R0, R169, R0 ;  /* 0x00000000a9007221 */ /* 0x000fe20000010000 */
[----:B------:R-:W-:Y:S01]  /*6800*/  MUFU.EX2 R208, R148 ;  /* 0x0000009400d07308 */ /* 0x000fe20000000800 */
[----:B------:R-:W-:-:S02]  /*6810*/  MOV R169, R143 ;  /* 0x0000008f00a97202 */ /* 0x000fc40000000f00 */
[----:B------:R-:W-:Y:S01]  /*6820*/  FADD.FTZ R0, R222, R0 ;  /* 0x00000000de007221 */ /* 0x000fe20000010000 */
[----:B------:R-:W-:Y:S02]  /*6830*/  MOV R136, R174 ;  /* 0x000000ae00887202 */ /* 0x000fe40000000f00 */
[----:B------:R-:W-:Y:S01]  /*6840*/  HMMA.16816.F32.BF16 R52, R8, R14, R28 ;  /* 0x0000000e0834723c */ /* 0x000fe2000004181c */
[----:B------:R-:W1:Y:S01]  /*6850*/  LDSM.16.MT88.4 R12, [R229+0x1800] ;  /* 0x00180000e50c783b */ /* 0x000e620000004200 */
[----:B------:R-:W-:Y:S01]  /*6860*/  MUFU.EX2 R205, R71 ;  /* 0x0000004700cd7308 */ /* 0x000fe20000000800 */
[----:B------:R-:W-:-:S04]  /*6870*/  FADD.FTZ R0, R223, R0 ;  /* 0x00000000df007221 */ /* 0x000fc80000010000 */
[----:B------:R-:W-:Y:S02]  /*6880*/  MOV R30, R98 ;  /* 0x00000062001e7202 */ /* 0x000fe40000000f00 */
[----:B------:R-:W-:Y:S01]  /*6890*/  MOV R31, R99 ;  /* 0x00000063001f7202 */ /* 0x000fe20000000f00 */
[----:B------:R-:W-:Y:S02]  /*68a0*/  MUFU.EX2 R207, R70 ;  /* 0x0000004600cf7308 */ /* 0x000fe40000000800 */
[----:B------:R-:W-:Y:S02]  /*68b0*/  FADD.FTZ R3, R30, R3 ;  /* 0x000000031e037221 */ /* 0x000fe40000010000 */
[----:B------:R-:W-:Y:S02]  /*68c0*/  FADD.FTZ R2, R31, R2 ;  /* 0x000000021f027221 */ /* 0x000fe40000010000 */
[----:B------:R-:W-:Y:S02]  /*68d0*/  FADD.FTZ R3, R163, R3 ;  /* 0x00000003a3037221 */ /* 0x000fe40000010000 */
[----:B------:R-:W-:Y:S01]  /*68e0*/  MUFU.EX2 R71, R191 ;  /* 0x000000bf00477308 */ /* 0x000fe20000000800 */
[----:B------:R-:W-:Y:S01]  /*68f0*/  FADD.FTZ R2, R164, R2 ;  /* 0x00000002a4027221 */ /* 0x000fe20000010000 */
[----:B------:R-:W-:Y:S01]  /*6900*/  MOV R164, R134 ;  /* 0x0000008600a47202 */ /* 0x000fe20000000f00 */
[----:B------:R-:W-:Y:S01]  /*6910*/  FADD.FTZ R3, R167, R3 ;  /* 0x00000003a7037221 */ /* 0x000fe20000010000 */
[----:B------:R-:W-:-:S03]  /*6920*/  MOV R167, R133 ;  /* 0x0000008500a77202 */ /* 0x000fc60000000f00 */
[----:B------:R-:W-:Y:S01]  /*6930*/  FADD.FTZ R3, R250, R3 ;  /* 0x00000003fa037221 */ /* 0x000fe20000010000 */
[----:B------:R-:W-:Y:S03]  /*6940*/  MUFU.EX2 R70, R193 ;  /* 0x000000c100467308 */ /* 0x000fe60000000800 */
[----:B------:R-:W-:-:S04]  /*6950*/  FADD.FTZ R3, R251, R3 ;  /* 0x00000003fb037221 */ /* 0x000fc80000010000 */
[----:B------:R-:W-:Y:S01]  /*6960*/  FADD.FTZ R3, R164, R3 ;  /* 0x00000003a4037221 */ /* 0x000fe20000010000 */
[-C--:B-1----:R-:W-:Y:S08]  /*6970*/  HMMA.16816.F32.BF16 R48, R8, R12.reuse, R44 ;  /* 0x0000000c0830723c */ /* 0x082ff0000004182c */
[C---:B------:R-:W-:Y:S08]  /*6980*/  HMMA.16816.F32.BF16 R120, R4.reuse, R12, R36 ;  /* 0x0000000c0478723c */ /* 0x040ff00000041824 */
[-C--:B------:R-:W-:Y:S08]  /*6990*/  HMMA.16816.F32.BF16 R112, R4, R14.reuse, R32 ;  /* 0x0000000e0470723c */ /* 0x080ff00000041820 */
[C---:B------:R-:W-:Y:S01]  /*69a0*/  HMMA.16816.F32.BF16 R44, R8.reuse, R14, R20 ;  /* 0x0000000e082c723c */ /* 0x040fe20000041814 */
[----:B------:R-:W1:Y:S04]  /*69b0*/  LDSM.16.MT88.4 R12, [R226+0x1800] ;  /* 0x00180000e20c783b */ /* 0x000e680000004200 */
[----:B------:R-:W-:Y:S03]  /*69c0*/  LDSM.16.MT88.4 R20, [R225+0x2000] ;  /* 0x00200000e114783b */ /* 0x000fe60000004200 */
[-C--:B-1----:R-:W-:Y:S08]  /*69d0*/  HMMA.16816.F32.BF16 R40, R8, R12.reuse, R40 ;  /* 0x0000000c0828723c */ /* 0x082ff00000041828 */
[C---:B------:R-:W-:Y:S08]  /*69e0*/  HMMA.16816.F32.BF16 R108, R4.reuse, R12, R72 ;  /* 0x0000000c046c723c */ /* 0x040ff00000041848 */
[-C--:B------:R-:W-:Y:S08]  /*69f0*/  HMMA.16816.F32.BF16 R104, R4, R14.reuse, R64 ;  /* 0x0000000e0468723c */ /* 0x080ff00000041840 */
[C---:B------:R-:W-:Y:S01]  /*6a00*/  HMMA.16816.F32.BF16 R32, R8.reuse, R14, R24 ;  /* 0x0000000e0820723c */ /* 0x040fe20000041818 */
[----:B------:R-:W1:Y:S07]  /*6a10*/  LDSM.16.MT88.4 R12, [R228+0x1800] ;  /* 0x00180000e40c783b */ /* 0x000e6e0000004200 */
[-C--:B-1----:R-:W-:Y:S08]  /*6a20*/  HMMA.16816.F32.BF16 R36, R8, R12.reuse, R76 ;  /* 0x0000000c0824723c */ /* 0x082ff0000004184c */
[----:B------:R-:W-:Y:S08]  /*6a30*/  HMMA.16816.F32.BF16 R88, R4, R12, R80 ;  /* 0x0000000c0458723c */ /* 0x000ff00000041850 */
[-C--:B------:R-:W-:Y:S01]  /*6a40*/  HMMA.16816.F32.BF16 R24, R8, R14.reuse, R16 ;  /* 0x0000000e0818723c */ /* 0x080fe20000041810 */
[----:B------:R-:W1:Y:S04]  /*6a50*/  LDSM.16.MT88.4 R8, [R228+0x2000] ;  /* 0x00200000e408783b */ /* 0x000e680000004200 */
[----:B------:R-:W2:Y:S03]  /*6a60*/  LDSM.16.MT88.4 R16, [R229+0x2000] ;  /* 0x00200000e510783b */ /* 0x000ea60000004200 */
[----:B------:R-:W-:Y:S01]  /*6a70*/  HMMA.16816.F32.BF16 R80, R4, R14, R60 ;  /* 0x0000000e0450723c */ /* 0x000fe2000004183c */
[----:B------:R-:W4:Y:S06]  /*6a80*/  LDSM.16.MT88.4 R12, [R226+0x2000] ;  /* 0x00200000e20c783b */ /* 0x000f2c0000004200 */
[----:B------:R-:W-:Y:S01]  /*6a90*/  FADD.FTZ R4, R213, R209 ;  /* 0x000000d1d5047221 */ /* 0x000fe20000010000 */
[----:B---3--:R-:W-:Y:S01]  /*6aa0*/  F2FP.BF16.PACK_AB R5, R211, R212 ;  /* 0x000000d4d305723e */ /* 0x008fe200000010ff */
[----:B------:R3:W-:Y:S01]  /*6ab0*/  MUFU.EX2 R213, R139 ;  /* 0x0000008b00d57308 */ /* 0x0007e20000000800 */
[----:B------:R-:W-:Y:S01]  /*6ac0*/  F2FP.BF16.PACK_AB R6, R217, R216 ;  /* 0x000000d8d906723e */ /* 0x000fe200000010ff */
[----:B------:R-:W-:-:S04]  /*6ad0*/  FADD.FTZ R4, R210, R4 ;  /* 0x00000004d2047221 */ /* 0x000fc80000010000 */
[----:B------:R-:W-:Y:S01]  /*6ae0*/  FADD.FTZ R28, R168, R4 ;  /* 0x00000004a81c7221 */ /* 0x000fe20000010000 */
[----:B------:R-:W-:Y:S01]  /*6af0*/  F2FP.BF16.PACK_AB R4, R215, R214 ;  /* 0x000000d6d704723e */ /* 0x000fe200000010ff */
[----:B------:R-:W5:Y:S01]  /*6b00*/  MUFU.EX2 R210, R138 ;  /* 0x0000008a00d27308 */ /* 0x000f620000000800 */
[----:B------:R-:W-:Y:S02]  /*6b10*/  MOV R168, R170 ;  /* 0x000000aa00a87202 */ /* 0x000fe40000000f00 */
[----:B------:R-:W-:-:S03]  /*6b20*/  MOV R170, R95 ;  /* 0x0000005f00aa7202 */ /* 0x000fc60000000f00 */
[----:B------:R-:W-:Y:S01]  /*6b30*/  FADD.FTZ R2, R168, R2 ;  /* 0x00000002a8027221 */ /* 0x000fe20000010000 */
[----:B------:R-:W-:Y:S01]  /*6b40*/  MOV R168, R132 ;  /* 0x0000008400a87202 */ /* 0x000fe20000000f00 */
[----:B------:R-:W1:Y:S01]  /*6b50*/  MUFU.EX2 R209, R69 ;  /* 0x0000004500d17308 */ /* 0x000e620000000800 */
[----:B---3--:R-:W-:Y:S01]  /*6b60*/  MOV R139, R159 ;  /* 0x0000009f008b7202 */ /* 0x008fe20000000f00 */
[----:B------:R-:W-:Y:S01]  /*6b70*/  FADD.FTZ R2, R247, R2 ;  /* 0x00000002f7027221 */ /* 0x000fe20000010000 */
[----:B------:R-:W-:Y:S01]  /*6b80*/  LDSM.16.MT88.4 R132, [R226+0x3000] ;  /* 0x00300000e284783b */ /* 0x000fe20000004200 */
[----:B------:R-:W-:Y:S02]  /*6b90*/  FADD.FTZ R3, R168, R3 ;  /* 0x00000003a8037221 */ /* 0x000fe40000010000 */
[----:B------:R-:W-:Y:S01]  /*6ba0*/  FADD.FTZ R2, R249, R2 ;  /* 0x00000002f9027221 */ /* 0x000fe20000010000 */
[----:B-----5:R-:W-:Y:S01]  /*6bb0*/  F2FP.BF16.PACK_AB R7, R213, R210 ;  /* 0x000000d2d507723e */ /* 0x020fe200000010ff */
[----:B------:R-:W-:Y:S02]  /*6bc0*/  MUFU.EX2 R69, R194 ;  /* 0x000000c200457308 */ /* 0x000fe40000000800 */
[----:B------:R-:W-:Y:S01]  /*6bd0*/  FADD.FTZ R2, R165, R2 ;  /* 0x00000002a5027221 */ /* 0x000fe20000010000 */
[----:B------:R-:W-:-:S03]  /*6be0*/  MOV R138, R161 ;  /* 0x000000a1008a7202 */ /* 0x000fc60000000f00 */
[----:B------:R-:W-:Y:S01]  /*6bf0*/  FADD.FTZ R2, R169, R2 ;  /* 0x00000002a9027221 */ /* 0x000fe20000010000 */
[C---:B------:R-:W-:Y:S08]  /*6c00*/  HMMA.16816.F32.BF16 R100, R4.reuse, R20, R84 ;  /* 0x000000140464723c */ /* 0x040ff00000041854 */
[C---:B-1----:R-:W-:Y:S08]  /*6c10*/  HMMA.16816.F32.BF16 R64, R4.reuse, R8, R36 ;  /* 0x000000080440723c */ /* 0x042ff00000041824 */
[C---:B------:R-:W-:Y:S08]  /*6c20*/  HMMA.16816.F32.BF16 R96, R4.reuse, R22, R52 ;  /* 0x000000160460723c */ /* 0x040ff00000041834 */
[C---:B--2---:R-:W-:Y:S08]  /*6c30*/  HMMA.16816.F32.BF16 R92, R4.reuse, R16, R48 ;  /* 0x00000010045c723c */ /* 0x044ff00000041830 */
[C---:B------:R-:W-:Y:S08]  /*6c40*/  HMMA.16816.F32.BF16 R84, R4.reuse, R18, R44 ;  /* 0x000000120454723c */ /* 0x040ff0000004182c */
[C---:B----4-:R-:W-:Y:S08]  /*6c50*/  HMMA.16816.F32.BF16 R76, R4.reuse, R12, R40 ;  /* 0x0000000c044c723c */ /* 0x050ff00000041828 */
[C---:B------:R-:W-:Y:S08]  /*6c60*/  HMMA.16816.F32.BF16 R72, R4.reuse, R14, R32 ;  /* 0x0000000e0448723c */ /* 0x040ff00000041820 */
[----:B------:R-:W-:Y:S01]  /*6c70*/  HMMA.16816.F32.BF16 R36, R4, R10, R24 ;  /* 0x0000000a0424723c */ /* 0x000fe20000041818 */
[----:B------:R-:W-:Y:S01]  /*6c80*/  FADD.FTZ R2, R220, R2 ;  /* 0x00000002dc027221 */ /* 0x000fe20000010000 */
[----:B------:R-:W-:Y:S05]  /*6c90*/  MUFU.EX2 R25, R192 ;  /* 0x000000c000197308 */ /* 0x000fea0000000800 */
[----:B------:R-:W-:Y:S01]  /*6ca0*/  F2FP.BF16.PACK_AB R4, R203, R199 ;  /* 0x000000c7cb04723e */ /* 0x000fe200000010ff */
[----:B------:R-:W-:Y:S01]  /*6cb0*/  FADD.FTZ R24, R162, R28 ;  /* 0x0000001ca2187221 */ /* 0x000fe20000010000 */
[----:B------:R-:W-:Y:S01]  /*6cc0*/  F2FP.BF16.PACK_AB R6, R208, R206 ;  /* 0x000000ced006723e */ /* 0x000fe200000010ff */
[----:B------:R-:W-:Y:S01]  /*6cd0*/  FADD.FTZ R3, R252, R3 ;  /* 0x00000003fc037221 */ /* 0x000fe20000010000 */
[----:B------:R-:W-:Y:S01]  /*6ce0*/  F2FP.BF16.PACK_AB R5, R205, R116 ;  /* 0x00000074cd05723e */ /* 0x000fe200000010ff */
[----:B------:R-:W-:Y:S01]  /*6cf0*/  MUFU.EX2 R27, R195 ;  /* 0x000000c3001b7308 */ /* 0x000fe20000000800 */
[----:B------:R-:W-:-:S07]  /*6d00*/  F2FP.BF16.PACK_AB R7, R209, R207 ;  /* 0x000000cfd107723e */ /* 0x000fce00000010ff */
[C---:B------:R-:W-:Y:S01]  /*6d10*/  HMMA.16816.F32.BF16 R60, R4.reuse, R20, R124 ;  /* 0x00000014043c723c */ /* 0x040fe2000004187c */
[----:B------:R-:W-:Y:S06]  /*6d20*/  MUFU.EX2 R26, R196 ;  /* 0x000000c4001a7308 */ /* 0x000fec0000000800 */
[----:B------:R-:W-:Y:S01]  /*6d30*/  MOV R125, R156 ;  /* 0x0000009c007d7202 */ /* 0x000fe20000000f00 */
[----:B------:R-:W-:Y:S01]  /*6d40*/  HMMA.16816.F32.BF16 R56, R4, R22, R56 ;  /* 0x000000160438723c */ /* 0x000fe20000041838 */
[----:B------:R-:W1:Y:S01]  /*6d50*/  LDSM.16.MT88.4 R20, [R225+0x2800] ;  /* 0x00280000e114783b */ /* 0x000e620000004200 */
[----:B------:R-:W-:-:S02]  /*6d60*/  MOV R127, R158 ;  /* 0x0000009e007f7202 */ /* 0x000fc40000000f00 */
[----:B------:R-:W-:-:S04]  /*6d70*/  MOV R126, R157 ;  /* 0x0000009d007e7202 */ /* 0x000fc80000000f00 */
[C---:B------:R-:W-:Y:S08]  /*6d80*/  HMMA.16816.F32.BF16 R48, R4.reuse, R16, R120 ;  /* 0x000000100430723c */ /* 0x040ff00000041878 */
[C---:B------:R-:W-:Y:S01]  /*6d90*/  HMMA.16816.F32.BF16 R40, R4.reuse, R18, R112 ;  /* 0x000000120428723c */ /* 0x040fe20000041870 */
[----:B------:R-:W2:Y:S07]  /*6da0*/  LDSM.16.MT88.4 R16, [R229+0x2800] ;  /* 0x00280000e510783b */ /* 0x000eae0000004200 */
[C---:B------:R-:W-:Y:S01]  /*6db0*/  HMMA.16816.F32.BF16 R32, R4.reuse, R12, R108 ;  /* 0x0000000c0420723c */ /* 0x040fe2000004186c */
[----:B------:R-:W-:Y:S07]  /*6dc0*/  MUFU.EX2 R109, R184 ;  /* 0x000000b8006d7308 */ /* 0x000fee0000000800 */
[C---:B------:R-:W-:Y:S01]  /*6dd0*/  HMMA.16816.F32.BF16 R28, R4.reuse, R14, R104 ;  /* 0x0000000e041c723c */ /* 0x040fe20000041868 */
[----:B------:R-:W3:Y:S01]  /*6de0*/  LDSM.16.MT88.4 R12, [R226+0x2800] ;  /* 0x00280000e20c783b */ /* 0x000ee20000004200 */
[----:B------:R-:W4:Y:S06]  /*6df0*/  MUFU.EX2 R107, R187 ;  /* 0x000000bb006b7308 */ /* 0x000f2c0000000800 */
[C---:B------:R-:W-:Y:S02]  /*6e00*/  HMMA.16816.F32.BF16 R44, R4.reuse, R8, R88 ;  /* 0x00000008042c723c */ /* 0x040fe40000041858 */
[----:B------:R-:W-:Y:S06]  /*6e10*/  MUFU.EX2 R108, R186 ;  /* 0x000000ba006c7308 */ /* 0x000fec0000000800 */
[----:B------:R-:W-:Y:S01]  /*6e20*/  HMMA.16816.F32.BF16 R52, R4, R10, R80 ;  /* 0x0000000a0434723c */ /* 0x000fe20000041850 */
[----:B------:R-:W5:Y:S01]  /*6e30*/  LDSM.16.MT88.4 R8, [R228+0x2800] ;  /* 0x00280000e408783b */ /* 0x000f620000004200 */
[----:B------:R-:W1:Y:S05]  /*6e40*/  MUFU.EX2 R110, R185 ;  /* 0x000000b9006e7308 */ /* 0x000e6a0000000800 */
[----:B------:R-:W-:Y:S01]  /*6e50*/  FADD.FTZ R4, R166, R24 ;  /* 0x00000018a6047221 */ /* 0x000fe20000010000 */
[----:B------:R-:W-:-:S02]  /*6e60*/  MOV R166, R151 ;  /* 0x0000009700a67202 */ /* 0x000fc40000000f00 */
[----:B------:R-:W-:Y:S01]  /*6e70*/  MUFU.EX2 R105, R181 ;  /* 0x000000b500697308 */ /* 0x000fe20000000800 */
[----:B------:R-:W-:Y:S01]  /*6e80*/  FADD.FTZ R24, R170, R4 ;  /* 0x00000004aa187221 */ /* 0x000fe20000010000 */
[----:B----4-:R-:W-:Y:S01]  /*6e90*/  F2FP.BF16.PACK_AB R4, R107, R109 ;  /* 0x0000006d6b04723e */ /* 0x010fe200000010ff */
[----:B------:R-:W-:Y:S01]  /*6ea0*/  FADD.FTZ R0, R166, R0 ;  /* 0x00000000a6007221 */ /* 0x000fe20000010000 */
[----:B------:R-:W-:-:S04]  /*6eb0*/  MOV R170, R142 ;  /* 0x0000008e00aa7202 */ /* 0x000fc80000000f00 */
[----:B------:R-:W4:Y:S01]  /*6ec0*/  MUFU.EX2 R106, R180 ;  /* 0x000000b4006a7308 */ /* 0x000f220000000800 */
[----:B-1----:R-:W-:Y:S01]  /*6ed0*/  F2FP.BF16.PACK_AB R6, R110, R108 ;  /* 0x0000006c6e06723e */ /* 0x002fe200000010ff */
[----:B------:R-:W-:-:S06]  /*6ee0*/  FADD.FTZ R0, R170, R0 ;  /* 0x00000000aa007221 */ /* 0x000fcc0000010000 */
[----:B------:R-:W-:Y:S08]  /*6ef0*/  MUFU.EX2 R91, R182 ;  /* 0x000000b6005b7308 */ /* 0x000ff00000000800 */
[----:B------:R-:W1:Y:S01]  /*6f00*/  MUFU.EX2 R104, R183 ;  /* 0x000000b700687308 */ /* 0x000e620000000800 */
[----:B----4-:R-:W-:-:S07]  /*6f10*/  F2FP.BF16.PACK_AB R5, R106, R105 ;  /* 0x000000696a05723e */ /* 0x010fce00000010ff */
[----:B------:R-:W-:Y:S08]  /*6f20*/  MUFU.EX2 R81, R190 ;  /* 0x000000be00517308 */ /* 0x000ff00000000800 */
[----:B------:R-:W-:Y:S01]  /*6f30*/  MUFU.EX2 R83, R189 ;  /* 0x000000bd00537308 */ /* 0x000fe20000000800 */
[----:B-1----:R-:W-:-:S07]  /*6f40*/  F2FP.BF16.PACK_AB R7, R104, R91 ;  /* 0x0000005b6807723e */ /* 0x002fce00000010ff */
[----:B------:R-:W1:Y:S01]  /*6f50*/  MUFU.EX2 R89, R188 ;  /* 0x000000bc00597308 */ /* 0x000e620000000800 */
[C---:B------:R-:W-:Y:S07]  /*6f60*/  HMMA.16816.F32.BF16 R100, R4.reuse, R20, R100 ;  /* 0x000000140464723c */ /* 0x040fee0000041864 */
[----:B------:R-:W-:Y:S01]  /*6f70*/  MUFU.EX2 R80, R131 ;  /* 0x0000008300507308 */ /* 0x000fe20000000800 */
[C---:B------:R-:W-:Y:S07]  /*6f80*/  HMMA.16816.F32.BF16 R96, R4.reuse, R22, R96 ;  /* 0x000000160460723c */ /* 0x040fee0000041860 */
[----:B------:R-:W4:Y:S01]  /*6f90*/  MUFU.EX2 R82, R130 ;  /* 0x0000008200527308 */ /* 0x000f220000000800 */
[C---:B--2---:R-:W-:Y:S07]  /*6fa0*/  HMMA.16816.F32.BF16 R92, R4.reuse, R16, R92 ;  /* 0x00000010045c723c */ /* 0x044fee000004185c */
[----:B------:R-:W-:Y:S01]  /*6fb0*/  MUFU.EX2 R88, R129 ;  /* 0x0000008100587308 */ /* 0x000fe20000000800 */
[C---:B------:R-:W-:Y:S07]  /*6fc0*/  HMMA.16816.F32.BF16 R84, R4.reuse, R18, R84 ;  /* 0x000000120454723c */ /* 0x040fee0000041854 */
[----:B------:R-:W2:Y:S01]  /*6fd0*/  MUFU.EX2 R90, R128 ;  /* 0x00000080005a7308 */ /* 0x000ea20000000800 */
[C---:B---3--:R-:W-:Y:S08]  /*6fe0*/  HMMA.16816.F32.BF16 R76, R4.reuse, R12, R76 ;  /* 0x0000000c044c723c */ /* 0x048ff0000004184c */
[C---:B------:R-:W-:Y:S08]  /*6ff0*/  HMMA.16816.F32.BF16 R72, R4.reuse, R14, R72 ;  /* 0x0000000e0448723c */ /* 0x040ff00000041848 */
[C---:B-----5:R-:W-:Y:S08]  /*7000*/  HMMA.16816.F32.BF16 R64, R4.reuse, R8, R64 ;  /* 0x000000080440723c */ /* 0x060ff00000041840 */
[----:B------:R-:W-:Y:S07]  /*7010*/  HMMA.16816.F32.BF16 R36, R4, R10, R36 ;  /* 0x0000000a0424723c */ /* 0x000fee0000041824 */
[----:B------:R-:W-:Y:S01]  /*7020*/  FADD.FTZ R4, R176, R24 ;  /* 0x00000018b0047221 */ /* 0x000fe20000010000 */
[----:B-1----:R-:W-:-:S02]  /*7030*/  F2FP.BF16.PACK_AB R6, R89, R83 ;  /* 0x000000535906723e */ /* 0x002fc400000010ff */
[----:B----4-:R-:W-:Y:S01]  /*7040*/  F2FP.BF16.PACK_AB R5, R82, R80 ;  /* 0x000000505205723e */ /* 0x010fe200000010ff */
[----:B------:R-:W-:Y:S01]  /*7050*/  FADD.FTZ R24, R150, R4 ;  /* 0x0000000496187221 */ /* 0x000fe20000010000 */
[----:B------:R-:W-:Y:S01]  /*7060*/  F2FP.BF16.PACK_AB R4, R81, R71 ;  /* 0x000000475104723e */ /* 0x000fe200000010ff */
[----:B------:R-:W-:Y:S01]  /*7070*/  FADD.FTZ R0, R155, R0 ;  /* 0x000000009b007221 */ /* 0x000fe20000010000 */
[----:B--2---:R-:W-:Y:S01]  /*7080*/  F2FP.BF16.PACK_AB R7, R90, R88 ;  /* 0x000000585a07723e */ /* 0x004fe200000010ff */
[----:B------:R-:W1:Y:S01]  /*7090*/  LDSM.16.MT88.4 R148, [R225+0x3000] ;  /* 0x00300000e194783b */ /* 0x000e620000004200 */
[----:B------:R-:W-:Y:S02]  /*70a0*/  MOV R112, R139 ;  /* 0x0000008b00707202 */ /* 0x000fe40000000f00 */
[----:B------:R-:W-:Y:S02]  /*70b0*/  MOV R176, R141 ;  /* 0x0000008d00b07202 */ /* 0x000fe40000000f00 */
[----:B------:R-:W-:Y:S01]  /*70c0*/  MOV R111, R127 ;  /* 0x0000007f006f7202 */ /* 0x000fe20000000f00 */
[C---:B------:R-:W-:Y:S01]  /*70d0*/  HMMA.16816.F32.BF16 R60, R4.reuse, R20, R60 ;  /* 0x00000014043c723c */ /* 0x040fe2000004183c */
[----:B------:R-:W-:Y:S01]  /*70e0*/  MOV R124, R176 ;  /* 0x000000b0007c7202 */ /* 0x000fe20000000f00 */
[----:B------:R-:W2:Y:S06]  /*70f0*/  LDSM.16.MT88.4 R140, [R229+0x3000] ;  /* 0x00300000e58c783b */ /* 0x000eac0000004200 */
[C---:B------:R-:W-:Y:S08]  /*7100*/  HMMA.16816.F32.BF16 R56, R4.reuse, R22, R56 ;  /* 0x000000160438723c */ /* 0x040ff00000041838 */
[C---:B------:R-:W-:Y:S08]  /*7110*/  HMMA.16816.F32.BF16 R48, R4.reuse, R16, R48 ;  /* 0x000000100430723c */ /* 0x040ff00000041830 */
[C---:B------:R-:W-:Y:S08]  /*7120*/  HMMA.16816.F32.BF16 R40, R4.reuse, R18, R40 ;  /* 0x000000120428723c */ /* 0x040ff00000041828 */
[C---:B------:R-:W-:Y:S08]  /*7130*/  HMMA.16816.F32.BF16 R32, R4.reuse, R12, R32 ;  /* 0x0000000c0420723c */ /* 0x040ff00000041820 */
[C---:B------:R-:W-:Y:S08]  /*7140*/  HMMA.16816.F32.BF16 R28, R4.reuse, R14, R28 ;  /* 0x0000000e041c723c */ /* 0x040ff0000004181c */
[C---:B------:R-:W-:Y:S08]  /*7150*/  HMMA.16816.F32.BF16 R44, R4.reuse, R8, R44 ;  /* 0x00000008042c723c */ /* 0x040ff0000004182c */
[----:B------:R-:W-:Y:S01]  /*7160*/  HMMA.16816.F32.BF16 R52, R4, R10, R52 ;  /* 0x0000000a0434723c */ /* 0x000fe20000041834 */
[----:B------:R-:W-:-:S02]  /*7170*/  MOV R113, R138 ;  /* 0x0000008a00717202 */ /* 0x000fc40000000f00 */
[----:B------:R-:W-:Y:S02]  /*7180*/  MOV R114, R137 ;  /* 0x0000008900727202 */ /* 0x000fe40000000f00 */
[----:B------:R-:W-:Y:S02]  /*7190*/  MOV R115, R136 ;  /* 0x0000008800737202 */ /* 0x000fe40000000f00 */
[----:B------:R-:W-:Y:S01]  /*71a0*/  MOV R120, R145 ;  /* 0x0000009100787202 */ /* 0x000fe20000000f00 */
[----:B------:R-:W-:Y:S01]  /*71b0*/  FADD.FTZ R4, R167, R24 ;  /* 0x00000018a7047221 */ /* 0x000fe20000010000 */
[----:B------:R-:W-:Y:S01]  /*71c0*/  MOV R121, R146 ;  /* 0x0000009200797202 */ /* 0x000fe20000000f00 */
[----:B------:R-:W3:Y:S01]  /*71d0*/  LDL R24, [R1+0x70] ;  /* 0x0000700001187983 */ /* 0x000ee20000100800 */
[----:B------:R-:W-:Y:S01]  /*71e0*/  FADD.FTZ R6, R221, R2 ;  /* 0x00000002dd067221 */ /* 0x000fe20000010000 */
[----:B------:R-:W-:Y:S01]  /*71f0*/  MOV R9, c[0x0][0x2ac] ;  /* 0x0000ab0000097a02 */ /* 0x000fe20000000f00 */
[----:B------:R-:W-:Y:S01]  /*7200*/  FADD.FTZ R5, R219, R0 ;  /* 0x00000000db057221 */ /* 0x000fe20000010000 */
[----:B------:R-:W-:-:S02]  /*7210*/  MOV R122, R147 ;  /* 0x00000093007a7202 */ /* 0x000fc40000000f00 */
[----:B------:R-:W-:Y:S01]  /*7220*/  MOV R123, R126 ;  /* 0x0000007e007b7202 */ /* 0x000fe20000000f00 */
[----:B------:R-:W-:Y:S01]  /*7230*/  IMAD R9, R9, c[0x0][0x1d0], RZ ;  /* 0x0000740009097a24 */ /* 0x000fe200078e02ff */
[----:B------:R-:W4:Y:S01]  /*7240*/  MUFU.EX2 R19, R197 ;  /* 0x000000c500137308 */ /* 0x000f220000000800 */
[----:B------:R-:W-:Y:S01]  /*7250*/  FADD.FTZ R7, R125, R3 ;  /* 0x000000037d077221 */ /* 0x000fe20000010000 */
[----:B------:R-:W5:Y:S01]  /*7260*/  LDSM.16.MT88.4 R12, [R228+0x3000] ;  /* 0x00300000e40c783b */ /* 0x000f620000004200 */
[----:B------:R-:W-:-:S04]  /*7270*/  FADD.FTZ R4, R160, R4 ;  /* 0x00000004a0047221 */ /* 0x000fc80000010000 */
[----:B------:R-:W-:Y:S01]  /*7280*/  FADD.FTZ R4, R124, R4 ;  /* 0x000000047c047221 */ /* 0x000fe20000010000 */
[----:B------:R-:W-:Y:S03]  /*7290*/  MUFU.EX2 R21, R202 ;  /* 0x000000ca00157308 */ /* 0x000fe60000000800 */
[----:B------:R-:W-:Y:S02]  /*72a0*/  FADD.FTZ R8, R218, R4 ;  /* 0x00000004da087221 */ /* 0x000fe40000010000 */
[----:B------:R-:W-:Y:S02]  /*72b0*/  FADD.FTZ R4, R113, R5 ;  /* 0x0000000571047221 */ /* 0x000fe40000010000 */
[----:B------:R-:W-:Y:S01]  /*72c0*/  FADD.FTZ R5, R114, R8 ;  /* 0x0000000872057221 */ /* 0x000fe20000010000 */
[----:B------:R-:W-:Y:S01]  /*72d0*/  F2FP.BF16.PACK_AB R185, R248, R25 ;  /* 0x00000019f8b9723e */ /* 0x000fe200000010ff */
[----:B------:R-:W-:Y:S01]  /*72e0*/  FADD.FTZ R4, R121, R4 ;  /* 0x0000000479047221 */ /* 0x000fe20000010000 */
[----:B------:R-:W-:Y:S01]  /*72f0*/  MUFU.EX2 R20, R204 ;  /* 0x000000cc00147308 */ /* 0x000fe20000000800 */
[----:B------:R-:W-:-:S02]  /*7300*/  FADD.FTZ R5, R122, R5 ;  /* 0x000000057a057221 */ /* 0x000fc40000010000 */
[----:B------:R-:W-:-:S05]  /*7310*/  FADD.FTZ R4, R199, R4 ;  /* 0x00000004c7047221 */ /* 0x000fca0000010000 */
[----:B------:R-:W-:Y:S08]  /*7320*/  MUFU.EX2 R23, R198 ;  /* 0x000000c600177308 */ /* 0x000ff00000000800 */
[----:B------:R-:W-:Y:S01]  /*7330*/  MUFU.EX2 R22, R201 ;  /* 0x000000c900167308 */ /* 0x000fe20000000800 */
[----:B---3--:R-:W-:Y:S01]  /*7340*/  @P2 IMAD.HI.U32 R2, R24, c[0x0][0x2c8], RZ ;  /* 0x0000b20018022a27 */ /* 0x008fe200078e00ff */
[----:B------:R-:W-:-:S04]  /*7350*/  MOV R0, R24 ;  /* 0x0000001800007202 */ /* 0x000fc80000000f00 */
[----:B------:R-:W-:Y:S02]  /*7360*/  @P2 SHF.R.U32.HI R0, RZ, c[0x0][0x2cc], R2 ;  /* 0x0000b300ff002a19 */ /* 0x000fe40000011602 */
[----:B------:R-:W-:Y:S02]  /*7370*/  MOV R2, RZ ;  /* 0x000000ff00027202 */ /* 0x000fe40000000f00 */
[----:B------:R-:W-:-:S05]  /*7380*/  IADD3 R3, R0, -c[0x0][0x168], R9 ;  /* 0x80005a0000037a10 */ /* 0x000fca0007ffe009 */
[----:B------:R-:W-:-:S04]  /*7390*/  IMAD.HI R2, R3, -0x6db6db6d, R2 ;  /* 0x9249249303027827 */ /* 0x000fc800078e0202 */
[----:B------:R-:W-:Y:S02]  /*73a0*/  FADD.FTZ R3, R112, R6 ;  /* 0x0000000670037221 */ /* 0x000fe40000010000 */
[----:B------:R-:W3:Y:S01]  /*73b0*/  LDL R6, [R1+0x18] ;  /* 0x0000180001067983 */ /* 0x000ee20000100800 */
[----:B------:R-:W-:-:S04]  /*73c0*/  SHF.R.U32.HI R0, RZ, 0x1f, R2 ;  /* 0x0000001fff007819 */ /* 0x000fc80000011602 */
[----:B------:R-:W-:Y:S01]  /*73d0*/  LEA.HI.SX32 R9, R2, R0, 0x1a ;  /* 0x0000000002097211 */ /* 0x000fe200078fd2ff */
        /* <DEDUP_REMOVED lines=28> */
[----:B------:R-:W1:Y:S01]  /*75a0*/  MUFU.EX2 R17, R144 ;  /* 0x0000009000117308 */ /* 0x000e620000000800 */
[----:B------:R-:W-:Y:S02]  /*75b0*/  FADD.FTZ R0, R91, R3 ;  /* 0x000000035b007221 */ /* 0x000fe40000010000 */
[----:B------:R-:W-:Y:S02]  /*75c0*/  FADD.FTZ R4, R83, R4 ;  /* 0x0000000453047221 */ /* 0x000fe40000010000 */
[----:B------:R-:W-:-:S02]  /*75d0*/  FADD.FTZ R5, R82, R5 ;  /* 0x0000000552057221 */ /* 0x000fc40000010000 */
[----:B------:R-:W-:Y:S01]  /*75e0*/  FADD.FTZ R3, R110, R2 ;  /* 0x000000026e037221 */ /* 0x000fe20000010000 */
[----:B------:R-:W1:Y:S01]  /*75f0*/  MUFU.EX2 R16, R152 ;  /* 0x0000009800107308 */ /* 0x000e620000000800 */
[----:B------:R-:W-:Y:S02]  /*7600*/  FADD.FTZ R2, R104, R0 ;  /* 0x0000000068027221 */ /* 0x000fe40000010000 */
[----:B------:R-:W-:Y:S02]  /*7610*/  FADD.FTZ R0, R89, R4 ;  /* 0x0000000459007221 */ /* 0x000fe40000010000 */
[----:B------:R-:W-:Y:S02]  /*7620*/  FADD.FTZ R5, R88, R5 ;  /* 0x0000000558057221 */ /* 0x000fe40000010000 */
[----:B------:R-:W-:Y:S01]  /*7630*/  FADD.FTZ R4, R70, R3 ;  /* 0x0000000346047221 */ /* 0x000fe20000010000 */
[----:B------:R-:W2:Y:S01]  /*7640*/  MUFU.EX2 R11, R153 ;  /* 0x00000099000b7308 */ /* 0x000ea20000000800 */
[----:B------:R-:W-:-:S02]  /*7650*/  FADD.FTZ R3, R25, R2 ;  /* 0x0000000219037221 */ /* 0x000fc40000010000 */
[----:B----4-:R-:W-:Y:S02]  /*7660*/  FADD.FTZ R0, R19, R0 ;  /* 0x0000000013007221 */ /* 0x010fe40000010000 */
[----:B------:R-:W-:-:S03]  /*7670*/  FADD.FTZ R2, R90, R5 ;  /* 0x000000055a027221 */ /* 0x000fc60000010000 */
[----:B------:R-:W4:Y:S01]  /*7680*/  MUFU.EX2 R10, R154 ;  /* 0x0000009a000a7308 */ /* 0x000f220000000800 */
[----:B------:R-:W-:Y:S02]  /*7690*/  FADD.FTZ R248, R248, R3 ;  /* 0x00000003f8f87221 */ /* 0x000fe40000010000 */
[----:B-1----:R-:W-:Y:S02]  /*76a0*/  FADD.FTZ R3, R18, R0 ;  /* 0x0000000012037221 */ /* 0x002fe40000010000 */
[----:B------:R-:W-:Y:S02]  /*76b0*/  FADD.FTZ R0, R17, R2 ;  /* 0x0000000211007221 */ /* 0x000fe40000010000 */
[----:B------:R-:W-:Y:S02]  /*76c0*/  FADD.FTZ R4, R69, R4 ;  /* 0x0000000445047221 */ /* 0x000fe40000010000 */
[----:B------:R-:W-:Y:S02]  /*76d0*/  FADD.FTZ R0, R16, R0 ;  /* 0x0000000010007221 */ /* 0x000fe40000010000 */
[----:B------:R-:W-:-:S02]  /*76e0*/  FADD.FTZ R2, R27, R4 ;  /* 0x000000041b027221 */ /* 0x000fc40000010000 */
[----:B--2---:R-:W-:Y:S02]  /*76f0*/  FADD.FTZ R0, R11, R0 ;  /* 0x000000000b007221 */ /* 0x004fe40000010000 */
[----:B------:R-:W-:Y:S02]  /*7700*/  FADD.FTZ R3, R21, R3 ;  /* 0x0000000315037221 */ /* 0x000fe40000010000 */
[----:B------:R-:W-:Y:S02]  /*7710*/  FADD.FTZ R4, R26, R2 ;  /* 0x000000021a047221 */ /* 0x000fe40000010000 */
[----:B----4-:R-:W-:Y:S02]  /*7720*/  FADD.FTZ R0, R10, R0 ;  /* 0x000000000a007221 */ /* 0x010fe40000010000 */
[----:B------:R-:W-:Y:S01]  /*7730*/  FADD.FTZ R2, R20, R3 ;  /* 0x0000000314027221 */ /* 0x000fe20000010000 */
[----:B------:R-:W-:Y:S02]  /*7740*/  IADD3 R245, R245, -0x2, RZ ;  /* 0xfffffffef5f57810 */ /* 0x000fe40007ffe0ff */
[----:B------:R-:W-:-:S02]  /*7750*/  F2FP.BF16.PACK_AB R184, R69, R70 ;  /* 0x0000004645b8723e */ /* 0x000fc400000010ff */
[----:B------:R-:W-:Y:S02]  /*7760*/  F2FP.BF16.PACK_AB R186, R26, R27 ;  /* 0x0000001b1aba723e */ /* 0x000fe400000010ff */
[----:B------:R-:W-:Y:S02]  /*7770*/  F2FP.BF16.PACK_AB R187, R22, R23 ;  /* 0x0000001716bb723e */ /* 0x000fe400000010ff */
[----:B------:R-:W-:Y:S02]  /*7780*/  F2FP.BF16.PACK_AB R124, R18, R19 ;  /* 0x00000013127c723e */ /* 0x000fe400000010ff */
[----:B------:R-:W-:Y:S02]  /*7790*/  F2FP.BF16.PACK_AB R126, R20, R21 ;  /* 0x00000015147e723e */ /* 0x000fe400000010ff */
[----:B------:R-:W-:Y:S02]  /*77a0*/  F2FP.BF16.PACK_AB R125, R16, R17 ;  /* 0x00000011107d723e */ /* 0x000fe400000010ff */
[----:B------:R-:W-:Y:S01]  /*77b0*/  F2FP.BF16.PACK_AB R127, R10, R11 ;  /* 0x0000000b0a7f723e */ /* 0x000fe200000010ff */
[----:B------:R-:W-:Y:S01]  /*77c0*/  HMMA.16816.F32.BF16 R156, R184, R148, R100 ;  /* 0x00000094b89c723c */ /* 0x000fe20000041864 */
[----:B------:R-:W-:-:S07]  /*77d0*/  FADD.FTZ R248, R23, R248 ;  /* 0x000000f817f87221 */ /* 0x000fce0000010000 */
[----:B------:R-:W-:Y:S01]  /*77e0*/  HMMA.16816.F32.BF16 R160, R184, R150, R96 ;  /* 0x00000096b8a0723c */ /* 0x000fe20000041860 */
[----:B------:R-:W-:-:S07]  /*77f0*/  FADD.FTZ R248, R22, R248 ;  /* 0x000000f816f87221 */ /* 0x000fce0000010000 */
[C---:B------:R-:W-:Y:S08]  /*7800*/  HMMA.16816.F32.BF16 R164, R184.reuse, R140, R92 ;  /* 0x0000008cb8a4723c */ /* 0x040ff0000004185c */
[C---:B------:R-:W-:Y:S08]  /*7810*/  HMMA.16816.F32.BF16 R168, R184.reuse, R142, R84 ;  /* 0x0000008eb8a8723c */ /* 0x040ff00000041854 */
[C---:B------:R-:W-:Y:S08]  /*7820*/  HMMA.16816.F32.BF16 R172, R184.reuse, R132, R76 ;  /* 0x00000084b8ac723c */ /* 0x040ff0000004184c */
[----:B------:R-:W-:Y:S08]  /*7830*/  HMMA.16816.F32.BF16 R176, R184, R134, R72 ;  /* 0x00000086b8b0723c */ /* 0x000ff00000041848 */
[C---:B------:R-:W-:Y:S08]  /*7840*/  HMMA.16816.F32.BF16 R152, R124.reuse, R148, R60 ;  /* 0x000000947c98723c */ /* 0x040ff0000004183c */
[C---:B------:R-:W-:Y:S08]  /*7850*/  HMMA.16816.F32.BF16 R144, R124.reuse, R140, R48 ;  /* 0x0000008c7c90723c */ /* 0x040ff00000041830 */
[----:B------:R-:W-:Y:S08]  /*7860*/  HMMA.16816.F32.BF16 R136, R124, R132, R32 ;  /* 0x000000847c88723c */ /* 0x000ff00000041820 */
[----:B-----5:R-:W-:Y:S08]  /*7870*/  HMMA.16816.F32.BF16 R180, R184, R12, R64 ;  /* 0x0000000cb8b4723c */ /* 0x020ff00000041840 */
[C---:B------:R-:W-:Y:S08]  /*7880*/  HMMA.16816.F32.BF16 R148, R124.reuse, R150, R56 ;  /* 0x000000967c94723c */ /* 0x040ff00000041838 */
[C---:B------:R-:W-:Y:S08]  /*7890*/  HMMA.16816.F32.BF16 R140, R124.reuse, R142, R40 ;  /* 0x0000008e7c8c723c */ /* 0x040ff00000041828 */
[C---:B------:R-:W-:Y:S08]  /*78a0*/  HMMA.16816.F32.BF16 R132, R124.reuse, R134, R28 ;  /* 0x000000867c84723c */ /* 0x040ff0000004181c */
[----:B------:R-:W-:Y:S08]  /*78b0*/  HMMA.16816.F32.BF16 R128, R124, R12, R44 ;  /* 0x0000000c7c80723c */ /* 0x000ff0000004182c */
[-C--:B------:R-:W-:Y:S08]  /*78c0*/  HMMA.16816.F32.BF16 R184, R184, R14.reuse, R36 ;  /* 0x0000000eb8b8723c */ /* 0x080ff00000041824 */
[----:B------:R-:W-:Y:S01]  /*78d0*/  HMMA.16816.F32.BF16 R124, R124, R14, R52 ;  /* 0x0000000e7c7c723c */ /* 0x000fe20000041834 */
[----:B---3--:R-:W-:-:S05]  /*78e0*/  IMNMX R6, R6, R9, !PT ;  /* 0x0000000906067217 */ /* 0x008fca0007800200 */
[----:B------:R1:W-:Y:S04]  /*78f0*/  STL [R1+0x8], R6 ;  /* 0x0000080601007387 */ /* 0x0003e80000100800 */
[----:B------:R1:W-:Y:S04]  /*7900*/  STL [R1], R4 ;  /* 0x0000000401007387 */ /* 0x0003e80000100800 */
[----:B------:R1:W-:Y:S04]  /*7910*/  STL [R1+0x10], R0 ;  /* 0x0000100001007387 */ /* 0x0003e80000100800 */
[----:B------:R1:W-:Y:S01]  /*7920*/  STL [R1+0xc], R2 ;  /* 0x00000c0201007387 */ /* 0x0003e20000100800 */
[----:B------:R-:W-:Y:S11]  /*7930*/  ISETP.GE.AND P0, PT, R245, R6, PT ;  /* 0x00000006f500720c */ /* 0x000ff60003f06270 */
[----:B------:R-:W-:Y:S02]  /*7940*/  @!UPT UIADD3 URZ, URZ, URZ, URZ ;  /* 0x0000003f3f3ff290 */ /* 0x000fe4000fffe03f */
[----:B------:R-:W-:Y:S05]  /*7950*/  @!P0 BRA `(.L_x_1339) ;  /* 0x0000540000008947 */ /* 0x000fea0003800000 */
[----:B------:R-:W-:Y:S01]  /*7960*/  IMAD.MOV.U32 R121, RZ, RZ, R118 ;  /* 0x000000ffff797224 */ /* 0x000fe200078e0076 */
[----:B------:R-:W-:Y:S01]  /*7970*/  MOV R123, R68 ;  /* 0x00000044007b7202 */ /* 0x000fe20000000f00 */
[----:B------:R-:W-:Y:S01]  /*7980*/  IMAD.MOV.U32 R120, RZ, RZ, R119 ;  /* 0x000000ffff787224 */ /* 0x000fe200078e0077 */
[----:B------:R-:W-:Y:S02]  /*7990*/  MOV R122, R117 ;  /* 0x00000075007a7202 */ /* 0x000fe40000000f00 */
.L_x_1350:
[----:B-1----:R-:W2:Y:S01]  /*79a0*/  LDL R0, [R1+0x18] ;  /* 0x0000180001007983 */ /* 0x002ea20000100800 */
        /* <DEDUP_REMOVED lines=27> */
[----:B------:R-:W2:Y:S01]  /*7b60*/  LDL.64 R8, [R1+0x30] ;  /* 0x0000300001087983 */ /* 0x000ea20000100a00 */
[----:B------:R-:W-:Y:S01]  /*7b70*/  SHF.R.S32.HI R4, RZ, 0x1f, R244 ;  /* 0x0000001fff047819 */ /* 0x000fe200000114f4 */
[C---:B------:R-:W-:Y:S01]  /*7b80*/  IMAD.SHL.U32 R20, R243.reuse, 0x2, RZ ;  /* 0x00000002f3147824 */ /* 0x040fe200078e00ff */
[----:B------:R-:W-:Y:S01]  /*7b90*/  SHF.R.S32.HI R5, RZ, 0x1f, R243 ;  /* 0x0000001fff057819 */ /* 0x000fe200000114f3 */
[----:B------:R-:W-:Y:S02]  /*7ba0*/  IMAD R0, R0, c[0x0][0x208], RZ ;  /* 0x0000820000007a24 */ /* 0x000fe400078e02ff */
[----:B------:R-:W-:Y:S01]  /*7bb0*/  IMAD R4, R4, c[0x0][0x218], RZ ;  /* 0x0000860004047a24 */ /* 0x000fe200078e02ff */
[----:B------:R-:W-:Y:S01]  /*7bc0*/  SHF.L.U64.HI R5, R243, 0x1, R5 ;  /* 0x00000001f3057819 */ /* 0x000fe20000010205 */
[----:B------:R-:W-:Y:S01]  /*7bd0*/  IMAD R0, R246, c[0x0][0x20c], R0 ;  /* 0x00008300f6007a24 */ /* 0x000fe200078e0200 */
[----:B------:R-:W3:Y:S03]  /*7be0*/  LDL R6, [R1+0x40] ;  /* 0x0000400001067983 */ /* 0x000ee60000100800 */
[----:B------:R-:W-:Y:S04]  /*7bf0*/  IMAD.IADD R3, R3, 0x1, R0 ;  /* 0x0000000103037824 */ /* 0x000fe800078e0200 */
[----:B------:R-:W-:Y:S05]  /*7c00*/  IMAD.WIDE.U32 R2, R244, c[0x0][0x218], R2 ;  /* 0x00008600f4027a25 */ /* 0x000fea00078e0002 */
[----:B--2---:R-:W-:Y:S01]  /*7c10*/  IADD3 R0, P4, R8, R2, RZ ;  /* 0x0000000208007210 */ /* 0x004fe20007f9e0ff */
[----:B------:R-:W-:Y:S03]  /*7c20*/  IMAD R2, R244, c[0x0][0x21c], R4 ;  /* 0x00008700f4027a24 */ /* 0x000fe600078e0204 */
[----:B------:R-:W-:Y:S02]  /*7c30*/  LEA R4, P0, R0, c[0x0][0x1f8], 0x1 ;  /* 0x00007e0000047a11 */ /* 0x000fe400078008ff */
[----:B---3--:R-:W-:Y:S04]  /*7c40*/  IADD3.X R2, R6, R3, R2, P4, !PT ;  /* 0x0000000306027210 */ /* 0x008fe800027fe402 */
[----:B------:R-:W-:Y:S01]  /*7c50*/  LEA.HI.X R0, R0, c[0x0][0x1fc], R2, 0x1, P0 ;  /* 0x00007f0000007a11 */ /* 0x000fe200000f0c02 */
[----:B------:R-:W-:-:S05]  /*7c60*/  BRA.DIV ~URZ, `(.L_x_1342) ;  /* 0x0000d7327f007947 */ /* 0x000fca000b800000 */
[----:B------:R1:W2:Y:S02]  /*7c70*/  SHFL.IDX PT, R7, R0, RZ, 0x181f ;  /* 0x00181fff00077589 */ /* 0x0002a400000e0000 */
.L_x_1393:
[----:B------:R-:W-:-:S05]  /*7c80*/  BRA.DIV ~URZ, `(.L_x_1343) ;  /* 0x0000d7827f007947 */ /* 0x000fca000b800000 */
[----:B------:R-:W3:Y:S04]  /*7c90*/  SHFL.IDX PT, R6, R4, RZ, 0x181f ;  /* 0x00181fff04067589 */ /* 0x000ee800000e0000 */
[----:B------:R-:W4:Y:S04]  /*7ca0*/  SHFL.IDX PT, R2, R4, 0x1, 0x181f ;  /* 0x00381f0004027f89 */ /* 0x000f2800000e0000 */
[----:B------:R-:W-:Y:S04]  /*7cb0*/  SHFL.IDX PT, R3, R0, 0x1, 0x181f ;  /* 0x00381f0000037f89 */ /* 0x000fe800000e0000 */
[----:B------:R-:W-:Y:S04]  /*7cc0*/  SHFL.IDX PT, R10, R4, 0x2, 0x181f ;  /* 0x00581f00040a7f89 */ /* 0x000fe800000e0000 */
[----:B------:R-:W5:Y:S04]  /*7cd0*/  SHFL.IDX PT, R8, R4, 0x3, 0x181f ;  /* 0x00781f0004087f89 */ /* 0x000f6800000e0000 */
[----:B------:R-:W1:Y:S04]  /*7ce0*/  SHFL.IDX PT, R11, R0, 0x2, 0x181f ;  /* 0x00581f00000b7f89 */ /* 0x000e6800000e0000 */
[----:B------:R-:W2:Y:S04]  /*7cf0*/  SHFL.IDX PT, R9, R4, 0x4, 0x181f ;  /* 0x00981f0004097f89 */ /* 0x000ea800000e0000 */
[----:B------:R-:W1:Y:S04]  /*7d00*/  SHFL.IDX PT, R15, R0, 0x3, 0x181f ;  /* 0x00781f00000f7f89 */ /* 0x000e6800000e0000 */
[----:B------:R-:W1:Y:S04]  /*7d10*/  SHFL.IDX PT, R12, R4, 0x5, 0x181f ;  /* 0x00b81f00040c7f89 */ /* 0x000e6800000e0000 */
[----:B------:R-:W1:Y:S04]  /*7d20*/  SHFL.IDX PT, R14, R0, 0x4, 0x181f ;  /* 0x00981f00000e7f89 */ /* 0x000e6800000e0000 */
[----:B------:R-:W2:Y:S04]  /*7d30*/  SHFL.IDX PT, R13, R0, 0x5, 0x181f ;  /* 0x00b81f00000d7f89 */ /* 0x000ea800000e0000 */
[----:B------:R-:W2:Y:S04]  /*7d40*/  SHFL.IDX PT, R4, R4, 0x6, 0x181f ;  /* 0x00d81f0004047f89 */ /* 0x000ea800000e0000 */
[----:B-1----:R-:W1:Y:S01]  /*7d50*/  SHFL.IDX PT, R0, R0, 0x6, 0x181f ;  /* 0x00d81f0000007f89 */ /* 0x002e6200000e0000 */
[-C--:B---3--:R-:W-:Y:S02]  /*7d60*/  IADD3 R6, P0, R6, R20.reuse, RZ ;  /* 0x0000001406067210 */ /* 0x088fe40007f1e0ff */
[-C--:B----4-:R-:W-:Y:S02]  /*7d70*/  IADD3 R2, P4, R2, R20.reuse, RZ ;  /* 0x0000001402027210 */ /* 0x090fe40007f9e0ff */
[-C--:B-----5:R-:W-:Y:S01]  /*7d80*/  IADD3 R8, P5, R8, R20.reuse, RZ ;  /* 0x0000001408087210 */ /* 0x0a0fe20007fbe0ff */
[--C-:B--2---:R-:W-:Y:S01]  /*7d90*/  IMAD.X R7, R7, 0x1, R5.reuse, P0 ;  /* 0x0000000107077824 */ /* 0x104fe200000e0605 */
[-C--:B------:R-:W-:Y:S01]  /*7da0*/  IADD3 R10, P0, R10, R20.reuse, RZ ;  /* 0x000000140a0a7210 */ /* 0x080fe20007f1e0ff */
[--C-:B------:R-:W-:Y:S03]  /*7db0*/  IMAD.X R3, R3, 0x1, R5.reuse, P4 ;  /* 0x0000000103037824 */ /* 0x100fe600020e0605 */
[----:B------:R2:W-:Y:S01]  /*7dc0*/  LDGSTS.E.BYPASS.LTC128B.128 [R242+0x100], [R6.64], !P3 ;  /* 0x0010000006f27fae */ /* 0x0005e2000d901d48 */
[--C-:B------:R-:W-:Y:S03]  /*7dd0*/  IMAD.X R11, R11, 0x1, R5.reuse, P0 ;  /* 0x000000010b0b7824 */ /* 0x100fe600000e0605 */
[----:B------:R3:W-:Y:S04]  /*7de0*/  LDGSTS.E.BYPASS.LTC128B.128 [R242+0x900], [R2.64], !P3 ;  /* 0x0090000002f27fae */ /* 0x0007e8000d901d48 */
[----:B------:R4:W-:Y:S01]  /*7df0*/  LDGSTS.E.BYPASS.LTC128B.128 [R242+0x1100], [R10.64], !P3 ;  /* 0x011000000af27fae */ /* 0x0009e2000d901d48 */
[-C--:B--2---:R-:W-:Y:S01]  /*7e00*/  IADD3 R6, P4, R9, R20.reuse, RZ ;  /* 0x0000001409067210 */ /* 0x084fe20007f9e0ff */
[--C-:B------:R-:W-:Y:S01]  /*7e10*/  IMAD.X R9, R15, 0x1, R5.reuse, P5 ;  /* 0x000000010f097824 */ /* 0x100fe200028e0605 */
[----:B---3--:R-:W-:Y:S03]  /*7e20*/  IADD3 R2, P0, R12, R20, RZ ;  /* 0x000000140c027210 */ /* 0x008fe60007f1e0ff */
[--C-:B------:R-:W-:Y:S01]  /*7e30*/  IMAD.X R7, R14, 0x1, R5.reuse, P4 ;  /* 0x000000010e077824 */ /* 0x100fe200020e0605 */
[----:B------:R4:W-:Y:S01]  /*7e40*/  LDGSTS.E.BYPASS.LTC128B.128 [R242+0x1900], [R8.64], !P3 ;  /* 0x0190000008f27fae */ /* 0x0009e2000d901d48 */
[----:B------:R-:W-:Y:S03]  /*7e50*/  IMAD.X R3, R13, 0x1, R5, P0 ;  /* 0x000000010d037824 */ /* 0x000fe600000e0605 */
[----:B------:R4:W-:Y:S04]  /*7e60*/  LDGSTS.E.BYPASS.LTC128B.128 [R242+0x2100], [R6.64], !P3 ;  /* 0x0210000006f27fae */ /* 0x0009e8000d901d48 */
[----:B------:R4:W-:Y:S02]  /*7e70*/  LDGSTS.E.BYPASS.LTC128B.128 [R242+0x2900], [R2.64], !P3 ;  /* 0x0290000002f27fae */ /* 0x0009e4000d901d48 */
.L_x_1394:
[----:B-1--4-:R-:W-:Y:S04]  /*7e80*/  IADD3 R2, P0, R4, R20, RZ ;  /* 0x0000001404027210 */ /* 0x012fe80007f1e0ff */
[----:B------:R-:W-:Y:S05]  /*7e90*/  IADD3.X R3, R0, R5, RZ, P0, !PT ;  /* 0x0000000500037210 */ /* 0x000fea00007fe4ff */
[----:B------:R-:W-:Y:S01]  /*7ea0*/  @!PT LDS RZ, [RZ] ;  /* 0x00000000fffff984 */ /* 0x000fe20000000800 */
[----:B------:R-:W-:Y:S01]  /*7eb0*/  @!PT LDS RZ, [RZ] ;  /* 0x00000000fffff984 */ /* 0x000fe20000000800 */
[----:B------:R-:W-:Y:S01]  /*7ec0*/  @!PT LDS RZ, [RZ] ;  /* 0x00000000fffff984 */ /* 0x000fe20000000800 */
[----:B------:R1:W-:Y:S04]  /*7ed0*/  LDGSTS.E.BYPASS.LTC128B.128 [R242+0x3100], [R2.64], !P3 ;  /* 0x0310000002f27fae */ /* 0x0003e8000d901d48 */
.L_x_1341:
[----:B-1-34-:R-:W-:Y:S05]  /*7ee0*/  BSYNC B0 ;  /* 0x0000000000007941 */ /* 0x01afea0003800000 */
.L_x_1340:
        /* <DEDUP_REMOVED lines=139> */
[----:B------:R-:W-:Y:S01]  /*87a0*/  IMAD.MOV.U32 R244, RZ, RZ, RZ ;  /* 0x000000fffff47224 */ /* 0x000fe200078e00ff */
[----:B------:R-:W-:Y:S01]  /*87b0*/  PLOP3.LUT P4, PT, PT, PT, UP0, 0x80, 0x0 ;  /* 0x000000000000781c */ /* 0x000fe20003f8f008 */
[C---:B------:R-:W-:Y:S01]  /*87c0*/  IMAD.SHL.U32 R119, R243.reuse, 0x2, RZ ;  /* 0x00000002f3777824 */ /* 0x040fe200078e00ff */
[----:B------:R-:W-:Y:S01]  /*87d0*/  PLOP3.LUT P0, PT, PT, PT, UP0, 0x80, 0x0 ;  /* 0x000000000000781c */ /* 0x000fe20003f0f008 */
[----:B------:R-:W2:Y:S01]  /*87e0*/  LDL R2, [R1+0x1c] ;  /* 0x00001c0001027983 */ /* 0x000ea20000100800 */
[----:B------:R-:W-:Y:S03]  /*87f0*/  SHF.R.S32.HI R117, RZ, 0x1f, R243 ;  /* 0x0000001fff757819 */ /* 0x000fe600000114f3 */
[----:B------:R-:W3:Y:S01]  /*8800*/  LDL R0, [R1+0x14] ;  /* 0x0000140001007983 */ /* 0x000ee20000100800 */
[----:B------:R-:W-:Y:S03]  /*8810*/  SHF.L.U64.HI R117, R243, 0x1, R117 ;  /* 0x00000001f3757819 */ /* 0x000fe60000010275 */
[----:B------:R-:W4:Y:S04]  /*8820*/  LDL.64 R222, [R1+0x28] ;  /* 0x0000280001de7983 */ /* 0x000f280000100a00 */
[----:B------:R-:W5:Y:S04]  /*8830*/  LDL R249, [R1+0x3c] ;  /* 0x00003c0001f97983 */ /* 0x000f680000100800 */
[----:B------:R-:W4:Y:S04]  /*8840*/  LDL.64 R220, [R1+0x20] ;  /* 0x0000200001dc7983 */ /* 0x000f280000100a00 */
[----:B------:R-:W5:Y:S01]  /*8850*/  LDL R247, [R1+0x38] ;  /* 0x0000380001f77983 */ /* 0x000f620000100800 */
[----:B--2---:R-:W-:Y:S05]  /*8860*/  IMAD R2, R245, 0x70, R2 ;  /* 0x00000070f5027824 */ /* 0x004fea00078e0202 */
[----:B---3--:R-:W-:Y:S05]  /*8870*/  IADD3 R2, R2, -0x70, R0 ;  /* 0xffffff9002027810 */ /* 0x008fea0007ffe000 */
        /* <DEDUP_REMOVED lines=25> */
.L_x_1395:
[----:B------:R-:W-:-:S05]  /*8a10*/  BRA.DIV ~URZ, `(.L_x_1347) ;  /* 0x0000d1327f007947 */ /* 0x000fca000b800000 */
[----:B------:R-:W3:Y:S02]  /*8a20*/  SHFL.IDX PT, R2, R116, RZ, 0x181f ;  /* 0x00181fff74027589 */ /* 0x000ee400000e0000 */
[-C--:B---3--:R-:W-:Y:S05]  /*8a30*/  IADD3 R2, P0, R2, R119.reuse, RZ ;  /* 0x0000007702027210 */ /* 0x088fea0007f1e0ff */
[--C-:B--2---:R-:W-:Y:S05]  /*8a40*/  IMAD.X R3, R118, 0x1, R117.reuse, P0 ;  /* 0x0000000176037824 */ /* 0x104fea00000e0675 */
        /* <DEDUP_REMOVED lines=30> */
.L_x_1396:
[----:B--2-4-:R-:W-:Y:S04]  /*8c30*/  IADD3 R2, P0, R116, R119, RZ ;  /* 0x0000007774027210 */ /* 0x014fe80007f1e0ff */
[----:B-1----:R-:W-:Y:S05]  /*8c40*/  IADD3.X R3, R0, R117, RZ, P0, !PT ;  /* 0x0000007500037210 */ /* 0x002fea00007fe4ff */
[----:B------:R-:W-:Y:S01]  /*8c50*/  @!PT LDS RZ, [RZ] ;  /* 0x00000000fffff984 */ /* 0x000fe20000000800 */
[----:B------:R-:W-:Y:S01]  /*8c60*/  @!PT LDS RZ, [RZ] ;  /* 0x00000000fffff984 */ /* 0x000fe20000000800 */
[----:B------:R-:W-:Y:S01]  /*8c70*/  @!PT LDS RZ, [RZ] ;  /* 0x00000000fffff984 */ /* 0x000fe20000000800 */
[----:B------:R1:W-:Y:S04]  /*8c80*/  LDGSTS.E.BYPASS.LTC128B.128 [R242+0x6900], [R2.64], !P3 ;  /* 0x0690000002f27fae */ /* 0x0003e8000d901d48 */
.L_x_1345:
[----:B------:R-:W-:Y:S05]  /*8c90*/  BSYNC B0 ;  /* 0x0000000000007941 */ /* 0x000fea0003800000 */
.L_x_1344:
[----:B-1----:R-:W2:Y:S01]  /*8ca0*/  LDL R3, [R1+0x4] ;  /* 0x0000040001037983 */ /* 0x002ea20000100800 */
[----:B------:R-:W-:Y:S03]  /*8cb0*/  IMAD R117, R245, -0x70, RZ ;  /* 0xffffff90f5757824 */ /* 0x000fe600078e02ff */
[----:B------:R-:W3:Y:S04]  /*8cc0*/  LDL R2, [R1+0x44] ;  /* 0x0000440001027983 */ /* 0x000ee80000100800 */
[----:B------:R-:W0:Y:S01]  /*8cd0*/  LDGDEPBAR ;  /* 0x00000000000079af */ /* 0x000e220000000000 */
[----:B--2---:R-:W-:Y:S01]  /*8ce0*/  MOV R116, R3 ;  /* 0x0000000300747202 */ /* 0x004fe20000000f00 */
[----:B------:R-:W-:Y:S01]  /*8cf0*/  @P2 IMAD.HI.U32 R0, R3, c[0x0][0x2c8], RZ ;  /* 0x0000b20003002a27 */ /* 0x000fe200078e00ff */
[----:B---3--:R-:W-:Y:S04]  /*8d00*/  IADD3 R117, -R2, 0x1, R117 ;  /* 0x0000000102757810 */ /* 0x008fe80007ffe175 */
[----:B------:R-:W-:Y:S02]  /*8d10*/  @P2 SHF.R.U32.HI R116, RZ, c[0x0][0x2cc], R0 ;  /* 0x0000b300ff742a19 */ /* 0x000fe40000011600 */
[----:B------:R-:W-:Y:S05]  /*8d20*/  MOV R0, c[0x0][0x2ac] ;  /* 0x0000ab0000007a02 */ /* 0x000fea0000000f00 */
[----:B------:R-:W-:Y:S05]  /*8d30*/  IMAD R117, R0, c[0x0][0x1d0], R117 ;  /* 0x0000740000757a24 */ /* 0x000fea00078e0275 */
[----:B------:R-:W-:Y:S01]  /*8d40*/  IADD3 R117, R117, -c[0x0][0x168], RZ ;  /* 0x80005a0075757a10 */ /* 0x000fe20007ffe0ff */
[----:B------:R-:W-:-:S05]  /*8d50*/  BRA.DIV ~URZ, `(.L_x_1348) ;  /* 0x0000d4c27f007947 */ /* 0x000fca000b800000 */
[----:B------:R1:W2:Y:S02]  /*8d60*/  SHFL.IDX PT, R0, R116, RZ, 0x1c1f ;  /* 0x001c1fff74007589 */ /* 0x0002a400000e0000 */
.L_x_1397:
[----:B--2---:R-:W-:Y:S05]  /*8d70*/  IMAD.IADD R0, R117, 0x1, R0 ;  /* 0x0000000175007824 */ /* 0x004fea00078e0200 */
[C---:B------:R-:W-:Y:S02]  /*8d80*/  ISETP.GT.AND P6, PT, R0.reuse, RZ, PT ;  /* 0x000000ff0000720c */ /* 0x040fe40003fc4270 */
[C---:B------:R-:W-:Y:S02]  /*8d90*/  ISETP.GT.AND P5, PT, R0.reuse, 0x1, PT ;  /* 0x000000010000780c */ /* 0x040fe40003fa4270 */
[C---:B------:R-:W-:Y:S02]  /*8da0*/  ISETP.GT.AND P4, PT, R0.reuse, 0x8, PT ;  /* 0x000000080000780c */ /* 0x040fe40003f84270 */
[----:B------:R-:W-:Y:S02]  /*8db0*/  ISETP.GT.AND P0, PT, R0, 0x9, PT ;  /* 0x000000090000780c */ /* 0x000fe40003f04270 */
[----:B------:R-:W-:Y:S02]  /*8dc0*/  FSEL R4, R4, -INF , P6 ;  /* 0xff80000004047808 */ /* 0x000fe40003000000 */
[C---:B------:R-:W-:Y:S02]  /*8dd0*/  ISETP.GT.AND P6, PT, R0.reuse, 0x10, PT ;  /* 0x000000100000780c */ /* 0x040fe40003fc4270 */
[----:B------:R-:W-:Y:S02]  /*8de0*/  FSEL R196, R5, -INF , P5 ;  /* 0xff80000005c47808 */ /* 0x000fe40002800000 */
        /* <DEDUP_REMOVED lines=46> */
[----:B------:R-:W-:Y:S02]  /*90d0*/  FSEL R101, R101, -INF , P5 ;  /* 0xff80000065657808 */ /* 0x000fe40002800000 */
[----:B------:R-:W-:Y:S02]  /*90e0*/  FSEL R112, R112, -INF , P4 ;  /* 0xff80000070707808 */ /* 0x000fe40002000000 */
[----:B------:R-:W-:Y:S01]  /*90f0*/  FSEL R113, R113, -INF , P0 ;  /* 0xff80000071717808 */ /* 0x000fe20000000000 */
[----:B------:R-:W-:-:S05]  /*9100*/  BRA.DIV ~URZ, `(.L_x_1349) ;  /* 0x0000d1827f007947 */ /* 0x000fca000b800000 */
[----:B------:R-:W-:Y:S01]  /*9110*/  FMNMX.FTZ R119, R4, R120, !PT ;  /* 0x0000007804777209 */ /* 0x000fe20007810000 */
[----:B------:R-:W2:Y:S03]  /*9120*/  SHFL.IDX PT, R3, R116, 0x1, 0x1c1f ;  /* 0x003c1f0074037f89 */ /* 0x000ea600000e0000 */
[----:B------:R-:W-:Y:S04]  /*9130*/  FMNMX.FTZ R119, R196, R119, !PT ;  /* 0x00000077c4777209 */ /* 0x000fe80007810000 */
[----:B------:R-:W-:Y:S01]  /*9140*/  FMNMX.FTZ R119, R195, R119, !PT ;  /* 0x00000077c3777209 */ /* 0x000fe20007810000 */
[----:B------:R-:W3:Y:S03]  /*9150*/  SHFL.IDX PT, R2, R116, 0x2, 0x1c1f ;  /* 0x005c1f0074027f89 */ /* 0x000ee600000e0000 */
[----:B------:R-:W-:Y:S04]  /*9160*/  FMNMX.FTZ R119, R194, R119, !PT ;  /* 0x00000077c2777209 */ /* 0x000fe80007810000 */
[----:B------:R-:W-:Y:S01]  /*9170*/  FMNMX.FTZ R119, R193, R119, !PT ;  /* 0x00000077c1777209 */ /* 0x000fe20007810000 */
[----:B------:R-:W4:Y:S03]  /*9180*/  SHFL.IDX PT, R0, R116, 0x3, 0x1c1f ;  /* 0x007c1f0074007f89 */ /* 0x000f2600000e0000 */
[----:B------:R-:W-:Y:S04]  /*9190*/  FMNMX.FTZ R119, R192, R119, !PT ;  /* 0x00000077c0777209 */ /* 0x000fe80007810000 */
[----:B------:R-:W-:Y:S04]  /*91a0*/  FMNMX.FTZ R119, R191, R119, !PT ;  /* 0x00000077bf777209 */ /* 0x000fe80007810000 */
[----:B------:R-:W-:Y:S04]  /*91b0*/  FMNMX.FTZ R119, R190, R119, !PT ;  /* 0x00000077be777209 */ /* 0x000fe80007810000 */
[----:B------:R-:W-:Y:S04]  /*91c0*/  FMNMX.FTZ R119, R189, R119, !PT ;  /* 0x00000077bd777209 */ /* 0x000fe80007810000 */
[----:B------:R-:W-:Y:S04]  /*91d0*/  FMNMX.FTZ R119, R188, R119, !PT ;  /* 0x00000077bc777209 */ /* 0x000fe80007810000 */
[----:B------:R-:W-:Y:S01]  /*91e0*/  FMNMX.FTZ R119, R48, R119, !PT ;  /* 0x0000007730777209 */ /* 0x000fe20007810000 */
[C---:B--2---:R-:W-:Y:S02]  /*91f0*/  IMAD.IADD R3, R117.reuse, 0x1, R3 ;  /* 0x0000000175037824 */ /* 0x044fe400078e0203 */
[----:B---3--:R-:W-:Y:S01]  /*9200*/  IMAD.IADD R2, R117, 0x1, R2 ;  /* 0x0000000175027824 */ /* 0x008fe200078e0202 */
[----:B------:R-:W-:Y:S01]  /*9210*/  FMNMX.FTZ R119, R49, R119, !PT ;  /* 0x0000007731777209 */ /* 0x000fe20007810000 */
[----:B----4-:R-:W-:Y:S01]  /*9220*/  IMAD.IADD R0, R117, 0x1, R0 ;  /* 0x0000000175007824 */ /* 0x010fe200078e0200 */
[C---:B------:R-:W-:Y:S02]  /*9230*/  ISETP.GT.AND P6, PT, R3.reuse, RZ, PT ;  /* 0x000000ff0300720c */ /* 0x040fe40003fc4270 */
[C---:B------:R-:W-:Y:S02]  /*9240*/  ISETP.GT.AND P5, PT, R3.reuse, 0x1, PT ;  /* 0x000000010300780c */ /* 0x040fe40003fa4270 */
[C---:B------:R-:W-:Y:S02]  /*9250*/  ISETP.GT.AND P4, PT, R3.reuse, 0x8, PT ;  /* 0x000000080300780c */ /* 0x040fe40003f84270 */
[----:B------:R-:W-:Y:S02]  /*9260*/  ISETP.GT.AND P0, PT, R3, 0x9, PT ;  /* 0x000000090300780c */ /* 0x000fe40003f04270 */
[----:B------:R-:W-:Y:S02]  /*9270*/  FSEL R21, R6, -INF , P6 ;  /* 0xff80000006157808 */ /* 0x000fe40003000000 */
[----:B------:R-:W-:Y:S02]  /*9280*/  FSEL R36, R7, -INF , P5 ;  /* 0xff80000007247808 */ /* 0x000fe40002800000 */
[----:B------:R-:W-:Y:S02]  /*9290*/  FSEL R32, R18, -INF , P4 ;  /* 0xff80000012207808 */ /* 0x000fe40002000000 */
[----:B------:R-:W-:Y:S02]  /*92a0*/  FSEL R33, R19, -INF , P0 ;  /* 0xff80000013217808 */ /* 0x000fe40000000000 */
[C---:B------:R-:W-:Y:S02]  /*92b0*/  ISETP.GT.AND P6, PT, R3.reuse, 0x10, PT ;  /* 0x000000100300780c */ /* 0x040fe40003fc4270 */
        /* <DEDUP_REMOVED lines=27> */
[----:B------:R-:W-:Y:S02]  /*9470*/  FMNMX.FTZ R119, R52, R119, !PT ;  /* 0x0000007734777209 */ /* 0x000fe40007810000 */
        /* <DEDUP_REMOVED lines=18> */
[----:B------:R-:W-:Y:S02]  /*95a0*/  FMNMX.FTZ R119, R64, R119, !PT ;  /* 0x0000007740777209 */ /* 0x000fe40007810000 */
[----:B------:R-:W-:Y:S02]  /*95b0*/  FSEL R102, R102, -INF , P6 ;  /* 0xff80000066667808 */ /* 0x000fe40003000000 */
[----:B------:R-:W-:Y:S02]  /*95c0*/  FSEL R103, R103, -INF , P5 ;  /* 0xff80000067677808 */ /* 0x000fe40002800000 */
[----:B------:R-:W-:Y:S02]  /*95d0*/  FSEL R114, R114, -INF , P4 ;  /* 0xff80000072727808 */ /* 0x000fe40002000000 */
[----:B------:R-:W-:Y:S02]  /*95e0*/  FSEL R115, R115, -INF , P0 ;  /* 0xff80000073737808 */ /* 0x000fe40000000000 */
[C---:B------:R-:W-:Y:S02]  /*95f0*/  ISETP.GT.AND P6, PT, R2.reuse, RZ, PT ;  /* 0x000000ff0200720c */ /* 0x040fe40003fc4270 */
[----:B------:R-:W-:Y:S02]  /*9600*/  ISETP.GT.AND P5, PT, R2, 0x1, PT ;  /* 0x000000010200780c */ /* 0x000fe40003fa4270 */
[C---:B------:R-:W-:Y:S02]  /*9610*/  ISETP.GT.AND P4, PT, R0.reuse, RZ, PT ;  /* 0x000000ff0000720c */ /* 0x040fe40003f84270 */
[----:B------:R-:W-:Y:S02]  /*9620*/  ISETP.GT.AND P0, PT, R0, 0x1, PT ;  /* 0x000000010000780c */ /* 0x000fe40003f04270 */
[----:B------:R-:W-:Y:S02]  /*9630*/  FMNMX.FTZ R118, R36, R118, !PT ;  /* 0x0000007624767209 */ /* 0x000fe40007810000 */
[----:B------:R-:W-:Y:S02]  /*9640*/  FMNMX.FTZ R119, R65, R119, !PT ;  /* 0x0000007741777209 */ /* 0x000fe40007810000 */
[----:B------:R-:W-:Y:S02]  /*9650*/  FSEL R5, R8, -INF , P6 ;  /* 0xff80000008057808 */ /* 0x000fe40003000000 */
[----:B------:R-:W-:Y:S02]  /*9660*/  FSEL R17, R9, -INF , P5 ;  /* 0xff80000009117808 */ /* 0x000fe40002800000 */
[----:B------:R-:W-:Y:S02]  /*9670*/  FSEL R16, R10, -INF , P4 ;  /* 0xff8000000a107808 */ /* 0x000fe40002000000 */
[----:B------:R-:W-:Y:S02]  /*9680*/  FSEL R20, R11, -INF , P0 ;  /* 0xff8000000b147808 */ /* 0x000fe40000000000 */
[C---:B------:R-:W-:Y:S02]  /*9690*/  ISETP.GT.AND P6, PT, R2.reuse, 0x8, PT ;  /* 0x000000080200780c */ /* 0x040fe40003fc4270 */
[----:B------:R-:W-:Y:S02]  /*96a0*/  ISETP.GT.AND P5, PT, R2, 0x9, PT ;  /* 0x000000090200780c */ /* 0x000fe40003fa4270 */
        /* <DEDUP_REMOVED lines=114> */
[----:B------:R-:W-:Y:S02]  /*9dd0*/  FMNMX.FTZ R117, R5, R122, !PT ;  /* 0x0000007a05757209 */ /* 0x000fe40007810000 */
        /* <DEDUP_REMOVED lines=22> */
[----:B--2---:R-:W-:Y:S02]  /*9f40*/  FMNMX.FTZ R119, R0, R119, !PT ;  /* 0x0000007700777209 */ /* 0x004fe40007810000 */
        /* <DEDUP_REMOVED lines=16> */
[----:B------:R-:W-:Y:S01]  /*a050*/  FMNMX.FTZ R117, R60, R117, !PT ;  /* 0x000000753c757209 */ /* 0x000fe20007810000 */
[----:B------:R-:W2:Y:S01]  /*a060*/  SHFL.BFLY PT, R0, R118, 0x2, 0x1f ;  /* 0x0c401f0076007f89 */ /* 0x000ea200000e0000 */
[----:B------:R-:W-:Y:S02]  /*a070*/  FSEL R106, R106, -INF , P6 ;  /* 0xff8000006a6a7808 */ /* 0x000fe40003000000 */
[----:B------:R-:W-:Y:S02]  /*a080*/  FMNMX.FTZ R117, R61, R117, !PT ;  /* 0x000000753d757209 */ /* 0x000fe40007810000 */
[----:B------:R-:W-:Y:S02]  /*a090*/  FSEL R107, R107, -INF , P5 ;  /* 0xff8000006b6b7808 */ /* 0x000fe40002800000 */
[----:B------:R-:W-:Y:S02]  /*a0a0*/  FMNMX.FTZ R117, R13, R117, !PT ;  /* 0x000000750d757209 */ /* 0x000fe40007810000 */
[----:B------:R-:W-:Y:S02]  /*a0b0*/  FSEL R110, R110, -INF , P4 ;  /* 0xff8000006e6e7808 */ /* 0x000fe40002000000 */
[----:B------:R-:W-:Y:S02]  /*a0c0*/  FMNMX.FTZ R117, R12, R117, !PT ;  /* 0x000000750c757209 */ /* 0x000fe40007810000 */
[----:B------:R-:W-:Y:S02]  /*a0d0*/  FSEL R111, R111, -INF , P0 ;  /* 0xff8000006f6f7808 */ /* 0x000fe40000000000 */
[----:B------:R-:W-:Y:S04]  /*a0e0*/  FMNMX.FTZ R117, R76, R117, !PT ;  /* 0x000000754c757209 */ /* 0x000fe80007810000 */
[----:B------:R-:W-:Y:S04]  /*a0f0*/  FMNMX.FTZ R117, R77, R117, !PT ;  /* 0x000000754d757209 */ /* 0x000fe80007810000 */
[----:B------:R-:W-:Y:S02]  /*a100*/  FMNMX.FTZ R117, R88, R117, !PT ;  /* 0x0000007558757209 */ /* 0x000fe40007810000 */
[----:B--2---:R-:W-:Y:S02]  /*a110*/  FMNMX.FTZ R118, R118, R0, !PT ;  /* 0x0000000076767209 */ /* 0x004fe40007810000 */
[----:B------:R-:W-:Y:S03]  /*a120*/  FMNMX.FTZ R117, R89, R117, !PT ;  /* 0x0000007559757209 */ /* 0x000fe60007810000 */
[----:B------:R-:W2:Y:S01]  /*a130*/  SHFL.BFLY PT, R0, R118, 0x1, 0x1f ;  /* 0x0c201f0076007f89 */ /* 0x000ea200000e0000 */
[----:B------:R-:W-:Y:S04]  /*a140*/  FMNMX.FTZ R117, R92, R117, !PT ;  /* 0x000000755c757209 */ /* 0x000fe80007810000 */
[----:B------:R-:W-:Y:S04]  /*a150*/  FMNMX.FTZ R117, R93, R117, !PT ;  /* 0x000000755d757209 */ /* 0x000fe80007810000 */
[----:B------:R-:W-:Y:S04]  /*a160*/  FMNMX.FTZ R117, R104, R117, !PT ;  /* 0x0000007568757209 */ /* 0x000fe80007810000 */
[----:B------:R-:W-:Y:S04]  /*a170*/  FMNMX.FTZ R117, R105, R117, !PT ;  /* 0x0000007569757209 */ /* 0x000fe80007810000 */
[----:B------:R-:W-:Y:S04]  /*a180*/  FMNMX.FTZ R117, R108, R117, !PT ;  /* 0x000000756c757209 */ /* 0x000fe80007810000 */
[----:B------:R-:W-:Y:S02]  /*a190*/  FMNMX.FTZ R117, R109, R117, !PT ;  /* 0x000000756d757209 */ /* 0x000fe40007810000 */
[----:B--2---:R-:W-:Y:S03]  /*a1a0*/  FMNMX.FTZ R118, R118, R0, !PT ;  /* 0x0000000076767209 */ /* 0x004fe60007810000 */
[----:B------:R-:W2:Y:S02]  /*a1b0*/  SHFL.BFLY PT, R0, R117, 0x2, 0x1f ;  /* 0x0c401f0075007f89 */ /* 0x000ea400000e0000 */
[----:B--2---:R-:W-:Y:S06]  /*a1c0*/  FMNMX.FTZ R117, R117, R0, !PT ;  /* 0x0000000075757209 */ /* 0x004fec0007810000 */
[----:B------:R-:W2:Y:S02]  /*a1d0*/  SHFL.BFLY PT, R0, R117, 0x1, 0x1f ;  /* 0x0c201f0075007f89 */ /* 0x000ea400000e0000 */
[----:B--2---:R-:W-:Y:S02]  /*a1e0*/  FMNMX.FTZ R117, R117, R0, !PT ;  /* 0x0000000075757209 */ /* 0x004fe40007810000 */
        /* <DEDUP_REMOVED lines=23> */
[----:B-1----:R-:W-:Y:S04]  /*a360*/  FMNMX.FTZ R116, R95, R0, !PT ;  /* 0x000000005f747209 */ /* 0x002fe80007810000 */
[----:B------:R-:W-:Y:S04]  /*a370*/  FMNMX.FTZ R116, R106, R116, !PT ;  /* 0x000000746a747209 */ /* 0x000fe80007810000 */
[----:B------:R-:W-:Y:S04]  /*a380*/  FMNMX.FTZ R116, R107, R116, !PT ;  /* 0x000000746b747209 */ /* 0x000fe80007810000 */
[----:B------:R-:W-:Y:S04]  /*a390*/  FMNMX.FTZ R116, R110, R116, !PT ;  /* 0x000000746e747209 */ /* 0x000fe80007810000 */
[----:B------:R-:W-:Y:S05]  /*a3a0*/  FMNMX.FTZ R116, R111, R116, !PT ;  /* 0x000000746f747209 */ /* 0x000fea0007810000 */
[----:B------:R-:W1:Y:S02]  /*a3b0*/  SHFL.BFLY PT, R0, R116, 0x2, 0x1f ;  /* 0x0c401f0074007f89 */ /* 0x000e6400000e0000 */
[----:B-1----:R-:W-:Y:S06]  /*a3c0*/  FMNMX.FTZ R116, R116, R0, !PT ;  /* 0x0000000074747209 */ /* 0x002fec0007810000 */
[----:B------:R1:W2:Y:S02]  /*a3d0*/  SHFL.BFLY PT, R0, R116, 0x1, 0x1f ;  /* 0x0c201f0074007f89 */ /* 0x0002a400000e0000 */
.L_x_1398:
[----:B------:R-:W3:Y:S01]  /*a3e0*/  LDL.LU R8, [R1] ;  /* 0x0000000001087983 */ /* 0x000ee20000300800 */
        /* <DEDUP_REMOVED lines=42> */
[----:B------:R-:W-:Y:S02]  /*a690*/  FFMA.FTZ R210, R96, c[0x0][0x2d0], -R2 ;  /* 0x0000b40060d27a23 */ /* 0x000fe40000010802 */
[----:B------:R-:W-:Y:S05]  /*a6a0*/  FMUL.FTZ R2, R118, c[0x0][0x2d0] ;  /* 0x0000b40076027a20 */ /* 0x000fea0000410000 */
[----:B------:R-:W-:Y:S02]  /*a6b0*/  FSEL R2, R2, RZ, P0 ;  /* 0x000000ff02027208 */ /* 0x000fe40000000000 */
[----:B------:R-:W-:Y:S03]  /*a6c0*/  MUFU.EX2 R204, R204 ;  /* 0x000000cc00cc7308 */ /* 0x000fe60000000800 */
[--C-:B------:R-:W-:Y:S01]  /*a6d0*/  FFMA.FTZ R189, R50, c[0x0][0x2d0], -R2.reuse ;  /* 0x0000b40032bd7a23 */ /* 0x100fe20000010802 */
[----:B------:R-:W-:Y:S01]  /*a6e0*/  MOV R50, R73 ;  /* 0x0000004900327202 */ /* 0x000fe20000000f00 */
[--C-:B------:R-:W-:Y:S02]  /*a6f0*/  FFMA.FTZ R81, R35, c[0x0][0x2d0], -R2.reuse ;  /* 0x0000b40023517a23 */ /* 0x100fe40000010802 */
[--C-:B------:R-:W-:Y:S02]  /*a700*/  FFMA.FTZ R188, R51, c[0x0][0x2d0], -R2.reuse ;  /* 0x0000b40033bc7a23 */ /* 0x100fe40000010802 */
[--C-:B------:R-:W-:Y:S01]  /*a710*/  FFMA.FTZ R120, R55, c[0x0][0x2d0], -R2.reuse ;  /* 0x0000b40037787a23 */ /* 0x100fe20000010802 */
[----:B------:R-:W-:Y:S01]  /*a720*/  MUFU.EX2 R201, R201 ;  /* 0x000000c900c97308 */ /* 0x000fe20000000800 */
[--C-:B------:R-:W-:Y:S01]  /*a730*/  FFMA.FTZ R206, R82, c[0x0][0x2d0], -R2.reuse ;  /* 0x0000b40052ce7a23 */ /* 0x100fe20000010802 */
[----:B------:R-:W4:Y:S01]  /*a740*/  LDL.LU R51, [R1+0xc] ;  /* 0x00000c0001337983 */ /* 0x000f220000300800 */
        /* <DEDUP_REMOVED lines=21> */
[--C-:B-1----:R-:W-:Y:S01]  /*a8a0*/  FFMA.FTZ R116, R66, c[0x0][0x2d0], -R2.reuse ;  /* 0x0000b40042747a23 */ /* 0x102fe20000010802 */
[----:B------:R-:W-:Y:S01]  /*a8b0*/  MUFU.EX2 R71, R192 ;  /* 0x000000c000477308 */ /* 0x000fe20000000800 */
[--C-:B------:R-:W-:Y:S09]  /*a8c0*/  FFMA.FTZ R64, R115, c[0x0][0x2d0], -R2.reuse ;  /* 0x0000b40073407a23 */ /* 0x100ff20000010802 */
[----:B------:R-:W-:Y:S10]  /*a8d0*/  MUFU.EX2 R66, R195 ;  /* 0x000000c300427308 */ /* 0x000ff40000000800 */
        /* <DEDUP_REMOVED lines=22> */
[----:B------:R-:W-:Y:S01]  /*aa40*/  MUFU.EX2 R247, R247 ;  /* 0x000000f700f77308 */ /* 0x000fe20000000800 */
[----:B---3--:R-:W-:Y:S01]  /*aa50*/  FFMA.FTZ R0, R65, R8, R3 ;  /* 0x0000000841007223 */ /* 0x008fe20000010003 */
[C---:B--2---:R-:W-:Y:S01]  /*aa60*/  F2FP.BF16.PACK_AB R72, R4.reuse, R3 ;  /* 0x000000030448723e */ /* 0x044fe200000010ff */
[----:B------:R-:W-:Y:S02]  /*aa70*/  FFMA.FTZ R3, R21, c[0x0][0x2d0], -R2 ;  /* 0x0000b40015037a23 */ /* 0x000fe40000010802 */
[----:B------:R-:W-:Y:S01]  /*aa80*/  FADD.FTZ R8, R4, R0 ;  /* 0x0000000004087221 */ /* 0x000fe20000010000 */
[----:B------:R-:W-:Y:S01]  /*aa90*/  FSEL R0, R118, RZ, P0 ;  /* 0x000000ff76007208 */ /* 0x000fe20000000000 */
[--C-:B------:R-:W-:Y:S01]  /*aaa0*/  FFMA.FTZ R4, R36, c[0x0][0x2d0], -R2.reuse ;  /* 0x0000b40024047a23 */ /* 0x100fe20000010802 */
[C---:B------:R-:W-:Y:S02]  /*aab0*/  FSETP.NEU.FTZ.AND P0, PT, R117.reuse, -INF , PT ;  /* 0xff8000007500780b */ /* 0x040fe40003f1d000 */
[----:B------:R-:W-:Y:S01]  /*aac0*/  MUFU.EX2 R73, R3 ;  /* 0x0000000300497308 */ /* 0x000fe20000000800 */
[----:B------:R-:W-:Y:S01]  /*aad0*/  FADD.FTZ R0, -R0, R121 ;  /* 0x0000007900007221 */ /* 0x000fe20000010100 */
[----:B------:R-:W-:Y:S01]  /*aae0*/  MOV R36, R11 ;  /* 0x0000000b00247202 */ /* 0x000fe20000000f00 */
[----:B------:R-:W-:Y:S02]  /*aaf0*/  FFMA.FTZ R121, R54, c[0x0][0x2d0], -R2 ;  /* 0x0000b40036797a23 */ /* 0x000fe40000010802 */
[----:B------:R-:W-:Y:S02]  /*ab00*/  FMUL.FTZ R0, R0, c[0x0][0x2d0] ;  /* 0x0000b40000007a20 */ /* 0x000fe40000410000 */
[----:B------:R-:W-:Y:S03]  /*ab10*/  FMUL.FTZ R2, R117, c[0x0][0x2d0] ;  /* 0x0000b40075027a20 */ /* 0x000fe60000410000 */
[----:B------:R-:W1:Y:S02]  /*ab20*/  MUFU.EX2 R3, R0 ;  /* 0x0000000000037308 */ /* 0x000e640000000800 */
[----:B------:R-:W-:Y:S05]  /*ab30*/  FSEL R2, R2, RZ, P0 ;  /* 0x000000ff02027208 */ /* 0x000fea0000000000 */
        /* <DEDUP_REMOVED lines=8> */
[----:B------:R3:W5:Y:S01]  /*abc0*/  MUFU.EX2 R11, R6 ;  /* 0x00000006000b7308 */ /* 0x0007620000000800 */
[--C-:B------:R-:W-:Y:S02]  /*abd0*/  FFMA.FTZ R21, R105, c[0x0][0x2d0], -R2.reuse ;  /* 0x0000b40069157a23 */ /* 0x100fe40000010802 */
[--C-:B------:R-:W-:Y:S02]  /*abe0*/  FFMA.FTZ R23, R109, c[0x0][0x2d0], -R2.reuse ;  /* 0x0000b4006d177a23 */ /* 0x100fe40000010802 */
[----:B-1----:R-:W-:Y:S02]  /*abf0*/  FFMA.FTZ R0, R3, R248, R73 ;  /* 0x000000f803007223 */ /* 0x002fe40000010049 */
[--C-:B------:R-:W-:Y:S02]  /*ac00*/  FFMA.FTZ R19, R19, c[0x0][0x2d0], -R2.reuse ;  /* 0x0000b40013137a23 */ /* 0x100fe40000010802 */
[--C-:B------:R-:W-:Y:S02]  /*ac10*/  FFMA.FTZ R18, R18, c[0x0][0x2d0], -R2.reuse ;  /* 0x0000b40012127a23 */ /* 0x100fe40000010802 */
[--C-:B------:R-:W-:Y:S02]  /*ac20*/  FFMA.FTZ R48, R24, c[0x0][0x2d0], -R2.reuse ;  /* 0x0000b40018307a23 */ /* 0x100fe40000010802 */
[----:B------:R-:W-:Y:S01]  /*ac30*/  FFMA.FTZ R49, R25, c[0x0][0x2d0], -R2 ;  /* 0x0000b40019317a23 */ /* 0x000fe20000010802 */
[C---:B--2---:R-:W-:Y:S01]  /*ac40*/  F2FP.BF16.PACK_AB R73, R4.reuse, R73 ;  /* 0x000000490449723e */ /* 0x044fe200000010ff */
[----:B------:R-:W-:Y:S01]  /*ac50*/  FADD.FTZ R32, R4, R0 ;  /* 0x0000000004207221 */ /* 0x000fe20000010000 */
[----:B------:R-:W-:Y:S01]  /*ac60*/  FSEL R0, R117, RZ, P0 ;  /* 0x000000ff75007208 */ /* 0x000fe20000000000 */
[--C-:B------:R-:W-:Y:S01]  /*ac70*/  FFMA.FTZ R4, R5, c[0x0][0x2d0], -R2.reuse ;  /* 0x0000b40005047a23 */ /* 0x100fe20000010802 */
[----:B------:R-:W-:Y:S01]  /*ac80*/  FSETP.NEU.FTZ.AND P0, PT, R68, -INF , PT ;  /* 0xff8000004400780b */ /* 0x000fe20003f1d000 */
[----:B------:R-:W-:Y:S02]  /*ac90*/  FFMA.FTZ R5, R17, c[0x0][0x2d0], -R2 ;  /* 0x0000b40011057a23 */ /* 0x000fe40000010802 */
[----:B------:R-:W-:Y:S01]  /*aca0*/  MUFU.EX2 R76, R4 ;  /* 0x00000004004c7308 */ /* 0x000fe20000000800 */
[----:B------:R-:W-:Y:S02]  /*acb0*/  FADD.FTZ R0, -R0, R122 ;  /* 0x0000007a00007221 */ /* 0x000fe40000010100 */
        /* <DEDUP_REMOVED lines=14> */
[----:B------:R-:W-:Y:S01]  /*ada0*/  FFMA.FTZ R122, R12, c[0x0][0x2d0], -R2 ;  /* 0x0000b4000c7a7a23 */ /* 0x000fe20000010802 */
[----:B------:R-:W-:Y:S01]  /*adb0*/  FSEL R2, R68, RZ, P0 ;  /* 0x000000ff44027208 */ /* 0x000fe20000000000 */
[----:B------:R-:W-:Y:S01]  /*adc0*/  FMUL.FTZ R0, R0, c[0x0][0x2d0] ;  /* 0x0000b40000007a20 */ /* 0x000fe20000410000 */
[----:B------:R-:W-:Y:S01]  /*add0*/  MUFU.EX2 R220, R220 ;  /* 0x000000dc00dc7308 */ /* 0x000fe20000000800 */
[----:B---3--:R-:W-:Y:S02]  /*ade0*/  FMUL.FTZ R6, R68, c[0x0][0x2d0] ;  /* 0x0000b40044067a20 */ /* 0x008fe40000410000 */
[----:B------:R-:W-:Y:S02]  /*adf0*/  FADD.FTZ R2, -R2, R123 ;  /* 0x0000007b02027221 */ /* 0x000fe40000010100 */
[----:B-----5:R-:W-:Y:S01]  /*ae00*/  FADD.FTZ R5, R11, R8 ;  /* 0x000000080b057221 */ /* 0x020fe20000010000 */
[----:B------:R-:W-:Y:S01]  /*ae10*/  FSEL R4, R6, RZ, P0 ;  /* 0x000000ff06047208 */ /* 0x000fe20000000000 */
[----:B------:R-:W-:Y:S02]  /*ae20*/  FMUL.FTZ R2, R2, c[0x0][0x2d0] ;  /* 0x0000b40002027a20 */ /* 0x000fe40000410000 */
[C---:B------:R-:W-:Y:S01]  /*ae30*/  FADD.FTZ R67, R74.reuse, R5 ;  /* 0x000000054a437221 */ /* 0x040fe20000010000 */
[----:B------:R-:W1:Y:S01]  /*ae40*/  MUFU.EX2 R0, R0 ;  /* 0x0000000000007308 */ /* 0x000e620000000800 */
[----:B------:R-:W2:Y:S01]  /*ae50*/  LDL.LU R5, [R1+0x10] ;  /* 0x0000100001057983 */ /* 0x000ea20000300800 */
[--C-:B------:R-:W-:Y:S01]  /*ae60*/  FFMA.FTZ R252, R75, c[0x0][0x2d0], -R4.reuse ;  /* 0x0000b4004bfc7a23 */ /* 0x100fe20000010804 */
[----:B------:R-:W-:Y:S01]  /*ae70*/  F2FP.BF16.PACK_AB R74, R74, R11 ;  /* 0x0000000b4a4a723e */ /* 0x000fe200000010ff */
[--C-:B------:R-:W-:Y:S02]  /*ae80*/  FFMA.FTZ R17, R20, c[0x0][0x2d0], -R4.reuse ;  /* 0x0000b40014117a23 */ /* 0x100fe40000010804 */
        /* <DEDUP_REMOVED lines=11> */
[C---:B-1----:R-:W-:Y:S01]  /*af40*/  FMUL.FTZ R24, R0.reuse, R144 ;  /* 0x0000009000187220 */ /* 0x042fe20000410000 */
[----:B------:R-:W-:Y:S01]  /*af50*/  MOV R144, R23 ;  /* 0x0000001700907202 */ /* 0x000fe20000000f00 */
[C---:B------:R-:W-:Y:S01]  /*af60*/  FMUL.FTZ R28, R0.reuse, R140 ;  /* 0x0000008c001c7220 */ /* 0x040fe20000410000 */
[----:B------:R-:W-:Y:S01]  /*af70*/  MOV R140, R21 ;  /* 0x00000015008c7202 */ /* 0x000fe20000000f00 */
[C---:B------:R-:W-:Y:S01]  /*af80*/  FMUL.FTZ R29, R0.reuse, R141 ;  /* 0x0000008d001d7220 */ /* 0x040fe20000410000 */
[----:B------:R-:W-:Y:S01]  /*af90*/  MOV R141, R22 ;  /* 0x00000016008d7202 */ /* 0x000fe20000000f00 */
[C---:B------:R-:W-:Y:S01]  /*afa0*/  FMUL.FTZ R13, R0.reuse, R149 ;  /* 0x00000095000d7220 */ /* 0x040fe20000410000 */
[----:B------:R-:W1:Y:S01]  /*afb0*/  LDSM.16.MT88.4 R20, [R225] ;  /* 0x00000000e114783b */ /* 0x000e620000004200 */
[----:B------:R-:W-:Y:S01]  /*afc0*/  MOV R149, R106 ;  /* 0x0000006a00957202 */ /* 0x000fe20000000f00 */
[----:B------:R-:W-:Y:S01]  /*afd0*/  MUFU.EX2 R77, R6 ;  /* 0x00000006004d7308 */ /* 0x000fe20000000800 */
[----:B------:R-:W-:Y:S01]  /*afe0*/  FMUL.FTZ R12, R0, R148 ;  /* 0x00000094000c7220 */ /* 0x000fe20000410000 */
[----:B------:R-:W-:Y:S01]  /*aff0*/  MOV R148, R107 ;  /* 0x0000006b00947202 */ /* 0x000fe20000000f00 */
[--C-:B------:R-:W-:Y:S02]  /*b000*/  FFMA.FTZ R93, R27, c[0x0][0x2d0], -R4.reuse ;  /* 0x0000b4001b5d7a23 */ /* 0x100fe40000010804 */
[--C-:B------:R-:W-:Y:S02]  /*b010*/  FFMA.FTZ R92, R30, c[0x0][0x2d0], -R4.reuse ;  /* 0x0000b4001e5c7a23 */ /* 0x100fe40000010804 */
[--C-:B------:R-:W-:Y:S02]  /*b020*/  FFMA.FTZ R89, R31, c[0x0][0x2d0], -R4.reuse ;  /* 0x0000b4001f597a23 */ /* 0x100fe40000010804 */
[--C-:B------:R-:W-:Y:S01]  /*b030*/  FFMA.FTZ R37, R78, c[0x0][0x2d0], -R4.reuse ;  /* 0x0000b4004e257a23 */ /* 0x100fe20000010804 */
[----:B------:R-:W-:Y:S01]  /*b040*/  MUFU.EX2 R106, R7 ;  /* 0x00000007006a7308 */ /* 0x000fe20000000800 */
[C---:B---3--:R-:W-:Y:S01]  /*b050*/  FMUL.FTZ R10, R2.reuse, R154 ;  /* 0x0000009a020a7220 */ /* 0x048fe20000410000 */
[----:B------:R-:W-:Y:S01]  /*b060*/  MOV R154, R95 ;  /* 0x0000005f009a7202 */ /* 0x000fe20000000f00 */
[C---:B------:R-:W-:Y:S01]  /*b070*/  FMUL.FTZ R11, R2.reuse, R155 ;  /* 0x0000009b020b7220 */ /* 0x040fe20000410000 */
[----:B------:R-:W-:Y:S01]  /*b080*/  MOV R155, R94 ;  /* 0x0000005e009b7202 */ /* 0x000fe20000000f00 */
[C---:B------:R-:W-:Y:S01]  /*b090*/  FMUL.FTZ R14, R2.reuse, R150 ;  /* 0x00000096020e7220 */ /* 0x040fe20000410000 */
[----:B------:R-:W-:Y:S01]  /*b0a0*/  MOV R150, R91 ;  /* 0x0000005b00967202 */ /* 0x000fe20000000f00 */
[----:B------:R-:W-:Y:S01]  /*b0b0*/  FMUL.FTZ R15, R2, R151 ;  /* 0x00000097020f7220 */ /* 0x000fe20000410000 */
[----:B------:R-:W-:Y:S01]  /*b0c0*/  MOV R151, R90 ;  /* 0x0000005a00977202 */ /* 0x000fe20000000f00 */
[--C-:B------:R-:W-:Y:S01]  /*b0d0*/  FFMA.FTZ R79, R79, c[0x0][0x2d0], -R4.reuse ;  /* 0x0000b4004f4f7a23 */ /* 0x100fe20000010804 */
[----:B------:R-:W3:Y:S01]  /*b0e0*/  MUFU.EX2 R95, R33 ;  /* 0x00000021005f7308 */ /* 0x000ee20000000800 */
        /* <DEDUP_REMOVED lines=13> */
[----:B------:R-:W-:Y:S02]  /*b1c0*/  FFMA.FTZ R110, R110, c[0x0][0x2d0], -R4 ;  /* 0x0000b4006e6e7a23 */ /* 0x000fe40000010804 */
[----:B----4-:R-:W-:Y:S01]  /*b1d0*/  FFMA.FTZ R4, R0, R51, R76 ;  /* 0x0000003300047223 */ /* 0x010fe2000001004c */
[C---:B------:R-:W-:Y:S01]  /*b1e0*/  F2FP.BF16.PACK_AB R76, R69.reuse, R76 ;  /* 0x0000004c454c723e */ /* 0x040fe200000010ff */
[C---:B------:R-:W-:Y:S01]  /*b1f0*/  FMUL.FTZ R26, R2.reuse, R146 ;  /* 0x00000092021a7220 */ /* 0x040fe20000410000 */
[----:B------:R-:W-:Y:S01]  /*b200*/  MOV R146, R39 ;  /* 0x0000002700927202 */ /* 0x000fe20000000f00 */
[C---:B------:R-:W-:Y:S01]  /*b210*/  FMUL.FTZ R30, R2.reuse, R142 ;  /* 0x0000008e021e7220 */ /* 0x040fe20000410000 */
[----:B------:R-:W4:Y:S01]  /*b220*/  MUFU.EX2 R91, R16 ;  /* 0x00000010005b7308 */ /* 0x000f220000000800 */
[C---:B------:R-:W-:Y:S01]  /*b230*/  FMUL.FTZ R31, R2.reuse, R143 ;  /* 0x0000008f021f7220 */ /* 0x040fe20000410000 */
[----:B------:R-:W-:Y:S01]  /*b240*/  MOV R142, R38 ;  /* 0x00000026008e7202 */ /* 0x000fe20000000f00 */
[C---:B------:R-:W-:Y:S01]  /*b250*/  FMUL.FTZ R58, R2.reuse, R130 ;  /* 0x00000082023a7220 */ /* 0x040fe20000410000 */
[----:B------:R-:W-:Y:S01]  /*b260*/  MOV R143, R36 ;  /* 0x00000024008f7202 */ /* 0x000fe20000000f00 */
[C---:B------:R-:W-:Y:S02]  /*b270*/  FMUL.FTZ R59, R2.reuse, R131 ;  /* 0x00000083023b7220 */ /* 0x040fe40000410000 */
[C---:B------:R-:W-:Y:S02]  /*b280*/  FMUL.FTZ R62, R2.reuse, R126 ;  /* 0x0000007e023e7220 */ /* 0x040fe40000410000 */
[C---:B------:R-:W-:Y:S01]  /*b290*/  FMUL.FTZ R63, R2.reuse, R127 ;  /* 0x0000007f023f7220 */ /* 0x040fe20000410000 */
[----:B------:R-:W5:Y:S01]  /*b2a0*/  MUFU.EX2 R107, R18 ;  /* 0x00000012006b7308 */ /* 0x000f620000000800 */
[----:B------:R-:W-:Y:S02]  /*b2b0*/  FADD.FTZ R69, R69, R4 ;  /* 0x0000000445457221 */ /* 0x000fe40000010000 */
[----:B------:R-:W-:Y:S01]  /*b2c0*/  FADD.FTZ R70, R75, R32 ;  /* 0x000000204b467221 */ /* 0x000fe20000010000 */
[----:B---3--:R-:W-:Y:S01]  /*b2d0*/  F2FP.BF16.PACK_AB R75, R95, R75 ;  /* 0x0000004b5f4b723e */ /* 0x008fe200000010ff */
[----:B------:R-:W-:Y:S01]  /*b2e0*/  FMUL.FTZ R4, R65, R156 ;  /* 0x0000009c41047220 */ /* 0x000fe20000410000 */
[----:B------:R-:W-:Y:S01]  /*b2f0*/  MOV R156, R37 ;  /* 0x00000025009c7202 */ /* 0x000fe20000000f00 */
[C---:B------:R-:W-:Y:S01]  /*b300*/  FMUL.FTZ R6, R3.reuse, R158 ;  /* 0x0000009e03067220 */ /* 0x040fe20000410000 */
[----:B------:R-:W3:Y:S01]  /*b310*/  LDSM.16.MT88.4 R36, [R229] ;  /* 0x00000000e524783b */ /* 0x000ee20000004200 */
[----:B------:R-:W-:Y:S01]  /*b320*/  FMUL.FTZ R7, R3, R159 ;  /* 0x0000009f03077220 */ /* 0x000fe20000410000 */
[----:B------:R-:W-:Y:S01]  /*b330*/  MOV R158, R52 ;  /* 0x00000034009e7202 */ /* 0x000fe20000000f00 */
[C---:B------:R-:W-:Y:S01]  /*b340*/  FMUL.FTZ R27, R2.reuse, R147 ;  /* 0x00000093021b7220 */ /* 0x040fe20000410000 */
[----:B------:R-:W-:Y:S01]  /*b350*/  MOV R147, R35 ;  /* 0x0000002300937202 */ /* 0x000fe20000000f00 */
[C---:B------:R-:W-:Y:S01]  /*b360*/  FMUL.FTZ R42, R2.reuse, R138 ;  /* 0x0000008a022a7220 */ /* 0x040fe20000410000 */
[----:B------:R-:W-:Y:S01]  /*b370*/  MUFU.EX2 R127, R87 ;  /* 0x00000057007f7308 */ /* 0x000fe20000000800 */
[C---:B------:R-:W-:Y:S01]  /*b380*/  FMUL.FTZ R43, R2.reuse, R139 ;  /* 0x0000008b022b7220 */ /* 0x040fe20000410000 */
[----:B------:R-:W-:Y:S01]  /*b390*/  MOV R139, R79 ;  /* 0x0000004f008b7202 */ /* 0x000fe20000000f00 */
[----:B------:R-:W-:Y:S01]  /*b3a0*/  FMUL.FTZ R46, R2, R134 ;  /* 0x00000086022e7220 */ /* 0x000fe20000410000 */
[----:B----4-:R-:W-:Y:S01]  /*b3b0*/  F2FP.BF16.PACK_AB R79, R106, R91 ;  /* 0x0000005b6a4f723e */ /* 0x010fe200000010ff */
[----:B------:R-:W-:Y:S01]  /*b3c0*/  FMUL.FTZ R47, R2, R135 ;  /* 0x00000087022f7220 */ /* 0x000fe20000410000 */
[----:B------:R-:W-:Y:S01]  /*b3d0*/  MOV R138, R50 ;  /* 0x00000032008a7202 */ /* 0x000fe20000000f00 */
[C---:B------:R-:W-:Y:S01]  /*b3e0*/  FMUL.FTZ R8, R0.reuse, R152 ;  /* 0x0000009800087220 */ /* 0x040fe20000410000 */
[----:B------:R-:W-:Y:S01]  /*b3f0*/  MOV R152, R111 ;  /* 0x0000006f00987202 */ /* 0x000fe20000000f00 */
[C---:B------:R-:W-:Y:S01]  /*b400*/  FMUL.FTZ R9, R0.reuse, R153 ;  /* 0x0000009900097220 */ /* 0x040fe20000410000 */
[----:B-----5:R-:W-:Y:S01]  /*b410*/  F2FP.BF16.PACK_AB R78, R107, R94 ;  /* 0x0000005e6b4e723e */ /* 0x020fe200000010ff */
[C---:B------:R-:W-:Y:S01]  /*b420*/  FMUL.FTZ R16, R65.reuse, R160 ;  /* 0x000000a041107220 */ /* 0x040fe20000410000 */
[----:B------:R-:W-:Y:S01]  /*b430*/  MUFU.EX2 R111, R80 ;  /* 0x00000050006f7308 */ /* 0x000fe20000000800 */
[----:B------:R-:W-:Y:S01]  /*b440*/  FMUL.FTZ R17, R65, R161 ;  /* 0x000000a141117220 */ /* 0x000fe20000410000 */
[----:B------:R-:W-:Y:S01]  /*b450*/  MOV R153, R110 ;  /* 0x0000006e00997202 */ /* 0x000fe20000000f00 */
[C---:B------:R-:W-:Y:S02]  /*b460*/  FMUL.FTZ R18, R3.reuse, R162 ;  /* 0x000000a203127220 */ /* 0x040fe40000410000 */
[----:B------:R-:W-:Y:S02]  /*b470*/  FMUL.FTZ R19, R3, R163 ;  /* 0x000000a303137220 */ /* 0x000fe40000410000 */
[C---:B------:R-:W-:Y:S01]  /*b480*/  FMUL.FTZ R25, R0.reuse, R145 ;  /* 0x0000009100197220 */ /* 0x040fe20000410000 */
[----:B------:R-:W-:Y:S01]  /*b490*/  MOV R145, R34 ;  /* 0x0000002200917202 */ /* 0x000fe20000000f00 */
[C---:B------:R-:W-:Y:S01]  /*b4a0*/  FMUL.FTZ R61, R0.reuse, R125 ;  /* 0x0000007d003d7220 */ /* 0x040fe20000410000 */
[----:B------:R-:W-:Y:S01]  /*b4b0*/  MUFU.EX2 R110, R101 ;  /* 0x00000065006e7308 */ /* 0x000fe20000000800 */
[C---:B------:R-:W-:Y:S01]  /*b4c0*/  FMUL.FTZ R32, R65.reuse, R168 ;  /* 0x000000a841207220 */ /* 0x040fe20000410000 */
[----:B------:R-:W-:Y:S01]  /*b4d0*/  LDSM.16.MT88.4 R160, [R225+0x3000] ;  /* 0x00300000e1a0783b */ /* 0x000fe20000004200 */
[----:B------:R-:W-:Y:S02]  /*b4e0*/  FMUL.FTZ R33, R65, R169 ;  /* 0x000000a941217220 */ /* 0x000fe40000410000 */
[C---:B------:R-:W-:Y:S02]  /*b4f0*/  FMUL.FTZ R34, R3.reuse, R170 ;  /* 0x000000aa03227220 */ /* 0x040fe40000410000 */
[C---:B------:R-:W-:Y:S02]  /*b500*/  FMUL.FTZ R35, R3.reuse, R171 ;  /* 0x000000ab03237220 */ /* 0x040fe40000410000 */
[C---:B------:R-:W-:Y:S01]  /*b510*/  FMUL.FTZ R60, R0.reuse, R124 ;  /* 0x0000007c003c7220 */ /* 0x040fe20000410000 */
[----:B------:R4:W-:Y:S01]  /*b520*/  MUFU.EX2 R125, R81 ;  /* 0x00000051007d7308 */ /* 0x0009e20000000800 */
[C---:B------:R-:W-:Y:S01]  /*b530*/  FMUL.FTZ R40, R0.reuse, R136 ;  /* 0x0000008800287220 */ /* 0x040fe20000410000 */
[----:B------:R-:W-:Y:S01]  /*b540*/  LDSM.16.MT88.4 R168, [R229+0x3000] ;  /* 0x00300000e5a8783b */ /* 0x000fe20000004200 */
[C---:B------:R-:W-:Y:S01]  /*b550*/  FMUL.FTZ R41, R0.reuse, R137 ;  /* 0x0000008900297220 */ /* 0x040fe20000410000 */
[----:B------:R-:W-:Y:S01]  /*b560*/  MOV R137, R64 ;  /* 0x0000004000897202 */ /* 0x000fe20000000f00 */
[C---:B------:R-:W-:Y:S02]  /*b570*/  FMUL.FTZ R45, R0.reuse, R133 ;  /* 0x00000085002d7220 */ /* 0x040fe40000410000 */
[C---:B------:R-:W-:Y:S02]  /*b580*/  FMUL.FTZ R44, R0.reuse, R132 ;  /* 0x00000084002c7220 */ /* 0x040fe40000410000 */
[C---:B------:R-:W-:Y:S01]  /*b590*/  FMUL.FTZ R57, R0.reuse, R129 ;  /* 0x0000008100397220 */ /* 0x040fe20000410000 */
[----:B------:R5:W-:Y:S01]  /*b5a0*/  MUFU.EX2 R101, R49 ;  /* 0x0000003100657308 */ /* 0x000be20000000800 */
[C---:B------:R-:W-:Y:S02]  /*b5b0*/  FMUL.FTZ R50, R3.reuse, R178 ;  /* 0x000000b203327220 */ /* 0x040fe40000410000 */
[C---:B------:R-:W-:Y:S02]  /*b5c0*/  FMUL.FTZ R51, R3.reuse, R179 ;  /* 0x000000b303337220 */ /* 0x040fe40000410000 */
[----:B------:R-:W-:Y:S02]  /*b5d0*/  FMUL.FTZ R56, R0, R128 ;  /* 0x0000008000387220 */ /* 0x000fe40000410000 */
[----:B------:R-:W-:Y:S02]  /*b5e0*/  FADD.FTZ R0, R66, R67 ;  /* 0x0000004342007221 */ /* 0x000fe40000010000 */
[----:B------:R-:W-:Y:S01]  /*b5f0*/  FMUL.FTZ R67, R3, R187 ;  /* 0x000000bb03437220 */ /* 0x000fe20000410000 */
[----:B------:R-:W-:Y:S01]  /*b600*/  MUFU.EX2 R124, R100 ;  /* 0x00000064007c7308 */ /* 0x000fe20000000800 */
[----:B------:R-:W-:Y:S01]  /*b610*/  FADD.FTZ R70, R95, R70 ;  /* 0x000000465f467221 */ /* 0x000fe20000010000 */
[----:B----4-:R-:W-:Y:S08]  /*b620*/  LDSM.16.MT88.4 R80, [R228] ;  /* 0x00000000e450783b */ /* 0x010ff00000004200 */
[----:B------:R4:W-:Y:S01]  /*b630*/  MUFU.EX2 R100, R48 ;  /* 0x0000003000647308 */ /* 0x0009e20000000800 */
[C---:B-----5:R-:W-:Y:S09]  /*b640*/  FMUL.FTZ R49, R65.reuse, R177 ;  /* 0x000000b141317220 */ /* 0x060ff20000410000 */
[----:B------:R-:W-:Y:S10]  /*b650*/  MUFU.EX2 R129, R86 ;  /* 0x0000005600817308 */ /* 0x000ff40000000800 */
[----:B------:R-:W-:Y:S01]  /*b660*/  MUFU.EX2 R133, R85 ;  /* 0x0000005500857308 */ /* 0x000fe20000000800 */
[----:B----4-:R-:W-:Y:S02]  /*b670*/  FMUL.FTZ R48, R65, R176 ;  /* 0x000000b041307220 */ /* 0x010fe40000410000 */
[----:B------:R-:W-:Y:S07]  /*b680*/  LDSM.16.MT88.4 R176, [R226+0x3000] ;  /* 0x00300000e2b0783b */ /* 0x000fee0000004200 */
[----:B------:R4:W-:Y:S10]  /*b690*/  MUFU.EX2 R136, R84 ;  /* 0x0000005400887308 */ /* 0x0009f40000000800 */
[----:B------:R-:W5:Y:S10]  /*b6a0*/  MUFU.EX2 R64, R194 ;  /* 0x000000c200407308 */ /* 0x000f740000000800 */
[----:B------:R-:W1:Y:S01]  /*b6b0*/  MUFU.EX2 R126, R97 ;  /* 0x00000061007e7308 */ /* 0x000e620000000800 */
[----:B----4-:R-:W-:Y:S09]  /*b6c0*/  LDSM.16.MT88.4 R84, [R225+0x800] ;  /* 0x00080000e154783b */ /* 0x010ff20000004200 */
[----:B------:R-:W-:Y:S01]  /*b6d0*/  MUFU.EX2 R97, R93 ;  /* 0x0000005d00617308 */ /* 0x000fe20000000800 */
[----:B-----5:R-:W-:Y:S04]  /*b6e0*/  FADD.FTZ R0, R64, R0 ;  /* 0x0000000040007221 */ /* 0x020fe80000010000 */
[----:B------:R-:W-:Y:S05]  /*b6f0*/  FADD.FTZ R0, R88, R0 ;  /* 0x0000000058007221 */ /* 0x000fea0000010000 */
[----:B------:R-:W-:Y:S01]  /*b700*/  MUFU.EX2 R131, R98 ;  /* 0x0000006200837308 */ /* 0x000fe20000000800 */
[----:B------:R-:W-:Y:S04]  /*b710*/  FADD.FTZ R0, R71, R0 ;  /* 0x0000000047007221 */ /* 0x000fe80000010000 */
[----:B------:R-:W-:Y:S05]  /*b720*/  FADD.FTZ R0, R204, R0 ;  /* 0x00000000cc007221 */ /* 0x000fea0000010000 */
[----:B------:R4:W-:Y:S01]  /*b730*/  MUFU.EX2 R98, R92 ;  /* 0x0000005c00627308 */ /* 0x0009e20000000800 */
[----:B------:R-:W-:Y:S04]  /*b740*/  FADD.FTZ R0, R203, R0 ;  /* 0x00000000cb007221 */ /* 0x000fe80000010000 */
[----:B------:R-:W-:Y:S05]  /*b750*/  FADD.FTZ R0, R202, R0 ;  /* 0x00000000ca007221 */ /* 0x000fea0000010000 */
[----:B------:R-:W-:Y:S10]  /*b760*/  MUFU.EX2 R132, R99 ;  /* 0x0000006300847308 */ /* 0x000ff40000000800 */
[----:B------:R5:W-:Y:S10]  /*b770*/  MUFU.EX2 R99, R89 ;  /* 0x0000005900637308 */ /* 0x000bf40000000800 */
[----:B------:R-:W1:Y:S10]  /*b780*/  MUFU.EX2 R96, R96 ;  /* 0x0000006000607308 */ /* 0x000e740000000800 */
[----:B------:R-:W-:Y:S10]  /*b790*/  MUFU.EX2 R248, R248 ;  /* 0x000000f800f87308 */ /* 0x000ff40000000800 */
[----:B------:R-:W-:Y:S01]  /*b7a0*/  MUFU.EX2 R134, R121 ;  /* 0x0000007900867308 */ /* 0x000fe20000000800 */
[----:B--2---:R-:W-:Y:S01]  /*b7b0*/  FFMA.FTZ R2, R2, R5, R77 ;  /* 0x0000000502027223 */ /* 0x004fe2000001004d */
[C---:B------:R-:W-:Y:S01]  /*b7c0*/  F2FP.BF16.PACK_AB R77, R90.reuse, R77 ;  /* 0x0000004d5a4d723e */ /* 0x040fe200000010ff */
[C---:B------:R-:W-:Y:S01]  /*b7d0*/  FMUL.FTZ R5, R65.reuse, R157 ;  /* 0x0000009d41057220 */ /* 0x040fe20000410000 */
[----:B------:R-:W-:Y:S01]  /*b7e0*/  MOV R157, R53 ;  /* 0x00000035009d7202 */ /* 0x000fe20000000f00 */
[----:B------:R-:W-:Y:S01]  /*b7f0*/  FADD.FTZ R2, R90, R2 ;  /* 0x000000025a027221 */ /* 0x000fe20000010000 */
[----:B------:R-:W2:Y:S04]  /*b800*/  LDSM.16.MT88.4 R52, [R226] ;  /* 0x00000000e234783b */ /* 0x000ea80000004200 */
[-C--:B-1----:R-:W-:Y:S01]  /*b810*/  HMMA.16816.F32.BF16 R4, R72, R20.reuse, R4 ;  /* 0x000000144804723c */ /* 0x082fe20000041804 */
[----:B------:R-:W-:Y:S07]  /*b820*/  MUFU.EX2 R135, R120 ;  /* 0x0000007800877308 */ /* 0x000fee0000000800 */
[C---:B------:R-:W-:Y:S03]  /*b830*/  HMMA.16816.F32.BF16 R8, R76.reuse, R20, R8 ;  /* 0x000000144c08723c */ /* 0x040fe60000041808 */
[----:B------:R-:W-:Y:S04]  /*b840*/  MUFU.EX2 R193, R113 ;  /* 0x0000007100c17308 */ /* 0x000fe80000000800 */
[C---:B------:R-:W-:Y:S01]  /*b850*/  FMUL.FTZ R20, R65.reuse, R164 ;  /* 0x000000a441147220 */ /* 0x040fe20000410000 */
[-C--:B------:R-:W-:Y:S04]  /*b860*/  HMMA.16816.F32.BF16 R12, R76, R22.reuse, R12 ;  /* 0x000000164c0c723c */ /* 0x080fe8000004180c */
[----:B------:R-:W-:Y:S01]  /*b870*/  FMUL.FTZ R21, R65, R165 ;  /* 0x000000a541157220 */ /* 0x000fe20000410000 */
[----:B------:R-:W-:Y:S03]  /*b880*/  MUFU.EX2 R120, R115 ;  /* 0x0000007300787308 */ /* 0x000fe60000000800 */
[C---:B------:R-:W-:Y:S07]  /*b890*/  HMMA.16816.F32.BF16 R16, R72.reuse, R22, R16 ;  /* 0x000000164810723c */ /* 0x040fee0000041810 */
[C---:B------:R-:W-:Y:S01]  /*b8a0*/  FMUL.FTZ R22, R3.reuse, R166 ;  /* 0x000000a603167220 */ /* 0x040fe20000410000 */
[----:B------:R-:W-:Y:S01]  /*b8b0*/  MUFU.EX2 R121, R114 ;  /* 0x0000007200797308 */ /* 0x000fe20000000800 */
[----:B------:R-:W-:Y:S07]  /*b8c0*/  FMUL.FTZ R23, R3, R167 ;  /* 0x000000a703177220 */ /* 0x000fee0000410000 */
[-C--:B---3--:R-:W-:Y:S02]  /*b8d0*/  HMMA.16816.F32.BF16 R20, R72, R36.reuse, R20 ;  /* 0x000000244814723c */ /* 0x088fe40000041814 */
[----:B------:R-:W-:Y:S06]  /*b8e0*/  MUFU.EX2 R113, R104 ;  /* 0x0000006800717308 */ /* 0x000fec0000000800 */
[C---:B------:R-:W-:Y:S04]  /*b8f0*/  HMMA.16816.F32.BF16 R24, R76.reuse, R36, R24 ;  /* 0x000000244c18723c */ /* 0x040fe80000041818 */
[----:B------:R-:W1:Y:S03]  /*b900*/  MUFU.EX2 R114, R105 ;  /* 0x0000006900727308 */ /* 0x000e660000000800 */
[C---:B------:R-:W-:Y:S01]  /*b910*/  FMUL.FTZ R36, R65.reuse, R172 ;  /* 0x000000ac41247220 */ /* 0x040fe20000410000 */
[-C--:B------:R-:W-:Y:S04]  /*b920*/  HMMA.16816.F32.BF16 R28, R76, R38.reuse, R28 ;  /* 0x000000264c1c723c */ /* 0x080fe8000004181c */
[----:B------:R-:W-:Y:S02]  /*b930*/  FMUL.FTZ R37, R65, R173 ;  /* 0x000000ad41257220 */ /* 0x000fe40000410000 */
[----:B------:R-:W-:Y:S02]  /*b940*/  MUFU.EX2 R105, R158 ;  /* 0x0000009e00697308 */ /* 0x000fe40000000800 */
[C---:B------:R-:W-:Y:S07]  /*b950*/  HMMA.16816.F32.BF16 R32, R72.reuse, R38, R32 ;  /* 0x000000264820723c */ /* 0x040fee0000041820 */
[C---:B------:R-:W-:Y:S01]  /*b960*/  FMUL.FTZ R38, R3.reuse, R174 ;  /* 0x000000ae03267220 */ /* 0x040fe20000410000 */
[----:B------:R-:W-:Y:S01]  /*b970*/  MUFU.EX2 R116, R108 ;  /* 0x0000006c00747308 */ /* 0x000fe20000000800 */
[----:B------:R-:W-:Y:S07]  /*b980*/  FMUL.FTZ R39, R3, R175 ;  /* 0x000000af03277220 */ /* 0x000fee0000410000 */
[-C--:B--2---:R-:W-:Y:S02]  /*b990*/  HMMA.16816.F32.BF16 R36, R72, R52.reuse, R36 ;  /* 0x000000344824723c */ /* 0x084fe40000041824 */
[----:B------:R-:W2:Y:S06]  /*b9a0*/  MUFU.EX2 R115, R109 ;  /* 0x0000006d00737308 */ /* 0x000eac0000000800 */
[C---:B------:R-:W-:Y:S04]  /*b9b0*/  HMMA.16816.F32.BF16 R40, R76.reuse, R52, R40 ;  /* 0x000000344c28723c */ /* 0x040fe80000041828 */
[----:B------:R-:W-:Y:S03]  /*b9c0*/  MUFU.EX2 R130, R102 ;  /* 0x0000006600827308 */ /* 0x000fe60000000800 */
        /* <DEDUP_REMOVED lines=8> */
[-C--:B------:R-:W-:Y:S02]  /*ba50*/  HMMA.16816.F32.BF16 R52, R72, R80.reuse, R52 ;  /* 0x000000504834723c */ /* 0x080fe40000041834 */
[----:B------:R-:W-:Y:S06]  /*ba60*/  MUFU.EX2 R217, R217 ;  /* 0x000000d900d97308 */ /* 0x000fec0000000800 */
[C---:B------:R-:W-:Y:S04]  /*ba70*/  HMMA.16816.F32.BF16 R56, R76.reuse, R80, R56 ;  /* 0x000000504c38723c */ /* 0x040fe80000041838 */
[----:B------:R-:W-:Y:S04]  /*ba80*/  MUFU.EX2 R219, R219 ;  /* 0x000000db00db7308 */ /* 0x000fe80000000800 */
[-C--:B------:R-:W-:Y:S06]  /*ba90*/  HMMA.16816.F32.BF16 R60, R76, R82.reuse, R60 ;  /* 0x000000524c3c723c */ /* 0x080fec000004183c */
[----:B------:R-:W-:Y:S01]  /*baa0*/  MUFU.EX2 R221, R221 ;  /* 0x000000dd00dd7308 */ /* 0x000fe20000000800 */
[----:B------:R-:W-:Y:S01]  /*bab0*/  F2FP.BF16.PACK_AB R76, R64, R66 ;  /* 0x00000042404c723e */ /* 0x000fe200000010ff */
[----:B------:R-:W-:Y:S01]  /*bac0*/  FMUL.FTZ R64, R65, R184 ;  /* 0x000000b841407220 */ /* 0x000fe20000410000 */
[----:B------:R-:W-:Y:S03]  /*bad0*/  F2FP.BF16.PACK_AB R78, R71, R88 ;  /* 0x00000058474e723e */ /* 0x000fe600000010ff */
[----:B------:R-:W-:Y:S01]  /*bae0*/  FMUL.FTZ R65, R65, R185 ;  /* 0x000000b941417220 */ /* 0x000fe20000410000 */
[----:B------:R-:W-:Y:S01]  /*baf0*/  F2FP.BF16.PACK_AB R77, R110, R112 ;  /* 0x000000706e4d723e */ /* 0x000fe200000010ff */
[----:B------:R-:W-:Y:S01]  /*bb00*/  FMUL.FTZ R66, R3, R186 ;  /* 0x000000ba03427220 */ /* 0x000fe20000410000 */
[----:B------:R-:W-:Y:S01]  /*bb10*/  F2FP.BF16.PACK_AB R79, R125, R124 ;  /* 0x0000007c7d4f723e */ /* 0x000fe200000010ff */
[----:B------:R-:W-:Y:S01]  /*bb20*/  FADD.FTZ R3, R94, R69 ;  /* 0x000000455e037221 */ /* 0x000fe20000010000 */
[----:B------:R-:W3:Y:S01]  /*bb30*/  MUFU.EX2 R184, R157 ;  /* 0x0000009d00b87308 */ /* 0x000ee20000000800 */
[----:B----4-:R-:W-:Y:S01]  /*bb40*/  LDSM.16.MT88.4 R92, [R226+0x1000] ;  /* 0x00100000e25c783b */ /* 0x010fe20000004200 */
[----:B------:R-:W-:Y:S02]  /*bb50*/  FADD.FTZ R69, R91, R2 ;  /* 0x000000025b457221 */ /* 0x000fe40000010000 */
[----:B------:R-:W-:Y:S04]  /*bb60*/  HMMA.16816.F32.BF16 R64, R72, R82, R64 ;  /* 0x000000524840723c */ /* 0x000fe80000041840 */
[----:B------:R-:W-:Y:S01]  /*bb70*/  FADD.FTZ R69, R106, R69 ;  /* 0x000000456a457221 */ /* 0x000fe20000010000 */
[----:B------:R-:W4:Y:S01]  /*bb80*/  LDSM.16.MT88.4 R80, [R229+0x800] ;  /* 0x00080000e550783b */ /* 0x000f220000004200 */
[----:B------:R-:W-:Y:S01]  /*bb90*/  MUFU.EX2 R186, R143 ;  /* 0x0000008f00ba7308 */ /* 0x000fe20000000800 */
[----:B------:R-:W-:Y:S01]  /*bba0*/  F2FP.BF16.PACK_AB R72, R101, R100 ;  /* 0x000000646548723e */ /* 0x000fe200000010ff */
[-C--:B------:R-:W-:Y:S05]  /*bbb0*/  HMMA.16816.F32.BF16 R4, R76, R84.reuse, R4 ;  /* 0x000000544c04723c */ /* 0x080fea0000041804 */
[----:B------:R-:W-:Y:S01]  /*bbc0*/  F2FP.BF16.PACK_AB R74, R126, R111 ;  /* 0x0000006f7e4a723e */ /* 0x000fe200000010ff */
[----:B-----5:R-:W5:Y:S01]  /*bbd0*/  LDSM.16.MT88.4 R88, [R226+0x800] ;  /* 0x00080000e258783b */ /* 0x020f620000004200 */
[----:B------:R-:W-:Y:S01]  /*bbe0*/  F2FP.BF16.PACK_AB R73, R97, R96 ;  /* 0x000000606149723e */ /* 0x000fe200000010ff */
[----:B------:R-:W-:Y:S01]  /*bbf0*/  MUFU.EX2 R196, R196 ;  /* 0x000000c400c47308 */ /* 0x000fe20000000800 */
[----:B------:R-:W-:Y:S03]  /*bc00*/  F2FP.BF16.PACK_AB R75, R99, R98 ;  /* 0x00000062634b723e */ /* 0x000fe600000010ff */
[----:B------:R-:W-:Y:S02]  /*bc10*/  FADD.FTZ R2, R201, R0 ;  /* 0x00000000c9027221 */ /* 0x000fe40000010000 */
[----:B------:R-:W-:Y:S02]  /*bc20*/  FADD.FTZ R0, R107, R3 ;  /* 0x000000036b007221 */ /* 0x000fe40000010000 */
[C---:B------:R-:W-:Y:S02]  /*bc30*/  HMMA.16816.F32.BF16 R8, R72.reuse, R84, R8 ;  /* 0x000000544808723c */ /* 0x040fe40000041808 */
[----:B------:R-:W-:Y:S02]  /*bc40*/  MUFU.EX2 R122, R122 ;  /* 0x0000007a007a7308 */ /* 0x000fe40000000800 */
[----:B------:R-:W-:Y:S02]  /*bc50*/  FADD.FTZ R3, R112, R70 ;  /* 0x0000004670037221 */ /* 0x000fe40000010000 */
[----:B------:R-:W-:Y:S02]  /*bc60*/  FADD.FTZ R70, R100, R0 ;  /* 0x0000000064467221 */ /* 0x000fe40000010000 */
[-C--:B------:R-:W-:Y:S04]  /*bc70*/  HMMA.16816.F32.BF16 R12, R72, R86.reuse, R12 ;  /* 0x00000056480c723c */ /* 0x080fe8000004180c */
[----:B------:R-:W-:Y:S01]  /*bc80*/  MUFU.EX2 R250, R250 ;  /* 0x000000fa00fa7308 */ /* 0x000fe20000000800 */
[----:B------:R-:W-:Y:S03]  /*bc90*/  FADD.FTZ R0, R200, R2 ;  /* 0x00000002c8007221 */ /* 0x000fe60000010000 */
[C---:B------:R-:W-:Y:S01]  /*bca0*/  HMMA.16816.F32.BF16 R16, R76.reuse, R86, R16 ;  /* 0x000000564c10723c */ /* 0x040fe20000041810 */
[----:B------:R-:W1:Y:S03]  /*bcb0*/  LDSM.16.MT88.4 R84, [R228+0x800] ;  /* 0x00080000e454783b */ /* 0x000e660000004200 */
[----:B------:R-:W-:Y:S02]  /*bcc0*/  FADD.FTZ R0, R199, R0 ;  /* 0x00000000c7007221 */ /* 0x000fe40000010000 */
[----:B------:R-:W-:Y:S02]  /*bcd0*/  MUFU.EX2 R252, R252 ;  /* 0x000000fc00fc7308 */ /* 0x000fe40000000800 */
[-C--:B----4-:R-:W-:Y:S04]  /*bce0*/  HMMA.16816.F32.BF16 R20, R76, R80.reuse, R20 ;  /* 0x000000504c14723c */ /* 0x090fe80000041814 */
[----:B------:R-:W-:Y:S04]  /*bcf0*/  FADD.FTZ R0, R198, R0 ;  /* 0x00000000c6007221 */ /* 0x000fe80000010000 */
        /* <DEDUP_REMOVED lines=9> */
[----:B------:R-:W4:Y:S03]  /*bd90*/  LDSM.16.MT88.4 R80, [R225+0x1000] ;  /* 0x00100000e150783b */ /* 0x000f260000004200 */
[----:B------:R-:W-:Y:S01]  /*bda0*/  FADD.FTZ R70, R97, R0 ;  /* 0x0000000061467221 */ /* 0x000fe20000010000 */
[----:B------:R-:W-:Y:S01]  /*bdb0*/  MUFU.EX2 R110, R156 ;  /* 0x0000009c006e7308 */ /* 0x000fe20000000800 */
[----:B------:R-:W-:Y:S02]  /*bdc0*/  FADD.FTZ R0, R209, R2 ;  /* 0x00000002d1007221 */ /* 0x000fe40000010000 */
[-C--:B-----5:R-:W-:Y:S04]  /*bdd0*/  HMMA.16816.F32.BF16 R36, R76, R88.reuse, R36 ;  /* 0x000000584c24723c */ /* 0x0a0fe80000041824 */
[----:B------:R-:W-:Y:S03]  /*bde0*/  FADD.FTZ R0, R212, R0 ;  /* 0x00000000d4007221 */ /* 0x000fe60000010000 */
[----:B------:R-:W-:Y:S01]  /*bdf0*/  MUFU.EX2 R251, R251 ;  /* 0x000000fb00fb7308 */ /* 0x000fe20000000800 */
[C---:B------:R-:W-:Y:S04]  /*be00*/  HMMA.16816.F32.BF16 R40, R72.reuse, R88, R40 ;  /* 0x000000584828723c */ /* 0x040fe80000041828 */
[----:B------:R-:W-:Y:S04]  /*be10*/  FADD.FTZ R0, R215, R0 ;  /* 0x00000000d7007221 */ /* 0x000fe80000010000 */
[-C--:B------:R-:W-:Y:S01]  /*be20*/  HMMA.16816.F32.BF16 R44, R72, R90.reuse, R44 ;  /* 0x0000005a482c723c */ /* 0x080fe2000004182c */
[----:B------:R-:W-:Y:S03]  /*be30*/  MUFU.EX2 R103, R151 ;  /* 0x0000009700677308 */ /* 0x000fe60000000800 */
[----:B------:R-:W-:Y:S02]  /*be40*/  FADD.FTZ R2, R214, R0 ;  /* 0x00000000d6027221 */ /* 0x000fe40000010000 */
[----:B------:R-:W-:Y:S02]  /*be50*/  FADD.FTZ R0, R124, R69 ;  /* 0x000000457c007221 */ /* 0x000fe40000010000 */
[C---:B------:R-:W-:Y:S01]  /*be60*/  HMMA.16816.F32.BF16 R48, R76.reuse, R90, R48 ;  /* 0x0000005a4c30723c */ /* 0x040fe20000041830 */
[----:B------:R-:W5:Y:S02]  /*be70*/  LDSM.16.MT88.4 R88, [R229+0x1000] ;  /* 0x00100000e558783b */ /* 0x000f640000004200 */
[----:B------:R-:W-:Y:S01]  /*be80*/  MUFU.EX2 R104, R150 ;  /* 0x0000009600687308 */ /* 0x000fe20000000800 */
[----:B------:R-:W-:Y:S02]  /*be90*/  FADD.FTZ R71, R125, R0 ;  /* 0x000000007d477221 */ /* 0x000fe40000010000 */
[----:B------:R-:W-:Y:S02]  /*bea0*/  FADD.FTZ R69, R111, R3 ;  /* 0x000000036f457221 */ /* 0x000fe40000010000 */
[-C--:B-1----:R-:W-:Y:S04]  /*beb0*/  HMMA.16816.F32.BF16 R52, R76, R84.reuse, R52 ;  /* 0x000000544c34723c */ /* 0x082fe80000041834 */
        /* <DEDUP_REMOVED lines=8> */
[----:B------:R-:W-:Y:S03]  /*bf40*/  FADD.FTZ R0, R210, R0 ;  /* 0x00000000d2007221 */ /* 0x000fe60000010000 */
[----:B------:R-:W-:Y:S01]  /*bf50*/  F2FP.BF16.PACK_AB R72, R203, R204 ;  /* 0x000000cccb48723e */ /* 0x000fe200000010ff */
[----:B------:R-:W-:Y:S01]  /*bf60*/  HMMA.16816.F32.BF16 R64, R76, R86, R64 ;  /* 0x000000564c40723c */ /* 0x000fe20000041840 */
[----:B------:R-:W1:Y:S01]  /*bf70*/  LDSM.16.MT88.4 R84, [R228+0x1000] ;  /* 0x00100000e454783b */ /* 0x000e620000004200 */
[----:B------:R-:W1:Y:S02]  /*bf80*/  MUFU.EX2 R96, R138 ;  /* 0x0000008a00607308 */ /* 0x000e640000000800 */
[----:B------:R-:W-:Y:S01]  /*bf90*/  F2FP.BF16.PACK_AB R74, R201, R202 ;  /* 0x000000cac94a723e */ /* 0x000fe200000010ff */
        /* <DEDUP_REMOVED lines=8> */
[-C--:B----4-:R-:W-:Y:S05]  /*c020*/  HMMA.16816.F32.BF16 R4, R72, R80.reuse, R4 ;  /* 0x000000504804723c */ /* 0x090fea0000041804 */
[----:B------:R-:W-:Y:S01]  /*c030*/  F2FP.BF16.PACK_AB R77, R114, R113 ;  /* 0x00000071724d723e */ /* 0x000fe200000010ff */
[----:B------:R-:W-:Y:S01]  /*c040*/  FADD.FTZ R3, R127, R0 ;  /* 0x000000007f037221 */ /* 0x000fe20000010000 */
[----:B--2---:R-:W-:Y:S01]  /*c050*/  F2FP.BF16.PACK_AB R79, R115, R116 ;  /* 0x00000074734f723e */ /* 0x004fe200000010ff */
[----:B------:R-:W-:Y:S01]  /*c060*/  MUFU.EX2 R108, R142 ;  /* 0x0000008e006c7308 */ /* 0x000fe20000000800 */
[----:B------:R-:W-:Y:S03]  /*c070*/  FADD.FTZ R0, R105, R2 ;  /* 0x0000000269007221 */ /* 0x000fe60000010000 */
[----:B------:R-:W-:Y:S02]  /*c080*/  FADD.FTZ R3, R129, R3 ;  /* 0x0000000381037221 */ /* 0x000fe40000010000 */
[C---:B------:R-:W-:Y:S04]  /*c090*/  HMMA.16816.F32.BF16 R8, R76.reuse, R80, R8 ;  /* 0x000000504c08723c */ /* 0x040fe80000041808 */
[C---:B---3--:R-:W-:Y:S01]  /*c0a0*/  FADD.FTZ R0, R184.reuse, R0 ;  /* 0x00000000b8007221 */ /* 0x048fe20000010000 */
[----:B------:R-:W-:Y:S01]  /*c0b0*/  F2FP.BF16.PACK_AB R184, R184, R105 ;  /* 0x00000069b8b8723e */ /* 0x000fe200000010ff */
[----:B------:R-:W2:Y:S01]  /*c0c0*/  MUFU.EX2 R107, R147 ;  /* 0x00000093006b7308 */ /* 0x000ea20000000800 */
[----:B------:R-:W-:Y:S01]  /*c0d0*/  FADD.FTZ R3, R133, R3 ;  /* 0x0000000385037221 */ /* 0x000fe20000010000 */
[-C--:B------:R-:W-:Y:S04]  /*c0e0*/  HMMA.16816.F32.BF16 R12, R76, R82.reuse, R12 ;  /* 0x000000524c0c723c */ /* 0x080fe8000004180c */
[----:B-1----:R-:W-:Y:S02]  /*c0f0*/  FADD.FTZ R0, R96, R0 ;  /* 0x0000000060007221 */ /* 0x002fe40000010000 */
[----:B------:R-:W-:Y:S02]  /*c100*/  FADD.FTZ R3, R136, R3 ;  /* 0x0000000388037221 */ /* 0x000fe40000010000 */
[C---:B------:R-:W-:Y:S01]  /*c110*/  HMMA.16816.F32.BF16 R16, R72.reuse, R82, R16 ;  /* 0x000000524810723c */ /* 0x040fe20000041810 */
[----:B------:R-:W1:Y:S01]  /*c120*/  LDSM.16.MT88.4 R80, [R225+0x1800] ;  /* 0x00180000e150783b */ /* 0x000e620000004200 */
[----:B------:R-:W-:Y:S02]  /*c130*/  MUFU.EX2 R106, R146 ;  /* 0x00000092006a7308 */ /* 0x000fe40000000800 */
[C---:B------:R-:W-:Y:S01]  /*c140*/  FADD.FTZ R0, R186.reuse, R0 ;  /* 0x00000000ba007221 */ /* 0x040fe20000010000 */
[----:B------:R-:W-:Y:S01]  /*c150*/  F2FP.BF16.PACK_AB R186, R186, R96 ;  /* 0x00000060baba723e */ /* 0x000fe200000010ff */
[----:B------:R-:W-:Y:S02]  /*c160*/  FADD.FTZ R3, R131, R3 ;  /* 0x0000000383037221 */ /* 0x000fe40000010000 */
[-C--:B-----5:R-:W-:Y:S04]  /*c170*/  HMMA.16816.F32.BF16 R20, R72, R88.reuse, R20 ;  /* 0x000000584814723c */ /* 0x0a0fe80000041814 */
[----:B------:R-:W3:Y:S01]  /*c180*/  MUFU.EX2 R102, R137 ;  /* 0x0000008900667308 */ /* 0x000ee20000000800 */
[----:B------:R-:W-:Y:S01]  /*c190*/  FADD.FTZ R3, R132, R3 ;  /* 0x0000000384037221 */ /* 0x000fe20000010000 */
[----:B--2---:R-:W-:Y:S01]  /*c1a0*/  F2FP.BF16.PACK_AB R185, R107, R108 ;  /* 0x0000006c6bb9723e */ /* 0x004fe200000010ff */
[----:B------:R-:W-:Y:S01]  /*c1b0*/  FADD.FTZ R2, R190, R69 ;  /* 0x00000045be027221 */ /* 0x000fe20000010000 */
[C---:B------:R-:W-:Y:S04]  /*c1c0*/  HMMA.16816.F32.BF16 R24, R76.reuse, R88, R24 ;  /* 0x000000584c18723c */ /* 0x040fe80000041818 */
[----:B------:R-:W-:Y:S02]  /*c1d0*/  FADD.FTZ R3, R130, R3 ;  /* 0x0000000382037221 */ /* 0x000fe40000010000 */
[----:B------:R-:W-:Y:S02]  /*c1e0*/  MUFU.EX2 R97, R145 ;  /* 0x0000009100617308 */ /* 0x000fe40000000800 */
[-C--:B------:R-:W-:Y:S04]  /*c1f0*/  HMMA.16816.F32.BF16 R28, R76, R90.reuse, R28 ;  /* 0x0000005a4c1c723c */ /* 0x080fe8000004181c */
[----:B------:R-:W-:Y:S04]  /*c200*/  FADD.FTZ R3, R128, R3 ;  /* 0x0000000380037221 */ /* 0x000fe80000010000 */
[C---:B------:R-:W-:Y:S01]  /*c210*/  HMMA.16816.F32.BF16 R32, R72.reuse, R90, R32 ;  /* 0x0000005a4820723c */ /* 0x040fe20000041820 */
[----:B------:R-:W2:Y:S01]  /*c220*/  LDSM.16.MT88.4 R88, [R229+0x1800] ;  /* 0x00180000e558783b */ /* 0x000ea20000004200 */
[----:B------:R-:W-:Y:S02]  /*c230*/  MUFU.EX2 R98, R140 ;  /* 0x0000008c00627308 */ /* 0x000fe40000000800 */
[----:B---3--:R-:W-:Y:S01]  /*c240*/  F2FP.BF16.PACK_AB R187, R102, R106 ;  /* 0x0000006a66bb723e */ /* 0x008fe200000010ff */
[----:B------:R-:W-:Y:S03]  /*c250*/  FADD.FTZ R3, R196, R3 ;  /* 0x00000003c4037221 */ /* 0x000fe60000010000 */
[-C--:B------:R-:W-:Y:S04]  /*c260*/  HMMA.16816.F32.BF16 R36, R72, R92.reuse, R36 ;  /* 0x0000005c4824723c */ /* 0x080fe80000041824 */
[----:B------:R-:W3:Y:S01]  /*c270*/  MUFU.EX2 R99, R141 ;  /* 0x0000008d00637308 */ /* 0x000ee20000000800 */
[----:B------:R-:W-:Y:S03]  /*c280*/  FADD.FTZ R3, R122, R3 ;  /* 0x000000037a037221 */ /* 0x000fe60000010000 */
[C---:B------:R-:W-:Y:S04]  /*c290*/  HMMA.16816.F32.BF16 R40, R76.reuse, R92, R40 ;  /* 0x0000005c4c28723c */ /* 0x040fe80000041828 */
[----:B------:R-:W-:Y:S04]  /*c2a0*/  FADD.FTZ R3, R120, R3 ;  /* 0x0000000378037221 */ /* 0x000fe80000010000 */
[-C--:B------:R-:W-:Y:S04]  /*c2b0*/  HMMA.16816.F32.BF16 R44, R76, R94.reuse, R44 ;  /* 0x0000005e4c2c723c */ /* 0x080fe8000004182c */
[----:B------:R-:W-:Y:S04]  /*c2c0*/  FADD.FTZ R3, R121, R3 ;  /* 0x0000000379037221 */ /* 0x000fe80000010000 */
[C---:B------:R-:W-:Y:S01]  /*c2d0*/  HMMA.16816.F32.BF16 R48, R72.reuse, R94, R48 ;  /* 0x0000005e4830723c */ /* 0x040fe20000041830 */
[----:B------:R-:W4:Y:S03]  /*c2e0*/  LDSM.16.MT88.4 R92, [R226+0x1800] ;  /* 0x00180000e25c783b */ /* 0x000f260000004200 */
[----:B---3--:R-:W-:Y:S01]  /*c2f0*/  F2FP.BF16.PACK_AB R124, R98, R99 ;  /* 0x00000063627c723e */ /* 0x008fe200000010ff */
[----:B------:R-:W-:Y:S03]  /*c300*/  FADD.FTZ R3, R220, R3 ;  /* 0x00000003dc037221 */ /* 0x000fe60000010000 */
[-C--:B------:R-:W-:Y:S04]  /*c310*/  HMMA.16816.F32.BF16 R52, R72, R84.reuse, R52 ;  /* 0x000000544834723c */ /* 0x080fe80000041834 */
[----:B------:R-:W-:Y:S04]  /*c320*/  FADD.FTZ R3, R248, R3 ;  /* 0x00000003f8037221 */ /* 0x000fe80000010000 */
[C---:B------:R-:W-:Y:S04]  /*c330*/  HMMA.16816.F32.BF16 R56, R76.reuse, R84, R56 ;  /* 0x000000544c38723c */ /* 0x040fe80000041838 */
[----:B------:R-:W-:Y:S04]  /*c340*/  FADD.FTZ R3, R249, R3 ;  /* 0x00000003f9037221 */ /* 0x000fe80000010000 */
[-C--:B------:R-:W-:Y:S04]  /*c350*/  HMMA.16816.F32.BF16 R60, R76, R86.reuse, R60 ;  /* 0x000000564c3c723c */ /* 0x080fe8000004183c */
[----:B------:R-:W-:Y:S03]  /*c360*/  FADD.FTZ R3, R251, R3 ;  /* 0x00000003fb037221 */ /* 0x000fe60000010000 */
[----:B------:R-:W-:Y:S01]  /*c370*/  F2FP.BF16.PACK_AB R76, R199, R200 ;  /* 0x000000c8c74c723e */ /* 0x000fe200000010ff */
[----:B------:R-:W-:Y:S01]  /*c380*/  HMMA.16816.F32.BF16 R64, R72, R86, R64 ;  /* 0x000000564840723c */ /* 0x000fe20000041840 */
[----:B------:R-:W3:Y:S03]  /*c390*/  LDSM.16.MT88.4 R84, [R228+0x1800] ;  /* 0x00180000e454783b */ /* 0x000ee60000004200 */
[----:B------:R-:W-:Y:S01]  /*c3a0*/  F2FP.BF16.PACK_AB R78, R197, R198 ;  /* 0x000000c6c54e723e */ /* 0x000fe200000010ff */
[----:B------:R-:W-:Y:S01]  /*c3b0*/  FADD.FTZ R3, R99, R3 ;  /* 0x0000000363037221 */ /* 0x000fe20000010000 */
[----:B------:R-:W-:Y:S02]  /*c3c0*/  F2FP.BF16.PACK_AB R77, R135, R134 ;  /* 0x00000086874d723e */ /* 0x000fe400000010ff */
[----:B------:R-:W-:Y:S04]  /*c3d0*/  F2FP.BF16.PACK_AB R79, R193, R192 ;  /* 0x000000c0c14f723e */ /* 0x000fe800000010ff */
[----:B------:R-:W-:Y:S02]  /*c3e0*/  F2FP.BF16.PACK_AB R72, R132, R131 ;  /* 0x000000838448723e */ /* 0x000fe400000010ff */
[----:B------:R-:W-:Y:S01]  /*c3f0*/  F2FP.BF16.PACK_AB R74, R128, R130 ;  /* 0x00000082804a723e */ /* 0x000fe200000010ff */
[-C--:B-1----:R-:W-:Y:S05]  /*c400*/  HMMA.16816.F32.BF16 R4, R76, R80.reuse, R4 ;  /* 0x000000504c04723c */ /* 0x082fea0000041804 */
[----:B------:R-:W-:Y:S02]  /*c410*/  F2FP.BF16.PACK_AB R73, R217, R123 ;  /* 0x0000007bd949723e */ /* 0x000fe400000010ff */
[----:B------:R-:W-:Y:S07]  /*c420*/  F2FP.BF16.PACK_AB R75, R221, R219 ;  /* 0x000000dbdd4b723e */ /* 0x000fee00000010ff */
[C---:B------:R-:W-:Y:S08]  /*c430*/  HMMA.16816.F32.BF16 R8, R72.reuse, R80, R8 ;  /* 0x000000504808723c */ /* 0x040ff00000041808 */
[-C--:B------:R-:W-:Y:S08]  /*c440*/  HMMA.16816.F32.BF16 R12, R72, R82.reuse, R12 ;  /* 0x00000052480c723c */ /* 0x080ff0000004180c */
[C---:B------:R-:W-:Y:S01]  /*c450*/  HMMA.16816.F32.BF16 R16, R76.reuse, R82, R16 ;  /* 0x000000524c10723c */ /* 0x040fe20000041810 */
[----:B------:R-:W1:Y:S07]  /*c460*/  LDSM.16.MT88.4 R80, [R225+0x2000] ;  /* 0x00200000e150783b */ /* 0x000e6e0000004200 */
[-C--:B--2---:R-:W-:Y:S08]  /*c470*/  HMMA.16816.F32.BF16 R20, R76, R88.reuse, R20 ;  /* 0x000000584c14723c */ /* 0x084ff00000041814 */
[C---:B------:R-:W-:Y:S08]  /*c480*/  HMMA.16816.F32.BF16 R24, R72.reuse, R88, R24 ;  /* 0x000000584818723c */ /* 0x040ff00000041818 */
[-C--:B------:R-:W-:Y:S08]  /*c490*/  HMMA.16816.F32.BF16 R28, R72, R90.reuse, R28 ;  /* 0x0000005a481c723c */ /* 0x080ff0000004181c */
[C---:B------:R-:W-:Y:S01]  /*c4a0*/  HMMA.16816.F32.BF16 R32, R76.reuse, R90, R32 ;  /* 0x0000005a4c20723c */ /* 0x040fe20000041820 */
[----:B------:R-:W2:Y:S07]  /*c4b0*/  LDSM.16.MT88.4 R88, [R229+0x2000] ;  /* 0x00200000e558783b */ /* 0x000eae0000004200 */
[-C--:B----4-:R-:W-:Y:S08]  /*c4c0*/  HMMA.16816.F32.BF16 R36, R76, R92.reuse, R36 ;  /* 0x0000005c4c24723c */ /* 0x090ff00000041824 */
[C---:B------:R-:W-:Y:S08]  /*c4d0*/  HMMA.16816.F32.BF16 R40, R72.reuse, R92, R40 ;  /* 0x0000005c4828723c */ /* 0x040ff00000041828 */
[-C--:B------:R-:W-:Y:S08]  /*c4e0*/  HMMA.16816.F32.BF16 R44, R72, R94.reuse, R44 ;  /* 0x0000005e482c723c */ /* 0x080ff0000004182c */
[C---:B------:R-:W-:Y:S01]  /*c4f0*/  HMMA.16816.F32.BF16 R48, R76.reuse, R94, R48 ;  /* 0x0000005e4c30723c */ /* 0x040fe20000041830 */
[----:B------:R-:W4:Y:S07]  /*c500*/  LDSM.16.MT88.4 R92, [R226+0x2000] ;  /* 0x00200000e25c783b */ /* 0x000f2e0000004200 */
[-C--:B---3--:R-:W-:Y:S08]  /*c510*/  HMMA.16816.F32.BF16 R52, R76, R84.reuse, R52 ;  /* 0x000000544c34723c */ /* 0x088ff00000041834 */
        /* <DEDUP_REMOVED lines=9> */
[----:B------:R-:W-:Y:S01]  /*c5b0*/  F2FP.BF16.PACK_AB R78, R121, R120 ;  /* 0x00000078794e723e */ /* 0x000fe200000010ff */
[-C--:B-1----:R-:W-:Y:S05]  /*c5c0*/  HMMA.16816.F32.BF16 R4, R72, R80.reuse, R4 ;  /* 0x000000504804723c */ /* 0x082fea0000041804 */
[----:B------:R-:W-:Y:S02]  /*c5d0*/  F2FP.BF16.PACK_AB R77, R252, R250 ;  /* 0x000000fafc4d723e */ /* 0x000fe400000010ff */
[----:B------:R-:W-:Y:S02]  /*c5e0*/  F2FP.BF16.PACK_AB R79, R109, R110 ;  /* 0x0000006e6d4f723e */ /* 0x000fe400000010ff */
[----:B------:R-:W-:Y:S03]  /*c5f0*/  MOV R121, R118 ;  /* 0x0000007600797202 */ /* 0x000fe60000000f00 */
[----:B------:R-:W-:Y:S02]  /*c600*/  MOV R120, R119 ;  /* 0x0000007700787202 */ /* 0x000fe40000000f00 */
[C---:B------:R-:W-:Y:S04]  /*c610*/  HMMA.16816.F32.BF16 R8, R76.reuse, R80, R8 ;  /* 0x000000504c08723c */ /* 0x040fe80000041808 */
[----:B------:R-:W-:Y:S04]  /*c620*/  MOV R122, R117 ;  /* 0x00000075007a7202 */ /* 0x000fe80000000f00 */
        /* <DEDUP_REMOVED lines=26> */
[----:B------:R-:W-:Y:S07]  /*c7d0*/  F2FP.BF16.PACK_AB R75, R100, R101 ;  /* 0x00000065644b723e */ /* 0x000fee00000010ff */
[C---:B------:R-:W-:Y:S01]  /*c7e0*/  HMMA.16816.F32.BF16 R8, R72.reuse, R80, R8 ;  /* 0x000000504808723c */ /* 0x040fe20000041808 */
[----:B------:R-:W1:Y:S07]  /*c7f0*/  MUFU.EX2 R80, R153 ;  /* 0x0000009900507308 */ /* 0x000e6e0000000800 */
[-C--:B------:R-:W-:Y:S03]  /*c800*/  HMMA.16816.F32.BF16 R12, R72, R82.reuse, R12 ;  /* 0x00000052480c723c */ /* 0x080fe6000004180c */
[----:B------:R-:W-:Y:S05]  /*c810*/  MUFU.EX2 R81, R148 ;  /* 0x0000009400517308 */ /* 0x000fea0000000800 */
[C---:B------:R-:W-:Y:S05]  /*c820*/  HMMA.16816.F32.BF16 R16, R76.reuse, R82, R16 ;  /* 0x000000524c10723c */ /* 0x040fea0000041810 */
[----:B------:R-:W5:Y:S03]  /*c830*/  MUFU.EX2 R83, R144 ;  /* 0x0000009000537308 */ /* 0x000f660000000800 */
[-C--:B--2---:R-:W-:Y:S04]  /*c840*/  HMMA.16816.F32.BF16 R20, R76, R88.reuse, R20 ;  /* 0x000000584c14723c */ /* 0x084fe80000041814 */
[----:B-1----:R-:W-:Y:S03]  /*c850*/  F2FP.BF16.PACK_AB R127, R71, R80 ;  /* 0x00000050477f723e */ /* 0x002fe600000010ff */
[----:B------:R-:W1:Y:S01]  /*c860*/  MUFU.EX2 R82, R149 ;  /* 0x0000009500527308 */ /* 0x000e620000000800 */
[C---:B------:R-:W-:Y:S08]  /*c870*/  HMMA.16816.F32.BF16 R24, R72.reuse, R88, R24 ;  /* 0x000000584818723c */ /* 0x040ff00000041818 */
[-C--:B------:R-:W-:Y:S04]  /*c880*/  HMMA.16816.F32.BF16 R28, R72, R90.reuse, R28 ;  /* 0x0000005a481c723c */ /* 0x080fe8000004181c */
[----:B-----5:R-:W-:Y:S04]  /*c890*/  F2FP.BF16.PACK_AB R126, R83, R97 ;  /* 0x00000061537e723e */ /* 0x020fe800000010ff */
[C---:B------:R-:W-:Y:S04]  /*c8a0*/  HMMA.16816.F32.BF16 R32, R76.reuse, R90, R32 ;  /* 0x0000005a4c20723c */ /* 0x040fe80000041820 */
[----:B-1----:R-:W-:Y:S04]  /*c8b0*/  F2FP.BF16.PACK_AB R125, R81, R82 ;  /* 0x00000052517d723e */ /* 0x002fe800000010ff */
[-C--:B----4-:R-:W-:Y:S08]  /*c8c0*/  HMMA.16816.F32.BF16 R36, R76, R92.reuse, R36 ;  /* 0x0000005c4c24723c */ /* 0x090ff00000041824 */
[C---:B------:R-:W-:Y:S08]  /*c8d0*/  HMMA.16816.F32.BF16 R40, R72.reuse, R92, R40 ;  /* 0x0000005c4828723c */ /* 0x040ff00000041828 */
[-C--:B------:R-:W-:Y:S08]  /*c8e0*/  HMMA.16816.F32.BF16 R44, R72, R94.reuse, R44 ;  /* 0x0000005e482c723c */ /* 0x080ff0000004182c */
[C---:B------:R-:W-:Y:S08]  /*c8f0*/  HMMA.16816.F32.BF16 R48, R76.reuse, R94, R48 ;  /* 0x0000005e4c30723c */ /* 0x040ff00000041830 */
[-C--:B---3--:R-:W-:Y:S08]  /*c900*/  HMMA.16816.F32.BF16 R52, R76, R84.reuse, R52 ;  /* 0x000000544c34723c */ /* 0x088ff00000041834 */
[C---:B------:R-:W-:Y:S08]  /*c910*/  HMMA.16816.F32.BF16 R56, R72.reuse, R84, R56 ;  /* 0x000000544838723c */ /* 0x040ff00000041838 */
[-C--:B------:R-:W-:Y:S01]  /*c920*/  HMMA.16816.F32.BF16 R60, R72, R86.reuse, R60 ;  /* 0x00000056483c723c */ /* 0x080fe2000004183c */
[----:B------:R-:W2:Y:S04]  /*c930*/  LDL R72, [R1+0x8] ;  /* 0x0000080001487983 */ /* 0x000ea80000100800 */
[----:B------:R1:W-:Y:S03]  /*c940*/  STL [R1], R0 ;  /* 0x0000000001007387 */ /* 0x0003e60000100800 */
[----:B------:R-:W-:Y:S08]  /*c950*/  HMMA.16816.F32.BF16 R64, R76, R86, R64 ;  /* 0x000000564c40723c */ /* 0x000ff00000041840 */
[-C--:B------:R-:W-:Y:S01]  /*c960*/  HMMA.16816.F32.BF16 R156, R184, R160.reuse, R4 ;  /* 0x000000a0b89c723c */ /* 0x080fe20000041804 */
[----:B------:R-:W3:Y:S07]  /*c970*/  LDSM.16.MT88.4 R4, [R228+0x3000] ;  /* 0x00300000e404783b */ /* 0x000eee0000004200 */
[C---:B------:R-:W-:Y:S04]  /*c980*/  HMMA.16816.F32.BF16 R152, R124.reuse, R160, R8 ;  /* 0x000000a07c98723c */ /* 0x040fe80000041808 */
[----:B-1----:R-:W-:Y:S04]  /*c990*/  FADD.FTZ R0, R113, R70 ;  /* 0x0000004671007221 */ /* 0x002fe80000010000 */
        /* <DEDUP_REMOVED lines=33> */
[-C--:B---3--:R-:W-:Y:S03]  /*cbb0*/  HMMA.16816.F32.BF16 R180, R184, R4.reuse, R52 ;  /* 0x00000004b8b4723c */ /* 0x088fe60000041834 */
        /* <DEDUP_REMOVED lines=20> */
[----:B------:R1:W-:Y:S03]  /*cd00*/  STL [R1+0xc], R2 ;  /* 0x00000c0201007387 */ /* 0x0003e60000100800 */
[----:B------:R-:W-:Y:S01]  /*cd10*/  FADD.FTZ R248, R102, R4 ;  /* 0x0000000466f87221 */ /* 0x000fe20000010000 */
[----:B------:R1:W-:Y:S01]  /*cd20*/  STL [R1+0x10], R0 ;  /* 0x0000100001007387 */ /* 0x0003e20000100800 */
[C---:B--2---:R-:W-:Y:S02]  /*cd30*/  ISETP.GT.AND P0, PT, R245.reuse, R72, PT ;  /* 0x00000048f500720c */ /* 0x044fe40003f04270 */
[----:B------:R-:W-:Y:S11]  /*cd40*/  IADD3 R245, R245, -0x1, RZ ;  /* 0xfffffffff5f57810 */ /* 0x000ff60007ffe0ff */
[----:B-1----:R-:W-:-:S05]  /*cd50*/  @P0 BRA `(.L_x_1350) ;  /* 0xffffac4000000947 */ /* 0x002fca000383ffff */
.L_x_1339:
[----:B-1----:R-:W2:Y:S02]  /*cd60*/  LDL R0, [R1+0x18] ;  /* 0x0000180001007983 */ /* 0x002ea40000100800 */
[----:B--2---:R-:W-:-:S13]  /*cd70*/  ISETP.GE.AND P0, PT, R245, R0, PT ;  /* 0x00000000f500720c */ /* 0x004fda0003f06270 */
[----:B------:R-:W-:Y:S05]  /*cd80*/  @!P0 BRA `(.L_x_1351) ;  /* 0x000043d000008947 */ /* 0x000fea0003800000 */
[----:B------:R-:W-:Y:S01]  /*cd90*/  IMAD.MOV.U32 R121, RZ, RZ, R118 ;  /* 0x000000ffff797224 */ /* 0x000fe200078e0076 */
[----:B------:R-:W-:Y:S01]  /*cda0*/  MOV R123, R68 ;  /* 0x00000044007b7202 */ /* 0x000fe20000000f00 */
[----:B------:R-:W-:Y:S01]  /*cdb0*/  IMAD.MOV.U32 R120, RZ, RZ, R119 ;  /* 0x000000ffff787224 */ /* 0x000fe200078e0077 */
[----:B------:R-:W-:Y:S02]  /*cdc0*/  MOV R122, R117 ;  /* 0x00000075007a7202 */ /* 0x000fe40000000f00 */
.L_x_1358:
        /* <DEDUP_REMOVED lines=14> */
[----:B------:R-:W-:Y:S04]  /*ceb0*/  IMAD.WIDE.U32 R2, R244, c[0x0][0x218], R2 ;  /* 0x00008600f4027a25 */ /* 0x000fe800078e0002 */
        /* <DEDUP_REMOVED lines=26> */
.L_x_1399:
[-C--:B------:R-:W-:Y:S01]  /*d060*/  HMMA.16816.F32.BF16 R4, R112, R16.reuse, RZ ;  /* 0x000000107004723c */ /* 0x080fe200000418ff */
[----:B------:R-:W3:Y:S01]  /*d070*/  LDL R247, [R1+0x18] ;  /* 0x0000180001f77983 */ /* 0x000ee20000100800 */
[----:B------:R-:W-:Y:S03]  /*d080*/  BSSY B0, `(.L_x_1353) ;  /* 0x00000f9000007945 */ /* 0x000fe60003800000 */
[----:B------:R-:W4:Y:S03]  /*d090*/  SHFL.IDX PT, R84, R0, RZ, 0x181f ;  /* 0x00181fff00547589 */ /* 0x000f2600000e0000 */
[C---:B------:R-:W-:Y:S05]  /*d0a0*/  HMMA.16816.F32.BF16 R8, R108.reuse, R16, RZ ;  /* 0x000000106c08723c */ /* 0x040fea00000418ff */
[----:B------:R-:W5:Y:S03]  /*d0b0*/  SHFL.IDX PT, R2, R0, 0x1, 0x181f ;  /* 0x00381f0000027f89 */ /* 0x000f6600000e0000 */
[-C--:B------:R-:W-:Y:S05]  /*d0c0*/  HMMA.16816.F32.BF16 R12, R108, R18.reuse, RZ ;  /* 0x000000126c0c723c */ /* 0x080fea00000418ff */
[----:B------:R-:W-:Y:S03]  /*d0d0*/  SHFL.IDX PT, R3, R88, 0x1, 0x181f ;  /* 0x00381f0058037f89 */ /* 0x000fe600000e0000 */
[C---:B------:R-:W-:Y:S05]  /*d0e0*/  HMMA.16816.F32.BF16 R16, R112.reuse, R18, RZ ;  /* 0x000000127010723c */ /* 0x040fea00000418ff */
[----:B------:R-:W1:Y:S03]  /*d0f0*/  SHFL.IDX PT, R90, R0, 0x2, 0x181f ;  /* 0x00581f00005a7f89 */ /* 0x000e6600000e0000 */
[-C--:B------:R-:W-:Y:S05]  /*d100*/  HMMA.16816.F32.BF16 R20, R112, R32.reuse, RZ ;  /* 0x000000207014723c */ /* 0x080fea00000418ff */
[----:B------:R-:W-:Y:S03]  /*d110*/  SHFL.IDX PT, R86, R88, 0x2, 0x181f ;  /* 0x00581f0058567f89 */ /* 0x000fe600000e0000 */
        /* <DEDUP_REMOVED lines=11> */
[----:B------:R-:W1:Y:S03]  /*d1d0*/  SHFL.IDX PT, R93, R88, 0x4, 0x181f ;  /* 0x00981f00585d7f89 */ /* 0x000e6600000e0000 */
[C---:B------:R-:W-:Y:S05]  /*d1e0*/  HMMA.16816.F32.BF16 R48, R112.reuse, R50, RZ ;  /* 0x000000327030723c */ /* 0x040fea00000418ff */
[----:B------:R-:W1:Y:S03]  /*d1f0*/  SHFL.IDX PT, R101, R88, 0x5, 0x181f ;  /* 0x00b81f0058657f89 */ /* 0x000e6600000e0000 */
[-C--:B------:R-:W-:Y:S08]  /*d200*/  HMMA.16816.F32.BF16 R52, R112, R64.reuse, RZ ;  /* 0x000000407034723c */ /* 0x080ff000000418ff */
[C---:B------:R-:W-:Y:S08]  /*d210*/  HMMA.16816.F32.BF16 R56, R108.reuse, R64, RZ ;  /* 0x000000406c38723c */ /* 0x040ff000000418ff */
[-C--:B------:R-:W-:Y:S08]  /*d220*/  HMMA.16816.F32.BF16 R60, R108, R66.reuse, RZ ;  /* 0x000000426c3c723c */ /* 0x080ff000000418ff */
[C---:B------:R-:W-:Y:S08]  /*d230*/  HMMA.16816.F32.BF16 R64, R112.reuse, R66, RZ ;  /* 0x000000427040723c */ /* 0x040ff000000418ff */
[-C--:B------:R-:W-:Y:S08]  /*d240*/  HMMA.16816.F32.BF16 R68, R112, R80.reuse, RZ ;  /* 0x000000507044723c */ /* 0x080ff000000418ff */
[C---:B------:R-:W-:Y:S08]  /*d250*/  HMMA.16816.F32.BF16 R72, R108.reuse, R80, RZ ;  /* 0x000000506c48723c */ /* 0x040ff000000418ff */
[-C--:B------:R-:W-:Y:S08]  /*d260*/  HMMA.16816.F32.BF16 R76, R108, R82.reuse, RZ ;  /* 0x000000526c4c723c */ /* 0x080ff000000418ff */
[C---:B------:R-:W-:Y:S04]  /*d270*/  HMMA.16816.F32.BF16 R80, R112.reuse, R82, RZ ;  /* 0x000000527050723c */ /* 0x040fe800000418ff */
[-C--:B----4-:R-:W-:Y:S02]  /*d280*/  IADD3 R84, P2, R84, R104.reuse, RZ ;  /* 0x0000006854547210 */ /* 0x090fe40007f5e0ff */
[-C--:B-----5:R-:W-:Y:S02]  /*d290*/  IADD3 R2, P0, R2, R104.reuse, RZ ;  /* 0x0000006802027210 */ /* 0x0a0fe40007f1e0ff */
[-C--:B-1----:R-:W-:Y:S01]  /*d2a0*/  IADD3 R90, P6, R90, R104.reuse, RZ ;  /* 0x000000685a5a7210 */ /* 0x082fe20007fde0ff */
[--C-:B--2---:R-:W-:Y:S03]  /*d2b0*/  IMAD.X R85, R85, 0x1, R100.reuse, P2 ;  /* 0x0000000155557824 */ /* 0x104fe600010e0664 */
[--C-:B------:R-:W-:Y:S01]  /*d2c0*/  IMAD.X R3, R3, 0x1, R100.reuse, P0 ;  /* 0x0000000103037824 */ /* 0x100fe200000e0664 */
[-C--:B------:R-:W-:Y:S01]  /*d2d0*/  IADD3 R94, P5, R94, R104.reuse, RZ ;  /* 0x000000685e5e7210 */ /* 0x080fe20007fbe0ff */
[----:B------:R1:W-:Y:S01]  /*d2e0*/  LDGSTS.E.BYPASS.LTC128B.128 [R242+0x100], [R84.64], !P3 ;  /* 0x0010000054f27fae */ /* 0x0003e2000d901d48 */
[--C-:B------:R-:W-:Y:S01]  /*d2f0*/  IMAD.X R91, R86, 0x1, R100.reuse, P6 ;  /* 0x00000001565b7824 */ /* 0x100fe200030e0664 */
[-C--:B------:R-:W-:Y:S02]  /*d300*/  IADD3 R92, P4, R92, R104.reuse, RZ ;  /* 0x000000685c5c7210 */ /* 0x080fe40007f9e0ff */
[--C-:B------:R-:W-:Y:S01]  /*d310*/  IMAD.X R95, R89, 0x1, R100.reuse, P5 ;  /* 0x00000001595f7824 */ /* 0x100fe200028e0664 */
[-C--:B------:R-:W-:Y:S02]  /*d320*/  IADD3 R102, P2, R102, R104.reuse, RZ ;  /* 0x0000006866667210 */ /* 0x080fe40007f5e0ff */
[----:B------:R-:W-:Y:S01]  /*d330*/  IADD3 R104, P0, R0, R104, RZ ;  /* 0x0000006800687210 */ /* 0x000fe20007f1e0ff */
[----:B------:R2:W-:Y:S01]  /*d340*/  LDGSTS.E.BYPASS.LTC128B.128 [R242+0x900], [R2.64], !P3 ;  /* 0x0090000002f27fae */ /* 0x0005e2000d901d48 */
[--C-:B------:R-:W-:Y:S02]  /*d350*/  IMAD.X R93, R93, 0x1, R100.reuse, P4 ;  /* 0x000000015d5d7824 */ /* 0x100fe400020e0664 */
[--C-:B------:R-:W-:Y:S05]  /*d360*/  IMAD.X R103, R101, 0x1, R100.reuse, P2 ;  /* 0x0000000165677824 */ /* 0x100fea00010e0664 */
[----:B------:R4:W-:Y:S08]  /*d370*/  LDGSTS.E.BYPASS.LTC128B.128 [R242+0x1100], [R90.64], !P3 ;  /* 0x011000005af27fae */ /* 0x0009f0000d901d48 */
[----:B------:R5:W-:Y:S01]  /*d380*/  LDGSTS.E.BYPASS.LTC128B.128 [R242+0x1900], [R94.64], !P3 ;  /* 0x019000005ef27fae */ /* 0x000be2000d901d48 */
[-C--:B-1----:R-:W-:Y:S07]  /*d390*/  HMMA.16816.F32.BF16 R84, R112, R96.reuse, RZ ;  /* 0x000000607054723c */ /* 0x082fee00000418ff */
[----:B------:R4:W1:Y:S08]  /*d3a0*/  SHFL.IDX PT, R0, R88, 0x6, 0x181f ;  /* 0x00d81f0058007f89 */ /* 0x00087000000e0000 */
[----:B------:R5:W-:Y:S08]  /*d3b0*/  LDGSTS.E.BYPASS.LTC128B.128 [R242+0x2100], [R92.64], !P3 ;  /* 0x021000005cf27fae */ /* 0x000bf0000d901d48 */
[----:B------:R2:W-:Y:S01]  /*d3c0*/  LDGSTS.E.BYPASS.LTC128B.128 [R242+0x2900], [R102.64], !P3 ;  /* 0x0290000066f27fae */ /* 0x0005e2000d901d48 */
[C---:B----4-:R-:W-:Y:S02]  /*d3d0*/  HMMA.16816.F32.BF16 R88, R108.reuse, R96, RZ ;  /* 0x000000606c58723c */ /* 0x050fe400000418ff */
[----:B-1----:R-:W-:Y:S05]  /*d3e0*/  IMAD.X R105, R0, 0x1, R100, P0 ;  /* 0x0000000100697824 */ /* 0x002fea00000e0664 */
[----:B------:R1:W-:Y:S01]  /*d3f0*/  LDGSTS.E.BYPASS.LTC128B.128 [R242+0x3100], [R104.64], !P3 ;  /* 0x0310000068f27fae */ /* 0x0003e2000d901d48 */
[-C--:B-----5:R-:W-:Y:S07]  /*d400*/  HMMA.16816.F32.BF16 R92, R108, R98.reuse, RZ ;  /* 0x000000626c5c723c */ /* 0x0a0fee00000418ff */
[----:B------:R-:W0:Y:S01]  /*d410*/  LDGDEPBAR ;  /* 0x00000000000079af */ /* 0x000e220000000000 */
[C---:B------:R-:W-:Y:S08]  /*d420*/  HMMA.16816.F32.BF16 R96, R112.reuse, R98, RZ ;  /* 0x000000627060723c */ /* 0x040ff000000418ff */
[-C--:B--2---:R-:W-:Y:S08]  /*d430*/  HMMA.16816.F32.BF16 R100, R112, R116.reuse, RZ ;  /* 0x000000747064723c */ /* 0x084ff000000418ff */
[C---:B-1----:R-:W-:Y:S08]  /*d440*/  HMMA.16816.F32.BF16 R104, R108.reuse, R116, RZ ;  /* 0x000000746c68723c */ /* 0x042ff000000418ff */
[-C--:B------:R-:W-:Y:S08]  /*d450*/  HMMA.16816.F32.BF16 R108, R108, R118.reuse, RZ ;  /* 0x000000766c6c723c */ /* 0x080ff000000418ff */
[----:B------:R-:W-:Y:S01]  /*d460*/  HMMA.16816.F32.BF16 R112, R112, R118, RZ ;  /* 0x000000767070723c */ /* 0x000fe200000418ff */
[----:B------:R-:W-:Y:S07]  /*d470*/  LDSM.16.M88.4 R116, [R232] ;  /* 0x00000000e874783b */ /* 0x000fee0000000200 */
[-C--:B------:R-:W-:Y:S08]  /*d480*/  HMMA.16816.F32.BF16 R4, R188, R192.reuse, R4 ;  /* 0x000000c0bc04723c */ /* 0x080ff00000041804 */
[C---:B------:R-:W-:Y:S08]  /*d490*/  HMMA.16816.F32.BF16 R8, R196.reuse, R192, R8 ;  /* 0x000000c0c408723c */ /* 0x040ff00000041808 */
[-C--:B------:R-:W-:Y:S03]  /*d4a0*/  HMMA.16816.F32.BF16 R12, R196, R194.reuse, R12 ;  /* 0x000000c2c40c723c */ /* 0x080fe6000004180c */
[----:B---3--:R-:W-:Y:S05]  /*d4b0*/  ISETP.GT.AND P0, PT, R245, R247, PT ;  /* 0x000000f7f500720c */ /* 0x008fea0003f04270 */
        /* <DEDUP_REMOVED lines=32> */
[----:B------:R-:W4:Y:S07]  /*d6c0*/  LDSM.16.M88.4 R188, [R230+0x2800] ;  /* 0x00280000e6bc783b */ /* 0x000f2e0000000200 */
[-C--:B-1----:R-:W-:Y:S08]  /*d6d0*/  HMMA.16816.F32.BF16 R4, R116, R192.reuse, R4 ;  /* 0x000000c07404723c */ /* 0x082ff00000041804 */
        /* <DEDUP_REMOVED lines=38> */
[C---:B---3--:R-:W-:Y:S01]  /*d940*/  HMMA.16816.F32.BF16 R8, R196.reuse, R208, R8 ;  /* 0x000000d0c408723c */ /* 0x048fe20000041808 */
[----:B------:R-:W-:Y:S07]  /*d950*/  BAR.SYNC.DEFER_BLOCKING 0x0 ;  /* 0x0000000000007b1d */ /* 0x000fee0000010000 */
[-C--:B------:R-:W-:Y:S08]  /*d960*/  HMMA.16816.F32.BF16 R12, R196, R210.reuse, R12 ;  /* 0x000000d2c40c723c */ /* 0x080ff0000004180c */
[C---:B------:R-:W-:Y:S08]  /*d970*/  HMMA.16816.F32.BF16 R16, R204.reuse, R210, R16 ;  /* 0x000000d2cc10723c */ /* 0x040ff00000041810 */
[-C--:B----4-:R-:W-:Y:S08]  /*d980*/  HMMA.16816.F32.BF16 R20, R204, R188.reuse, R20 ;  /* 0x000000bccc14723c */ /* 0x090ff00000041814 */
        /* <DEDUP_REMOVED lines=64> */
.L_x_1400:
        /* <DEDUP_REMOVED lines=34> */
.L_x_1401:
[----:B--2-4-:R-:W-:Y:S04]  /*dfb0*/  IADD3 R2, P0, R116, R119, RZ ;  /* 0x0000007774027210 */ /* 0x014fe80007f1e0ff */
[----:B-1----:R-:W-:Y:S05]  /*dfc0*/  IADD3.X R3, R0, R117, RZ, P0, !PT ;  /* 0x0000007500037210 */ /* 0x002fea00007fe4ff */
[----:B------:R-:W-:Y:S01]  /*dfd0*/  @!PT LDS RZ, [RZ] ;  /* 0x00000000fffff984 */ /* 0x000fe20000000800 */
[----:B------:R-:W-:Y:S01]  /*dfe0*/  @!PT LDS RZ, [RZ] ;  /* 0x00000000fffff984 */ /* 0x000fe20000000800 */
[----:B------:R-:W-:Y:S01]  /*dff0*/  @!PT LDS RZ, [RZ] ;  /* 0x00000000fffff984 */ /* 0x000fe20000000800 */
[----:B------:R1:W-:Y:S04]  /*e000*/  LDGSTS.E.BYPASS.LTC128B.128 [R242+0x6900], [R2.64], !P3 ;  /* 0x0690000002f27fae */ /* 0x0003e8000d901d48 */
.L_x_1354:
[----:B------:R-:W-:Y:S05]  /*e010*/  BSYNC B0 ;  /* 0x0000000000007941 */ /* 0x000fea0003800000 */
.L_x_1353:
        /* <DEDUP_REMOVED lines=115> */
[----:B-1----:R-:W-:Y:S02]  /*e750*/  FMNMX.FTZ R116, R116, R0, !PT ;  /* 0x0000000074747209 */ /* 0x002fe40007810000 */
[----:B------:R-:W1:Y:S04]  /*e760*/  SHFL.BFLY PT, R0, R118, 0x2, 0x1f ;  /* 0x0c401f0076007f89 */ /* 0x000e6800000e0000 */
[----:B------:R-:W2:Y:S01]  /*e770*/  SHFL.BFLY PT, R119, R116, 0x1, 0x1f ;  /* 0x0c201f0074777f89 */ /* 0x000ea200000e0000 */
[----:B-1----:R-:W-:Y:S02]  /*e780*/  FMNMX.FTZ R118, R118, R0, !PT ;  /* 0x0000000076767209 */ /* 0x002fe40007810000 */
[----:B--2---:R-:W-:Y:S03]  /*e790*/  FMNMX.FTZ R119, R116, R119, !PT ;  /* 0x0000007774777209 */ /* 0x004fe60007810000 */
[----:B------:R-:W1:Y:S04]  /*e7a0*/  SHFL.BFLY PT, R0, R118, 0x1, 0x1f ;  /* 0x0c201f0076007f89 */ /* 0x000e6800000e0000 */
[----:B------:R-:W2:Y:S01]  /*e7b0*/  SHFL.BFLY PT, R116, R188, 0x2, 0x1f ;  /* 0x0c401f00bc747f89 */ /* 0x000ea200000e0000 */
[----:B-1----:R-:W-:Y:S03]  /*e7c0*/  FMNMX.FTZ R118, R118, R0, !PT ;  /* 0x0000000076767209 */ /* 0x002fe60007810000 */
[----:B------:R-:W1:Y:S01]  /*e7d0*/  SHFL.BFLY PT, R0, R117, 0x2, 0x1f ;  /* 0x0c401f0075007f89 */ /* 0x000e6200000e0000 */
[----:B--2---:R-:W-:Y:S02]  /*e7e0*/  FMNMX.FTZ R116, R188, R116, !PT ;  /* 0x00000074bc747209 */ /* 0x004fe40007810000 */
[----:B-1----:R-:W-:Y:S05]  /*e7f0*/  FMNMX.FTZ R117, R117, R0, !PT ;  /* 0x0000000075757209 */ /* 0x002fea0007810000 */
[----:B------:R-:W1:Y:S02]  /*e800*/  SHFL.BFLY PT, R0, R117, 0x1, 0x1f ;  /* 0x0c201f0075007f89 */ /* 0x000e6400000e0000 */
[----:B-1----:R-:W-:Y:S02]  /*e810*/  FMNMX.FTZ R117, R117, R0, !PT ;  /* 0x0000000075757209 */ /* 0x002fe40007810000 */
[----:B------:R1:W2:Y:S04]  /*e820*/  SHFL.BFLY PT, R0, R116, 0x1, 0x1f ;  /* 0x0c201f0074007f89 */ /* 0x0002a800000e0000 */
.L_x_1402:
[----:B------:R-:W3:Y:S01]  /*e830*/  LDL.LU R188, [R1] ;  /* 0x0000000001bc7983 */ /* 0x000ee20000300800 */
[C---:B------:R-:W-:Y:S01]  /*e840*/  FMUL.FTZ R2, R119.reuse, c[0x0][0x2d0] ;  /* 0x0000b40077027a20 */ /* 0x040fe20000410000 */
[----:B-12---:R-:W-:Y:S01]  /*e850*/  FMNMX.FTZ R116, R0, R116, !PT ;  /* 0x0000007400747209 */ /* 0x006fe20007810000 */
[----:B------:R-:W-:Y:S01]  /*e860*/  FADD.FTZ R0, -R119, R120 ;  /* 0x0000007877007221 */ /* 0x000fe20000010100 */
[----:B------:R-:W-:Y:S01]  /*e870*/  WARPSYNC 0xffffffff ;  /* 0xffffffff00007948 */ /* 0x000fe20003800000 */
        /* <DEDUP_REMOVED lines=35> */
[----:B------:R-:W-:Y:S04]  /*eab0*/  FMUL.FTZ R2, R118, c[0x0][0x2d0] ;  /* 0x0000b40076027a20 */ /* 0x000fe80000410000 */
[--C-:B------:R-:W-:Y:S02]  /*eac0*/  FFMA.FTZ R20, R18, c[0x0][0x2d0], -R2.reuse ;  /* 0x0000b40012147a23 */ /* 0x100fe40000010802 */
[--C-:B------:R-:W-:Y:S01]  /*ead0*/  FFMA.FTZ R52, R115, c[0x0][0x2d0], -R2.reuse ;  /* 0x0000b40073347a23 */ /* 0x100fe20000010802 */
[----:B------:R-:W-:Y:S01]  /*eae0*/  MUFU.EX2 R205, R205 ;  /* 0x000000cd00cd7308 */ /* 0x000fe20000000800 */
[--C-:B------:R-:W-:Y:S02]  /*eaf0*/  FFMA.FTZ R19, R19, c[0x0][0x2d0], -R2.reuse ;  /* 0x0000b40013137a23 */ /* 0x100fe40000010802 */
[--C-:B------:R-:W-:Y:S01]  /*eb00*/  FFMA.FTZ R112, R22, c[0x0][0x2d0], -R2.reuse ;  /* 0x0000b40016707a23 */ /* 0x100fe20000010802 */
[----:B------:R-:W-:Y:S01]  /*eb10*/  MOV R22, R3 ;  /* 0x0000000300167202 */ /* 0x000fe20000000f00 */
        /* <DEDUP_REMOVED lines=16> */
[--C-:B------:R-:W-:Y:S01]  /*ec20*/  FFMA.FTZ R189, R51, c[0x0][0x2d0], -R2.reuse ;  /* 0x0000b40033bd7a23 */ /* 0x100fe20000010802 */
[----:B------:R-:W-:Y:S01]  /*ec30*/  MOV R51, R113 ;  /* 0x0000007100337202 */ /* 0x000fe20000000f00 */
        /* <DEDUP_REMOVED lines=8> */
[----:B------:R-:W2:Y:S10]  /*ecc0*/  MUFU.EX2 R7, R7 ;  /* 0x0000000700077308 */ /* 0x000eb40000000800 */
        /* <DEDUP_REMOVED lines=25> */
[C---:B-1----:R-:W-:Y:S01]  /*ee60*/  F2FP.BF16.PACK_AB R68, R5.reuse, R4 ;  /* 0x000000040544723e */ /* 0x042fe200000010ff */
[----:B------:R-:W-:Y:S01]  /*ee70*/  FFMA.FTZ R188, R54, c[0x0][0x2d0], -R2 ;  /* 0x0000b40036bc7a23 */ /* 0x000fe20000010802 */
[----:B------:R-:W-:Y:S01]  /*ee80*/  MOV R54, R197 ;  /* 0x000000c500367202 */ /* 0x000fe20000000f00 */
[----:B------:R-:W-:Y:S01]  /*ee90*/  FADD.FTZ R32, R5, R0 ;  /* 0x0000000005207221 */ /* 0x000fe20000010000 */
[----:B--2---:R-:W-:Y:S01]  /*eea0*/  F2FP.BF16.PACK_AB R69, R7, R6 ;  /* 0x000000060745723e */ /* 0x004fe200000010ff */
[----:B------:R-:W-:Y:S02]  /*eeb0*/  FADD.FTZ R0, -R118, R121 ;  /* 0x0000007976007221 */ /* 0x000fe40000010100 */
[--C-:B------:R-:W-:Y:S01]  /*eec0*/  FFMA.FTZ R121, R55, c[0x0][0x2d0], -R2.reuse ;  /* 0x0000b40037797a23 */ /* 0x100fe20000010802 */
[----:B------:R-:W-:Y:S01]  /*eed0*/  MUFU.EX2 R188, R188 ;  /* 0x000000bc00bc7308 */ /* 0x000fe20000000800 */
[----:B------:R-:W-:Y:S02]  /*eee0*/  FFMA.FTZ R197, R67, c[0x0][0x2d0], -R2 ;  /* 0x0000b40043c57a23 */ /* 0x000fe40000010802 */
[----:B------:R-:W-:Y:S02]  /*eef0*/  FMUL.FTZ R2, R117, c[0x0][0x2d0] ;  /* 0x0000b40075027a20 */ /* 0x000fe40000410000 */
[----:B------:R-:W-:Y:S02]  /*ef00*/  FADD.FTZ R5, R120, R32 ;  /* 0x0000002078057221 */ /* 0x000fe40000010000 */
[--C-:B------:R-:W-:Y:S02]  /*ef10*/  FFMA.FTZ R18, R12, c[0x0][0x2d0], -R2.reuse ;  /* 0x0000b4000c127a23 */ /* 0x100fe40000010802 */
[----:B------:R-:W2:Y:S01]  /*ef20*/  LDL.LU R12, [R1+0xc] ;  /* 0x00000c00010c7983 */ /* 0x000ea20000300800 */
[C---:B------:R-:W-:Y:S01]  /*ef30*/  FADD.FTZ R64, R70.reuse, R5 ;  /* 0x0000000546407221 */ /* 0x040fe20000010000 */
[----:B------:R-:W-:Y:S01]  /*ef40*/  F2FP.BF16.PACK_AB R70, R70, R120 ;  /* 0x000000784646723e */ /* 0x000fe200000010ff */
[----:B------:R-:W-:Y:S01]  /*ef50*/  FMUL.FTZ R0, R0, c[0x0][0x2d0] ;  /* 0x0000b40000007a20 */ /* 0x000fe20000410000 */
[----:B------:R-:W3:Y:S01]  /*ef60*/  LDL.LU R5, [R1+0x10] ;  /* 0x0000100001057983 */ /* 0x000ee20000300800 */
[--C-:B------:R-:W-:Y:S01]  /*ef70*/  FFMA.FTZ R83, R25, c[0x0][0x2d0], -R2.reuse ;  /* 0x0000b40019537a23 */ /* 0x100fe20000010802 */
        /* <DEDUP_REMOVED lines=21> */
[----:B-1----:R-:W-:Y:S02]  /*f0d0*/  FFMA.FTZ R0, R3, R248, R6 ;  /* 0x000000f803007223 */ /* 0x002fe40000010006 */
[----:B------:R-:W-:Y:S02]  /*f0e0*/  FFMA.FTZ R96, R40, c[0x0][0x2d0], -R2 ;  /* 0x0000b40028607a23 */ /* 0x000fe40000010802 */
[----:B------:R-:W-:Y:S01]  /*f0f0*/  FADD.FTZ R33, R7, R0 ;  /* 0x0000000007217221 */ /* 0x000fe20000010000 */
[----:B------:R-:W-:Y:S01]  /*f100*/  MUFU.EX2 R120, R98 ;  /* 0x0000006200787308 */ /* 0x000fe20000000800 */
[----:B------:R-:W-:Y:S02]  /*f110*/  FADD.FTZ R0, -R117, R122 ;  /* 0x0000007a75007221 */ /* 0x000fe40000010100 */
[--C-:B------:R-:W-:Y:S02]  /*f120*/  FFMA.FTZ R122, R76, c[0x0][0x2d0], -R2.reuse ;  /* 0x0000b4004c7a7a23 */ /* 0x100fe40000010802 */
[----:B------:R-:W-:Y:S02]  /*f130*/  FMUL.FTZ R0, R0, c[0x0][0x2d0] ;  /* 0x0000b40000007a20 */ /* 0x000fe40000410000 */
[--C-:B------:R-:W-:Y:S02]  /*f140*/  FFMA.FTZ R76, R108, c[0x0][0x2d0], -R2.reuse ;  /* 0x0000b4006c4c7a23 */ /* 0x100fe40000010802 */
[--C-:B------:R-:W-:Y:S01]  /*f150*/  FFMA.FTZ R102, R56, c[0x0][0x2d0], -R2.reuse ;  /* 0x0000b40038667a23 */ /* 0x100fe20000010802 */
[----:B------:R-:W-:Y:S01]  /*f160*/  MUFU.EX2 R251, R251 ;  /* 0x000000fb00fb7308 */ /* 0x000fe20000000800 */
[--C-:B------:R-:W-:Y:S02]  /*f170*/  FFMA.FTZ R99, R57, c[0x0][0x2d0], -R2.reuse ;  /* 0x0000b40039637a23 */ /* 0x100fe40000010802 */
[--C-:B------:R-:W-:Y:S02]  /*f180*/  FFMA.FTZ R114, R61, c[0x0][0x2d0], -R2.reuse ;  /* 0x0000b4003d727a23 */ /* 0x100fe40000010802 */
[--C-:B------:R-:W-:Y:S02]  /*f190*/  FFMA.FTZ R199, R72, c[0x0][0x2d0], -R2.reuse ;  /* 0x0000b40048c77a23 */ /* 0x100fe40000010802 */
[--C-:B------:R-:W-:Y:S02]  /*f1a0*/  FFMA.FTZ R198, R73, c[0x0][0x2d0], -R2.reuse ;  /* 0x0000b40049c67a23 */ /* 0x100fe40000010802 */
[----:B------:R-:W-:Y:S01]  /*f1b0*/  FFMA.FTZ R252, R92, c[0x0][0x2d0], -R2 ;  /* 0x0000b4005cfc7a23 */ /* 0x000fe20000010802 */
[----:B------:R-:W-:Y:S01]  /*f1c0*/  MUFU.EX2 R72, R8 ;  /* 0x0000000800487308 */ /* 0x000fe20000000800 */
[----:B------:R-:W-:Y:S02]  /*f1d0*/  FMUL.FTZ R4, R116, c[0x0][0x2d0] ;  /* 0x0000b40074047a20 */ /* 0x000fe40000410000 */
[----:B------:R-:W-:Y:S02]  /*f1e0*/  FMUL.FTZ R32, R65, R168 ;  /* 0x000000a841207220 */ /* 0x000fe40000410000 */
[--C-:B------:R-:W-:Y:S02]  /*f1f0*/  FFMA.FTZ R89, R27, c[0x0][0x2d0], -R4.reuse ;  /* 0x0000b4001b597a23 */ /* 0x100fe40000010804 */
[--C-:B------:R-:W-:Y:S02]  /*f200*/  FFMA.FTZ R37, R74, c[0x0][0x2d0], -R4.reuse ;  /* 0x0000b4004a257a23 */ /* 0x100fe40000010804 */
[--C-:B------:R-:W-:Y:S01]  /*f210*/  FFMA.FTZ R78, R78, c[0x0][0x2d0], -R4.reuse ;  /* 0x0000b4004e4e7a23 */ /* 0x100fe20000010804 */
[----:B------:R1:W4:Y:S01]  /*f220*/  MUFU.EX2 R2, R0 ;  /* 0x0000000000027308 */ /* 0x0003220000000800 */
        /* <DEDUP_REMOVED lines=14> */
[----:B-1----:R-:W-:Y:S02]  /*f310*/  FADD.FTZ R0, -R116, R123 ;  /* 0x0000007b74007221 */ /* 0x002fe40000010100 */
[----:B----4-:R-:W-:Y:S01]  /*f320*/  FMUL.FTZ R29, R2, R141 ;  /* 0x0000008d021d7220 */ /* 0x010fe20000410000 */
[----:B------:R-:W-:Y:S01]  /*f330*/  MOV R141, R71 ;  /* 0x00000047008d7202 */ /* 0x000fe20000000f00 */
[----:B------:R-:W-:Y:S01]  /*f340*/  FMUL.FTZ R0, R0, c[0x0][0x2d0] ;  /* 0x0000b40000007a20 */ /* 0x000fe20000410000 */
[----:B------:R-:W1:Y:S01]  /*f350*/  MUFU.EX2 R71, R20 ;  /* 0x0000001400477308 */ /* 0x000e620000000800 */
[--C-:B------:R-:W-:Y:S02]  /*f360*/  FFMA.FTZ R7, R14, c[0x0][0x2d0], -R4.reuse ;  /* 0x0000b4000e077a23 */ /* 0x100fe40000010804 */
[--C-:B------:R-:W-:Y:S02]  /*f370*/  FFMA.FTZ R6, R15, c[0x0][0x2d0], -R4.reuse ;  /* 0x0000b4000f067a23 */ /* 0x100fe40000010804 */
[--C-:B------:R-:W-:Y:S02]  /*f380*/  FFMA.FTZ R67, R30, c[0x0][0x2d0], -R4.reuse ;  /* 0x0000b4001e437a23 */ /* 0x100fe40000010804 */
[--C-:B------:R-:W-:Y:S02]  /*f390*/  FFMA.FTZ R66, R31, c[0x0][0x2d0], -R4.reuse ;  /* 0x0000b4001f427a23 */ /* 0x100fe40000010804 */
[--C-:B------:R-:W-:Y:S01]  /*f3a0*/  FFMA.FTZ R104, R42, c[0x0][0x2d0], -R4.reuse ;  /* 0x0000b4002a687a23 */ /* 0x100fe20000010804 */
[----:B------:R-:W4:Y:S01]  /*f3b0*/  MUFU.EX2 R0, R0 ;  /* 0x0000000000007308 */ /* 0x000f220000000800 */
[--C-:B------:R-:W-:Y:S02]  /*f3c0*/  FFMA.FTZ R105, R43, c[0x0][0x2d0], -R4.reuse ;  /* 0x0000b4002b697a23 */ /* 0x100fe40000010804 */
[--C-:B------:R-:W-:Y:S01]  /*f3d0*/  FFMA.FTZ R108, R46, c[0x0][0x2d0], -R4.reuse ;  /* 0x0000b4002e6c7a23 */ /* 0x100fe20000010804 */
[----:B-----5:R-:W-:Y:S01]  /*f3e0*/  F2FP.BF16.PACK_AB R74, R107, R94 ;  /* 0x0000005e6b4a723e */ /* 0x020fe200000010ff */
[--C-:B------:R-:W-:Y:S02]  /*f3f0*/  FFMA.FTZ R109, R47, c[0x0][0x2d0], -R4.reuse ;  /* 0x0000b4002f6d7a23 */ /* 0x100fe40000010804 */
[--C-:B------:R-:W-:Y:S02]  /*f400*/  FFMA.FTZ R220, R58, c[0x0][0x2d0], -R4.reuse ;  /* 0x0000b4003adc7a23 */ /* 0x100fe40000010804 */
[--C-:B------:R-:W-:Y:S01]  /*f410*/  FFMA.FTZ R222, R59, c[0x0][0x2d0], -R4.reuse ;  /* 0x0000b4003bde7a23 */ /* 0x100fe20000010804 */
[----:B------:R-:W-:Y:S01]  /*f420*/  MUFU.EX2 R73, R10 ;  /* 0x0000000a00497308 */ /* 0x000fe20000000800 */
[--C-:B------:R-:W-:Y:S02]  /*f430*/  FFMA.FTZ R123, R62, c[0x0][0x2d0], -R4.reuse ;  /* 0x0000b4003e7b7a23 */ /* 0x100fe40000010804 */
[--C-:B------:R-:W-:Y:S02]  /*f440*/  FFMA.FTZ R248, R63, c[0x0][0x2d0], -R4.reuse ;  /* 0x0000b4003ff87a23 */ /* 0x100fe40000010804 */
[----:B------:R-:W-:Y:S02]  /*f450*/  FFMA.FTZ R95, R95, c[0x0][0x2d0], -R4 ;  /* 0x0000b4005f5f7a23 */ /* 0x000fe40000010804 */
[C---:B------:R-:W-:Y:S01]  /*f460*/  FMUL.FTZ R28, R2.reuse, R140 ;  /* 0x0000008c021c7220 */ /* 0x040fe20000410000 */
[----:B------:R-:W-:Y:S01]  /*f470*/  MOV R140, R23 ;  /* 0x00000017008c7202 */ /* 0x000fe20000000f00 */
[----:B-1----:R-:W-:Y:S01]  /*f480*/  FADD.FTZ R88, R71, R33 ;  /* 0x0000002147587221 */ /* 0x002fe20000010000 */
[----:B------:R1:W-:Y:S01]  /*f490*/  MUFU.EX2 R93, R7 ;  /* 0x00000007005d7308 */ /* 0x0003e20000000800 */
[C---:B------:R-:W-:Y:S01]  /*f4a0*/  FMUL.FTZ R9, R2.reuse, R153 ;  /* 0x0000009902097220 */ /* 0x040fe20000410000 */
[----:B------:R-:W-:Y:S01]  /*f4b0*/  MOV R153, R53 ;  /* 0x0000003500997202 */ /* 0x000fe20000000f00 */
[----:B------:R-:W-:Y:S01]  /*f4c0*/  FMUL.FTZ R25, R2, R145 ;  /* 0x0000009102197220 */ /* 0x000fe20000410000 */
[----:B------:R-:W-:Y:S01]  /*f4d0*/  MOV R145, R76 ;  /* 0x0000004c00917202 */ /* 0x000fe20000000f00 */
[C---:B----4-:R-:W-:Y:S01]  /*f4e0*/  FMUL.FTZ R42, R0.reuse, R138 ;  /* 0x0000008a002a7220 */ /* 0x050fe20000410000 */
[----:B------:R-:W-:Y:S01]  /*f4f0*/  MOV R138, R51 ;  /* 0x00000033008a7202 */ /* 0x000fe20000000f00 */
[C---:B------:R-:W-:Y:S01]  /*f500*/  FMUL.FTZ R11, R0.reuse, R155 ;  /* 0x0000009b000b7220 */ /* 0x040fe20000410000 */
[----:B------:R-:W-:Y:S01]  /*f510*/  MOV R51, R22 ;  /* 0x0000001600337202 */ /* 0x000fe20000000f00 */
[----:B------:R-:W-:Y:S01]  /*f520*/  FMUL.FTZ R15, R0, R151 ;  /* 0x00000097000f7220 */ /* 0x000fe20000410000 */
[----:B------:R-:W-:Y:S01]  /*f530*/  MOV R155, R95 ;  /* 0x0000005f009b7202 */ /* 0x000fe20000000f00 */
[----:B------:R-:W4:Y:S01]  /*f540*/  MUFU.EX2 R106, R6 ;  /* 0x00000006006a7308 */ /* 0x000f220000000800 */
[----:B------:R-:W-:Y:S01]  /*f550*/  MOV R151, R91 ;  /* 0x0000005b00977202 */ /* 0x000fe20000000f00 */
[C---:B------:R-:W-:Y:S02]  /*f560*/  FMUL.FTZ R41, R2.reuse, R137 ;  /* 0x0000008902297220 */ /* 0x040fe40000410000 */
[C---:B------:R-:W-:Y:S02]  /*f570*/  FMUL.FTZ R56, R2.reuse, R128 ;  /* 0x0000008002387220 */ /* 0x040fe40000410000 */
[C---:B------:R-:W-:Y:S02]  /*f580*/  FMUL.FTZ R57, R2.reuse, R129 ;  /* 0x0000008102397220 */ /* 0x040fe40000410000 */
[C---:B------:R-:W-:Y:S02]  /*f590*/  FMUL.FTZ R60, R2.reuse, R124 ;  /* 0x0000007c023c7220 */ /* 0x040fe40000410000 */
[----:B------:R-:W5:Y:S01]  /*f5a0*/  MUFU.EX2 R95, R19 ;  /* 0x00000013005f7308 */ /* 0x000f620000000800 */
[C---:B------:R-:W-:Y:S02]  /*f5b0*/  FMUL.FTZ R61, R2.reuse, R125 ;  /* 0x0000007d023d7220 */ /* 0x040fe40000410000 */
[C---:B-1----:R-:W-:Y:S01]  /*f5c0*/  FMUL.FTZ R7, R3.reuse, R159 ;  /* 0x0000009f03077220 */ /* 0x042fe20000410000 */
[----:B------:R-:W-:Y:S01]  /*f5d0*/  MOV R159, R37 ;  /* 0x00000025009f7202 */ /* 0x000fe20000000f00 */
[C---:B------:R-:W-:Y:S01]  /*f5e0*/  FMUL.FTZ R8, R2.reuse, R152 ;  /* 0x0000009802087220 */ /* 0x040fe20000410000 */
[----:B------:R-:W-:Y:S01]  /*f5f0*/  MOV R152, R111 ;  /* 0x0000006f00987202 */ /* 0x000fe20000000f00 */
[C---:B------:R-:W-:Y:S01]  /*f600*/  FMUL.FTZ R13, R2.reuse, R149 ;  /* 0x00000095020d7220 */ /* 0x040fe20000410000 */
[----:B------:R-:W-:Y:S01]  /*f610*/  MOV R111, R36 ;  /* 0x00000024006f7202 */ /* 0x000fe20000000f00 */
[C---:B------:R-:W-:Y:S01]  /*f620*/  FMUL.FTZ R24, R2.reuse, R144 ;  /* 0x0000009002187220 */ /* 0x040fe20000410000 */
[----:B------:R1:W1:Y:S01]  /*f630*/  MUFU.EX2 R91, R16 ;  /* 0x00000010005b7308 */ /* 0x0002620000000800 */
[C---:B------:R-:W-:Y:S01]  /*f640*/  FMUL.FTZ R40, R2.reuse, R136 ;  /* 0x0000008802287220 */ /* 0x040fe20000410000 */
[----:B------:R-:W-:Y:S01]  /*f650*/  MOV R149, R86 ;  /* 0x0000005600957202 */ /* 0x000fe20000000f00 */
[----:B------:R-:W-:Y:S01]  /*f660*/  FMUL.FTZ R44, R2, R132 ;  /* 0x00000084022c7220 */ /* 0x000fe20000410000 */
[----:B----4-:R-:W-:Y:S01]  /*f670*/  F2FP.BF16.PACK_AB R75, R106, R93 ;  /* 0x0000005d6a4b723e */ /* 0x010fe200000010ff */
[----:B------:R-:W-:Y:S01]  /*f680*/  FMUL.FTZ R6, R3, R158 ;  /* 0x0000009e03067220 */ /* 0x000fe20000410000 */
[----:B------:R-:W-:Y:S01]  /*f690*/  MOV R144, R87 ;  /* 0x0000005700907202 */ /* 0x000fe20000000f00 */
[----:B------:R-:W-:Y:S01]  /*f6a0*/  FMUL.FTZ R45, R2, R133 ;  /* 0x00000085022d7220 */ /* 0x000fe20000410000 */
[----:B------:R-:W-:Y:S01]  /*f6b0*/  MOV R158, R84 ;  /* 0x00000054009e7202 */ /* 0x000fe20000000f00 */
[C---:B------:R-:W-:Y:S01]  /*f6c0*/  FMUL.FTZ R31, R0.reuse, R143 ;  /* 0x0000008f001f7220 */ /* 0x040fe20000410000 */
[----:B------:R-:W-:Y:S01]  /*f6d0*/  MOV R143, R38 ;  /* 0x00000026008f7202 */ /* 0x000fe20000000f00 */
[C---:B------:R-:W-:Y:S01]  /*f6e0*/  FMUL.FTZ R10, R0.reuse, R154 ;  /* 0x0000009a000a7220 */ /* 0x040fe20000410000 */
[----:B------:R-:W-:Y:S01]  /*f6f0*/  MOV R154, R52 ;  /* 0x00000034009a7202 */ /* 0x000fe20000000f00 */
[C---:B------:R-:W-:Y:S01]  /*f700*/  FMUL.FTZ R14, R0.reuse, R150 ;  /* 0x00000096000e7220 */ /* 0x040fe20000410000 */
[----:B-----5:R-:W-:Y:S01]  /*f710*/  F2FP.BF16.PACK_AB R71, R95, R71 ;  /* 0x000000475f47723e */ /* 0x020fe200000010ff */
[C---:B------:R-:W-:Y:S01]  /*f720*/  FMUL.FTZ R18, R3.reuse, R162 ;  /* 0x000000a203127220 */ /* 0x040fe20000410000 */
[----:B------:R-:W-:Y:S01]  /*f730*/  MOV R150, R55 ;  /* 0x0000003700967202 */ /* 0x000fe20000000f00 */
[----:B------:R-:W-:Y:S01]  /*f740*/  FMUL.FTZ R19, R3, R163 ;  /* 0x000000a303137220 */ /* 0x000fe20000410000 */
[----:B------:R4:W-:Y:S01]  /*f750*/  MUFU.EX2 R125, R49 ;  /* 0x00000031007d7308 */ /* 0x0009e20000000800 */
[C---:B------:R-:W-:Y:S01]  /*f760*/  FMUL.FTZ R17, R65.reuse, R161 ;  /* 0x000000a141117220 */ /* 0x040fe20000410000 */
[----:B------:R-:W-:Y:S01]  /*f770*/  MOV R161, R51 ;  /* 0x0000003300a17202 */ /* 0x000fe20000000f00 */
[C---:B------:R-:W-:Y:S01]  /*f780*/  FMUL.FTZ R26, R0.reuse, R146 ;  /* 0x00000092001a7220 */ /* 0x040fe20000410000 */
[----:B------:R-:W-:Y:S01]  /*f790*/  MOV R146, R34 ;  /* 0x0000002200927202 */ /* 0x000fe20000000f00 */
[C---:B------:R-:W-:Y:S01]  /*f7a0*/  FMUL.FTZ R27, R0.reuse, R147 ;  /* 0x00000093001b7220 */ /* 0x040fe20000410000 */
[----:B------:R-:W-:Y:S01]  /*f7b0*/  MOV R147, R35 ;  /* 0x0000002300937202 */ /* 0x000fe20000000f00 */
[C---:B-1----:R-:W-:Y:S01]  /*f7c0*/  FMUL.FTZ R16, R65.reuse, R160 ;  /* 0x000000a041107220 */ /* 0x042fe20000410000 */
[----:B------:R-:W-:Y:S01]  /*f7d0*/  MOV R160, R54 ;  /* 0x0000003600a07202 */ /* 0x000fe20000000f00 */
[C---:B------:R-:W-:Y:S01]  /*f7e0*/  FMUL.FTZ R30, R0.reuse, R142 ;  /* 0x0000008e001e7220 */ /* 0x040fe20000410000 */
[----:B------:R-:W-:Y:S01]  /*f7f0*/  LDSM.16.MT88.4 R52, [R226] ;  /* 0x00000000e234783b */ /* 0x000fe20000004200 */
[----:B------:R-:W-:Y:S01]  /*f800*/  FMUL.FTZ R33, R65, R169 ;  /* 0x000000a941217220 */ /* 0x000fe20000410000 */
[----:B------:R-:W-:Y:S01]  /*f810*/  MUFU.EX2 R124, R100 ;  /* 0x00000064007c7308 */ /* 0x000fe20000000800 */
[C---:B------:R-:W-:Y:S01]  /*f820*/  FMUL.FTZ R34, R3.reuse, R170 ;  /* 0x000000aa03227220 */ /* 0x040fe20000410000 */
[----:B------:R-:W-:Y:S01]  /*f830*/  MOV R142, R50 ;  /* 0x00000032008e7202 */ /* 0x000fe20000000f00 */
[----:B------:R-:W-:Y:S02]  /*f840*/  FMUL.FTZ R35, R3, R171 ;  /* 0x000000ab03237220 */ /* 0x000fe40000410000 */
[C---:B------:R-:W-:Y:S01]  /*f850*/  FMUL.FTZ R43, R0.reuse, R139 ;  /* 0x0000008b002b7220 */ /* 0x040fe20000410000 */
[----:B------:R-:W-:Y:S01]  /*f860*/  MOV R139, R85 ;  /* 0x00000055008b7202 */ /* 0x000fe20000000f00 */
[C---:B------:R-:W-:Y:S01]  /*f870*/  FMUL.FTZ R47, R0.reuse, R135 ;  /* 0x00000087002f7220 */ /* 0x040fe20000410000 */
[----:B------:R-:W-:Y:S01]  /*f880*/  LDSM.16.MT88.4 R168, [R229+0x3000] ;  /* 0x00300000e5a8783b */ /* 0x000fe20000004200 */
[C---:B------:R-:W-:Y:S01]  /*f890*/  FMUL.FTZ R59, R0.reuse, R131 ;  /* 0x00000083003b7220 */ /* 0x040fe20000410000 */
[----:B------:R1:W-:Y:S01]  /*f8a0*/  MUFU.EX2 R100, R48 ;  /* 0x0000003000647308 */ /* 0x0003e20000000800 */
[C---:B------:R-:W-:Y:S02]  /*f8b0*/  FMUL.FTZ R46, R0.reuse, R134 ;  /* 0x00000086002e7220 */ /* 0x040fe40000410000 */
[----:B----4-:R-:W-:Y:S02]  /*f8c0*/  FMUL.FTZ R49, R65, R177 ;  /* 0x000000b141317220 */ /* 0x010fe40000410000 */
[C---:B------:R-:W-:Y:S02]  /*f8d0*/  FMUL.FTZ R50, R3.reuse, R178 ;  /* 0x000000b203327220 */ /* 0x040fe40000410000 */
[----:B------:R-:W-:Y:S02]  /*f8e0*/  FMUL.FTZ R51, R3, R179 ;  /* 0x000000b303337220 */ /* 0x000fe40000410000 */
[C---:B------:R-:W-:Y:S01]  /*f8f0*/  FMUL.FTZ R58, R0.reuse, R130 ;  /* 0x00000082003a7220 */ /* 0x040fe20000410000 */
[----:B------:R-:W-:Y:S01]  /*f900*/  MUFU.EX2 R131, R82 ;  /* 0x0000005200837308 */ /* 0x000fe20000000800 */
[C---:B------:R-:W-:Y:S02]  /*f910*/  FMUL.FTZ R62, R0.reuse, R126 ;  /* 0x0000007e003e7220 */ /* 0x040fe40000410000 */
[----:B------:R-:W-:Y:S07]  /*f920*/  FMUL.FTZ R63, R0, R127 ;  /* 0x0000007f003f7220 */ /* 0x000fee0000410000 */
[----:B------:R-:W-:Y:S01]  /*f930*/  MUFU.EX2 R135, R81 ;  /* 0x0000005100877308 */ /* 0x000fe20000000800 */
[----:B-1----:R-:W-:Y:S02]  /*f940*/  FMUL.FTZ R48, R65, R176 ;  /* 0x000000b041307220 */ /* 0x002fe40000410000 */
[----:B------:R-:W-:Y:S07]  /*f950*/  LDSM.16.MT88.4 R176, [R226+0x3000] ;  /* 0x00300000e2b0783b */ /* 0x000fee0000004200 */
[----:B------:R-:W-:Y:S10]  /*f960*/  MUFU.EX2 R137, R80 ;  /* 0x0000005000897308 */ /* 0x000ff40000000800 */
[----:B------:R-:W-:Y:S10]  /*f970*/  MUFU.EX2 R110, R101 ;  /* 0x00000065006e7308 */ /* 0x000ff40000000800 */
[----:B------:R1:W-:Y:S10]  /*f980*/  MUFU.EX2 R101, R83 ;  /* 0x0000005300657308 */ /* 0x0003f40000000800 */
[----:B------:R-:W4:Y:S10]  /*f990*/  MUFU.EX2 R85, R196 ;  /* 0x000000c400557308 */ /* 0x000f340000000800 */
[----:B------:R-:W-:Y:S01]  /*f9a0*/  MUFU.EX2 R86, R193 ;  /* 0x000000c100567308 */ /* 0x000fe20000000800 */
[----:B-1----:R-:W-:Y:S09]  /*f9b0*/  LDSM.16.MT88.4 R80, [R225+0x800] ;  /* 0x00080000e150783b */ /* 0x002ff20000004200 */
[----:B------:R-:W-:Y:S10]  /*f9c0*/  MUFU.EX2 R193, R113 ;  /* 0x0000007100c17308 */ /* 0x000ff40000000800 */
[----:B------:R1:W-:Y:S01]  /*f9d0*/  MUFU.EX2 R98, R67 ;  /* 0x0000004300627308 */ /* 0x0003e20000000800 */
[C---:B--2---:R-:W-:Y:S01]  /*f9e0*/  FFMA.FTZ R4, R2.reuse, R12, R72 ;  /* 0x0000000c02047223 */ /* 0x044fe20000010048 */
[C---:B------:R-:W-:Y:S01]  /*f9f0*/  F2FP.BF16.PACK_AB R72, R21.reuse, R72 ;  /* 0x000000481548723e */ /* 0x040fe200000010ff */
[----:B------:R-:W-:Y:S01]  /*fa00*/  FMUL.FTZ R12, R2, R148 ;  /* 0x00000094020c7220 */ /* 0x000fe20000410000 */
[----:B------:R-:W-:Y:S01]  /*fa10*/  MOV R148, R39 ;  /* 0x0000002700947202 */ /* 0x000fe20000000f00 */
[----:B------:R-:W-:Y:S01]  /*fa20*/  FADD.FTZ R90, R21, R4 ;  /* 0x00000004155a7221 */ /* 0x000fe20000010000 */
[----:B------:R-:W-:Y:S01]  /*fa30*/  LDSM.16.MT88.4 R36, [R229] ;  /* 0x00000000e524783b */ /* 0x000fe20000004200 */
[----:B---3--:R-:W-:Y:S01]  /*fa40*/  FFMA.FTZ R2, R0, R5, R73 ;  /* 0x0000000500027223 */ /* 0x008fe20000010049 */
[----:B------:R-:W-:Y:S01]  /*fa50*/  F2FP.BF16.PACK_AB R73, R91, R73 ;  /* 0x000000495b49723e */ /* 0x000fe200000010ff */
[C---:B------:R-:W-:Y:S01]  /*fa60*/  FMUL.FTZ R4, R65.reuse, R156 ;  /* 0x0000009c41047220 */ /* 0x040fe20000410000 */
[----:B------:R-:W-:Y:S01]  /*fa70*/  MOV R156, R79 ;  /* 0x0000004f009c7202 */ /* 0x000fe20000000f00 */
[----:B------:R-:W-:Y:S01]  /*fa80*/  FMUL.FTZ R5, R65, R157 ;  /* 0x0000009d41057220 */ /* 0x000fe20000410000 */
[----:B------:R-:W-:Y:S01]  /*fa90*/  MOV R157, R78 ;  /* 0x0000004e009d7202 */ /* 0x000fe20000000f00 */
[----:B------:R2:W-:Y:S01]  /*faa0*/  MUFU.EX2 R113, R66 ;  /* 0x0000004200717308 */ /* 0x0005e20000000800 */
[----:B------:R-:W3:Y:S01]  /*fab0*/  LDSM.16.MT88.4 R20, [R225] ;  /* 0x00000000e114783b */ /* 0x000ee20000004200 */
[----:B----4-:R-:W-:Y:S02]  /*fac0*/  FADD.FTZ R0, R85, R64 ;  /* 0x0000004055007221 */ /* 0x010fe40000010000 */
[----:B------:R-:W-:Y:S02]  /*fad0*/  FADD.FTZ R2, R91, R2 ;  /* 0x000000025b027221 */ /* 0x000fe40000010000 */
[----:B------:R-:W-:Y:S02]  /*fae0*/  FMUL.FTZ R64, R65, R184 ;  /* 0x000000b841407220 */ /* 0x000fe40000410000 */
[----:B------:R-:W-:Y:S01]  /*faf0*/  FADD.FTZ R93, R93, R2 ;  /* 0x000000025d5d7221 */ /* 0x000fe20000010000 */
[----:B------:R-:W4:Y:S01]  /*fb00*/  LDSM.16.MT88.4 R76, [R228] ;  /* 0x00000000e44c783b */ /* 0x000f220000004200 */
[----:B------:R-:W5:Y:S01]  /*fb10*/  MUFU.EX2 R84, R195 ;  /* 0x000000c300547308 */ /* 0x000f620000000800 */
[C---:B-1----:R-:W-:Y:S02]  /*fb20*/  FMUL.FTZ R67, R3.reuse, R187 ;  /* 0x000000bb03437220 */ /* 0x042fe40000410000 */
[----:B------:R-:W-:Y:S07]  /*fb30*/  FADD.FTZ R93, R106, R93 ;  /* 0x0000005d6a5d7221 */ /* 0x000fee0000010000 */
[----:B------:R-:W1:Y:S01]  /*fb40*/  MUFU.EX2 R87, R194 ;  /* 0x000000c200577308 */ /* 0x000e620000000800 */
[----:B--2---:R-:W-:Y:S09]  /*fb50*/  FMUL.FTZ R66, R3, R186 ;  /* 0x000000ba03427220 */ /* 0x004ff20000410000 */
[----:B------:R-:W-:Y:S01]  /*fb60*/  MUFU.EX2 R184, R160 ;  /* 0x000000a000b87308 */ /* 0x000fe20000000800 */
[----:B-----5:R-:W-:Y:S09]  /*fb70*/  FADD.FTZ R0, R84, R0 ;  /* 0x0000000054007221 */ /* 0x020ff20000010000 */
[----:B------:R-:W-:Y:S01]  /*fb80*/  MUFU.EX2 R126, R97 ;  /* 0x00000061007e7308 */ /* 0x000fe20000000800 */
[-C--:B---3--:R-:W-:Y:S05]  /*fb90*/  HMMA.16816.F32.BF16 R4, R68, R20.reuse, R4 ;  /* 0x000000144404723c */ /* 0x088fea0000041804 */
[----:B-1----:R-:W-:Y:S03]  /*fba0*/  FADD.FTZ R0, R87, R0 ;  /* 0x0000000057007221 */ /* 0x002fe60000010000 */
[C---:B------:R-:W-:Y:S01]  /*fbb0*/  HMMA.16816.F32.BF16 R8, R72.reuse, R20, R8 ;  /* 0x000000144808723c */ /* 0x040fe20000041808 */
[----:B------:R-:W-:Y:S03]  /*fbc0*/  MUFU.EX2 R97, R89 ;  /* 0x0000005900617308 */ /* 0x000fe60000000800 */
[----:B------:R-:W-:Y:S03]  /*fbd0*/  FADD.FTZ R0, R86, R0 ;  /* 0x0000000056007221 */ /* 0x000fe60000010000 */
[C---:B------:R-:W-:Y:S01]  /*fbe0*/  FMUL.FTZ R20, R65.reuse, R164 ;  /* 0x000000a441147220 */ /* 0x040fe20000410000 */
[-C--:B------:R-:W-:Y:S03]  /*fbf0*/  HMMA.16816.F32.BF16 R12, R72, R22.reuse, R12 ;  /* 0x00000016480c723c */ /* 0x080fe6000004180c */
[----:B------:R-:W-:Y:S01]  /*fc00*/  MUFU.EX2 R132, R103 ;  /* 0x0000006700847308 */ /* 0x000fe20000000800 */
[----:B------:R-:W-:Y:S02]  /*fc10*/  FMUL.FTZ R21, R65, R165 ;  /* 0x000000a541157220 */ /* 0x000fe40000410000 */
[----:B------:R-:W-:Y:S02]  /*fc20*/  FADD.FTZ R0, R207, R0 ;  /* 0x00000000cf007221 */ /* 0x000fe40000010000 */
[C---:B------:R-:W-:Y:S04]  /*fc30*/  HMMA.16816.F32.BF16 R16, R68.reuse, R22, R16 ;  /* 0x000000164410723c */ /* 0x040fe80000041810 */
[----:B------:R-:W-:Y:S01]  /*fc40*/  FADD.FTZ R0, R206, R0 ;  /* 0x00000000ce007221 */ /* 0x000fe20000010000 */
[----:B------:R-:W-:Y:S02]  /*fc50*/  MUFU.EX2 R127, R96 ;  /* 0x00000060007f7308 */ /* 0x000fe40000000800 */
[C---:B------:R-:W-:Y:S02]  /*fc60*/  FMUL.FTZ R22, R3.reuse, R166 ;  /* 0x000000a603167220 */ /* 0x040fe40000410000 */
[----:B------:R-:W-:Y:S03]  /*fc70*/  FMUL.FTZ R23, R3, R167 ;  /* 0x000000a703177220 */ /* 0x000fe60000410000 */
[----:B------:R-:W-:Y:S03]  /*fc80*/  FADD.FTZ R0, R205, R0 ;  /* 0x00000000cd007221 */ /* 0x000fe60000010000 */
[----:B------:R1:W-:Y:S01]  /*fc90*/  MUFU.EX2 R103, R161 ;  /* 0x000000a100677308 */ /* 0x0003e20000000800 */
[-C--:B------:R-:W-:Y:S03]  /*fca0*/  HMMA.16816.F32.BF16 R20, R68, R36.reuse, R20 ;  /* 0x000000244414723c */ /* 0x080fe60000041814 */
[----:B------:R-:W-:Y:S05]  /*fcb0*/  FADD.FTZ R2, R204, R0 ;  /* 0x00000000cc027221 */ /* 0x000fea0000010000 */
[C---:B------:R-:W-:Y:S01]  /*fcc0*/  HMMA.16816.F32.BF16 R24, R72.reuse, R36, R24 ;  /* 0x000000244818723c */ /* 0x040fe20000041818 */
[----:B------:R2:W3:Y:S06]  /*fcd0*/  MUFU.EX2 R96, R92 ;  /* 0x0000005c00607308 */ /* 0x0004ec0000000800 */
[C---:B------:R-:W-:Y:S01]  /*fce0*/  FMUL.FTZ R36, R65.reuse, R172 ;  /* 0x000000ac41247220 */ /* 0x040fe20000410000 */
[-C--:B------:R-:W-:Y:S03]  /*fcf0*/  HMMA.16816.F32.BF16 R28, R72, R38.reuse, R28 ;  /* 0x00000026481c723c */ /* 0x080fe6000004181c */
[----:B------:R-:W-:Y:S01]  /*fd00*/  MUFU.EX2 R186, R138 ;  /* 0x0000008a00ba7308 */ /* 0x000fe20000000800 */
[----:B------:R-:W-:Y:S01]  /*fd10*/  FMUL.FTZ R37, R65, R173 ;  /* 0x000000ad41257220 */ /* 0x000fe20000410000 */
[----:B-1----:R-:W-:Y:S03]  /*fd20*/  LDSM.16.MT88.4 R160, [R225+0x3000] ;  /* 0x00300000e1a0783b */ /* 0x002fe60000004200 */
[C---:B------:R-:W-:Y:S05]  /*fd30*/  HMMA.16816.F32.BF16 R32, R68.reuse, R38, R32 ;  /* 0x000000264420723c */ /* 0x040fea0000041820 */
[----:B------:R-:W-:Y:S02]  /*fd40*/  MUFU.EX2 R136, R121 ;  /* 0x0000007900887308 */ /* 0x000fe40000000800 */
[C---:B------:R-:W-:Y:S02]  /*fd50*/  FMUL.FTZ R38, R3.reuse, R174 ;  /* 0x000000ae03267220 */ /* 0x040fe40000410000 */
[----:B------:R-:W-:Y:S03]  /*fd60*/  FMUL.FTZ R39, R3, R175 ;  /* 0x000000af03277220 */ /* 0x000fe60000410000 */
[----:B--2---:R-:W-:Y:S03]  /*fd70*/  FADD.FTZ R92, R94, R90 ;  /* 0x0000005a5e5c7221 */ /* 0x004fe60000010000 */
[----:B------:R-:W-:Y:S01]  /*fd80*/  MUFU.EX2 R130, R114 ;  /* 0x0000007200827308 */ /* 0x000fe20000000800 */
[-C--:B------:R-:W-:Y:S03]  /*fd90*/  HMMA.16816.F32.BF16 R36, R68, R52.reuse, R36 ;  /* 0x000000344424723c */ /* 0x080fe60000041824 */
[----:B------:R-:W-:Y:S04]  /*fda0*/  FADD.FTZ R0, R107, R92 ;  /* 0x0000005c6b007221 */ /* 0x000fe80000010000 */
[----:B------:R-:W-:Y:S01]  /*fdb0*/  FADD.FTZ R92, R100, R0 ;  /* 0x00000000645c7221 */ /* 0x000fe20000010000 */
[C---:B------:R-:W-:Y:S01]  /*fdc0*/  HMMA.16816.F32.BF16 R40, R72.reuse, R52, R40 ;  /* 0x000000344828723c */ /* 0x040fe20000041828 */
[----:B------:R-:W-:Y:S03]  /*fdd0*/  MUFU.EX2 R107, R156 ;  /* 0x0000009c006b7308 */ /* 0x000fe60000000800 */
[----:B------:R-:W-:Y:S03]  /*fde0*/  FADD.FTZ R0, R203, R2 ;  /* 0x00000002cb007221 */ /* 0x000fe60000010000 */
[C---:B------:R-:W-:Y:S01]  /*fdf0*/  FMUL.FTZ R52, R65.reuse, R180 ;  /* 0x000000b441347220 */ /* 0x040fe20000410000 */
[-C--:B------:R-:W-:Y:S03]  /*fe00*/  HMMA.16816.F32.BF16 R44, R72, R54.reuse, R44 ;  /* 0x00000036482c723c */ /* 0x080fe6000004182c */
[----:B------:R-:W-:Y:S01]  /*fe10*/  MUFU.EX2 R128, R122 ;  /* 0x0000007a00807308 */ /* 0x000fe20000000800 */
[C---:B------:R-:W-:Y:S02]  /*fe20*/  FMUL.FTZ R53, R65.reuse, R181 ;  /* 0x000000b541357220 */ /* 0x040fe40000410000 */
[----:B------:R-:W-:Y:S02]  /*fe30*/  FMUL.FTZ R65, R65, R185 ;  /* 0x000000b941417220 */ /* 0x000fe40000410000 */
[C---:B------:R-:W-:Y:S04]  /*fe40*/  HMMA.16816.F32.BF16 R48, R68.reuse, R54, R48 ;  /* 0x000000364430723c */ /* 0x040fe80000041830 */
[----:B------:R-:W-:Y:S01]  /*fe50*/  FADD.FTZ R0, R202, R0 ;  /* 0x00000000ca007221 */ /* 0x000fe20000010000 */
[----:B------:R-:W-:Y:S02]  /*fe60*/  MUFU.EX2 R129, R115 ;  /* 0x0000007300817308 */ /* 0x000fe40000000800 */
[C---:B------:R-:W-:Y:S02]  /*fe70*/  FMUL.FTZ R54, R3.reuse, R182 ;  /* 0x000000b603367220 */ /* 0x040fe40000410000 */
[----:B------:R-:W-:Y:S03]  /*fe80*/  FMUL.FTZ R55, R3, R183 ;  /* 0x000000b703377220 */ /* 0x000fe60000410000 */
[----:B------:R-:W-:Y:S02]  /*fe90*/  FADD.FTZ R3, R95, R88 ;  /* 0x000000585f037221 */ /* 0x000fe40000010000 */
[----:B------:R-:W-:Y:S01]  /*fea0*/  LDSM.16.MT88.4 R88, [R226+0x1000] ;  /* 0x00100000e258783b */ /* 0x000fe20000004200 */
[----:B------:R-:W-:Y:S01]  /*feb0*/  MUFU.EX2 R114, R104 ;  /* 0x0000006800727308 */ /* 0x000fe20000000800 */
[-C--:B----4-:R-:W-:Y:S03]  /*fec0*/  HMMA.16816.F32.BF16 R52, R68, R76.reuse, R52 ;  /* 0x0000004c4434723c */ /* 0x090fe60000041834 */
[----:B------:R-:W-:Y:S02]  /*fed0*/  FADD.FTZ R3, R112, R3 ;  /* 0x0000000370037221 */ /* 0x000fe40000010000 */
[----:B------:R-:W-:Y:S03]  /*fee0*/  FADD.FTZ R0, R201, R0 ;  /* 0x00000000c9007221 */ /* 0x000fe60000010000 */
[C---:B------:R-:W-:Y:S01]  /*fef0*/  HMMA.16816.F32.BF16 R56, R72.reuse, R76, R56 ;  /* 0x0000004c4838723c */ /* 0x040fe20000041838 */
[----:B------:R-:W-:Y:S03]  /*ff00*/  MUFU.EX2 R115, R105 ;  /* 0x0000006900737308 */ /* 0x000fe60000000800 */
[----:B------:R-:W-:Y:S02]  /*ff10*/  FADD.FTZ R2, R200, R0 ;  /* 0x00000000c8027221 */ /* 0x000fe40000010000 */
[----:B---3--:R-:W-:Y:S02]  /*ff20*/  FADD.FTZ R0, R96, R93 ;  /* 0x0000005d60007221 */ /* 0x008fe40000010000 */
[-C--:B------:R-:W-:Y:S03]  /*ff30*/  HMMA.16816.F32.BF16 R60, R72, R78.reuse, R60 ;  /* 0x0000004e483c723c */ /* 0x080fe6000004183c */
[----:B------:R-:W-:Y:S01]  /*ff40*/  MUFU.EX2 R122, R108 ;  /* 0x0000006c007a7308 */ /* 0x000fe20000000800 */
[----:B------:R-:W-:Y:S02]  /*ff50*/  FADD.FTZ R93, R110, R3 ;  /* 0x000000036e5d7221 */ /* 0x000fe40000010000 */
[----:B------:R-:W-:Y:S01]  /*ff60*/  FADD.FTZ R3, R101, R92 ;  /* 0x0000005c65037221 */ /* 0x000fe20000010000 */
[----:B------:R-:W-:Y:S01]  /*ff70*/  F2FP.BF16.PACK_AB R72, R84, R85 ;  /* 0x000000555448723e */ /* 0x000fe200000010ff */
[----:B------:R-:W-:Y:S01]  /*ff80*/  HMMA.16816.F32.BF16 R64, R68, R78, R64 ;  /* 0x0000004e4440723c */ /* 0x000fe20000041840 */
[----:B------:R-:W1:Y:S03]  /*ff90*/  LDSM.16.MT88.4 R76, [R229+0x800] ;  /* 0x00080000e54c783b */ /* 0x000e660000004200 */
[----:B------:R-:W-:Y:S01]  /*ffa0*/  F2FP.BF16.PACK_AB R74, R86, R87 ;  /* 0x00000057564a723e */ /* 0x000fe200000010ff */
[----:B------:R-:W-:Y:S01]  /*ffb0*/  MUFU.EX2 R121, R109 ;  /* 0x0000006d00797308 */ /* 0x000fe20000000800 */
[----:B------:R-:W-:Y:S01]  /*ffc0*/  F2FP.BF16.PACK_AB R73, R110, R112 ;  /* 0x000000706e49723e */ /* 0x000fe200000010ff */
[----:B------:R-:W-:Y:S01]  /*ffd0*/  FADD.FTZ R92, R97, R0 ;  /* 0x00000000615c7221 */ /* 0x000fe20000010000 */
[----:B------:R-:W-:Y:S01]  /*ffe0*/  F2FP.BF16.PACK_AB R75, R125, R124 ;  /* 0x0000007c7d4b723e */ /* 0x000fe200000010ff */
[----:B------:R-:W2:Y:S03]  /*fff0*/  LDSM.16.MT88.4 R84, [R226+0x800] ;  /* 0x00080000e254783b */ /* 0x000ea60000004200 */
[----:B------:R-:W-:Y:S01]  /*10000*/  F2FP.BF16.PACK_AB R68, R101, R100 ;  /* 0x000000646544723e */ /* 0x000fe200000010ff */
[----:B------:R-:W-:Y:S01]  /*10010*/  FADD.FTZ R0, R212, R2 ;  /* 0x00000002d4007221 */ /* 0x000fe20000010000 */
[----:B------:R-:W-:Y:S01]  /*10020*/  F2FP.BF16.PACK_AB R70, R126, R120 ;  /* 0x000000787e46723e */ /* 0x000fe200000010ff */
[-C--:B------:R-:W-:Y:S01]  /*10030*/  HMMA.16816.F32.BF16 R4, R72, R80.reuse, R4 ;  /* 0x000000504804723c */ /* 0x080fe20000041804 */
[----:B------:R-:W-:Y:S04]  /*10040*/  MUFU.EX2 R110, R159 ;  /* 0x0000009f006e7308 */ /* 0x000fe80000000800 */
[----:B------:R-:W-:Y:S01]  /*10050*/  F2FP.BF16.PACK_AB R69, R97, R96 ;  /* 0x000000606145723e */ /* 0x000fe200000010ff */
[----:B------:R-:W-:Y:S01]  /*10060*/  FADD.FTZ R0, R216, R0 ;  /* 0x00000000d8007221 */ /* 0x000fe20000010000 */
[----:B------:R-:W-:Y:S04]  /*10070*/  F2FP.BF16.PACK_AB R71, R113, R98 ;  /* 0x000000627147723e */ /* 0x000fe800000010ff */
[----:B------:R-:W-:Y:S01]  /*10080*/  MUFU.EX2 R109, R158 ;  /* 0x0000009e006d7308 */ /* 0x000fe20000000800 */
[----:B------:R-:W-:Y:S02]  /*10090*/  FADD.FTZ R0, R218, R0 ;  /* 0x00000000da007221 */ /* 0x000fe40000010000 */
[C---:B------:R-:W-:Y:S04]  /*100a0*/  HMMA.16816.F32.BF16 R8, R68.reuse, R80, R8 ;  /* 0x000000504408723c */ /* 0x040fe80000041808 */
[----:B------:R-:W-:Y:S02]  /*100b0*/  FADD.FTZ R2, R217, R0 ;  /* 0x00000000d9027221 */ /* 0x000fe40000010000 */
[----:B------:R-:W-:Y:S01]  /*100c0*/  FADD.FTZ R0, R124, R93 ;  /* 0x0000005d7c007221 */ /* 0x000fe20000010000 */
[----:B------:R-:W-:Y:S01]  /*100d0*/  MUFU.EX2 R108, R157 ;  /* 0x0000009d006c7308 */ /* 0x000fe20000000800 */
[-C--:B------:R-:W-:Y:S04]  /*100e0*/  HMMA.16816.F32.BF16 R12, R68, R82.reuse, R12 ;  /* 0x00000052440c723c */ /* 0x080fe8000004180c */
[----:B------:R-:W-:Y:S01]  /*100f0*/  FADD.FTZ R93, R120, R3 ;  /* 0x00000003785d7221 */ /* 0x000fe20000010000 */
[----:B------:R-:W-:Y:S01]  /*10100*/  MOV R120, R119 ;  /* 0x0000007700787202 */ /* 0x000fe20000000f00 */
[----:B------:R-:W-:Y:S02]  /*10110*/  FADD.FTZ R3, R98, R92 ;  /* 0x0000005c62037221 */ /* 0x000fe40000010000 */
[C---:B------:R-:W-:Y:S01]  /*10120*/  HMMA.16816.F32.BF16 R16, R72.reuse, R82, R16 ;  /* 0x000000524810723c */ /* 0x040fe20000041810 */
[----:B------:R-:W3:Y:S01]  /*10130*/  LDSM.16.MT88.4 R80, [R228+0x800] ;  /* 0x00080000e450783b */ /* 0x000ee20000004200 */
[----:B------:R-:W-:Y:S02]  /*10140*/  MUFU.EX2 R101, R146 ;  /* 0x0000009200657308 */ /* 0x000fe40000000800 */
[----:B------:R-:W-:Y:S02]  /*10150*/  FADD.FTZ R92, R125, R0 ;  /* 0x000000007d5c7221 */ /* 0x000fe40000010000 */
[----:B------:R-:W-:Y:S02]  /*10160*/  FADD.FTZ R0, R215, R2 ;  /* 0x00000002d7007221 */ /* 0x000fe40000010000 */
[-C--:B-1----:R-:W-:Y:S04]  /*10170*/  HMMA.16816.F32.BF16 R20, R72, R76.reuse, R20 ;  /* 0x0000004c4814723c */ /* 0x082fe80000041814 */
[----:B------:R-:W1:Y:S01]  /*10180*/  MUFU.EX2 R133, R102 ;  /* 0x0000006600857308 */ /* 0x000e620000000800 */
[----:B------:R-:W-:Y:S02]  /*10190*/  FADD.FTZ R0, R214, R0 ;  /* 0x00000000d6007221 */ /* 0x000fe40000010000 */
[----:B------:R-:W-:Y:S01]  /*101a0*/  FADD.FTZ R92, R192, R92 ;  /* 0x0000005cc05c7221 */ /* 0x000fe20000010000 */
[C---:B------:R-:W-:Y:S04]  /*101b0*/  HMMA.16816.F32.BF16 R24, R68.reuse, R76, R24 ;  /* 0x0000004c4418723c */ /* 0x040fe80000041818 */
[----:B------:R-:W-:Y:S02]  /*101c0*/  FADD.FTZ R0, R213, R0 ;  /* 0x00000000d5007221 */ /* 0x000fe40000010000 */
[----:B------:R-:W-:Y:S02]  /*101d0*/  MUFU.EX2 R102, R151 ;  /* 0x0000009700667308 */ /* 0x000fe40000000800 */
[-C--:B------:R-:W-:Y:S04]  /*101e0*/  HMMA.16816.F32.BF16 R28, R68, R78.reuse, R28 ;  /* 0x0000004e441c723c */ /* 0x080fe8000004181c */
[----:B------:R-:W-:Y:S02]  /*101f0*/  FADD.FTZ R2, R219, R0 ;  /* 0x00000000db027221 */ /* 0x000fe40000010000 */
[----:B------:R-:W-:Y:S02]  /*10200*/  FADD.FTZ R0, R126, R93 ;  /* 0x0000005d7e007221 */ /* 0x000fe40000010000 */
[C---:B------:R-:W-:Y:S01]  /*10210*/  HMMA.16816.F32.BF16 R32, R72.reuse, R78, R32 ;  /* 0x0000004e4820723c */ /* 0x040fe20000041820 */
[----:B------:R-:W4:Y:S01]  /*10220*/  LDSM.16.MT88.4 R76, [R225+0x1000] ;  /* 0x00100000e14c783b */ /* 0x000f220000004200 */
[----:B------:R-:W5:Y:S02]  /*10230*/  MUFU.EX2 R134, R99 ;  /* 0x0000006300867308 */ /* 0x000f640000000800 */
[----:B------:R-:W-:Y:S02]  /*10240*/  FADD.FTZ R93, R113, R3 ;  /* 0x00000003715d7221 */ /* 0x000fe40000010000 */
[----:B------:R-:W-:Y:S02]  /*10250*/  FADD.FTZ R3, R127, R0 ;  /* 0x000000007f037221 */ /* 0x000fe40000010000 */
[-C--:B--2---:R-:W-:Y:S04]  /*10260*/  HMMA.16816.F32.BF16 R36, R72, R84.reuse, R36 ;  /* 0x000000544824723c */ /* 0x084fe80000041824 */
[----:B------:R-:W-:Y:S01]  /*10270*/  MUFU.EX2 R220, R220 ;  /* 0x000000dc00dc7308 */ /* 0x000fe20000000800 */
[----:B------:R-:W-:Y:S02]  /*10280*/  FADD.FTZ R0, R103, R2 ;  /* 0x0000000267007221 */ /* 0x000fe40000010000 */
[----:B------:R-:W-:Y:S01]  /*10290*/  FADD.FTZ R3, R131, R3 ;  /* 0x0000000383037221 */ /* 0x000fe20000010000 */
[C---:B------:R-:W-:Y:S04]  /*102a0*/  HMMA.16816.F32.BF16 R40, R68.reuse, R84, R40 ;  /* 0x000000544428723c */ /* 0x040fe80000041828 */
[C---:B------:R-:W-:Y:S01]  /*102b0*/  FADD.FTZ R0, R184.reuse, R0 ;  /* 0x00000000b8007221 */ /* 0x040fe20000010000 */
[----:B------:R-:W-:Y:S01]  /*102c0*/  F2FP.BF16.PACK_AB R184, R184, R103 ;  /* 0x00000067b8b8723e */ /* 0x000fe200000010ff */
[----:B------:R-:W-:Y:S01]  /*102d0*/  MUFU.EX2 R222, R222 ;  /* 0x000000de00de7308 */ /* 0x000fe20000000800 */
[----:B------:R-:W-:Y:S01]  /*102e0*/  FADD.FTZ R3, R135, R3 ;  /* 0x0000000387037221 */ /* 0x000fe20000010000 */
[-C--:B------:R-:W-:Y:S04]  /*102f0*/  HMMA.16816.F32.BF16 R44, R68, R86.reuse, R44 ;  /* 0x00000056442c723c */ /* 0x080fe8000004182c */
[----:B------:R-:W-:Y:S02]  /*10300*/  FADD.FTZ R3, R137, R3 ;  /* 0x0000000389037221 */ /* 0x000fe40000010000 */
[----:B------:R-:W-:Y:S02]  /*10310*/  FADD.FTZ R2, R191, R92 ;  /* 0x0000005cbf027221 */ /* 0x000fe40000010000 */
[C---:B------:R-:W-:Y:S01]  /*10320*/  HMMA.16816.F32.BF16 R48, R72.reuse, R86, R48 ;  /* 0x000000564830723c */ /* 0x040fe20000041830 */
[----:B------:R-:W2:Y:S01]  /*10330*/  LDSM.16.MT88.4 R84, [R229+0x1000] ;  /* 0x00100000e554783b */ /* 0x000ea20000004200 */
[----:B------:R-:W-:Y:S02]  /*10340*/  MUFU.EX2 R123, R123 ;  /* 0x0000007b007b7308 */ /* 0x000fe40000000800 */
[----:B-1----:R-:W-:Y:S04]  /*10350*/  FADD.FTZ R3, R133, R3 ;  /* 0x0000000385037221 */ /* 0x002fe80000010000 */
[-C--:B---3--:R-:W-:Y:S04]  /*10360*/  HMMA.16816.F32.BF16 R52, R72, R80.reuse, R52 ;  /* 0x000000504834723c */ /* 0x088fe80000041834 */
[----:B------:R-:W-:Y:S01]  /*10370*/  MUFU.EX2 R248, R248 ;  /* 0x000000f800f87308 */ /* 0x000fe20000000800 */
[----:B-----5:R-:W-:Y:S03]  /*10380*/  FADD.FTZ R3, R134, R3 ;  /* 0x0000000386037221 */ /* 0x020fe60000010000 */
[C---:B------:R-:W-:Y:S04]  /*10390*/  HMMA.16816.F32.BF16 R56, R68.reuse, R80, R56 ;  /* 0x000000504438723c */ /* 0x040fe80000041838 */
[----:B------:R-:W-:Y:S02]  /*103a0*/  FADD.FTZ R3, R132, R3 ;  /* 0x0000000384037221 */ /* 0x000fe40000010000 */
[----:B------:R-:W1:Y:S02]  /*103b0*/  MUFU.EX2 R199, R199 ;  /* 0x000000c700c77308 */ /* 0x000e640000000800 */
[-C--:B------:R-:W-:Y:S04]  /*103c0*/  HMMA.16816.F32.BF16 R60, R68, R82.reuse, R60 ;  /* 0x00000052443c723c */ /* 0x080fe8000004183c */
[----:B------:R-:W-:Y:S03]  /*103d0*/  FADD.FTZ R3, R130, R3 ;  /* 0x0000000382037221 */ /* 0x000fe60000010000 */
[----:B------:R-:W-:Y:S01]  /*103e0*/  F2FP.BF16.PACK_AB R68, R206, R207 ;  /* 0x000000cfce44723e */ /* 0x000fe200000010ff */
[----:B------:R-:W-:Y:S01]  /*103f0*/  HMMA.16816.F32.BF16 R64, R72, R82, R64 ;  /* 0x000000524840723c */ /* 0x000fe20000041840 */
[----:B------:R-:W3:Y:S01]  /*10400*/  LDSM.16.MT88.4 R80, [R228+0x1000] ;  /* 0x00100000e450783b */ /* 0x000ee20000004200 */
[----:B------:R-:W5:Y:S02]  /*10410*/  MUFU.EX2 R198, R198 ;  /* 0x000000c600c67308 */ /* 0x000f640000000800 */
[----:B------:R-:W-:Y:S02]  /*10420*/  F2FP.BF16.PACK_AB R70, R204, R205 ;  /* 0x000000cdcc46723e */ /* 0x000fe400000010ff */
[----:B------:R-:W-:Y:S02]  /*10430*/  F2FP.BF16.PACK_AB R69, R191, R192 ;  /* 0x000000c0bf45723e */ /* 0x000fe400000010ff */
[----:B------:R-:W-:Y:S04]  /*10440*/  F2FP.BF16.PACK_AB R71, R189, R190 ;  /* 0x000000bebd47723e */ /* 0x000fe800000010ff */
[----:B------:R-:W-:Y:S01]  /*10450*/  F2FP.BF16.PACK_AB R72, R131, R127 ;  /* 0x0000007f8348723e */ /* 0x000fe200000010ff */
[----:B------:R-:W2:Y:S01]  /*10460*/  MUFU.EX2 R252, R252 ;  /* 0x000000fc00fc7308 */ /* 0x000ea20000000800 */
[----:B------:R-:W-:Y:S01]  /*10470*/  F2FP.BF16.PACK_AB R74, R137, R135 ;  /* 0x00000087894a723e */ /* 0x000fe200000010ff */
[-C--:B----4-:R-:W-:Y:S05]  /*10480*/  HMMA.16816.F32.BF16 R4, R68, R76.reuse, R4 ;  /* 0x0000004c4404723c */ /* 0x090fea0000041804 */
[----:B------:R-:W-:Y:S01]  /*10490*/  F2FP.BF16.PACK_AB R73, R115, R114 ;  /* 0x000000727349723e */ /* 0x000fe200000010ff */
[----:B-1----:R-:W-:Y:S01]  /*104a0*/  FADD.FTZ R3, R199, R3 ;  /* 0x00000003c7037221 */ /* 0x002fe20000010000 */
[----:B------:R-:W-:Y:S01]  /*104b0*/  F2FP.BF16.PACK_AB R75, R121, R122 ;  /* 0x0000007a794b723e */ /* 0x000fe200000010ff */
[----:B------:R-:W1:Y:S04]  /*104c0*/  MUFU.EX2 R111, R111 ;  /* 0x0000006f006f7308 */ /* 0x000e680000000800 */
[----:B-----5:R-:W-:Y:S02]  /*104d0*/  FADD.FTZ R3, R198, R3 ;  /* 0x00000003c6037221 */ /* 0x020fe40000010000 */
[C---:B------:R-:W-:Y:S04]  /*104e0*/  HMMA.16816.F32.BF16 R8, R72.reuse, R76, R8 ;  /* 0x0000004c4808723c */ /* 0x040fe80000041808 */
[----:B------:R-:W-:Y:S01]  /*104f0*/  MUFU.EX2 R99, R150 ;  /* 0x0000009600637308 */ /* 0x000fe20000000800 */
[----:B------:R-:W-:Y:S03]  /*10500*/  FADD.FTZ R3, R128, R3 ;  /* 0x0000000380037221 */ /* 0x000fe60000010000 */
[-C--:B------:R-:W-:Y:S04]  /*10510*/  HMMA.16816.F32.BF16 R12, R72, R78.reuse, R12 ;  /* 0x0000004e480c723c */ /* 0x080fe8000004180c */
[----:B------:R-:W-:Y:S02]  /*10520*/  FADD.FTZ R3, R129, R3 ;  /* 0x0000000381037221 */ /* 0x000fe40000010000 */
[----:B------:R-:W-:Y:S02]  /*10530*/  MUFU.EX2 R98, R155 ;  /* 0x0000009b00627308 */ /* 0x000fe40000000800 */
[C---:B------:R-:W-:Y:S01]  /*10540*/  HMMA.16816.F32.BF16 R16, R68.reuse, R78, R16 ;  /* 0x0000004e4410723c */ /* 0x040fe20000041810 */
[----:B------:R-:W4:Y:S03]  /*10550*/  LDSM.16.MT88.4 R76, [R225+0x1800] ;  /* 0x00180000e14c783b */ /* 0x000f260000004200 */
[----:B------:R-:W-:Y:S04]  /*10560*/  FADD.FTZ R3, R223, R3 ;  /* 0x00000003df037221 */ /* 0x000fe80000010000 */
[-C--:B--2---:R-:W-:Y:S01]  /*10570*/  HMMA.16816.F32.BF16 R20, R68, R84.reuse, R20 ;  /* 0x000000544414723c */ /* 0x084fe20000041814 */
[----:B------:R-:W2:Y:S03]  /*10580*/  MUFU.EX2 R94, R139 ;  /* 0x0000008b005e7308 */ /* 0x000ea60000000800 */
[----:B------:R-:W-:Y:S04]  /*10590*/  FADD.FTZ R3, R251, R3 ;  /* 0x00000003fb037221 */ /* 0x000fe80000010000 */
[C---:B------:R-:W-:Y:S03]  /*105a0*/  HMMA.16816.F32.BF16 R24, R72.reuse, R84, R24 ;  /* 0x000000544818723c */ /* 0x040fe60000041818 */
[----:B------:R-:W-:Y:S01]  /*105b0*/  MUFU.EX2 R106, R143 ;  /* 0x0000008f006a7308 */ /* 0x000fe20000000800 */
[----:B------:R-:W-:Y:S04]  /*105c0*/  FADD.FTZ R3, R252, R3 ;  /* 0x00000003fc037221 */ /* 0x000fe80000010000 */
[-C--:B------:R-:W-:Y:S04]  /*105d0*/  HMMA.16816.F32.BF16 R28, R72, R86.reuse, R28 ;  /* 0x00000056481c723c */ /* 0x080fe8000004181c */
[----:B-1----:R-:W-:Y:S01]  /*105e0*/  FADD.FTZ R3, R111, R3 ;  /* 0x000000036f037221 */ /* 0x002fe20000010000 */
[----:B------:R-:W1:Y:S03]  /*105f0*/  MUFU.EX2 R105, R142 ;  /* 0x0000008e00697308 */ /* 0x000e660000000800 */
[C---:B------:R-:W-:Y:S01]  /*10600*/  HMMA.16816.F32.BF16 R32, R68.reuse, R86, R32 ;  /* 0x000000564420723c */ /* 0x040fe20000041820 */
[----:B------:R-:W5:Y:S03]  /*10610*/  LDSM.16.MT88.4 R84, [R229+0x1800] ;  /* 0x00180000e554783b */ /* 0x000f660000004200 */
[----:B--2---:R-:W-:Y:S03]  /*10620*/  FADD.FTZ R0, R94, R0 ;  /* 0x000000005e007221 */ /* 0x004fe60000010000 */
[----:B------:R-:W-:Y:S01]  /*10630*/  MUFU.EX2 R104, R147 ;  /* 0x0000009300687308 */ /* 0x000fe20000000800 */
[-C--:B------:R-:W-:Y:S04]  /*10640*/  HMMA.16816.F32.BF16 R36, R68, R88.reuse, R36 ;  /* 0x000000584424723c */ /* 0x080fe80000041824 */
[C---:B------:R-:W-:Y:S01]  /*10650*/  FADD.FTZ R0, R186.reuse, R0 ;  /* 0x00000000ba007221 */ /* 0x040fe20000010000 */
[----:B------:R-:W-:Y:S03]  /*10660*/  F2FP.BF16.PACK_AB R186, R186, R94 ;  /* 0x0000005ebaba723e */ /* 0x000fe600000010ff */
[C---:B------:R-:W-:Y:S01]  /*10670*/  HMMA.16816.F32.BF16 R40, R72.reuse, R88, R40 ;  /* 0x000000584828723c */ /* 0x040fe20000041828 */
[----:B------:R-:W2:Y:S03]  /*10680*/  MUFU.EX2 R100, R154 ;  /* 0x0000009a00647308 */ /* 0x000ea60000000800 */
[----:B-1----:R-:W-:Y:S04]  /*10690*/  F2FP.BF16.PACK_AB R185, R105, R106 ;  /* 0x0000006a69b9723e */ /* 0x002fe800000010ff */
[-C--:B------:R-:W-:Y:S03]  /*106a0*/  HMMA.16816.F32.BF16 R44, R72, R90.reuse, R44 ;  /* 0x0000005a482c723c */ /* 0x080fe6000004182c */
[----:B------:R-:W-:Y:S05]  /*106b0*/  MUFU.EX2 R95, R145 ;  /* 0x00000091005f7308 */ /* 0x000fea0000000800 */
[C---:B------:R-:W-:Y:S01]  /*106c0*/  HMMA.16816.F32.BF16 R48, R68.reuse, R90, R48 ;  /* 0x0000005a4430723c */ /* 0x040fe20000041830 */
[----:B------:R-:W1:Y:S04]  /*106d0*/  LDSM.16.MT88.4 R88, [R226+0x1800] ;  /* 0x00180000e258783b */ /* 0x000e680000004200 */
[----:B------:R-:W-:Y:S03]  /*106e0*/  MUFU.EX2 R96, R140 ;  /* 0x0000008c00607308 */ /* 0x000fe60000000800 */
[-C--:B---3--:R-:W-:Y:S04]  /*106f0*/  HMMA.16816.F32.BF16 R52, R68, R80.reuse, R52 ;  /* 0x000000504434723c */ /* 0x088fe80000041834 */
[----:B--2---:R-:W-:Y:S03]  /*10700*/  F2FP.BF16.PACK_AB R187, R100, R104 ;  /* 0x0000006864bb723e */ /* 0x004fe600000010ff */
[----:B------:R-:W2:Y:S01]  /*10710*/  MUFU.EX2 R97, R141 ;  /* 0x0000008d00617308 */ /* 0x000ea20000000800 */
        /* <DEDUP_REMOVED lines=10> */
[-C--:B----4-:R-:W-:Y:S05]  /*107c0*/  HMMA.16816.F32.BF16 R4, R72, R76.reuse, R4 ;  /* 0x0000004c4804723c */ /* 0x090fea0000041804 */
[----:B------:R-:W-:Y:S02]  /*107d0*/  F2FP.BF16.PACK_AB R69, R222, R220 ;  /* 0x000000dcde45723e */ /* 0x000fe400000010ff */
[----:B------:R-:W-:Y:S02]  /*107e0*/  F2FP.BF16.PACK_AB R71, R248, R123 ;  /* 0x0000007bf847723e */ /* 0x000fe400000010ff */
[----:B--2---:R-:W-:Y:S05]  /*107f0*/  F2FP.BF16.PACK_AB R124, R96, R97 ;  /* 0x00000061607c723e */ /* 0x004fea00000010ff */
[C---:B------:R-:W-:Y:S08]  /*10800*/  HMMA.16816.F32.BF16 R8, R68.reuse, R76, R8 ;  /* 0x0000004c4408723c */ /* 0x040ff00000041808 */
[-C--:B------:R-:W-:Y:S08]  /*10810*/  HMMA.16816.F32.BF16 R12, R68, R78.reuse, R12 ;  /* 0x0000004e440c723c */ /* 0x080ff0000004180c */
[C---:B------:R-:W-:Y:S01]  /*10820*/  HMMA.16816.F32.BF16 R16, R72.reuse, R78, R16 ;  /* 0x0000004e4810723c */ /* 0x040fe20000041810 */
[----:B------:R-:W2:Y:S07]  /*10830*/  LDSM.16.MT88.4 R76, [R225+0x2000] ;  /* 0x00200000e14c783b */ /* 0x000eae0000004200 */
[-C--:B-----5:R-:W-:Y:S08]  /*10840*/  HMMA.16816.F32.BF16 R20, R72, R84.reuse, R20 ;  /* 0x000000544814723c */ /* 0x0a0ff00000041814 */
[C---:B------:R-:W-:Y:S08]  /*10850*/  HMMA.16816.F32.BF16 R24, R68.reuse, R84, R24 ;  /* 0x000000544418723c */ /* 0x040ff00000041818 */
[-C--:B------:R-:W-:Y:S08]  /*10860*/  HMMA.16816.F32.BF16 R28, R68, R86.reuse, R28 ;  /* 0x00000056441c723c */ /* 0x080ff0000004181c */
[C---:B------:R-:W-:Y:S01]  /*10870*/  HMMA.16816.F32.BF16 R32, R72.reuse, R86, R32 ;  /* 0x000000564820723c */ /* 0x040fe20000041820 */
[----:B------:R-:W4:Y:S07]  /*10880*/  LDSM.16.MT88.4 R84, [R229+0x2000] ;  /* 0x00200000e554783b */ /* 0x000f2e0000004200 */
[-C--:B-1----:R-:W-:Y:S08]  /*10890*/  HMMA.16816.F32.BF16 R36, R72, R88.reuse, R36 ;  /* 0x000000584824723c */ /* 0x082ff00000041824 */
[C---:B------:R-:W-:Y:S08]  /*108a0*/  HMMA.16816.F32.BF16 R40, R68.reuse, R88, R40 ;  /* 0x000000584428723c */ /* 0x040ff00000041828 */
[-C--:B------:R-:W-:Y:S08]  /*108b0*/  HMMA.16816.F32.BF16 R44, R68, R90.reuse, R44 ;  /* 0x0000005a442c723c */ /* 0x080ff0000004182c */
[C---:B------:R-:W-:Y:S01]  /*108c0*/  HMMA.16816.F32.BF16 R48, R72.reuse, R90, R48 ;  /* 0x0000005a4830723c */ /* 0x040fe20000041830 */
[----:B------:R-:W1:Y:S07]  /*108d0*/  LDSM.16.MT88.4 R88, [R226+0x2000] ;  /* 0x00200000e258783b */ /* 0x000e6e0000004200 */
        /* <DEDUP_REMOVED lines=11> */
[-C--:B--2---:R-:W-:Y:S05]  /*10990*/  HMMA.16816.F32.BF16 R4, R68, R76.reuse, R4 ;  /* 0x0000004c4404723c */ /* 0x084fea0000041804 */
[----:B------:R-:W-:Y:S02]  /*109a0*/  F2FP.BF16.PACK_AB R73, R109, R110 ;  /* 0x0000006e6d49723e */ /* 0x000fe400000010ff */
[----:B------:R-:W-:Y:S07]  /*109b0*/  F2FP.BF16.PACK_AB R75, R107, R108 ;  /* 0x0000006c6b4b723e */ /* 0x000fee00000010ff */
        /* <DEDUP_REMOVED lines=28> */
[C---:B------:R-:W-:Y:S01]  /*10b80*/  HMMA.16816.F32.BF16 R8, R68.reuse, R76, R8 ;  /* 0x0000004c4408723c */ /* 0x040fe20000041808 */
[----:B------:R-:W-:Y:S07]  /*10b90*/  MUFU.EX2 R76, R152 ;  /* 0x00000098004c7308 */ /* 0x000fee0000000800 */
[-C--:B------:R-:W-:Y:S03]  /*10ba0*/  HMMA.16816.F32.BF16 R12, R68, R78.reuse, R12 ;  /* 0x0000004e440c723c */ /* 0x080fe6000004180c */
[----:B------:R-:W2:Y:S05]  /*10bb0*/  MUFU.EX2 R77, R153 ;  /* 0x00000099004d7308 */ /* 0x000eaa0000000800 */
[C---:B------:R-:W-:Y:S05]  /*10bc0*/  HMMA.16816.F32.BF16 R16, R72.reuse, R78, R16 ;  /* 0x0000004e4810723c */ /* 0x040fea0000041810 */
[----:B------:R-:W-:Y:S03]  /*10bd0*/  MUFU.EX2 R79, R149 ;  /* 0x00000095004f7308 */ /* 0x000fe60000000800 */
[-C--:B----4-:R-:W-:Y:S07]  /*10be0*/  HMMA.16816.F32.BF16 R20, R72, R84.reuse, R20 ;  /* 0x000000544814723c */ /* 0x090fee0000041814 */
[----:B------:R-:W4:Y:S01]  /*10bf0*/  MUFU.EX2 R78, R148 ;  /* 0x00000094004e7308 */ /* 0x000f220000000800 */
[C---:B------:R-:W-:Y:S04]  /*10c00*/  HMMA.16816.F32.BF16 R24, R68.reuse, R84, R24 ;  /* 0x000000544418723c */ /* 0x040fe80000041818 */
[----:B--2---:R-:W-:Y:S04]  /*10c10*/  F2FP.BF16.PACK_AB R127, R76, R77 ;  /* 0x0000004d4c7f723e */ /* 0x004fe800000010ff */
[-C--:B------:R-:W-:Y:S01]  /*10c20*/  HMMA.16816.F32.BF16 R28, R68, R86.reuse, R28 ;  /* 0x00000056441c723c */ /* 0x080fe2000004181c */
[----:B------:R-:W2:Y:S07]  /*10c30*/  MUFU.EX2 R84, R144 ;  /* 0x0000009000547308 */ /* 0x000eae0000000800 */
[C---:B------:R-:W-:Y:S04]  /*10c40*/  HMMA.16816.F32.BF16 R32, R72.reuse, R86, R32 ;  /* 0x000000564820723c */ /* 0x040fe80000041820 */
[----:B----4-:R-:W-:Y:S04]  /*10c50*/  F2FP.BF16.PACK_AB R125, R78, R79 ;  /* 0x0000004f4e7d723e */ /* 0x010fe800000010ff */
[-C--:B-1----:R-:W-:Y:S08]  /*10c60*/  HMMA.16816.F32.BF16 R36, R72, R88.reuse, R36 ;  /* 0x000000584824723c */ /* 0x082ff00000041824 */
[C---:B------:R-:W-:Y:S04]  /*10c70*/  HMMA.16816.F32.BF16 R40, R68.reuse, R88, R40 ;  /* 0x000000584428723c */ /* 0x040fe80000041828 */
[----:B--2---:R-:W-:Y:S04]  /*10c80*/  F2FP.BF16.PACK_AB R126, R84, R95 ;  /* 0x0000005f547e723e */ /* 0x004fe800000010ff */
        /* <DEDUP_REMOVED lines=20> */
[----:B------:R-:W-:Y:S01]  /*10dd0*/  FADD.FTZ R0, R188, R0 ;  /* 0x00000000bc007221 */ /* 0x000fe20000010000 */
[----:B------:R-:W-:Y:S01]  /*10de0*/  MOV R122, R117 ;  /* 0x00000075007a7202 */ /* 0x000fe20000000f00 */
[----:B------:R-:W-:Y:S01]  /*10df0*/  FADD.FTZ R2, R121, R2 ;  /* 0x0000000279027221 */ /* 0x000fe20000010000 */
[----:B------:R-:W-:Y:S01]  /*10e00*/  MOV R121, R118 ;  /* 0x0000007600797202 */ /* 0x000fe20000000f00 */
[C---:B------:R-:W-:Y:S04]  /*10e10*/  HMMA.16816.F32.BF16 R144, R124.reuse, R168, R24 ;  /* 0x000000a87c90723c */ /* 0x040fe80000041818 */
[----:B------:R-:W-:Y:S02]  /*10e20*/  FADD.FTZ R0, R136, R0 ;  /* 0x0000000088007221 */ /* 0x000fe40000010000 */
[----:B------:R-:W-:Y:S02]  /*10e30*/  FADD.FTZ R2, R220, R2 ;  /* 0x00000002dc027221 */ /* 0x000fe40000010000 */
        /* <DEDUP_REMOVED lines=39> */
[----:B------:R-:W-:Y:S01]  /*110b0*/  FADD.FTZ R2, R77, R0 ;  /* 0x000000004d027221 */ /* 0x000fe20000010000 */
[C---:B------:R-:W-:Y:S01]  /*110c0*/  IADD3 R0, R245.reuse, -0x1, RZ ;  /* 0xfffffffff5007810 */ /* 0x040fe20007ffe0ff */
[----:B------:R-:W-:Y:S02]  /*110d0*/  FADD.FTZ R3, R84, R3 ;  /* 0x0000000354037221 */ /* 0x000fe40000010000 */
[----:B------:R-:W-:Y:S02]  /*110e0*/  FADD.FTZ R2, R76, R2 ;  /* 0x000000024c027221 */ /* 0x000fe40000010000 */
[----:B------:R-:W-:Y:S01]  /*110f0*/  FADD.FTZ R4, R104, R4 ;  /* 0x0000000468047221 */ /* 0x000fe20000010000 */
[----:B------:R1:W-:Y:S03]  /*11100*/  STL [R1+0xc], R3 ;  /* 0x00000c0301007387 */ /* 0x0003e60000100800 */
[----:B------:R-:W-:Y:S01]  /*11110*/  FADD.FTZ R248, R100, R4 ;  /* 0x0000000464f87221 */ /* 0x000fe20000010000 */
[----:B------:R1:W-:Y:S01]  /*11120*/  STL [R1+0x10], R2 ;  /* 0x0000100201007387 */ /* 0x0003e20000100800 */
[----:B--2---:R-:W-:Y:S02]  /*11130*/  ISETP.GT.AND P0, PT, R245, R69, PT ;  /* 0x00000045f500720c */ /* 0x004fe40003f04270 */
[----:B------:R-:W-:Y:S11]  /*11140*/  MOV R245, R0 ;  /* 0x0000000000f57202 */ /* 0x000ff60000000f00 */
[----:B-1----:R-:W-:-:S05]  /*11150*/  @P0 BRA `(.L_x_1358) ;  /* 0xffffbc7000000947 */ /* 0x002fca000383ffff */
.L_x_1351:
[----:B------:R-:W-:Y:S05]  /*11160*/  BRA.DIV ~URZ, `(.L_x_1359) ;  /* 0x00006fd27f007947 */ /* 0x000fea000b800000 */
[----:B------:R-:W2:Y:S04]  /*11170*/  LDL R0, [R1] ;  /* 0x0000000001007983 */ /* 0x000ea80000100800 */
[----:B--2---:R1:W2:Y:S02]  /*11180*/  SHFL.BFLY PT, R4, R0, 0x2, 0x1f ;  /* 0x0c401f0000047f89 */ /* 0x0042a400000e0000 */
.L_x_1403:
[----:B-1----:R-:W3:Y:S02]  /*11190*/  LDL.LU R0, [R1] ;  /* 0x0000000001007983 */ /* 0x002ee40000300800 */
[----:B--23--:R-:W-:Y:S01]  /*111a0*/  FADD.FTZ R4, R4, R0 ;  /* 0x0000000004047221 */ /* 0x00cfe20000010000 */
[----:B------:R-:W-:Y:S05]  /*111b0*/  BRA.DIV ~URZ, `(.L_x_1360) ;  /* 0x00006fe27f007947 */ /* 0x000fea000b800000 */
[----:B------:R-:W2:Y:S04]  /*111c0*/  LDL.LU R0, [R1+0xc] ;  /* 0x00000c0001007983 */ /* 0x000ea80000300800 */
[----:B------:R-:W3:Y:S04]  /*111d0*/  LDL.LU R9, [R1+0x10] ;  /* 0x0000100001097983 */ /* 0x000ee80000300800 */
[----:B------:R-:W1:Y:S02]  /*111e0*/  SHFL.BFLY PT, R5, R248, 0x2, 0x1f ;  /* 0x0c401f00f8057f89 */ /* 0x000e6400000e0000 */
[----:B-1----:R-:W-:-:S05]  /*111f0*/  FADD.FTZ R5, R5, R248 ;  /* 0x000000f805057221 */ /* 0x002fca0000010000 */
[----:B------:R-:W1:Y:S02]  /*11200*/  SHFL.BFLY PT, R2, R5, 0x1, 0x1f ;  /* 0x0c201f0005027f89 */ /* 0x000e6400000e0000 */
[----:B-1----:R-:W-:Y:S02]  /*11210*/  FADD.FTZ R5, R5, R2 ;  /* 0x0000000205057221 */ /* 0x002fe40000010000 */
[----:B--2---:R-:W1:Y:S04]  /*11220*/  SHFL.BFLY PT, R6, R0, 0x2, 0x1f ;  /* 0x0c401f0000067f89 */ /* 0x004e6800000e0000 */
[----:B---3--:R-:W2:Y:S01]  /*11230*/  SHFL.BFLY PT, R7, R9, 0x2, 0x1f ;  /* 0x0c401f0009077f89 */ /* 0x008ea200000e0000 */
[----:B-1----:R-:W-:-:S03]  /*11240*/  FADD.FTZ R6, R6, R0 ;  /* 0x0000000006067221 */ /* 0x002fc60000010000 */
[----:B------:R-:W1:Y:S01]  /*11250*/  SHFL.BFLY PT, R0, R4, 0x1, 0x1f ;  /* 0x0c201f0004007f89 */ /* 0x000e6200000e0000 */
[----:B--2---:R-:W-:-:S03]  /*11260*/  FADD.FTZ R7, R7, R9 ;  /* 0x0000000907077221 */ /* 0x004fc60000010000 */
[----:B------:R-:W2:Y:S04]  /*11270*/  SHFL.BFLY PT, R3, R6, 0x1, 0x1f ;  /* 0x0c201f0006037f89 */ /* 0x000ea800000e0000 */
[----:B------:R3:W4:Y:S01]  /*11280*/  SHFL.BFLY PT, R8, R7, 0x1, 0x1f ;  /* 0x0c201f0007087f89 */ /* 0x00072200000e0000 */
[----:B-1----:R-:W-:Y:S02]  /*11290*/  FADD.FTZ R4, R4, R0 ;  /* 0x0000000004047221 */ /* 0x002fe40000010000 */
[----:B--2---:R-:W-:-:S03]  /*112a0*/  FADD.FTZ R6, R6, R3 ;  /* 0x0000000306067221 */ /* 0x004fc60000010000 */
.L_x_1404:
[----:B------:R-:W-:Y:S01]  /*112b0*/  FSETP.NE.FTZ.AND P3, PT, R4, RZ, PT ;  /* 0x000000ff0400720b */ /* 0x000fe20003f75000 */
[----:B------:R-:W-:Y:S01]  /*112c0*/  CS2R R2, SRZ ;  /* 0x0000000000027805 */ /* 0x000fe2000001ff00 */
[----:B------:R-:W-:Y:S02]  /*112d0*/  FSETP.NE.FTZ.AND P1, PT, R6, RZ, PT ;  /* 0x000000ff0600720b */ /* 0x000fe40003f35000 */
[----:B------:R-:W-:-:S02]  /*112e0*/  FSETP.NE.FTZ.AND P2, PT, R5, RZ, PT ;  /* 0x000000ff0500720b */ /* 0x000fc40003f55000 */
[----:B------:R-:W-:Y:S02]  /*112f0*/  MOV R0, RZ ;  /* 0x000000ff00007202 */ /* 0x000fe40000000f00 */
[----:B------:R-:W-:Y:S02]  /*11300*/  MOV R23, 0xff800000 ;  /* 0xff80000000177802 */ /* 0x000fe40000000f00 */
[----:B------:R-:W-:Y:S02]  /*11310*/  MOV R21, 0xff800000 ;  /* 0xff80000000157802 */ /* 0x000fe40000000f00 */
[----:B------:R-:W-:Y:S01]  /*11320*/  MOV R22, 0xff800000 ;  /* 0xff80000000167802 */ /* 0x000fe20000000f00 */
[----:B------:R-:W1:Y:S01]  /*11330*/  @P3 MUFU.RCP R0, R4 ;  /* 0x0000000400003308 */ /* 0x000e620000001000 */
[----:B------:R-:W-:-:S07]  /*11340*/  MOV R20, 0xff800000 ;  /* 0xff80000000147802 */ /* 0x000fce0000000f00 */
[----:B------:R2:W-:Y:S08]  /*11350*/  @P3 MUFU.LG2 R9, R4 ;  /* 0x0000000400093308 */ /* 0x0005f00000000c00 */
[----:B------:R-:W5:Y:S01]  /*11360*/  @P1 MUFU.RCP R2, R6 ;  /* 0x0000000600021308 */ /* 0x000f620000001000 */
[C---:B-1----:R-:W-:Y:S02]  /*11370*/  FMUL.FTZ R156, R0.reuse, R156 ;  /* 0x0000009c009c7220 */ /* 0x042fe40000410000 */
[----:B------:R-:W-:-:S02]  /*11380*/  FMUL.FTZ R157, R0, R157 ;  /* 0x0000009d009d7220 */ /* 0x000fc40000410000 */
[C---:B------:R-:W-:Y:S02]  /*11390*/  FMUL.FTZ R160, R0.reuse, R160 ;  /* 0x000000a000a07220 */ /* 0x040fe40000410000 */
[----:B------:R-:W-:Y:S01]  /*113a0*/  FMUL.FTZ R161, R0, R161 ;  /* 0x000000a100a17220 */ /* 0x000fe20000410000 */
[----:B------:R-:W1:Y:S01]  /*113b0*/  @P2 MUFU.RCP R3, R5 ;  /* 0x0000000500032308 */ /* 0x000e620000001000 */
[----:B--2-4-:R-:W-:Y:S01]  /*113c0*/  FADD.FTZ R4, R8, R7 ;  /* 0x0000000708047221 */ /* 0x014fe20000010000 */
[----:B---3--:R-:W-:Y:S01]  /*113d0*/  @P3 MOV R7, 0x3f317218 ;  /* 0x3f31721800073802 */ /* 0x008fe20000000f00 */
[C---:B------:R-:W-:Y:S02]  /*113e0*/  FMUL.FTZ R164, R0.reuse, R164 ;  /* 0x000000a400a47220 */ /* 0x040fe40000410000 */
[----:B------:R-:W-:Y:S01]  /*113f0*/  FMUL.FTZ R165, R0, R165 ;  /* 0x000000a500a57220 */ /* 0x000fe20000410000 */
[----:B------:R-:W-:Y:S01]  /*11400*/  FSETP.NE.FTZ.AND P0, PT, R4, RZ, PT ;  /* 0x000000ff0400720b */ /* 0x000fe20003f15000 */
[C---:B------:R-:W-:Y:S01]  /*11410*/  FMUL.FTZ R168, R0.reuse, R168 ;  /* 0x000000a800a87220 */ /* 0x040fe20000410000 */
[----:B------:R-:W2:Y:S01]  /*11420*/  @P1 MUFU.LG2 R6, R6 ;  /* 0x0000000600061308 */ /* 0x000ea20000000c00 */
[----:B------:R-:W-:-:S02]  /*11430*/  FMUL.FTZ R169, R0, R169 ;  /* 0x000000a900a97220 */ /* 0x000fc40000410000 */
[C---:B------:R-:W-:Y:S02]  /*11440*/  FMUL.FTZ R172, R0.reuse, R172 ;  /* 0x000000ac00ac7220 */ /* 0x040fe40000410000 */
[C---:B------:R-:W-:Y:S02]  /*11450*/  FMUL.FTZ R173, R0.reuse, R173 ;  /* 0x000000ad00ad7220 */ /* 0x040fe40000410000 */
[C---:B------:R-:W-:Y:S01]  /*11460*/  FMUL.FTZ R176, R0.reuse, R176 ;  /* 0x000000b000b07220 */ /* 0x040fe20000410000 */
[----:B------:R3:W4:Y:S01]  /*11470*/  @P2 MUFU.LG2 R8, R5 ;  /* 0x0000000500082308 */ /* 0x0007220000000c00 */
[C---:B------:R-:W-:Y:S02]  /*11480*/  FMUL.FTZ R177, R0.reuse, R177 ;  /* 0x000000b100b17220 */ /* 0x040fe40000410000 */
[C---:B------:R-:W-:Y:S02]  /*11490*/  FMUL.FTZ R180, R0.reuse, R180 ;  /* 0x000000b400b47220 */ /* 0x040fe40000410000 */
[----:B------:R-:W-:-:S02]  /*114a0*/  FMUL.FTZ R181, R0, R181 ;  /* 0x000000b500b57220 */ /* 0x000fc40000410000 */
[C---:B------:R-:W-:Y:S02]  /*114b0*/  FMUL.FTZ R184, R0.reuse, R184 ;  /* 0x000000b800b87220 */ /* 0x040fe40000410000 */
[----:B------:R-:W-:Y:S01]  /*114c0*/  FMUL.FTZ R185, R0, R185 ;  /* 0x000000b900b97220 */ /* 0x000fe20000410000 */
[----:B------:R-:W-:Y:S01]  /*114d0*/  MOV R0, RZ ;  /* 0x000000ff00007202 */ /* 0x000fe20000000f00 */
[C---:B-----5:R-:W-:Y:S02]  /*114e0*/  FMUL.FTZ R152, R2.reuse, R152 ;  /* 0x0000009802987220 */ /* 0x060fe40000410000 */
[C---:B------:R-:W-:Y:S02]  /*114f0*/  FMUL.FTZ R153, R2.reuse, R153 ;  /* 0x0000009902997220 */ /* 0x040fe40000410000 */
[C---:B------:R-:W-:Y:S01]  /*11500*/  FMUL.FTZ R148, R2.reuse, R148 ;  /* 0x0000009402947220 */ /* 0x040fe20000410000 */
[----:B------:R-:W-:Y:S01]  /*11510*/  @P0 MUFU.RCP R0, R4 ;  /* 0x0000000400000308 */ /* 0x000fe20000001000 */
[C---:B------:R-:W-:Y:S01]  /*11520*/  FMUL.FTZ R149, R2.reuse, R149 ;  /* 0x0000009502957220 */ /* 0x040fe20000410000 */
[----:B---3--:R-:W-:Y:S01]  /*11530*/  @P2 MOV R5, 0x3f317218 ;  /* 0x3f31721800052802 */ /* 0x008fe20000000f00 */
        /* <DEDUP_REMOVED lines=11> */
[----:B------:R-:W-:Y:S02]  /*115f0*/  FMUL.FTZ R125, R2, R125 ;  /* 0x0000007d027d7220 */ /* 0x000fe40000410000 */
[C---:B-1----:R-:W-:Y:S01]  /*11600*/  FMUL.FTZ R158, R3.reuse, R158 ;  /* 0x0000009e039e7220 */ /* 0x042fe20000410000 */
[----:B------:R1:W3:Y:S01]  /*11610*/  @P0 MUFU.LG2 R2, R4 ;  /* 0x0000000400020308 */ /* 0x0002e20000000c00 */
[----:B------:R-:W-:-:S02]  /*11620*/  FMUL.FTZ R159, R3, R159 ;  /* 0x0000009f039f7220 */ /* 0x000fc40000410000 */
[C---:B------:R-:W-:Y:S02]  /*11630*/  FMUL.FTZ R162, R3.reuse, R162 ;  /* 0x000000a203a27220 */ /* 0x040fe40000410000 */
[C---:B------:R-:W-:Y:S02]  /*11640*/  FMUL.FTZ R163, R3.reuse, R163 ;  /* 0x000000a303a37220 */ /* 0x040fe40000410000 */
[C---:B------:R-:W-:Y:S02]  /*11650*/  FMUL.FTZ R166, R3.reuse, R166 ;  /* 0x000000a603a67220 */ /* 0x040fe40000410000 */
[C---:B------:R-:W-:Y:S02]  /*11660*/  FMUL.FTZ R167, R3.reuse, R167 ;  /* 0x000000a703a77220 */ /* 0x040fe40000410000 */
[C---:B------:R-:W-:Y:S02]  /*11670*/  FMUL.FTZ R170, R3.reuse, R170 ;  /* 0x000000aa03aa7220 */ /* 0x040fe40000410000 */
[----:B------:R-:W-:-:S02]  /*11680*/  FMUL.FTZ R171, R3, R171 ;  /* 0x000000ab03ab7220 */ /* 0x000fc40000410000 */
[C---:B------:R-:W-:Y:S01]  /*11690*/  FMUL.FTZ R174, R3.reuse, R174 ;  /* 0x000000ae03ae7220 */ /* 0x040fe20000410000 */
[----:B-1----:R-:W-:Y:S01]  /*116a0*/  MOV R4, 0x1 ;  /* 0x0000000100047802 */ /* 0x002fe20000000f00 */
        /* <DEDUP_REMOVED lines=8> */
[----:B--2---:R-:W-:Y:S02]  /*11730*/  @P1 FMUL.FTZ R6, R6, 0.69314718246459960938 ;  /* 0x3f31721806061820 */ /* 0x004fe40000410000 */
[----:B------:R-:W-:Y:S02]  /*11740*/  @P3 FMUL.FTZ R9, R9, 0.69314718246459960938 ;  /* 0x3f31721809093820 */ /* 0x000fe40000410000 */
[----:B------:R-:W-:Y:S02]  /*11750*/  @P1 FMUL.FTZ R3, R3, c[0x0][0x2d0] ;  /* 0x0000b40003031a20 */ /* 0x000fe40000410000 */
[----:B------:R-:W-:-:S02]  /*11760*/  @P3 FMUL.FTZ R7, R7, c[0x0][0x2d0] ;  /* 0x0000b40007073a20 */ /* 0x000fc40000410000 */
[----:B------:R-:W-:Y:S01]  /*11770*/  @P1 FFMA.FTZ R23, R3, R117, R6 ;  /* 0x0000007503171223 */ /* 0x000fe20000010006 */
[----:B------:R-:W-:Y:S01]  /*11780*/  @P0 MOV R3, 0x3f317218 ;  /* 0x3f31721800030802 */ /* 0x000fe20000000f00 */
[----:B----4-:R-:W-:Y:S02]  /*11790*/  @P2 FMUL.FTZ R8, R8, 0.69314718246459960938 ;  /* 0x3f31721808082820 */ /* 0x010fe40000410000 */
[----:B------:R-:W-:Y:S02]  /*117a0*/  @P2 FMUL.FTZ R5, R5, c[0x0][0x2d0] ;  /* 0x0000b40005052a20 */ /* 0x000fe40000410000 */
[----:B---3--:R-:W-:Y:S02]  /*117b0*/  @P0 FMUL.FTZ R2, R2, 0.69314718246459960938 ;  /* 0x3f31721802020820 */ /* 0x008fe40000410000 */
[----:B------:R-:W-:Y:S02]  /*117c0*/  @P0 FMUL.FTZ R3, R3, c[0x0][0x2d0] ;  /* 0x0000b40003030a20 */ /* 0x000fe40000410000 */
        /* <DEDUP_REMOVED lines=16> */
[----:B------:R-:W-:Y:S01]  /*118d0*/  PRMT R0, R4, 0x7610, R0 ;  /* 0x0000761004007816 */ /* 0x000fe20000000000 */
[----:B------:R-:W-:Y:S02]  /*118e0*/  @P3 FFMA.FTZ R21, R7, R119, R9 ;  /* 0x0000007707153223 */ /* 0x000fe40000010009 */
[----:B------:R-:W-:Y:S02]  /*118f0*/  @P2 FFMA.FTZ R22, R5, R118, R8 ;  /* 0x0000007605162223 */ /* 0x000fe40000010008 */
[----:B------:R-:W-:-:S02]  /*11900*/  @P0 FFMA.FTZ R20, R3, R68, R2 ;  /* 0x0000004403140223 */ /* 0x000fc40000010002 */
.L_x_1304:
[----:B-1----:R1:W5:Y:S01]  /*11910*/  LDL R7, [R1+0x74] ;  /* 0x0000740001077983 */ /* 0x0023620000100800 */
[----:B------:R-:W-:Y:S03]  /*11920*/  BSSY B0, `(.L_x_1361) ;  /* 0x0000012000007945 */ /* 0x000fe60003800000 */
[----:B------:R-:W2:Y:S02]  /*11930*/  S2R R6, SR_TID.X ;  /* 0x0000000000067919 */ /* 0x000ea40000002100 */
        /* <DEDUP_REMOVED lines=16> */
.L_x_1362:
[----:B-1----:R-:W-:Y:S05]  /*11a40*/  BSYNC B0 ;  /* 0x0000000000007941 */ /* 0x002fea0003800000 */
.L_x_1361:
[----:B------:R-:W-:Y:S01]  /*11a50*/  PRMT R0, R0, 0x9910, RZ ;  /* 0x0000991000007816 */ /* 0x000fe200000000ff */
[----:B------:R-:W-:Y:S01]  /*11a60*/  BSSY B1, `(.L_x_1363) ;  /* 0x0000145000017945 */ /* 0x000fe20003800000 */
[----:B-----5:R-:W-:Y:S02]  /*11a70*/  IMAD.MOV.U32 R24, RZ, RZ, R7 ;  /* 0x000000ffff187224 */ /* 0x020fe400078e0007 */
[----:B------:R-:W-:-:S13]  /*11a80*/  ISETP.NE.AND P0, PT, R0, RZ, PT ;  /* 0x000000ff0000720c */ /* 0x000fda0003f05270 */
[----:B------:R-:W-:Y:S05]  /*11a90*/  @!P0 BRA `(.L_x_1364) ;  /* 0x0000115000008947 */ /* 0x000fea0003800000 */
[----:B------:R-:W-:Y:S01]  /*11aa0*/  WARPSYNC 0xffffffff ;  /* 0xffffffff00007948 */ /* 0x000fe20003800000 */
[----:B------:R-:W-:Y:S06]  /*11ab0*/  BAR.SYNC.DEFER_BLOCKING 0x1, 0x80 ;  /* 0x0042000000007b1d */ /* 0x000fec0000010000 */
[----:B------:R-:W-:Y:S05]  /*11ac0*/  BRA.CONV ~URZ, `(.L_x_1365) ;  /* 0x000000837f007947 */ /* 0x000fea000b800000 */
[----:B------:R-:W-:Y:S01]  /*11ad0*/  SHF.R.S32.HI R2, RZ, 0x1f, R6 ;  /* 0x0000001fff027819 */ /* 0x000fe20000011406 */
[----:B------:R-:W-:Y:S02]  /*11ae0*/  IMAD.MOV.U32 R249, RZ, RZ, RZ ;  /* 0x000000fffff97224 */ /* 0x000fe400078e00ff */
[----:B------:R-:W-:Y:S01]  /*11af0*/  IMAD.MOV.U32 R3, RZ, RZ, 0x1f ;  /* 0x0000001fff037424 */ /* 0x000fe200078e00ff */
[----:B------:R-:W-:-:S04]  /*11b00*/  LEA.HI R2, R2, R6, RZ, 0x7 ;  /* 0x0000000602027211 */ /* 0x000fc800078f38ff */
[----:B------:R-:W-:-:S05]  /*11b10*/  SHF.R.S32.HI R2, RZ, 0x7, R2 ;  /* 0x00000007ff027819 */ /* 0x000fca0000011402 */
[----:B------:R-:W-:Y:S01]  /*11b20*/  IMAD.MOV.U32 R247, RZ, RZ, R2 ;  /* 0x000000fffff77224 */ /* 0x000fe200078e0002 */
[----:B------:R-:W-:Y:S02]  /*11b30*/  MOV R2, 0x11b50 ;  /* 0x00011b5000027802 */ /* 0x000fe40000000f00 */
[----:B------:R-:W-:Y:S05]  /*11b40*/  CALL.REL.NOINC `($__internal_17_$__cuda_sm70_shflsync_idx_p) ;  /* 0x0000698000007944 */ /* 0x000fea0003c00000 */
.L_x_1365:
[----:B------:R-:W2:Y:S04]  /*11b50*/  LDL.LU R4, [R1+0x4c] ;  /* 0x00004c0001047983 */ /* 0x000ea80000300800 */
[----:B------:R-:W3:Y:S04]  /*11b60*/  LDL R8, [R1+0x98] ;  /* 0x0000980001087983 */ /* 0x000ee80000100800 */
[----:B------:R-:W4:Y:S04]  /*11b70*/  LDL.LU R13, [R1+0x48] ;  /* 0x00004800010d7983 */ /* 0x000f280000300800 */
[----:B------:R-:W3:Y:S04]  /*11b80*/  LDL.LU R16, [R1+0x50] ;  /* 0x0000500001107983 */ /* 0x000ee80000300800 */
[----:B------:R-:W3:Y:S01]  /*11b90*/  LDL.LU R15, [R1+0x70] ;  /* 0x00007000010f7983 */ /* 0x000ee20000300800 */
[----:B------:R-:W-:-:S03]  /*11ba0*/  MOV R3, 0x1 ;  /* 0x0000000100037802 */ /* 0x000fc60000000f00 */
[----:B------:R-:W3:Y:S01]  /*11bb0*/  LDL R14, [R1+0x9c] ;  /* 0x00009c00010e7983 */ /* 0x000ee20000100800 */
[----:B------:R-:W-:-:S03]  /*11bc0*/  ISETP.NE.AND P0, PT, R3, c[0x0][0x4e8], PT ;  /* 0x00013a0003007a0c */ /* 0x000fc60003f05270 */
[----:B------:R1:W5:Y:S04]  /*11bd0*/  LDL R40, [R1+0x94] ;  /* 0x0000940001287983 */ /* 0x0003680000100800 */
        /* <DEDUP_REMOVED lines=14> */
[----:B------:R1:W5:Y:S01]  /*11cc0*/  LDL R25, [R1+0x58] ;  /* 0x0000580001197983 */ /* 0x0003620000100800 */
[----:B------:R-:W-:-:S02]  /*11cd0*/  ULDC UR5, c[0x0][0x4e8] ;  /* 0x00013a0000057ab9 */ /* 0x000fc40000000800 */
[----:B------:R-:W-:Y:S02]  /*11ce0*/  ULDC UR4, c[0x0][0x388] ;  /* 0x0000e20000047ab9 */ /* 0x000fe40000000800 */
[----:B------:R-:W-:Y:S01]  /*11cf0*/  UIMAD UR4, UR5, UR4, URZ ;  /* 0x00000004050472a4 */ /* 0x000fe2000f8e023f */
[----:B------:R-:W-:Y:S01]  /*11d00*/  BSSY B0, `(.L_x_1366) ;  /* 0x000007f000007945 */ /* 0x000fe20003800000 */
[----:B--2---:R-:W-:Y:S01]  /*11d10*/  SHF.R.S32.HI R0, RZ, 0x1f, R4 ;  /* 0x0000001fff007819 */ /* 0x004fe20000011404 */
[----:B------:R-:W-:-:S04]  /*11d20*/  IMAD.WIDE.U32 R6, R4, c[0x0][0x4d0], RZ ;  /* 0x0001340004067a25 */ /* 0x000fc800078e00ff */
[C---:B------:R-:W-:Y:S02]  /*11d30*/  IMAD R2, R0.reuse, c[0x0][0x4d0], RZ ;  /* 0x0001340000027a24 */ /* 0x040fe400078e02ff */
[----:B------:R-:W-:Y:S02]  /*11d40*/  IMAD R0, R0, c[0x0][0x438], RZ ;  /* 0x00010e0000007a24 */ /* 0x000fe400078e02ff */
[C---:B------:R-:W-:Y:S02]  /*11d50*/  IMAD R2, R4.reuse, c[0x0][0x4d4], R2 ;  /* 0x0001350004027a24 */ /* 0x040fe400078e0202 */
[C---:B------:R-:W-:Y:S02]  /*11d60*/  IMAD R0, R4.reuse, c[0x0][0x43c], R0 ;  /* 0x00010f0004007a24 */ /* 0x040fe400078e0200 */
[----:B------:R-:W-:Y:S01]  /*11d70*/  IMAD.WIDE.U32 R4, R4, c[0x0][0x438], RZ ;  /* 0x00010e0004047a25 */ /* 0x000fe200078e00ff */
[----:B------:R-:W-:Y:S02]  /*11d80*/  IADD3 R7, R7, R2, RZ ;  /* 0x0000000207077210 */ /* 0x000fe40007ffe0ff */
[----:B----4-:R-:W-:Y:S01]  /*11d90*/  SHF.R.S32.HI R2, RZ, 0x1f, R13 ;  /* 0x0000001fff027819 */ /* 0x010fe2000001140d */
[----:B------:R-:W-:Y:S01]  /*11da0*/  IMAD.IADD R5, R5, 0x1, R0 ;  /* 0x0000000105057824 */ /* 0x000fe200078e0200 */
[----:B---3--:R-:W-:Y:S01]  /*11db0*/  IADD3 R0, R8, R15, RZ ;  /* 0x0000000f08007210 */ /* 0x008fe20007ffe0ff */
[----:B------:R-:W-:-:S04]  /*11dc0*/  IMAD.WIDE.U32 R6, R13, c[0x0][0x4d8], R6 ;  /* 0x000136000d067a25 */ /* 0x000fc800078e0006 */
[----:B------:R-:W-:-:S04]  /*11dd0*/  @P0 IMAD.HI.U32 R10, R0, c[0x0][0x4ec], RZ ;  /* 0x00013b00000a0a27 */ /* 0x000fc800078e00ff */
[C---:B------:R-:W-:Y:S02]  /*11de0*/  IMAD R9, R2.reuse, c[0x0][0x4d8], RZ ;  /* 0x0001360002097a24 */ /* 0x040fe400078e02ff */
[----:B------:R-:W-:Y:S01]  /*11df0*/  IMAD R8, R2, c[0x0][0x440], RZ ;  /* 0x0001100002087a24 */ /* 0x000fe200078e02ff */
[----:B------:R-:W-:Y:S01]  /*11e00*/  MOV R2, R0 ;  /* 0x0000000000027202 */ /* 0x000fe20000000f00 */
[----:B------:R-:W-:Y:S01]  /*11e10*/  IMAD.MOV.U32 R3, RZ, RZ, R0 ;  /* 0x000000ffff037224 */ /* 0x000fe200078e0000 */
[----:B------:R-:W-:Y:S01]  /*11e20*/  @P0 SHF.R.U32.HI R3, RZ, c[0x0][0x4f0], R10 ;  /* 0x00013c00ff030a19 */ /* 0x000fe2000001160a */
[C---:B------:R-:W-:Y:S02]  /*11e30*/  IMAD R11, R13.reuse, c[0x0][0x4dc], R9 ;  /* 0x000137000d0b7a24 */ /* 0x040fe400078e0209 */
[----:B------:R-:W-:Y:S01]  /*11e40*/  IMAD R12, R13, c[0x0][0x444], R8 ;  /* 0x000111000d0c7a24 */ /* 0x000fe200078e0208 */
[----:B------:R-:W-:Y:S01]  /*11e50*/  SHF.R.S32.HI R8, RZ, 0x1f, R16 ;  /* 0x0000001fff087819 */ /* 0x000fe20000011410 */
[----:B------:R-:W-:-:S04]  /*11e60*/  @P0 IMAD.HI.U32 R9, R0, c[0x0][0x4ec], RZ ;  /* 0x00013b0000090a27 */ /* 0x000fc800078e00ff */
[----:B------:R-:W-:Y:S01]  /*11e70*/  IMAD.WIDE.U32 R4, R13, c[0x0][0x440], R4 ;  /* 0x000110000d047a25 */ /* 0x000fe200078e0004 */
[----:B------:R-:W-:-:S03]  /*11e80*/  @P0 SHF.R.U32.HI R2, RZ, c[0x0][0x4f0], R9 ;  /* 0x00013c00ff020a19 */ /* 0x000fc60000011609 */
[----:B------:R-:W-:Y:S02]  /*11e90*/  IMAD.MOV R10, RZ, RZ, -R3 ;  /* 0x000000ffff0a7224 */ /* 0x000fe400078e0a03 */
[C---:B------:R-:W-:Y:S01]  /*11ea0*/  IMAD R9, R8.reuse, c[0x0][0x4e0], RZ ;  /* 0x0001380008097a24 */ /* 0x040fe200078e02ff */
[----:B------:R-:W-:Y:S01]  /*11eb0*/  IADD3 R5, R5, R12, RZ ;  /* 0x0000000c05057210 */ /* 0x000fe20007ffe0ff */
[----:B------:R-:W-:Y:S02]  /*11ec0*/  IMAD.IADD R7, R7, 0x1, R11 ;  /* 0x0000000107077824 */ /* 0x000fe400078e020b */
[----:B------:R-:W-:Y:S02]  /*11ed0*/  IMAD R8, R8, c[0x0][0x448], RZ ;  /* 0x0001120008087a24 */ /* 0x000fe400078e02ff */
[----:B------:R-:W-:Y:S02]  /*11ee0*/  IMAD R10, R10, c[0x0][0x4e8], R0 ;  /* 0x00013a000a0a7a24 */ /* 0x000fe400078e0200 */
[C---:B------:R-:W-:Y:S01]  /*11ef0*/  IMAD R12, R16.reuse, c[0x0][0x44c], R8 ;  /* 0x00011300100c7a24 */ /* 0x040fe200078e0208 */
[----:B------:R-:W-:Y:S01]  /*11f00*/  SHF.R.S32.HI R8, RZ, 0x1f, R2 ;  /* 0x0000001fff087819 */ /* 0x000fe20000011402 */
[----:B------:R-:W-:-:S04]  /*11f10*/  IMAD.WIDE.U32 R6, R16, c[0x0][0x4e0], R6 ;  /* 0x0001380010067a25 */ /* 0x000fc800078e0006 */
[C---:B------:R-:W-:Y:S01]  /*11f20*/  IMAD R13, R16.reuse, c[0x0][0x4e4], R9 ;  /* 0x00013900100d7a24 */ /* 0x040fe200078e0209 */
[----:B------:R-:W-:Y:S01]  /*11f30*/  SHF.R.S32.HI R9, RZ, 0x1f, R10 ;  /* 0x0000001fff097819 */ /* 0x000fe2000001140a */
[----:B------:R-:W-:Y:S01]  /*11f40*/  IMAD.WIDE.U32 R4, R16, c[0x0][0x448], R4 ;  /* 0x0001120010047a25 */ /* 0x000fe200078e0004 */
[----:B------:R-:W-:Y:S02]  /*11f50*/  SHF.R.S32.HI R11, RZ, 0x1f, R3 ;  /* 0x0000001fff0b7819 */ /* 0x000fe40000011403 */
[----:B------:R-:W-:Y:S01]  /*11f60*/  IADD3 R6, P0, R3, R6, RZ ;  /* 0x0000000603067210 */ /* 0x000fe20007f1e0ff */
[----:B------:R-:W-:Y:S01]  /*11f70*/  IMAD R3, R8, c[0x0][0x430], RZ ;  /* 0x00010c0008037a24 */ /* 0x000fe200078e02ff */
[----:B------:R-:W-:Y:S01]  /*11f80*/  IADD3 R5, R5, R12, RZ ;  /* 0x0000000c05057210 */ /* 0x000fe20007ffe0ff */
[----:B------:R-:W-:Y:S01]  /*11f90*/  IMAD R8, R9, c[0x0][0x4c8], RZ ;  /* 0x0001320009087a24 */ /* 0x000fe200078e02ff */
[----:B------:R-:W-:Y:S01]  /*11fa0*/  IADD3.X R7, R11, R7, R13, P0, !PT ;  /* 0x000000070b077210 */ /* 0x000fe200007fe40d */
[----:B------:R-:W-:-:S02]  /*11fb0*/  IMAD R11, R2, c[0x0][0x434], R3 ;  /* 0x00010d00020b7a24 */ /* 0x000fc400078e0203 */
[----:B------:R-:W-:Y:S02]  /*11fc0*/  IMAD R12, R10, c[0x0][0x4cc], R8 ;  /* 0x000133000a0c7a24 */ /* 0x000fe400078e0208 */
[----:B------:R-:W-:-:S04]  /*11fd0*/  IMAD.WIDE.U32 R8, R2, c[0x0][0x430], R4 ;  /* 0x00010c0002087a25 */ /* 0x000fc800078e0004 */
[----:B------:R-:W-:Y:S01]  /*11fe0*/  IMAD.WIDE.U32 R4, R10, c[0x0][0x4c8], R6 ;  /* 0x000132000a047a25 */ /* 0x000fe200078e0006 */
[----:B------:R-:W-:-:S03]  /*11ff0*/  IADD3 R7, R9, R11, RZ ;  /* 0x0000000b09077210 */ /* 0x000fc60007ffe0ff */
[----:B------:R-:W-:Y:S02]  /*12000*/  IMAD.MOV R3, RZ, RZ, -R2 ;  /* 0x000000ffff037224 */ /* 0x000fe400078e0a02 */
[----:B------:R-:W-:Y:S02]  /*12010*/  IMAD.IADD R9, R5, 0x1, R12 ;  /* 0x0000000105097824 */ /* 0x000fe400078e020c */
[----:B------:R-:W-:Y:S02]  /*12020*/  IMAD R5, R3, c[0x0][0x4e8], R0 ;  /* 0x00013a0003057a24 */ /* 0x000fe400078e0200 */
[----:B------:R-:W-:Y:S02]  /*12030*/  IMAD.IADD R3, R14, 0x1, R15 ;  /* 0x000000010e037824 */ /* 0x000fe400078e020f */
[----:B------:R-:W2:Y:S01]  /*12040*/  S2R R14, SR_TID.X ;  /* 0x00000000000e7919 */ /* 0x000ea20000002100 */
[----:B------:R-:W-:-:S04]  /*12050*/  LEA R2, P0, R4, c[0x0][0x4a8], 0x2 ;  /* 0x00012a0004027a11 */ /* 0x000fc800078010ff */
[----:B------:R-:W-:Y:S01]  /*12060*/  LEA.HI.X R0, R4, c[0x0][0x4ac], R9, 0x2, P0 ;  /* 0x00012b0004007a11 */ /* 0x000fe200000f1409 */
[----:B------:R-:W-:Y:S04]  /*12070*/  SHFL.IDX PT, R12, R2, RZ, 0x1c1f ;  /* 0x001c1fff020c7589 */ /* 0x000fe800000e0000 */
[----:B------:R-:W3:Y:S04]  /*12080*/  SHFL.IDX PT, R13, R0, RZ, 0x1c1f ;  /* 0x001c1fff000d7589 */ /* 0x000ee800000e0000 */
[----:B------:R-:W-:Y:S01]  /*12090*/  SHFL.IDX PT, R10, R2, 0x1, 0x1c1f ;  /* 0x003c1f00020a7f89 */ /* 0x000fe200000e0000 */
[----:B--2---:R-:W-:-:S04]  /*120a0*/  SHF.R.S32.HI R16, RZ, 0x1f, R14 ;  /* 0x0000001fff107819 */ /* 0x004fc8000001140e */
[----:B------:R-:W-:Y:S01]  /*120b0*/  LEA.HI R16, R16, R14, RZ, 0x5 ;  /* 0x0000000e10107211 */ /* 0x000fe200078f28ff */
[----:B------:R-:W2:Y:S03]  /*120c0*/  SHFL.IDX PT, R11, R0, 0x1, 0x1c1f ;  /* 0x003c1f00000b7f89 */ /* 0x000ea600000e0000 */
[----:B------:R-:W-:-:S04]  /*120d0*/  LOP3.LUT R16, R16, 0xffffffe0, RZ, 0xc0, !PT ;  /* 0xffffffe010107812 */ /* 0x000fc800078ec0ff */
[----:B------:R-:W-:Y:S02]  /*120e0*/  IADD3 R16, -R16, R14, RZ ;  /* 0x0000000e10107210 */ /* 0x000fe40007ffe1ff */
[C---:B------:R-:W-:Y:S02]  /*120f0*/  IADD3 R17, R3.reuse, 0x8, RZ ;  /* 0x0000000803117810 */ /* 0x040fe40007ffe0ff */
[----:B------:R-:W-:Y:S02]  /*12100*/  LOP3.LUT P1, RZ, R16, 0x3, RZ, 0xc0, !PT ;  /* 0x0000000310ff7812 */ /* 0x000fe4000782c0ff */
[----:B------:R-:W-:Y:S01]  /*12110*/  SHF.R.S32.HI R4, RZ, 0x1f, R5 ;  /* 0x0000001fff047819 */ /* 0x000fe20000011405 */
[----:B------:R-:W-:Y:S01]  /*12120*/  SHFL.IDX PT, R9, R0, 0x2, 0x1c1f ;  /* 0x005c1f0000097f89 */ /* 0x000fe200000e0000 */
[----:B------:R-:W-:Y:S02]  /*12130*/  MOV R6, R8 ;  /* 0x0000000800067202 */ /* 0x000fe40000000f00 */
[----:B------:R-:W-:Y:S01]  /*12140*/  ISETP.GE.OR P4, PT, R3, UR4, P1 ;  /* 0x0000000403007c0c */ /* 0x000fe20008f86670 */
[----:B------:R-:W4:Y:S01]  /*12150*/  SHFL.IDX PT, R8, R2, 0x2, 0x1c1f ;  /* 0x005c1f0002087f89 */ /* 0x000f2200000e0000 */
[----:B------:R-:W-:-:S03]  /*12160*/  ISETP.GE.OR P3, PT, R17, UR4, P1 ;  /* 0x0000000411007c0c */ /* 0x000fc60008f66670 */
[----:B------:R-:W-:Y:S04]  /*12170*/  SHFL.IDX PT, R14, R2, 0x3, 0x1c1f ;  /* 0x007c1f00020e7f89 */ /* 0x000fe800000e0000 */
[----:B------:R1:W4:Y:S01]  /*12180*/  SHFL.IDX PT, R15, R0, 0x3, 0x1c1f ;  /* 0x007c1f00000f7f89 */ /* 0x00032200000e0000 */
[----:B------:R-:W-:-:S03]  /*12190*/  IADD3 R16, R3, 0x40, RZ ;  /* 0x0000004003107810 */ /* 0x000fc60007ffe0ff */
[----:B---3--:R3:W-:Y:S01]  /*121a0*/  @!P4 ST.E [R12.64], R21 ;  /* 0x000000150c00c985 */ /* 0x0087e2000c101908 */
[----:B------:R-:W-:-:S03]  /*121b0*/  ISETP.GE.OR P2, PT, R16, UR4, P1 ;  /* 0x0000000410007c0c */ /* 0x000fc60008f46670 */
[----:B--2---:R3:W-:Y:S01]  /*121c0*/  @!P3 ST.E [R10.64], R22 ;  /* 0x000000160a00b985 */ /* 0x0047e2000c101908 */
[----:B------:R-:W-:Y:S01]  /*121d0*/  ISETP.GE.AND P3, PT, R3, UR4, PT ;  /* 0x0000000403007c0c */ /* 0x000fe2000bf66270 */
[----:B-1----:R-:W-:-:S04]  /*121e0*/  IMAD R0, R4, c[0x0][0x428], RZ ;  /* 0x00010a0004007a24 */ /* 0x002fc800078e02ff */
[C---:B------:R-:W-:Y:S02]  /*121f0*/  IMAD R0, R5.reuse, c[0x0][0x42c], R0 ;  /* 0x00010b0005007a24 */ /* 0x040fe400078e0200 */
[----:B------:R-:W-:Y:S01]  /*12200*/  IMAD.WIDE.U32 R4, R5, c[0x0][0x428], R6 ;  /* 0x00010a0005047a25 */ /* 0x000fe200078e0006 */
[----:B------:R-:W-:-:S04]  /*12210*/  IADD3 R6, R3, 0x48, RZ ;  /* 0x0000004803067810 */ /* 0x000fc80007ffe0ff */
[----:B------:R-:W-:Y:S01]  /*12220*/  ISETP.GE.OR P1, PT, R6, UR4, P1 ;  /* 0x0000000406007c0c */ /* 0x000fe20008f26670 */
[----:B------:R-:W-:Y:S01]  /*12230*/  IMAD.IADD R18, R5, 0x1, R0 ;  /* 0x0000000105127824 */ /* 0x000fe200078e0200 */
[C---:B------:R-:W-:Y:S01]  /*12240*/  LEA R19, P0, R4.reuse, c[0x0][0x400], 0x2 ;  /* 0x0001000004137a11 */ /* 0x040fe200078010ff */
[----:B----4-:R3:W-:Y:S03]  /*12250*/  @!P2 ST.E [R8.64], R23 ;  /* 0x000000170800a985 */ /* 0x0107e6000c101908 */
[----:B------:R-:W-:Y:S01]  /*12260*/  LEA.HI.X R18, R4, c[0x0][0x404], R18, 0x2, P0 ;  /* 0x0001010004127a11 */ /* 0x000fe200000f1412 */
[----:B------:R3:W1:Y:S01]  /*12270*/  SHFL.IDX PT, R0, R19, RZ, 0x1c1f ;  /* 0x001c1fff13007589 */ /* 0x00066200000e0000 */
[----:B------:R-:W-:Y:S02]  /*12280*/  ISETP.GE.AND P2, PT, R17, UR4, PT ;  /* 0x0000000411007c0c */ /* 0x000fe4000bf46270 */
[----:B------:R-:W-:Y:S01]  /*12290*/  ISETP.GE.AND P0, PT, R6, UR4, PT ;  /* 0x0000000406007c0c */ /* 0x000fe2000bf06270 */
[----:B------:R3:W2:Y:S04]  /*122a0*/  SHFL.IDX PT, R2, R18, RZ, 0x1c1f ;  /* 0x001c1fff12027589 */ /* 0x0006a800000e0000 */
[----:B------:R3:W-:Y:S01]  /*122b0*/  @!P1 ST.E [R14.64], R20 ;  /* 0x000000140e009985 */ /* 0x0007e2000c101908 */
[----:B------:R-:W-:Y:S01]  /*122c0*/  ISETP.GE.AND P1, PT, R16, UR4, PT ;  /* 0x0000000410007c0c */ /* 0x000fe2000bf26270 */
[----:B------:R-:W-:Y:S07]  /*122d0*/  @P3 BRA `(.L_x_1367) ;  /* 0x0000021000003947 */ /* 0x000fee0003800000 */
[----:B-----5:R-:W-:Y:S02]  /*122e0*/  ISETP.GE.AND P3, PT, R39, c[0x0][0x3c8], PT ;  /* 0x0000f20027007a0c */ /* 0x020fe40003f66270 */
[----:B------:R-:W-:-:S02]  /*122f0*/  ISETP.GE.AND P5, PT, R37, c[0x0][0x3c8], PT ;  /* 0x0000f20025007a0c */ /* 0x000fc40003fa6270 */
[----:B------:R-:W-:-:S09]  /*12300*/  ISETP.GE.AND P6, PT, R29, c[0x0][0x3c8], PT ;  /* 0x0000f2001d007a0c */ /* 0x000fd20003fc6270 */
[----:B-1----:R-:W-:-:S04]  /*12310*/  @!P3 LEA R4, P4, R39, R0, 0x2 ;  /* 0x000000002704b211 */ /* 0x002fc800078810ff */
[----:B--2---:R-:W-:Y:S02]  /*12320*/  @!P3 LEA.HI.X R5, R39, R2, R40, 0x2, P4 ;  /* 0x000000022705b211 */ /* 0x004fe400020f1428 */
[----:B------:R-:W-:-:S03]  /*12330*/  ISETP.GE.AND P4, PT, R35, c[0x0][0x3c8], PT ;  /* 0x0000f20023007a0c */ /* 0x000fc60003f86270 */
[----:B------:R1:W-:Y:S02]  /*12340*/  @!P3 ST.E.64 [R4.64], R156 ;  /* 0x0000009c0400b985 */ /* 0x0003e4000c101b08 */
[----:B-1----:R-:W-:-:S04]  /*12350*/  @!P5 LEA R4, P3, R37, R0, 0x2 ;  /* 0x000000002504d211 */ /* 0x002fc800078610ff */
[----:B------:R-:W-:Y:S02]  /*12360*/  @!P5 LEA.HI.X R5, R37, R2, R38, 0x2, P3 ;  /* 0x000000022505d211 */ /* 0x000fe400018f1426 */
        /* <DEDUP_REMOVED lines=9> */
[----:B------:R1:W-:Y:S01]  /*12400*/  @!P3 ST.E.64 [R4.64], R168 ;  /* 0x000000a80400b985 */ /* 0x0003e2000c101b08 */
[----:B---3--:R-:W-:-:S04]  /*12410*/  @!P5 LEA R10, P3, R31, R0, 0x2 ;  /* 0x000000001f0ad211 */ /* 0x008fc800078610ff */
[----:B------:R-:W-:Y:S02]  /*12420*/  @!P5 LEA.HI.X R11, R31, R2, R32, 0x2, P3 ;  /* 0x000000021f0bd211 */ /* 0x000fe400018f1420 */
[----:B------:R-:W-:Y:S02]  /*12430*/  ISETP.GE.AND P5, PT, R27, c[0x0][0x3c8], PT ;  /* 0x0000f2001b007a0c */ /* 0x000fe40003fa6270 */
[----:B------:R-:W-:-:S04]  /*12440*/  @!P6 LEA R8, P3, R29, R0, 0x2 ;  /* 0x000000001d08e211 */ /* 0x000fc800078610ff */
[----:B------:R-:W-:-:S07]  /*12450*/  @!P6 LEA.HI.X R9, R29, R2, R30, 0x2, P3 ;  /* 0x000000021d09e211 */ /* 0x000fce00018f141e */
[----:B------:R-:W-:-:S04]  /*12460*/  @!P5 LEA R6, P3, R27, R0, 0x2 ;  /* 0x000000001b06d211 */ /* 0x000fc800078610ff */
[----:B------:R-:W-:Y:S02]  /*12470*/  @!P5 LEA.HI.X R7, R27, R2, R28, 0x2, P3 ;  /* 0x000000021b07d211 */ /* 0x000fe400018f141c */
[----:B-1----:R-:W-:-:S04]  /*12480*/  @!P4 LEA R4, P3, R25, R0, 0x2 ;  /* 0x000000001904c211 */ /* 0x002fc800078610ff */
[----:B------:R-:W-:Y:S02]  /*12490*/  @!P4 LEA.HI.X R5, R25, R2, R26, 0x2, P3 ;  /* 0x000000021905c211 */ /* 0x000fe400018f141a */
[----:B------:R-:W-:-:S13]  /*124a0*/  ISETP.GE.AND P3, PT, R31, c[0x0][0x3c8], PT ;  /* 0x0000f2001f007a0c */ /* 0x000fda0003f66270 */
[----:B------:R1:W-:Y:S04]  /*124b0*/  @!P3 ST.E.64 [R10.64], R172 ;  /* 0x000000ac0a00b985 */ /* 0x0003e8000c101b08 */
[----:B------:R1:W-:Y:S04]  /*124c0*/  @!P6 ST.E.64 [R8.64], R176 ;  /* 0x000000b00800e985 */ /* 0x0003e8000c101b08 */
[----:B------:R1:W-:Y:S04]  /*124d0*/  @!P5 ST.E.64 [R6.64], R180 ;  /* 0x000000b40600d985 */ /* 0x0003e8000c101b08 */
[----:B------:R1:W-:Y:S02]  /*124e0*/  @!P4 ST.E.64 [R4.64], R184 ;  /* 0x000000b80400c985 */ /* 0x0003e4000c101b08 */
.L_x_1367:
[----:B------:R-:W-:Y:S05]  /*124f0*/  BSYNC B0 ;  /* 0x0000000000007941 */ /* 0x000fea0003800000 */
.L_x_1366:
[----:B--2---:R2:W4:Y:S01]  /*12500*/  SHFL.IDX PT, R2, R18, 0x1, 0x1c1f ;  /* 0x003c1f0012027f89 */ /* 0x00452200000e0000 */
[----:B------:R-:W-:Y:S03]  /*12510*/  BSSY B0, `(.L_x_1368) ;  /* 0x0000023000007945 */ /* 0x000fe60003800000 */
[----:B-1----:R2:W1:Y:S01]  /*12520*/  SHFL.IDX PT, R0, R19, 0x1, 0x1c1f ;  /* 0x003c1f0013007f89 */ /* 0x00246200000e0000 */
[----:B------:R-:W-:Y:S05]  /*12530*/  @P2 BRA `(.L_x_1369) ;  /* 0x0000020000002947 */ /* 0x000fea0003800000 */
[----:B-----5:R-:W-:Y:S02]  /*12540*/  ISETP.GE.AND P3, PT, R39, c[0x0][0x3c8], PT ;  /* 0x0000f20027007a0c */ /* 0x020fe40003f66270 */
[----:B------:R-:W-:-:S02]  /*12550*/  ISETP.GE.AND P5, PT, R37, c[0x0][0x3c8], PT ;  /* 0x0000f20025007a0c */ /* 0x000fc40003fa6270 */
[----:B------:R-:W-:-:S09]  /*12560*/  ISETP.GE.AND P2, PT, R35, c[0x0][0x3c8], PT ;  /* 0x0000f20023007a0c */ /* 0x000fd20003f46270 */
[----:B-1----:R-:W-:-:S04]  /*12570*/  @!P3 LEA R4, P4, R39, R0, 0x2 ;  /* 0x000000002704b211 */ /* 0x002fc800078810ff */
[----:B----4-:R-:W-:Y:S02]  /*12580*/  @!P3 LEA.HI.X R5, R39, R2, R40, 0x2, P4 ;  /* 0x000000022705b211 */ /* 0x010fe400020f1428 */
[----:B------:R-:W-:-:S03]  /*12590*/  @!P5 LEA R6, P4, R37, R0, 0x2 ;  /* 0x000000002506d211 */ /* 0x000fc600078810ff */
[----:B------:R1:W-:Y:S01]  /*125a0*/  @!P3 ST.E.64 [R4.64], R158 ;  /* 0x0000009e0400b985 */ /* 0x0003e2000c101b08 */
[----:B------:R-:W-:Y:S02]  /*125b0*/  ISETP.GE.AND P3, PT, R33, c[0x0][0x3c8], PT ;  /* 0x0000f20021007a0c */ /* 0x000fe40003f66270 */
[----:B------:R-:W-:-:S05]  /*125c0*/  @!P5 LEA.HI.X R7, R37, R2, R38, 0x2, P4 ;  /* 0x000000022507d211 */ /* 0x000fca00020f1426 */
[----:B------:R4:W-:Y:S01]  /*125d0*/  @!P5 ST.E.64 [R6.64], R162 ;  /* 0x000000a20600d985 */ /* 0x0009e2000c101b08 */
[----:B------:R-:W-:Y:S02]  /*125e0*/  ISETP.GE.AND P5, PT, R31, c[0x0][0x3c8], PT ;  /* 0x0000f2001f007a0c */ /* 0x000fe40003fa6270 */
[----:B-1----:R-:W-:-:S04]  /*125f0*/  @!P2 LEA R4, P4, R35, R0, 0x2 ;  /* 0x000000002304a211 */ /* 0x002fc800078810ff */
[----:B------:R-:W-:Y:S02]  /*12600*/  @!P2 LEA.HI.X R5, R35, R2, R36, 0x2, P4 ;  /* 0x000000022305a211 */ /* 0x000fe400020f1424 */
[----:B----4-:R-:W-:-:S03]  /*12610*/  @!P3 LEA R6, P4, R33, R0, 0x2 ;  /* 0x000000002106b211 */ /* 0x010fc600078810ff */
[----:B------:R1:W-:Y:S01]  /*12620*/  @!P2 ST.E.64 [R4.64], R166 ;  /* 0x000000a60400a985 */ /* 0x0003e2000c101b08 */
[----:B------:R-:W-:Y:S02]  /*12630*/  @!P3 LEA.HI.X R7, R33, R2, R34, 0x2, P4 ;  /* 0x000000022107b211 */ /* 0x000fe400020f1422 */
[----:B------:R-:W-:-:S03]  /*12640*/  ISETP.GE.AND P4, PT, R29, c[0x0][0x3c8], PT ;  /* 0x0000f2001d007a0c */ /* 0x000fc60003f86270 */
[----:B------:R4:W-:Y:S01]  /*12650*/  @!P3 ST.E.64 [R6.64], R170 ;  /* 0x000000aa0600b985 */ /* 0x0009e2000c101b08 */
[----:B------:R-:W-:Y:S02]  /*12660*/  ISETP.GE.AND P3, PT, R27, c[0x0][0x3c8], PT ;  /* 0x0000f2001b007a0c */ /* 0x000fe40003f66270 */
[----:B-1----:R-:W-:-:S04]  /*12670*/  @!P5 LEA R4, P2, R31, R0, 0x2 ;  /* 0x000000001f04d211 */ /* 0x002fc800078410ff */
[----:B------:R-:W-:Y:S02]  /*12680*/  @!P5 LEA.HI.X R5, R31, R2, R32, 0x2, P2 ;  /* 0x000000021f05d211 */ /* 0x000fe400010f1420 */
[----:B------:R-:W-:-:S03]  /*12690*/  ISETP.GE.AND P2, PT, R25, c[0x0][0x3c8], PT ;  /* 0x0000f20019007a0c */ /* 0x000fc60003f46270 */
[----:B------:R1:W-:Y:S01]  /*126a0*/  @!P5 ST.E.64 [R4.64], R174 ;  /* 0x000000ae0400d985 */ /* 0x0003e2000c101b08 */
[----:B---3--:R-:W-:-:S04]  /*126b0*/  @!P4 LEA R8, P5, R29, R0, 0x2 ;  /* 0x000000001d08c211 */ /* 0x008fc800078a10ff */
[----:B------:R-:W-:Y:S02]  /*126c0*/  @!P4 LEA.HI.X R9, R29, R2, R30, 0x2, P5 ;  /* 0x000000021d09c211 */ /* 0x000fe400028f141e */
[----:B----4-:R-:W-:-:S03]  /*126d0*/  @!P3 LEA R6, P5, R27, R0, 0x2 ;  /* 0x000000001b06b211 */ /* 0x010fc600078a10ff */
[----:B------:R3:W-:Y:S01]  /*126e0*/  @!P4 ST.E.64 [R8.64], R178 ;  /* 0x000000b20800c985 */ /* 0x0007e2000c101b08 */
[----:B------:R-:W-:-:S05]  /*126f0*/  @!P3 LEA.HI.X R7, R27, R2, R28, 0x2, P5 ;  /* 0x000000021b07b211 */ /* 0x000fca00028f141c */
[----:B------:R3:W-:Y:S01]  /*12700*/  @!P3 ST.E.64 [R6.64], R182 ;  /* 0x000000b60600b985 */ /* 0x0007e2000c101b08 */
[----:B-1----:R-:W-:-:S04]  /*12710*/  @!P2 LEA R4, P5, R25, R0, 0x2 ;  /* 0x000000001904a211 */ /* 0x002fc800078a10ff */
[----:B------:R-:W-:-:S05]  /*12720*/  @!P2 LEA.HI.X R5, R25, R2, R26, 0x2, P5 ;  /* 0x000000021905a211 */ /* 0x000fca00028f141a */
[----:B------:R3:W-:Y:S04]  /*12730*/  @!P2 ST.E.64 [R4.64], R186 ;  /* 0x000000ba0400a985 */ /* 0x0007e8000c101b08 */
.L_x_1369:
[----:B------:R-:W-:Y:S05]  /*12740*/  BSYNC B0 ;  /* 0x0000000000007941 */ /* 0x000fea0003800000 */
.L_x_1368:
[----:B----4-:R4:W2:Y:S01]  /*12750*/  SHFL.IDX PT, R2, R18, 0x2, 0x1c1f ;  /* 0x005c1f0012027f89 */ /* 0x0108a200000e0000 */
[----:B------:R-:W-:Y:S03]  /*12760*/  BSSY B0, `(.L_x_1370) ;  /* 0x0000023000007945 */ /* 0x000fe60003800000 */
[----:B-1----:R4:W1:Y:S01]  /*12770*/  SHFL.IDX PT, R0, R19, 0x2, 0x1c1f ;  /* 0x005c1f0013007f89 */ /* 0x00286200000e0000 */
[----:B------:R-:W-:Y:S05]  /*12780*/  @P1 BRA `(.L_x_1371) ;  /* 0x0000020000001947 */ /* 0x000fea0003800000 */
[----:B-----5:R-:W-:Y:S02]  /*12790*/  ISETP.GE.AND P3, PT, R39, c[0x0][0x3c8], PT ;  /* 0x0000f20027007a0c */ /* 0x020fe40003f66270 */
[----:B------:R-:W-:Y:S02]  /*127a0*/  ISETP.GE.AND P5, PT, R37, c[0x0][0x3c8], PT ;  /* 0x0000f20025007a0c */ /* 0x000fe40003fa6270 */
[----:B------:R-:W-:Y:S02]  /*127b0*/  ISETP.GE.AND P2, PT, R35, c[0x0][0x3c8], PT ;  /* 0x0000f20023007a0c */ /* 0x000fe40003f46270 */
[----:B------:R-:W-:-:S07]  /*127c0*/  ISETP.GE.AND P1, PT, R33, c[0x0][0x3c8], PT ;  /* 0x0000f20021007a0c */ /* 0x000fce0003f26270 */
[----:B-1-3--:R-:W-:-:S04]  /*127d0*/  @!P3 LEA R4, P4, R39, R0, 0x2 ;  /* 0x000000002704b211 */ /* 0x00afc800078810ff */
[----:B--2---:R-:W-:Y:S02]  /*127e0*/  @!P3 LEA.HI.X R5, R39, R2, R40, 0x2, P4 ;  /* 0x000000022705b211 */ /* 0x004fe400020f1428 */
        /* <DEDUP_REMOVED lines=10> */
[----:B-1----:R-:W-:-:S04]  /*12890*/  @!P1 LEA R4, P5, R33, R0, 0x2 ;  /* 0x0000000021049211 */ /* 0x002fc800078a10ff */
[----:B------:R-:W-:Y:S02]  /*128a0*/  @!P1 LEA.HI.X R5, R33, R2, R34, 0x2, P5 ;  /* 0x0000000221059211 */ /* 0x000fe400028f1422 */
[----:B------:R-:W-:-:S03]  /*128b0*/  @!P4 LEA R10, P5, R31, R0, 0x2 ;  /* 0x000000001f0ac211 */ /* 0x000fc600078a10ff */
[----:B------:R1:W-:Y:S01]  /*128c0*/  @!P1 ST.E.64 [R4.64], R140 ;  /* 0x0000008c04009985 */ /* 0x0003e2000c101b08 */
[----:B------:R-:W-:Y:S02]  /*128d0*/  ISETP.GE.AND P1, PT, R25, c[0x0][0x3c8], PT ;  /* 0x0000f20019007a0c */ /* 0x000fe40003f26270 */
[----:B------:R-:W-:Y:S02]  /*128e0*/  @!P4 LEA.HI.X R11, R31, R2, R32, 0x2, P5 ;  /* 0x000000021f0bc211 */ /* 0x000fe400028f1420 */
[----:B--2---:R-:W-:-:S03]  /*128f0*/  @!P3 LEA R8, P5, R29, R0, 0x2 ;  /* 0x000000001d08b211 */ /* 0x004fc600078a10ff */
[----:B------:R2:W-:Y:S01]  /*12900*/  @!P4 ST.E.64 [R10.64], R136 ;  /* 0x000000880a00c985 */ /* 0x0005e2000c101b08 */
[----:B------:R-:W-:Y:S02]  /*12910*/  @!P3 LEA.HI.X R9, R29, R2, R30, 0x2, P5 ;  /* 0x000000021d09b211 */ /* 0x000fe400028f141e */
[----:B---3--:R-:W-:-:S03]  /*12920*/  @!P2 LEA R6, P5, R27, R0, 0x2 ;  /* 0x000000001b06a211 */ /* 0x008fc600078a10ff */
[----:B------:R2:W-:Y:S01]  /*12930*/  @!P3 ST.E.64 [R8.64], R132 ;  /* 0x000000840800b985 */ /* 0x0005e2000c101b08 */
[----:B------:R-:W-:-:S05]  /*12940*/  @!P2 LEA.HI.X R7, R27, R2, R28, 0x2, P5 ;  /* 0x000000021b07a211 */ /* 0x000fca00028f141c */
[----:B------:R2:W-:Y:S01]  /*12950*/  @!P2 ST.E.64 [R6.64], R128 ;  /* 0x000000800600a985 */ /* 0x0005e2000c101b08 */
[----:B-1----:R-:W-:-:S04]  /*12960*/  @!P1 LEA R4, P5, R25, R0, 0x2 ;  /* 0x0000000019049211 */ /* 0x002fc800078a10ff */
[----:B------:R-:W-:-:S05]  /*12970*/  @!P1 LEA.HI.X R5, R25, R2, R26, 0x2, P5 ;  /* 0x0000000219059211 */ /* 0x000fca00028f141a */
[----:B------:R2:W-:Y:S04]  /*12980*/  @!P1 ST.E.64 [R4.64], R124 ;  /* 0x0000007c04009985 */ /* 0x0005e8000c101b08 */
.L_x_1371:
[----:B------:R-:W-:Y:S05]  /*12990*/  BSYNC B0 ;  /* 0x0000000000007941 */ /* 0x000fea0003800000 */
.L_x_1370:
[----:B--2---:R2:W3:Y:S04]  /*129a0*/  SHFL.IDX PT, R2, R18, 0x3, 0x1c1f ;  /* 0x007c1f0012027f89 */ /* 0x0044e800000e0000 */
[----:B-1----:R2:W1:Y:S01]  /*129b0*/  SHFL.IDX PT, R0, R19, 0x3, 0x1c1f ;  /* 0x007c1f0013007f89 */ /* 0x00246200000e0000 */
[----:B------:R-:W-:Y:S05]  /*129c0*/  @P0 BRA `(.L_x_1372) ;  /* 0x000004e000000947 */ /* 0x000fea0003800000 */
[----:B-----5:R-:W-:Y:S02]  /*129d0*/  ISETP.GE.AND P1, PT, R39, c[0x0][0x3c8], PT ;  /* 0x0000f20027007a0c */ /* 0x020fe40003f26270 */
[----:B------:R-:W-:Y:S02]  /*129e0*/  ISETP.GE.AND P0, PT, R37, c[0x0][0x3c8], PT ;  /* 0x0000f20025007a0c */ /* 0x000fe40003f06270 */
[----:B------:R-:W-:-:S09]  /*129f0*/  ISETP.GE.AND P4, PT, R35, c[0x0][0x3c8], PT ;  /* 0x0000f20023007a0c */ /* 0x000fd20003f86270 */
[-C--:B-1-3--:R-:W-:Y:S02]  /*12a00*/  @!P1 LEA R4, P3, R39, R0.reuse, 0x2 ;  /* 0x0000000027049211 */ /* 0x08afe400078610ff */
[----:B------:R-:W-:Y:S02]  /*12a10*/  @!P0 LEA R6, P2, R37, R0, 0x2 ;  /* 0x0000000025068211 */ /* 0x000fe400078410ff */
[-C--:B------:R-:W-:Y:S02]  /*12a20*/  @!P1 LEA.HI.X R5, R39, R2.reuse, R40, 0x2, P3 ;  /* 0x0000000227059211 */ /* 0x080fe400018f1428 */
[----:B------:R-:W-:Y:S02]  /*12a30*/  ISETP.GE.AND P3, PT, R33, c[0x0][0x3c8], PT ;  /* 0x0000f20021007a0c */ /* 0x000fe40003f66270 */
[----:B------:R-:W-:Y:S01]  /*12a40*/  @!P0 LEA.HI.X R7, R37, R2, R38, 0x2, P2 ;  /* 0x0000000225078211 */ /* 0x000fe200010f1426 */
[----:B------:R1:W-:Y:S01]  /*12a50*/  @!P1 ST.E.64 [R4.64], R154 ;  /* 0x0000009a04009985 */ /* 0x0003e2000c101b08 */
[----:B------:R-:W-:-:S02]  /*12a60*/  ISETP.GE.AND P2, PT, R31, c[0x0][0x3c8], PT ;  /* 0x0000f2001f007a0c */ /* 0x000fc40003f46270 */
[----:B------:R-:W-:Y:S01]  /*12a70*/  ISETP.GE.AND P1, PT, R29, c[0x0][0x3c8], PT ;  /* 0x0000f2001d007a0c */ /* 0x000fe20003f26270 */
        /* <DEDUP_REMOVED lines=8> */
[----:B---3--:R-:W-:Y:S02]  /*12b00*/  @!P1 LEA R6, P5, R29, R0, 0x2 ;  /* 0x000000001d069211 */ /* 0x008fe400078a10ff */
[-C--:B------:R-:W-:Y:S01]  /*12b10*/  @!P2 LEA.HI.X R9, R31, R2.reuse, R32, 0x2, P4 ;  /* 0x000000021f09a211 */ /* 0x080fe200020f1420 */
[----:B------:R3:W-:Y:S01]  /*12b20*/  @!P3 ST.E.64 [R10.64], R142 ;  /* 0x0000008e0a00b985 */ /* 0x0007e2000c101b08 */
[----:B------:R-:W-:-:S03]  /*12b30*/  @!P1 LEA.HI.X R7, R29, R2, R30, 0x2, P5 ;  /* 0x000000021d079211 */ /* 0x000fc600028f141e */
[----:B------:R3:W-:Y:S04]  /*12b40*/  @!P2 ST.E.64 [R8.64], R138 ;  /* 0x0000008a0800a985 */ /* 0x0007e8000c101b08 */
[----:B------:R3:W-:Y:S01]  /*12b50*/  @!P1 ST.E.64 [R6.64], R134 ;  /* 0x0000008606009985 */ /* 0x0007e2000c101b08 */
[----:B-1----:R-:W-:-:S04]  /*12b60*/  @!P0 LEA R4, P4, R27, R0, 0x2 ;  /* 0x000000001b048211 */ /* 0x002fc800078810ff */
[----:B------:R-:W-:-:S05]  /*12b70*/  @!P0 LEA.HI.X R5, R27, R2, R28, 0x2, P4 ;  /* 0x000000021b058211 */ /* 0x000fca00020f141c */
[----:B------:R3:W-:Y:S01]  /*12b80*/  @!P0 ST.E.64 [R4.64], R130 ;  /* 0x0000008204008985 */ /* 0x0007e2000c101b08 */
[----:B------:R-:W-:-:S13]  /*12b90*/  ISETP.GE.AND P0, PT, R25, c[0x0][0x3c8], PT ;  /* 0x0000f20019007a0c */ /* 0x000fda0003f06270 */
[----:B------:R-:W-:Y:S05]  /*12ba0*/  @P0 BRA `(.L_x_1372) ;  /* 0x0000030000000947 */ /* 0x000fea0003800000 */
[----:B---3--:R-:W-:-:S04]  /*12bb0*/  LEA R4, P0, R25, R0, 0x2 ;  /* 0x0000000019047211 */ /* 0x008fc800078010ff */
[----:B------:R-:W-:-:S05]  /*12bc0*/  LEA.HI.X R5, R25, R2, R26, 0x2, P0 ;  /* 0x0000000219057211 */ /* 0x000fca00000f141a */
[----:B------:R1:W-:Y:S01]  /*12bd0*/  ST.E.64 [R4.64], R126 ;  /* 0x0000007e04007985 */ /* 0x0003e2000c101b08 */
[----:B------:R-:W-:Y:S05]  /*12be0*/  BRA `(.L_x_1372) ;  /* 0x000002c000007947 */ /* 0x000fea0003800000 */
.L_x_1364:
[----:B------:R-:W1:Y:S02]  /*12bf0*/  S2R R4, SR_TID.X ;  /* 0x0000000000047919 */ /* 0x000e640000002100 */
[----:B-1----:R-:W-:-:S13]  /*12c00*/  ISETP.GT.AND P0, PT, R4, 0x7f, PT ;  /* 0x0000007f0400780c */ /* 0x002fda0003f04270 */
[----:B------:R-:W-:Y:S05]  /*12c10*/  @P0 BRA `(.L_x_1372) ;  /* 0x0000029000000947 */ /* 0x000fea0003800000 */
[----:B------:R-:W2:Y:S01]  /*12c20*/  LDL.LU R3, [R1+0x70] ;  /* 0x0000700001037983 */ /* 0x000ea20000300800 */
[----:B------:R-:W-:-:S05]  /*12c30*/  MOV R2, c[0x0][0x4e8] ;  /* 0x00013a0000027a02 */ /* 0x000fca0000000f00 */
[----:B------:R-:W-:Y:S01]  /*12c40*/  IMAD R0, R2, c[0x0][0x388], RZ ;  /* 0x0000e20002007a24 */ /* 0x000fe200078e02ff */
[----:B--2---:R-:W-:-:S04]  /*12c50*/  IADD3 R4, R3, R4, RZ ;  /* 0x0000000403047210 */ /* 0x004fc80007ffe0ff */
[----:B------:R-:W-:-:S13]  /*12c60*/  ISETP.GE.AND P0, PT, R4, R0, PT ;  /* 0x000000000400720c */ /* 0x000fda0003f06270 */
[----:B------:R-:W-:Y:S05]  /*12c70*/  @P0 BRA `(.L_x_1372) ;  /* 0x0000023000000947 */ /* 0x000fea0003800000 */
[----:B------:R-:W2:Y:S04]  /*12c80*/  LDL.LU R3, [R1+0x4c] ;  /* 0x00004c0001037983 */ /* 0x000ea80000300800 */
[----:B------:R-:W3:Y:S04]  /*12c90*/  LDL.LU R9, [R1+0x48] ;  /* 0x0000480001097983 */ /* 0x000ee80000300800 */
[----:B------:R-:W4:Y:S01]  /*12ca0*/  LDL.LU R8, [R1+0x50] ;  /* 0x0000500001087983 */ /* 0x000f220000300800 */
[----:B------:R-:W-:-:S13]  /*12cb0*/  ISETP.NE.AND P0, PT, R2, 0x1, PT ;  /* 0x000000010200780c */ /* 0x000fda0003f05270 */
[----:B------:R-:W-:Y:S01]  /*12cc0*/  @P0 IMAD.HI.U32 R7, R4, c[0x0][0x4ec], RZ ;  /* 0x00013b0004070a27 */ /* 0x000fe200078e00ff */
[----:B--2---:R-:W-:Y:S02]  /*12cd0*/  SHF.R.S32.HI R0, RZ, 0x1f, R3 ;  /* 0x0000001fff007819 */ /* 0x004fe40000011403 */
[----:B---3--:R-:W-:-:S03]  /*12ce0*/  SHF.R.S32.HI R6, RZ, 0x1f, R9 ;  /* 0x0000001fff067819 */ /* 0x008fc60000011409 */
[----:B------:R-:W-:-:S04]  /*12cf0*/  IMAD R0, R0, c[0x0][0x4d0], RZ ;  /* 0x0001340000007a24 */ /* 0x000fc800078e02ff */
[C---:B------:R-:W-:Y:S01]  /*12d00*/  IMAD R5, R3.reuse, c[0x0][0x4d4], R0 ;  /* 0x0001350003057a24 */ /* 0x040fe200078e0200 */
[----:B------:R-:W-:Y:S01]  /*12d10*/  MOV R0, R4 ;  /* 0x0000000400007202 */ /* 0x000fe20000000f00 */
[----:B------:R-:W-:Y:S01]  /*12d20*/  IMAD.WIDE.U32 R2, R3, c[0x0][0x4d0], RZ ;  /* 0x0001340003027a25 */ /* 0x000fe200078e00ff */
[----:B------:R-:W-:-:S03]  /*12d30*/  @P0 SHF.R.U32.HI R0, RZ, c[0x0][0x4f0], R7 ;  /* 0x00013c00ff000a19 */ /* 0x000fc60000011607 */
[----:B------:R-:W-:Y:S01]  /*12d40*/  IMAD R6, R6, c[0x0][0x4d8], RZ ;  /* 0x0001360006067a24 */ /* 0x000fe200078e02ff */
[----:B------:R-:W-:Y:S02]  /*12d50*/  IADD3 R3, R3, R5, RZ ;  /* 0x0000000503037210 */ /* 0x000fe40007ffe0ff */
[----:B----4-:R-:W-:Y:S01]  /*12d60*/  SHF.R.S32.HI R5, RZ, 0x1f, R8 ;  /* 0x0000001fff057819 */ /* 0x010fe20000011408 */
[C---:B------:R-:W-:Y:S01]  /*12d70*/  IMAD R7, R9.reuse, c[0x0][0x4dc], R6 ;  /* 0x0001370009077a24 */ /* 0x040fe200078e0206 */
[----:B------:R-:W-:Y:S01]  /*12d80*/  IADD3 R6, -R0, RZ, RZ ;  /* 0x000000ff00067210 */ /* 0x000fe20007ffe1ff */
[----:B------:R-:W-:-:S04]  /*12d90*/  IMAD.WIDE.U32 R2, R9, c[0x0][0x4d8], R2 ;  /* 0x0001360009027a25 */ /* 0x000fc800078e0002 */
[----:B------:R-:W-:Y:S01]  /*12da0*/  IMAD R5, R5, c[0x0][0x4e0], RZ ;  /* 0x0001380005057a24 */ /* 0x000fe200078e02ff */
[----:B------:R-:W-:Y:S01]  /*12db0*/  IADD3 R3, R3, R7, RZ ;  /* 0x0000000703037210 */ /* 0x000fe20007ffe0ff */
[----:B------:R-:W-:Y:S01]  /*12dc0*/  IMAD R4, R6, c[0x0][0x4e8], R4 ;  /* 0x00013a0006047a24 */ /* 0x000fe200078e0204 */
[----:B------:R-:W-:Y:S01]  /*12dd0*/  SHF.R.S32.HI R7, RZ, 0x1f, R0 ;  /* 0x0000001fff077819 */ /* 0x000fe20000011400 */
[C---:B------:R-:W-:Y:S02]  /*12de0*/  IMAD R6, R8.reuse, c[0x0][0x4e4], R5 ;  /* 0x0001390008067a24 */ /* 0x040fe400078e0205 */
[----:B------:R-:W-:Y:S01]  /*12df0*/  IMAD.WIDE.U32 R2, R8, c[0x0][0x4e0], R2 ;  /* 0x0001380008027a25 */ /* 0x000fe200078e0002 */
[----:B------:R-:W-:-:S04]  /*12e00*/  SHF.R.S32.HI R5, RZ, 0x1f, R4 ;  /* 0x0000001fff057819 */ /* 0x000fc80000011404 */
[----:B------:R-:W-:Y:S01]  /*12e10*/  IADD3 R2, P0, R0, R2, RZ ;  /* 0x0000000200027210 */ /* 0x000fe20007f1e0ff */
[----:B------:R-:W-:-:S03]  /*12e20*/  IMAD R0, R5, c[0x0][0x4c8], RZ ;  /* 0x0001320005007a24 */ /* 0x000fc600078e02ff */
[----:B------:R-:W-:Y:S01]  /*12e30*/  IADD3.X R3, R7, R3, R6, P0, !PT ;  /* 0x0000000307037210 */ /* 0x000fe200007fe406 */
[----:B------:R-:W-:-:S04]  /*12e40*/  IMAD R0, R4, c[0x0][0x4cc], R0 ;  /* 0x0001330004007a24 */ /* 0x000fc800078e0200 */
[----:B------:R-:W-:-:S05]  /*12e50*/  IMAD.WIDE.U32 R2, R4, c[0x0][0x4c8], R2 ;  /* 0x0001320004027a25 */ /* 0x000fca00078e0002 */
[----:B------:R-:W-:Y:S02]  /*12e60*/  IADD3 R0, R3, R0, RZ ;  /* 0x0000000003007210 */ /* 0x000fe40007ffe0ff */
[----:B------:R-:W-:-:S04]  /*12e70*/  LEA R4, P0, R2, c[0x0][0x4a8], 0x2 ;  /* 0x00012a0002047a11 */ /* 0x000fc800078010ff */
[----:B------:R-:W-:Y:S02]  /*12e80*/  LEA.HI.X R5, R2, c[0x0][0x4ac], R0, 0x2, P0 ;  /* 0x00012b0002057a11 */ /* 0x000fe400000f1400 */
[----:B------:R-:W-:-:S05]  /*12e90*/  MOV R0, 0xff800000 ;  /* 0xff80000000007802 */ /* 0x000fca0000000f00 */
[----:B------:R1:W-:Y:S02]  /*12ea0*/  STG.E [R4.64], R0 ;  /* 0x0000000004007986 */ /* 0x0003e4000c101908 */
.L_x_1372:
[----:B------:R-:W-:Y:S05]  /*12eb0*/  BSYNC B1 ;  /* 0x0000000000017941 */ /* 0x000fea0003800000 */
.L_x_1363:
[----:B------:R-:W-:-:S13]  /*12ec0*/  ISETP.NE.AND P0, PT, RZ, UR6, PT ;  /* 0x00000006ff007c0c */ /* 0x000fda000bf05270 */
[----:B------:R-:W-:Y:S01]  /*12ed0*/  @P0 WARPSYNC 0xffffffff ;  /* 0xffffffff00000948 */ /* 0x000fe20003800000 */
[----:B------:R-:W-:Y:S06]  /*12ee0*/  @P0 BAR.SYNC.DEFER_BLOCKING 0x5, 0x80 ;  /* 0x0142000000000b1d */ /* 0x000fec0000010000 */
[----:B-1----:R-:W1:Y:S04]  /*12ef0*/  @P0 LDS R0, [0xb100] ;  /* 0x00b10000ff000984 */ /* 0x002e680000000800 */
[----:B-1----:R1:W-:Y:S04]  /*12f00*/  @P0 STL [R1+0x74], R0 ;  /* 0x0000740001000387 */ /* 0x0023e80000100800 */
[----:B------:R-:W-:Y:S06]  /*12f10*/  @P0 BAR.ARV 0x4, 0x80 ;  /* 0x0102000000000b1d */ /* 0x000fec0000002000 */
[----:B------:R-:W-:Y:S05]  /*12f20*/  @P0 BRA `(.L_x_1373) ;  /* 0x0000009000000947 */ /* 0x000fea0003800000 */
[----:B------:R-:W-:Y:S05]  /*12f30*/  BRA.DIV ~URZ, `(.L_x_1374) ;  /* 0x000054c27f007947 */ /* 0x000fea000b800000 */
[----:B-1----:R1:W2:Y:S02]  /*12f40*/  SHFL.IDX PT, R0, R24, RZ, 0x1f ;  /* 0x00001fff18007589 */ /* 0x0022a400000e0000 */
.L_x_1405:
[----:B---3--:R-:W3:Y:S01]  /*12f50*/  S2R R2, SR_TID.X ;  /* 0x0000000000027919 */ /* 0x008ee20000002100 */
[----:B------:R-:W-:Y:S03]  /*12f60*/  WARPSYNC 0xffffffff ;  /* 0xffffffff00007948 */ /* 0x000fe60003800000 */
[----:B------:R-:W-:Y:S06]  /*12f70*/  BAR.SYNC.DEFER_BLOCKING 0x4, 0x80 ;  /* 0x0102000000007b1d */ /* 0x000fec0000010000 */
[----:B--2---:R2:W-:Y:S01]  /*12f80*/  STL [R1+0x74], R0 ;  /* 0x0000740001007387 */ /* 0x0045e20000100800 */
[----:B---3--:R-:W-:-:S13]  /*12f90*/  LOP3.LUT P0, RZ, R2, 0x7f, RZ, 0xc0, !PT ;  /* 0x0000007f02ff7812 */ /* 0x008fda000780c0ff */
[----:B------:R2:W-:Y:S04]  /*12fa0*/  @!P0 STS [0xb100], R24 ;  /* 0x00b10018ff008388 */ /* 0x0005e80000000800 */
[----:B------:R-:W-:Y:S06]  /*12fb0*/  BAR.ARV 0x5, 0x80 ;  /* 0x0142000000007b1d */ /* 0x000fec0000002000 */
.L_x_1373:
[----:B-12---:R-:W2:Y:S02]  /*12fc0*/  LDL R0, [R1+0x74] ;  /* 0x0000740001007983 */ /* 0x006ea40000100800 */
[----:B--2---:R-:W-:-:S13]  /*12fd0*/  ISETP.GE.AND P0, PT, R0, c[0x0][0x538], PT ;  /* 0x00014e0000007a0c */ /* 0x004fda0003f06270 */
[----:B---345:R-:W-:Y:S01]  /*12fe0*/  @P0 CALL.REL.NOINC `(.L_x_1375) ;  /* 0x0000001000000944 */ /* 0x038fe20003c00000 */
[----:B------:R-:W-:Y:S05]  /*12ff0*/  BRA `(.L_x_1376) ;  /* 0xfffed93000007947 */ /* 0x000fea000383ffff */
.L_x_1375:
[----:B------:R-:W-:Y:S05]  /*13000*/  EXIT ;  /* 0x000000000000794d */ /* 0x000fea0003800000 */
.L_x_1307:
[----:B------:R-:W-:Y:S01]  /*13010*/  IMAD.MOV.U32 R247, RZ, RZ, R4 ;  /* 0x000000fffff77224 */ /* 0x000fe200078e0004 */
[----:B------:R-:W-:Y:S01]  /*13020*/  MOV R249, RZ ;  /* 0x000000ff00f97202 */ /* 0x000fe20000000f00 */
[----:B------:R-:W-:Y:S01]  /*13030*/  IMAD.MOV.U32 R3, RZ, RZ, 0x181f ;  /* 0x0000181fff037424 */ /* 0x000fe200078e00ff */
[----:B------:R-:W-:Y:S02]  /*13040*/  MOV R2, 0x13060 ;  /* 0x0001306000027802 */ /* 0x000fe40000000f00 */
[----:B-----5:R-:W-:Y:S05]  /*13050*/  CALL.REL.NOINC `($__internal_17_$__cuda_sm70_shflsync_idx_p) ;  /* 0x0000547000007944 */ /* 0x020fea0003c00000 */
[----:B------:R-:W-:Y:S01]  /*13060*/  MOV R6, R250 ;  /* 0x000000fa00067202 */ /* 0x000fe20000000f00 */
[----:B------:R-:W-:Y:S05]  /*13070*/  BRA `(.L_x_1377) ;  /* 0xfffee4e000007947 */ /* 0x000fea000383ffff */
.L_x_1308:
[----:B------:R-:W-:Y:S01]  /*13080*/  IMAD.MOV.U32 R247, RZ, RZ, R5 ;  /* 0x000000fffff77224 */ /* 0x000fe200078e0005 */
[----:B------:R-:W-:Y:S01]  /*13090*/  MOV R249, RZ ;  /* 0x000000ff00f97202 */ /* 0x000fe20000000f00 */
[----:B------:R-:W-:Y:S01]  /*130a0*/  IMAD.MOV.U32 R3, RZ, RZ, 0x181f ;  /* 0x0000181fff037424 */ /* 0x000fe200078e00ff */
[----:B------:R-:W-:Y:S02]  /*130b0*/  MOV R2, 0x130d0 ;  /* 0x000130d000027802 */ /* 0x000fe40000000f00 */
[----:B-12--5:R-:W-:Y:S05]  /*130c0*/  CALL.REL.NOINC `($__internal_17_$__cuda_sm70_shflsync_idx_p) ;  /* 0x0000540000007944 */ /* 0x026fea0003c00000 */
[----:B------:R-:W-:Y:S01]  /*130d0*/  MOV R2, R250 ;  /* 0x000000fa00027202 */ /* 0x000fe20000000f00 */
[----:B------:R-:W-:Y:S05]  /*130e0*/  BRA `(.L_x_1378) ;  /* 0xfffee49000007947 */ /* 0x000fea000383ffff */
.L_x_1311:
[----:B------:R-:W-:Y:S01]  /*130f0*/  IMAD.MOV.U32 R247, RZ, RZ, R4 ;  /* 0x000000fffff77224 */ /* 0x000fe200078e0004 */
[----:B------:R-:W-:Y:S01]  /*13100*/  MOV R249, 0x1 ;  /* 0x0000000100f97802 */ /* 0x000fe20000000f00 */
[----:B-1----:R-:W-:Y:S01]  /*13110*/  IMAD.MOV.U32 R3, RZ, RZ, 0x181f ;  /* 0x0000181fff037424 */ /* 0x002fe200078e00ff */
[----:B----4-:R-:W-:-:S02]  /*13120*/  MOV R2, 0x13140 ;  /* 0x0001314000027802 */ /* 0x010fc40000000f00 */
[----:B--2--5:R-:W-:Y:S05]  /*13130*/  CALL.REL.NOINC `($__internal_17_$__cuda_sm70_shflsync_idx_p) ;  /* 0x0000539000007944 */ /* 0x024fea0003c00000 */
[----:B------:R-:W-:Y:S01]  /*13140*/  IMAD.MOV.U32 R6, RZ, RZ, R250 ;  /* 0x000000ffff067224 */ /* 0x000fe200078e00fa */
[----:B------:R-:W-:Y:S01]  /*13150*/  MOV R249, 0x1 ;  /* 0x0000000100f97802 */ /* 0x000fe20000000f00 */
[----:B------:R-:W-:Y:S01]  /*13160*/  IMAD.MOV.U32 R247, RZ, RZ, R5 ;  /* 0x000000fffff77224 */ /* 0x000fe200078e0005 */
[----:B------:R-:W-:-:S02]  /*13170*/  MOV R3, 0x181f ;  /* 0x0000181f00037802 */ /* 0x000fc40000000f00 */
[----:B------:R-:W-:Y:S02]  /*13180*/  MOV R2, 0x131a0 ;  /* 0x000131a000027802 */ /* 0x000fe40000000f00 */
[----:B------:R-:W-:Y:S05]  /*13190*/  CALL.REL.NOINC `($__internal_17_$__cuda_sm70_shflsync_idx_p) ;  /* 0x0000533000007944 */ /* 0x000fea0003c00000 */
[----:B------:R-:W-:Y:S01]  /*131a0*/  MOV R2, R250 ;  /* 0x000000fa00027202 */ /* 0x000fe20000000f00 */
[----:B------:R-:W-:Y:S05]  /*131b0*/  BRA `(.L_x_1379) ;  /* 0xfffee52000007947 */ /* 0x000fea000383ffff */
.L_x_1314:
[----:B------:R-:W-:Y:S01]  /*131c0*/  IMAD.MOV.U32 R247, RZ, RZ, R4 ;  /* 0x000000fffff77224 */ /* 0x000fe200078e0004 */
[----:B------:R-:W-:Y:S01]  /*131d0*/  MOV R249, 0x2 ;  /* 0x0000000200f97802 */ /* 0x000fe20000000f00 */
[----:B-1----:R-:W-:Y:S01]  /*131e0*/  IMAD.MOV.U32 R3, RZ, RZ, 0x181f ;  /* 0x0000181fff037424 */ /* 0x002fe200078e00ff */
[----:B------:R-:W-:Y:S02]  /*131f0*/  MOV R2, 0x13210 ;  /* 0x0001321000027802 */ /* 0x000fe40000000f00 */
[----:B--23-5:R-:W-:Y:S05]  /*13200*/  CALL.REL.NOINC `($__internal_17_$__cuda_sm70_shflsync_idx_p) ;  /* 0x000052c000007944 */ /* 0x02cfea0003c00000 */
[----:B------:R-:W-:Y:S01]  /*13210*/  MOV R6, R250 ;  /* 0x000000fa00067202 */ /* 0x000fe20000000f00 */
[----:B------:R-:W-:Y:S05]  /*13220*/  BRA `(.L_x_1380) ;  /* 0xfffee59000007947 */ /* 0x000fea000383ffff */
.L_x_1315:
[----:B------:R-:W-:Y:S01]  /*13230*/  IMAD.MOV.U32 R247, RZ, RZ, R5 ;  /* 0x000000fffff77224 */ /* 0x000fe200078e0005 */
[----:B------:R-:W-:Y:S01]  /*13240*/  MOV R249, 0x2 ;  /* 0x0000000200f97802 */ /* 0x000fe20000000f00 */
[----:B-1----:R-:W-:Y:S01]  /*13250*/  IMAD.MOV.U32 R3, RZ, RZ, 0x181f ;  /* 0x0000181fff037424 */ /* 0x002fe200078e00ff */
[----:B------:R-:W-:Y:S02]  /*13260*/  MOV R2, 0x13280 ;  /* 0x0001328000027802 */ /* 0x000fe40000000f00 */
[----:B--2345:R-:W-:Y:S05]  /*13270*/  CALL.REL.NOINC `($__internal_17_$__cuda_sm70_shflsync_idx_p) ;  /* 0x0000525000007944 */ /* 0x03cfea0003c00000 */
[----:B------:R-:W-:Y:S01]  /*13280*/  MOV R2, R250 ;  /* 0x000000fa00027202 */ /* 0x000fe20000000f00 */
[----:B------:R-:W-:Y:S05]  /*13290*/  BRA `(.L_x_1381) ;  /* 0xfffee54000007947 */ /* 0x000fea000383ffff */
.L_x_1318:
[----:B------:R-:W-:Y:S01]  /*132a0*/  IMAD.MOV.U32 R247, RZ, RZ, R4 ;  /* 0x000000fffff77224 */ /* 0x000fe200078e0004 */
[----:B------:R-:W-:Y:S01]  /*132b0*/  MOV R249, 0x3 ;  /* 0x0000000300f97802 */ /* 0x000fe20000000f00 */
[----:B--2---:R-:W-:Y:S01]  /*132c0*/  IMAD.MOV.U32 R3, RZ, RZ, 0x181f ;  /* 0x0000181fff037424 */ /* 0x004fe200078e00ff */
[----:B------:R-:W-:-:S02]  /*132d0*/  MOV R2, 0x132f0 ;  /* 0x000132f000027802 */ /* 0x000fc40000000f00 */
[----:B-1-345:R-:W-:Y:S05]  /*132e0*/  CALL.REL.NOINC `($__internal_17_$__cuda_sm70_shflsync_idx_p) ;  /* 0x000051e000007944 */ /* 0x03afea0003c00000 */
        /* <DEDUP_REMOVED lines=8> */
.L_x_1321:
[----:B------:R-:W-:Y:S01]  /*13370*/  IMAD.MOV.U32 R247, RZ, RZ, R4 ;  /* 0x000000fffff77224 */ /* 0x000fe200078e0004 */
[----:B------:R-:W-:Y:S01]  /*13380*/  MOV R249, 0x4 ;  /* 0x0000000400f97802 */ /* 0x000fe20000000f00 */
[----:B-1----:R-:W-:Y:S01]  /*13390*/  IMAD.MOV.U32 R3, RZ, RZ, 0x181f ;  /* 0x0000181fff037424 */ /* 0x002fe200078e00ff */
[----:B--2---:R-:W-:Y:S02]  /*133a0*/  MOV R2, 0x133c0 ;  /* 0x000133c000027802 */ /* 0x004fe40000000f00 */
[----:B---345:R-:W-:Y:S05]  /*133b0*/  CALL.REL.NOINC `($__internal_17_$__cuda_sm70_shflsync_idx_p) ;  /* 0x0000511000007944 */ /* 0x038fea0003c00000 */
[----:B------:R-:W-:Y:S01]  /*133c0*/  MOV R6, R250 ;  /* 0x000000fa00067202 */ /* 0x000fe20000000f00 */
[----:B------:R-:W-:Y:S05]  /*133d0*/  BRA `(.L_x_1383) ;  /* 0xfffee5d000007947 */ /* 0x000fea000383ffff */
.L_x_1322:
[----:B------:R-:W-:Y:S01]  /*133e0*/  IMAD.MOV.U32 R247, RZ, RZ, R5 ;  /* 0x000000fffff77224 */ /* 0x000fe200078e0005 */
[----:B------:R-:W-:Y:S01]  /*133f0*/  MOV R249, 0x4 ;  /* 0x0000000400f97802 */ /* 0x000fe20000000f00 */
[----:B------:R-:W-:Y:S01]  /*13400*/  IMAD.MOV.U32 R3, RZ, RZ, 0x181f ;  /* 0x0000181fff037424 */ /* 0x000fe200078e00ff */
[----:B--2---:R-:W-:Y:S02]  /*13410*/  MOV R2, 0x13430 ;  /* 0x0001343000027802 */ /* 0x004fe40000000f00 */
[----:B-1-345:R-:W-:Y:S05]  /*13420*/  CALL.REL.NOINC `($__internal_17_$__cuda_sm70_shflsync_idx_p) ;  /* 0x000050a000007944 */ /* 0x03afea0003c00000 */
[----:B------:R-:W-:Y:S01]  /*13430*/  MOV R2, R250 ;  /* 0x000000fa00027202 */ /* 0x000fe20000000f00 */
[----:B------:R-:W-:Y:S05]  /*13440*/  BRA `(.L_x_1384) ;  /* 0xfffee58000007947 */ /* 0x000fea000383ffff */
.L_x_1325:
[----:B------:R-:W-:Y:S01]  /*13450*/  IMAD.MOV.U32 R247, RZ, RZ, R4 ;  /* 0x000000fffff77224 */ /* 0x000fe200078e0004 */
[----:B------:R-:W-:Y:S01]  /*13460*/  MOV R249, 0x5 ;  /* 0x0000000500f97802 */ /* 0x000fe20000000f00 */
[----:B-1----:R-:W-:Y:S01]  /*13470*/  IMAD.MOV.U32 R3, RZ, RZ, 0x181f ;  /* 0x0000181fff037424 */ /* 0x002fe200078e00ff */
[----:B------:R-:W-:-:S02]  /*13480*/  MOV R2, 0x134a0 ;  /* 0x000134a000027802 */ /* 0x000fc40000000f00 */
[----:B--2345:R-:W-:Y:S05]  /*13490*/  CALL.REL.NOINC `($__internal_17_$__cuda_sm70_shflsync_idx_p) ;  /* 0x0000503000007944 */ /* 0x03cfea0003c00000 */
        /* <DEDUP_REMOVED lines=8> */
.L_x_1328:
[----:B------:R-:W-:Y:S01]  /*13520*/  IMAD.MOV.U32 R247, RZ, RZ, R4 ;  /* 0x000000fffff77224 */ /* 0x000fe200078e0004 */
[----:B------:R-:W-:Y:S01]  /*13530*/  MOV R249, 0x6 ;  /* 0x0000000600f97802 */ /* 0x000fe20000000f00 */
[----:B-1----:R-:W-:Y:S01]  /*13540*/  IMAD.MOV.U32 R3, RZ, RZ, 0x181f ;  /* 0x0000181fff037424 */ /* 0x002fe200078e00ff */
[----:B------:R-:W-:Y:S02]  /*13550*/  MOV R2, 0x13570 ;  /* 0x0001357000027802 */ /* 0x000fe40000000f00 */
[----:B--2345:R-:W-:Y:S05]  /*13560*/  CALL.REL.NOINC `($__internal_17_$__cuda_sm70_shflsync_idx_p) ;  /* 0x00004f6000007944 */ /* 0x03cfea0003c00000 */
[----:B------:R-:W-:Y:S01]  /*13570*/  MOV R6, R250 ;  /* 0x000000fa00067202 */ /* 0x000fe20000000f00 */
[----:B------:R-:W-:Y:S05]  /*13580*/  BRA `(.L_x_1386) ;  /* 0xfffee61000007947 */ /* 0x000fea000383ffff */
.L_x_1329:
[----:B------:R-:W-:Y:S01]  /*13590*/  IMAD.MOV.U32 R247, RZ, RZ, R5 ;  /* 0x000000fffff77224 */ /* 0x000fe200078e0005 */
[----:B------:R-:W-:Y:S01]  /*135a0*/  MOV R249, 0x6 ;  /* 0x0000000600f97802 */ /* 0x000fe20000000f00 */
[----:B-1----:R-:W-:Y:S01]  /*135b0*/  IMAD.MOV.U32 R3, RZ, RZ, 0x181f ;  /* 0x0000181fff037424 */ /* 0x002fe200078e00ff */
[----:B------:R-:W-:Y:S02]  /*135c0*/  MOV R2, 0x135e0 ;  /* 0x000135e000027802 */ /* 0x000fe40000000f00 */
[----:B--2345:R-:W-:Y:S05]  /*135d0*/  CALL.REL.NOINC `($__internal_17_$__cuda_sm70_shflsync_idx_p) ;  /* 0x00004ef000007944 */ /* 0x03cfea0003c00000 */
[----:B------:R-:W-:Y:S01]  /*135e0*/  MOV R2, R250 ;  /* 0x000000fa00027202 */ /* 0x000fe20000000f00 */
[----:B------:R-:W-:Y:S05]  /*135f0*/  BRA `(.L_x_1387) ;  /* 0xfffee5c000007947 */ /* 0x000fea000383ffff */
.L_x_1332:
        /* <DEDUP_REMOVED lines=13> */
.L_x_1335:
[----:B------:R-:W-:Y:S01]  /*136d0*/  IMAD.MOV.U32 R247, RZ, RZ, R0 ;  /* 0x000000fffff77224 */ /* 0x000fe200078e0000 */
[----:B------:R-:W-:Y:S01]  /*136e0*/  MOV R249, RZ ;  /* 0x000000ff00f97202 */ /* 0x000fe20000000f00 */
[----:B------:R-:W-:Y:S01]  /*136f0*/  IMAD.MOV.U32 R3, RZ, RZ, 0x181f ;  /* 0x0000181fff037424 */ /* 0x000fe200078e00ff */
[----:B------:R-:W-:Y:S02]  /*13700*/  MOV R2, 0x13720 ;  /* 0x0001372000027802 */ /* 0x000fe40000000f00 */
[----:B------:R-:W-:Y:S05]  /*13710*/  CALL.REL.NOINC `($__internal_17_$__cuda_sm70_shflsync_idx_p) ;  /* 0x00004db000007944 */ /* 0x000fea0003c00000 */
[----:B------:R-:W-:Y:S01]  /*13720*/  MOV R7, R250 ;  /* 0x000000fa00077202 */ /* 0x000fe20000000f00 */
[----:B------:R-:W-:Y:S05]  /*13730*/  BRA `(.L_x_1389) ;  /* 0xfffefe7000007947 */ /* 0x000fea000383ffff */
.L_x_1336:
[----:B------:R-:W-:Y:S01]  /*13740*/  IMAD.MOV.U32 R247, RZ, RZ, R4 ;  /* 0x000000fffff77224 */ /* 0x000fe200078e0004 */
[----:B------:R-:W-:Y:S01]  /*13750*/  MOV R249, RZ ;  /* 0x000000ff00f97202 */ /* 0x000fe20000000f00 */
[----:B------:R-:W-:Y:S01]  /*13760*/  IMAD.MOV.U32 R3, RZ, RZ, 0x181f ;  /* 0x0000181fff037424 */ /* 0x000fe200078e00ff */
[----:B------:R-:W-:Y:S02]  /*13770*/  MOV R2, 0x13790 ;  /* 0x0001379000027802 */ /* 0x000fe40000000f00 */
[----:B-12---:R-:W-:Y:S05]  /*13780*/  CALL.REL.NOINC `($__internal_17_$__cuda_sm70_shflsync_idx_p) ;  /* 0x00004d4000007944 */ /* 0x006fea0003c00000 */
[----:B------:R-:W-:Y:S01]  /*13790*/  IADD3 R2, P0, R250, R179, RZ ;  /* 0x000000b3fa027210 */ /* 0x000fe20007f1e0ff */
[----:B------:R-:W-:Y:S01]  /*137a0*/  IMAD.MOV.U32 R247, RZ, RZ, R0 ;  /* 0x000000fffff77224 */ /* 0x000fe200078e0000 */
[----:B------:R-:W-:-:S03]  /*137b0*/  MOV R249, 0x1 ;  /* 0x0000000100f97802 */ /* 0x000fc60000000f00 */
[----:B------:R-:W-:-:S05]  /*137c0*/  IMAD.X R3, R7, 0x1, R16, P0 ;  /* 0x0000000107037824 */ /* 0x000fca00000e0610 */
[----:B------:R-:W-:Y:S01]  /*137d0*/  @!PT LDS RZ, [RZ] ;  /* 0x00000000fffff984 */ /* 0x000fe20000000800 */
[----:B------:R-:W-:Y:S01]  /*137e0*/  @!PT LDS RZ, [RZ] ;  /* 0x00000000fffff984 */ /* 0x000fe20000000800 */
[----:B------:R-:W-:Y:S01]  /*137f0*/  @!PT LDS RZ, [RZ] ;  /* 0x00000000fffff984 */ /* 0x000fe20000000800 */
[----:B------:R1:W-:Y:S02]  /*13800*/  LDGSTS.E.BYPASS.LTC128B.128 [R242+0x3900], [R2.64], !P3 ;  /* 0x0390000002f27fae */ /* 0x0003e4000d901d48 */
[----:B-1----:R-:W-:Y:S01]  /*13810*/  IMAD.MOV.U32 R3, RZ, RZ, 0x181f ;  /* 0x0000181fff037424 */ /* 0x002fe200078e00ff */
[----:B------:R-:W-:Y:S02]  /*13820*/  MOV R2, 0x13840 ;  /* 0x0001384000027802 */ /* 0x000fe40000000f00 */
[----:B------:R-:W-:Y:S05]  /*13830*/  CALL.REL.NOINC `($__internal_17_$__cuda_sm70_shflsync_idx_p) ;  /* 0x00004c9000007944 */ /* 0x000fea0003c00000 */
[----:B------:R-:W-:Y:S01]  /*13840*/  IMAD.MOV.U32 R5, RZ, RZ, R250 ;  /* 0x000000ffff057224 */ /* 0x000fe200078e00fa */
[----:B------:R-:W-:Y:S01]  /*13850*/  MOV R249, 0x1 ;  /* 0x0000000100f97802 */ /* 0x000fe20000000f00 */
[----:B------:R-:W-:Y:S01]  /*13860*/  IMAD.MOV.U32 R247, RZ, RZ, R4 ;  /* 0x000000fffff77224 */ /* 0x000fe200078e0004 */
[----:B------:R-:W-:Y:S02]  /*13870*/  MOV R3, 0x181f ;  /* 0x0000181f00037802 */ /* 0x000fe40000000f00 */
[----:B------:R-:W-:Y:S02]  /*13880*/  MOV R2, 0x138a0 ;  /* 0x000138a000027802 */ /* 0x000fe40000000f00 */
[----:B------:R-:W-:Y:S05]  /*13890*/  CALL.REL.NOINC `($__internal_17_$__cuda_sm70_shflsync_idx_p) ;  /* 0x00004c3000007944 */ /* 0x000fea0003c00000 */
        /* <DEDUP_REMOVED lines=85> */
[----:B------:R-:W-:Y:S01]  /*13df0*/  MOV R4, R250 ;  /* 0x000000fa00047202 */ /* 0x000fe20000000f00 */
[----:B------:R-:W-:Y:S05]  /*13e00*/  BRA `(.L_x_1390) ;  /* 0xfffef9a000007947 */ /* 0x000fea000383ffff */
.L_x_1337:
[----:B------:R-:W-:Y:S01]  /*13e10*/  IMAD.MOV.U32 R247, RZ, RZ, R4 ;  /* 0x000000fffff77224 */ /* 0x000fe200078e0004 */
[----:B------:R-:W-:Y:S01]  /*13e20*/  MOV R249, RZ ;  /* 0x000000ff00f97202 */ /* 0x000fe20000000f00 */
[----:B------:R-:W-:Y:S01]  /*13e30*/  IMAD.MOV.U32 R3, RZ, RZ, 0x1c1f ;  /* 0x00001c1fff037424 */ /* 0x000fe200078e00ff */
[----:B------:R-:W-:-:S02]  /*13e40*/  MOV R2, 0x13e60 ;  /* 0x00013e6000027802 */ /* 0x000fc40000000f00 */
[----:B------:R-:W-:Y:S05]  /*13e50*/  CALL.REL.NOINC `($__internal_17_$__cuda_sm70_shflsync_idx_p) ;  /* 0x0000467000007944 */ /* 0x000fea0003c00000 */
[----:B------:R-:W-:Y:S01]  /*13e60*/  MOV R0, R250 ;  /* 0x000000fa00007202 */ /* 0x000fe20000000f00 */
[----:B------:R-:W-:Y:S05]  /*13e70*/  BRA `(.L_x_1391) ;  /* 0xfffefa8000007947 */ /* 0x000fea000383ffff */
.L_x_1338:
[----:B------:R-:W-:Y:S01]  /*13e80*/  IMAD.MOV.U32 R247, RZ, RZ, R4 ;  /* 0x000000fffff77224 */ /* 0x000fe200078e0004 */
[----:B------:R-:W-:Y:S01]  /*13e90*/  MOV R249, 0x1 ;  /* 0x0000000100f97802 */ /* 0x000fe20000000f00 */
[----:B------:R-:W-:Y:S01]  /*13ea0*/  IMAD.MOV.U32 R3, RZ, RZ, 0x1c1f ;  /* 0x00001c1fff037424 */ /* 0x000fe200078e00ff */
[----:B------:R-:W-:-:S02]  /*13eb0*/  MOV R2, 0x13ed0 ;  /* 0x00013ed000027802 */ /* 0x000fc40000000f00 */
[----:B-1----:R-:W-:Y:S05]  /*13ec0*/  CALL.REL.NOINC `($__internal_17_$__cuda_sm70_shflsync_idx_p) ;  /* 0x0000460000007944 */ /* 0x002fea0003c00000 */
[----:B------:R-:W-:Y:S01]  /*13ed0*/  IMAD.IADD R0, R5, 0x1, R250 ;  /* 0x0000000105007824 */ /* 0x000fe200078e02fa */
[----:B------:R-:W-:Y:S01]  /*13ee0*/  MOV R2, 0x142c0 ;  /* 0x000142c000027802 */ /* 0x000fe20000000f00 */
[----:B------:R-:W-:-:S02]  /*13ef0*/  IMAD.MOV.U32 R247, RZ, RZ, R4 ;  /* 0x000000fffff77224 */ /* 0x000fc400078e0004 */
[----:B------:R-:W-:Y:S01]  /*13f00*/  IMAD.MOV.U32 R249, RZ, RZ, 0x2 ;  /* 0x00000002fff97424 */ /* 0x000fe200078e00ff */
[----:B------:R-:W-:Y:S01]  /*13f10*/  IMNMX R0, R6, R0, PT ;  /* 0x0000000006007217 */ /* 0x000fe20003800200 */
[----:B------:R-:W-:-:S03]  /*13f20*/  IMAD.MOV.U32 R3, RZ, RZ, 0x1c1f ;  /* 0x00001c1fff037424 */ /* 0x000fc600078e00ff */
        /* <DEDUP_REMOVED lines=56> */
[----:B------:R-:W-:Y:S05]  /*142b0*/  CALL.REL.NOINC `($__internal_17_$__cuda_sm70_shflsync_idx_p) ;  /* 0x0000421000007944 */ /* 0x000fea0003c00000 */
[----:B------:R-:W-:Y:S01]  /*142c0*/  IMAD.IADD R0, R5, 0x1, R250 ;  /* 0x0000000105007824 */ /* 0x000fe200078e02fa */
[----:B------:R-:W-:Y:S01]  /*142d0*/  MOV R2, 0x146b0 ;  /* 0x000146b000027802 */ /* 0x000fe20000000f00 */
[----:B------:R-:W-:Y:S02]  /*142e0*/  IMAD.MOV.U32 R247, RZ, RZ, R4 ;  /* 0x000000fffff77224 */ /* 0x000fe400078e0004 */
        /* <DEDUP_REMOVED lines=61> */
[----:B------:R-:W-:Y:S01]  /*146c0*/  FMNMX.FTZ R117, R11, R12, !PT ;  /* 0x0000000c0b757209 */ /* 0x000fe20007810000 */
[----:B------:R-:W-:Y:S01]  /*146d0*/  IMAD.MOV.U32 R0, RZ, RZ, 0x2 ;  /* 0x00000002ff007424 */ /* 0x000fe200078e00ff */
[----:B------:R-:W-:Y:S02]  /*146e0*/  MOV R2, 0x15150 ;  /* 0x0001515000027802 */ /* 0x000fe40000000f00 */
[----:B------:R-:W-:Y:S02]  /*146f0*/  IMNMX R6, R6, R5, PT ;  /* 0x0000000506067217 */ /* 0x000fe40003800200 */
[----:B------:R-:W-:Y:S02]  /*14700*/  FMNMX.FTZ R117, R17, R117, !PT ;  /* 0x0000007511757209 */ /* 0x000fe40007810000 */
[----:B------:R-:W-:-:S02]  /*14710*/  ISETP.GT.AND P5, PT, R6, 0x1, PT ;  /* 0x000000010600780c */ /* 0x000fc40003fa4270 */
[C---:B------:R-:W-:Y:S02]  /*14720*/  ISETP.GT.AND P6, PT, R6.reuse, RZ, PT ;  /* 0x000000ff0600720c */ /* 0x040fe40003fc4270 */
[----:B------:R-:W-:Y:S02]  /*14730*/  FSEL R20, R191, -INF , P5 ;  /* 0xff800000bf147808 */ /* 0x000fe40002800000 */
[C---:B------:R-:W-:Y:S02]  /*14740*/  ISETP.GT.AND P5, PT, R6.reuse, 0x11, PT ;  /* 0x000000110600780c */ /* 0x040fe40003fa4270 */
[C---:B------:R-:W-:Y:S02]  /*14750*/  ISETP.GT.AND P4, PT, R6.reuse, 0x8, PT ;  /* 0x000000080600780c */ /* 0x040fe40003f84270 */
[----:B------:R-:W-:Y:S02]  /*14760*/  ISETP.GT.AND P0, PT, R6, 0x9, PT ;  /* 0x000000090600780c */ /* 0x000fe40003f04270 */
[----:B------:R-:W-:-:S02]  /*14770*/  FSEL R16, R190, -INF , P6 ;  /* 0xff800000be107808 */ /* 0x000fc40003000000 */
[----:B------:R-:W-:Y:S02]  /*14780*/  FSEL R48, R183, -INF , P5 ;  /* 0xff800000b7307808 */ /* 0x000fe40002800000 */
[C---:B------:R-:W-:Y:S02]  /*14790*/  ISETP.GT.AND P6, PT, R6.reuse, 0x10, PT ;  /* 0x000000100600780c */ /* 0x040fe40003fc4270 */
[----:B------:R-:W-:Y:S02]  /*147a0*/  ISETP.GT.AND P5, PT, R6, 0x21, PT ;  /* 0x000000210600780c */ /* 0x000fe40003fa4270 */
[----:B------:R-:W-:Y:S02]  /*147b0*/  FSEL R26, R186, -INF , P4 ;  /* 0xff800000ba1a7808 */ /* 0x000fe40002000000 */
[----:B------:R-:W-:Y:S02]  /*147c0*/  FSEL R29, R187, -INF , P0 ;  /* 0xff800000bb1d7808 */ /* 0x000fe40000000000 */
[----:B------:R-:W-:-:S02]  /*147d0*/  ISETP.GT.AND P4, PT, R6, 0x18, PT ;  /* 0x000000180600780c */ /* 0x000fc40003f84270 */
[----:B------:R-:W-:Y:S02]  /*147e0*/  ISETP.GT.AND P0, PT, R6, 0x19, PT ;  /* 0x000000190600780c */ /* 0x000fe40003f04270 */
[----:B------:R-:W-:Y:S02]  /*147f0*/  FSEL R34, R182, -INF , P6 ;  /* 0xff800000b6227808 */ /* 0x000fe40003000000 */
[----:B------:R-:W-:Y:S02]  /*14800*/  FSEL R151, R175, -INF , P5 ;  /* 0xff800000af977808 */ /* 0x000fe40002800000 */
        /* <DEDUP_REMOVED lines=33> */
[----:B------:R-:W-:Y:S02]  /*14a20*/  FMNMX.FTZ R119, R9, R10, !PT ;  /* 0x0000000a09777209 */ /* 0x000fe40007810000 */
[----:B------:R-:W-:Y:S02]  /*14a30*/  FSEL R166, R126, -INF , P4 ;  /* 0xff8000007ea67808 */ /* 0x000fe40002000000 */
[----:B------:R-:W-:Y:S02]  /*14a40*/  FSEL R165, R127, -INF , P0 ;  /* 0xff8000007fa57808 */ /* 0x000fe40000000000 */
[C---:B------:R-:W-:Y:S02]  /*14a50*/  ISETP.GT.AND P4, PT, R6.reuse, 0x68, PT ;  /* 0x000000680600780c */ /* 0x040fe40003f84270 */
[----:B------:R-:W-:Y:S02]  /*14a60*/  ISETP.GT.AND P0, PT, R6, 0x69, PT ;  /* 0x000000690600780c */ /* 0x000fe40003f04270 */
        /* <DEDUP_REMOVED lines=96> */
[----:B------:R-:W-:-:S02]  /*15070*/  FSEL R162, R194, -INF , P4 ;  /* 0xff800000c2a27808 */ /* 0x000fc40002000000 */
[----:B------:R-:W-:Y:S02]  /*15080*/  FMNMX.FTZ R118, R76, R118, !PT ;  /* 0x000000764c767209 */ /* 0x000fe40007810000 */
[----:B------:R-:W-:Y:S02]  /*15090*/  FMNMX.FTZ R117, R99, R117, !PT ;  /* 0x0000007563757209 */ /* 0x000fe40007810000 */
[----:B------:R-:W-:Y:S02]  /*150a0*/  FMNMX.FTZ R6, R163, R6, !PT ;  /* 0x00000006a3067209 */ /* 0x000fe40007810000 */
[----:B------:R-:W-:Y:S02]  /*150b0*/  FMNMX.FTZ R119, R121, R119, !PT ;  /* 0x0000007779777209 */ /* 0x000fe40007810000 */
[----:B------:R-:W-:Y:S02]  /*150c0*/  FSEL R149, R195, -INF , P0 ;  /* 0xff800000c3957808 */ /* 0x000fe40000000000 */
[----:B------:R-:W-:Y:S01]  /*150d0*/  FMNMX.FTZ R118, R73, R118, !PT ;  /* 0x0000007649767209 */ /* 0x000fe20007810000 */
[----:B------:R-:W-:Y:S01]  /*150e0*/  IMAD.MOV.U32 R116, RZ, RZ, R119 ;  /* 0x000000ffff747224 */ /* 0x000fe200078e0077 */
[----:B------:R-:W-:-:S02]  /*150f0*/  FMNMX.FTZ R117, R98, R117, !PT ;  /* 0x0000007562757209 */ /* 0x000fc40007810000 */
[----:B------:R-:W-:Y:S02]  /*15100*/  FMNMX.FTZ R6, R162, R6, !PT ;  /* 0x00000006a2067209 */ /* 0x000fe40007810000 */
[----:B------:R-:W-:Y:S02]  /*15110*/  FMNMX.FTZ R118, R71, R118, !PT ;  /* 0x0000007647767209 */ /* 0x000fe40007810000 */
[----:B------:R-:W-:Y:S02]  /*15120*/  FMNMX.FTZ R117, R69, R117, !PT ;  /* 0x0000007545757209 */ /* 0x000fe40007810000 */
[----:B------:R-:W-:Y:S02]  /*15130*/  FMNMX.FTZ R6, R149, R6, !PT ;  /* 0x0000000695067209 */ /* 0x000fe40007810000 */
[----:B------:R-:W-:Y:S05]  /*15140*/  CALL.REL.NOINC `($__internal_16_$__cuda_sm70_shflsync_bfly_p) ;  /* 0x0000332000007944 */ /* 0x000fea0003c00000 */
[----:B------:R-:W-:Y:S01]  /*15150*/  FMNMX.FTZ R119, R119, R0, !PT ;  /* 0x0000000077777209 */ /* 0x000fe20007810000 */
[----:B------:R-:W-:Y:S01]  /*15160*/  IMAD.MOV.U32 R0, RZ, RZ, 0x1 ;  /* 0x00000001ff007424 */ /* 0x000fe200078e00ff */
[----:B------:R-:W-:-:S03]  /*15170*/  MOV R2, 0x151a0 ;  /* 0x000151a000027802 */ /* 0x000fc60000000f00 */
[----:B------:R-:W-:Y:S02]  /*15180*/  IMAD.MOV.U32 R116, RZ, RZ, R119 ;  /* 0x000000ffff747224 */ /* 0x000fe400078e0077 */
[----:B------:R-:W-:Y:S05]  /*15190*/  CALL.REL.NOINC `($__internal_16_$__cuda_sm70_shflsync_bfly_p) ;  /* 0x000032d000007944 */ /* 0x000fea0003c00000 */
[----:B------:R-:W-:Y:S01]  /*151a0*/  FMNMX.FTZ R119, R119, R0, !PT ;  /* 0x0000000077777209 */ /* 0x000fe20007810000 */
[----:B------:R-:W-:Y:S01]  /*151b0*/  IMAD.MOV.U32 R116, RZ, RZ, R118 ;  /* 0x000000ffff747224 */ /* 0x000fe200078e0076 */
[----:B------:R-:W-:Y:S01]  /*151c0*/  MOV R2, 0x151f0 ;  /* 0x000151f000027802 */ /* 0x000fe20000000f00 */
[----:B------:R-:W-:Y:S02]  /*151d0*/  IMAD.MOV.U32 R0, RZ, RZ, 0x2 ;  /* 0x00000002ff007424 */ /* 0x000fe400078e00ff */
        /* <DEDUP_REMOVED lines=26> */
[----:B------:R-:W-:Y:S01]  /*15380*/  MOV R68, R0 ;  /* 0x0000000000447202 */ /* 0x000fe20000000f00 */
[----:B------:R-:W-:Y:S05]  /*15390*/  BRA `(.L_x_1392) ;  /* 0xfffefbd000007947 */ /* 0x000fea000383ffff */
.L_x_1342:
[----:B------:R-:W-:Y:S01]  /*153a0*/  MOV R249, RZ ;  /* 0x000000ff00f97202 */ /* 0x000fe20000000f00 */
[----:B------:R-:W-:Y:S01]  /*153b0*/  IMAD.MOV.U32 R247, RZ, RZ, R0 ;  /* 0x000000fffff77224 */ /* 0x000fe200078e0000 */
[----:B------:R-:W-:Y:S01]  /*153c0*/  MOV R2, 0x153f0 ;  /* 0x000153f000027802 */ /* 0x000fe20000000f00 */
[----:B------:R-:W-:Y:S02]  /*153d0*/  IMAD.MOV.U32 R3, RZ, RZ, 0x181f ;  /* 0x0000181fff037424 */ /* 0x000fe400078e00ff */
[----:B------:R-:W-:Y:S05]  /*153e0*/  CALL.REL.NOINC `($__internal_17_$__cuda_sm70_shflsync_idx_p) ;  /* 0x000030e000007944 */ /* 0x000fea0003c00000 */
[----:B------:R-:W-:Y:S01]  /*153f0*/  MOV R7, R250 ;  /* 0x000000fa00077202 */ /* 0x000fe20000000f00 */
[----:B------:R-:W-:-:S05]  /*15400*/  BRA `(.L_x_1393) ;  /* 0xffff287000007947 */ /* 0x000fca000383ffff */
.L_x_1343:
[----:B------:R-:W-:Y:S01]  /*15410*/  MOV R249, RZ ;  /* 0x000000ff00f97202 */ /* 0x000fe20000000f00 */
[----:B------:R-:W-:Y:S01]  /*15420*/  IMAD.MOV.U32 R247, RZ, RZ, R4 ;  /* 0x000000fffff77224 */ /* 0x000fe200078e0004 */
[----:B------:R-:W-:Y:S01]  /*15430*/  MOV R2, 0x15460 ;  /* 0x0001546000027802 */ /* 0x000fe20000000f00 */
[----:B------:R-:W-:Y:S02]  /*15440*/  IMAD.MOV.U32 R3, RZ, RZ, 0x181f ;  /* 0x0000181fff037424 */ /* 0x000fe400078e00ff */
[----:B-12---:R-:W-:Y:S05]  /*15450*/  CALL.REL.NOINC `($__internal_17_$__cuda_sm70_shflsync_idx_p) ;  /* 0x0000307000007944 */ /* 0x006fea0003c00000 */
[----:B------:R-:W-:Y:S01]  /*15460*/  IMAD.MOV.U32 R247, RZ, RZ, R0 ;  /* 0x000000fffff77224 */ /* 0x000fe200078e0000 */
[----:B------:R-:W-:Y:S02]  /*15470*/  IADD3 R2, P0, R250, R20, RZ ;  /* 0x00000014fa027210 */ /* 0x000fe40007f1e0ff */
[----:B------:R-:W-:Y:S03]  /*15480*/  MOV R249, 0x1 ;  /* 0x0000000100f97802 */ /* 0x000fe60000000f00 */
[----:B------:R-:W-:Y:S05]  /*15490*/  IMAD.X R3, R7, 0x1, R5, P0 ;  /* 0x0000000107037824 */ /* 0x000fea00000e0605 */
[----:B------:R-:W-:Y:S01]  /*154a0*/  @!PT LDS RZ, [RZ] ;  /* 0x00000000fffff984 */ /* 0x000fe20000000800 */
[----:B------:R-:W-:Y:S01]  /*154b0*/  @!PT LDS RZ, [RZ] ;  /* 0x00000000fffff984 */ /* 0x000fe20000000800 */
[----:B------:R-:W-:Y:S01]  /*154c0*/  @!PT LDS RZ, [RZ] ;  /* 0x00000000fffff984 */ /* 0x000fe20000000800 */
[----:B------:R1:W-:Y:S02]  /*154d0*/  LDGSTS.E.BYPASS.LTC128B.128 [R242+0x100], [R2.64], !P3 ;  /* 0x0010000002f27fae */ /* 0x0003e4000d901d48 */
[----:B-1----:R-:W-:Y:S01]  /*154e0*/  MOV R2, 0x15510 ;  /* 0x0001551000027802 */ /* 0x002fe20000000f00 */
[----:B------:R-:W-:Y:S02]  /*154f0*/  IMAD.MOV.U32 R3, RZ, RZ, 0x181f ;  /* 0x0000181fff037424 */ /* 0x000fe400078e00ff */
[----:B------:R-:W-:Y:S05]  /*15500*/  CALL.REL.NOINC `($__internal_17_$__cuda_sm70_shflsync_idx_p) ;  /* 0x00002fc000007944 */ /* 0x000fea0003c00000 */
[----:B------:R-:W-:Y:S01]  /*15510*/  MOV R249, 0x1 ;  /* 0x0000000100f97802 */ /* 0x000fe20000000f00 */
[----:B------:R-:W-:Y:S01]  /*15520*/  IMAD.MOV.U32 R6, RZ, RZ, R250 ;  /* 0x000000ffff067224 */ /* 0x000fe200078e00fa */
[----:B------:R-:W-:Y:S01]  /*15530*/  MOV R3, 0x181f ;  /* 0x0000181f00037802 */ /* 0x000fe20000000f00 */
[----:B------:R-:W-:Y:S01]  /*15540*/  IMAD.MOV.U32 R247, RZ, RZ, R4 ;  /* 0x000000fffff77224 */ /* 0x000fe200078e0004 */
[----:B------:R-:W-:Y:S02]  /*15550*/  MOV R2, 0x15570 ;  /* 0x0001557000027802 */ /* 0x000fe40000000f00 */
[----:B------:R-:W-:Y:S05]  /*15560*/  CALL.REL.NOINC `($__internal_17_$__cuda_sm70_shflsync_idx_p) ;  /* 0x00002f6000007944 */ /* 0x000fea0003c00000 */
        /* <DEDUP_REMOVED lines=85> */
[----:B------:R-:W-:Y:S01]  /*15ac0*/  MOV R4, R250 ;  /* 0x000000fa00047202 */ /* 0x000fe20000000f00 */
[----:B------:R-:W-:-:S05]  /*15ad0*/  BRA `(.L_x_1394) ;  /* 0xffff23a000007947 */ /* 0x000fca000383ffff */
.L_x_1346:
[----:B------:R-:W-:Y:S01]  /*15ae0*/  MOV R249, RZ ;  /* 0x000000ff00f97202 */ /* 0x000fe20000000f00 */
[----:B------:R-:W-:Y:S01]  /*15af0*/  IMAD.MOV.U32 R247, RZ, RZ, R0 ;  /* 0x000000fffff77224 */ /* 0x000fe200078e0000 */
[----:B------:R-:W-:Y:S01]  /*15b00*/  MOV R2, 0x15b30 ;  /* 0x00015b3000027802 */ /* 0x000fe20000000f00 */
[----:B------:R-:W-:Y:S02]  /*15b10*/  IMAD.MOV.U32 R3, RZ, RZ, 0x181f ;  /* 0x0000181fff037424 */ /* 0x000fe400078e00ff */
[----:B------:R-:W-:Y:S05]  /*15b20*/  CALL.REL.NOINC `($__internal_17_$__cuda_sm70_shflsync_idx_p) ;  /* 0x000029a000007944 */ /* 0x000fea0003c00000 */
[----:B------:R-:W-:Y:S01]  /*15b30*/  MOV R118, R250 ;  /* 0x000000fa00767202 */ /* 0x000fe20000000f00 */
[----:B------:R-:W-:-:S05]  /*15b40*/  BRA `(.L_x_1395) ;  /* 0xffff2ec000007947 */ /* 0x000fca000383ffff */
.L_x_1347:
        /* <DEDUP_REMOVED lines=109> */
.L_x_1348:
[----:B------:R-:W-:Y:S01]  /*16220*/  MOV R249, RZ ;  /* 0x000000ff00f97202 */ /* 0x000fe20000000f00 */
[----:B------:R-:W-:Y:S01]  /*16230*/  IMAD.MOV.U32 R247, RZ, RZ, R116 ;  /* 0x000000fffff77224 */ /* 0x000fe200078e0074 */
[----:B------:R-:W-:Y:S01]  /*16240*/  MOV R2, 0x16270 ;  /* 0x0001627000027802 */ /* 0x000fe20000000f00 */
[----:B------:R-:W-:Y:S02]  /*16250*/  IMAD.MOV.U32 R3, RZ, RZ, 0x1c1f ;  /* 0x00001c1fff037424 */ /* 0x000fe400078e00ff */
[----:B------:R-:W-:Y:S05]  /*16260*/  CALL.REL.NOINC `($__internal_17_$__cuda_sm70_shflsync_idx_p) ;  /* 0x0000226000007944 */ /* 0x000fea0003c00000 */
[----:B------:R-:W-:Y:S01]  /*16270*/  MOV R0, R250 ;  /* 0x000000fa00007202 */ /* 0x000fe20000000f00 */
[----:B------:R-:W-:-:S05]  /*16280*/  BRA `(.L_x_1397) ;  /* 0xffff2ae000007947 */ /* 0x000fca000383ffff */
.L_x_1349:
[----:B------:R-:W-:Y:S01]  /*16290*/  MOV R249, 0x1 ;  /* 0x0000000100f97802 */ /* 0x000fe20000000f00 */
[----:B------:R-:W-:Y:S01]  /*162a0*/  IMAD.MOV.U32 R247, RZ, RZ, R116 ;  /* 0x000000fffff77224 */ /* 0x000fe200078e0074 */
[----:B------:R-:W-:Y:S01]  /*162b0*/  MOV R2, 0x162e0 ;  /* 0x000162e000027802 */ /* 0x000fe20000000f00 */
[----:B------:R-:W-:Y:S02]  /*162c0*/  IMAD.MOV.U32 R3, RZ, RZ, 0x1c1f ;  /* 0x00001c1fff037424 */ /* 0x000fe400078e00ff */
[----:B-1----:R-:W-:Y:S05]  /*162d0*/  CALL.REL.NOINC `($__internal_17_$__cuda_sm70_shflsync_idx_p) ;  /* 0x000021f000007944 */ /* 0x002fea0003c00000 */
[----:B------:R-:W-:Y:S01]  /*162e0*/  MOV R2, 0x166c0 ;  /* 0x000166c000027802 */ /* 0x000fe20000000f00 */
[----:B------:R-:W-:Y:S02]  /*162f0*/  IMAD.IADD R250, R117, 0x1, R250 ;  /* 0x0000000175fa7824 */ /* 0x000fe400078e02fa */
[----:B------:R-:W-:Y:S02]  /*16300*/  IMAD.MOV.U32 R247, RZ, RZ, R116 ;  /* 0x000000fffff77224 */ /* 0x000fe400078e0074 */
[----:B------:R-:W-:Y:S01]  /*16310*/  IMAD.MOV.U32 R249, RZ, RZ, 0x2 ;  /* 0x00000002fff97424 */ /* 0x000fe200078e00ff */
[C---:B------:R-:W-:Y:S01]  /*16320*/  ISETP.GT.AND P6, PT, R250.reuse, RZ, PT ;  /* 0x000000fffa00720c */ /* 0x040fe20003fc4270 */
[----:B------:R-:W-:Y:S01]  /*16330*/  IMAD.MOV.U32 R3, RZ, RZ, 0x1c1f ;  /* 0x00001c1fff037424 */ /* 0x000fe200078e00ff */
        /* <DEDUP_REMOVED lines=55> */
[----:B------:R-:W-:Y:S05]  /*166b0*/  CALL.REL.NOINC `($__internal_17_$__cuda_sm70_shflsync_idx_p) ;  /* 0x00001e1000007944 */ /* 0x000fea0003c00000 */
        /* <DEDUP_REMOVED lines=60> */
[----:B------:R-:W-:Y:S02]  /*16a80*/  FSEL R109, R109, -INF , P0 ;  /* 0xff8000006d6d7808 */ /* 0x000fe40000000000 */
[----:B------:R-:W-:Y:S05]  /*16a90*/  CALL.REL.NOINC `($__internal_17_$__cuda_sm70_shflsync_idx_p) ;  /* 0x00001a3000007944 */ /* 0x000fea0003c00000 */
[----:B------:R-:W-:Y:S01]  /*16aa0*/  FMNMX.FTZ R116, R4, R120, !PT ;  /* 0x0000007804747209 */ /* 0x000fe20007810000 */
[----:B------:R-:W-:Y:S01]  /*16ab0*/  IMAD.IADD R117, R117, 0x1, R250 ;  /* 0x0000000175757824 */ /* 0x000fe200078e02fa */
[----:B------:R-:W-:Y:S01]  /*16ac0*/  FMNMX.FTZ R6, R21, R121, !PT ;  /* 0x0000007915067209 */ /* 0x000fe20007810000 */
[----:B------:R-:W-:Y:S01]  /*16ad0*/  IMAD.MOV.U32 R0, RZ, RZ, 0x2 ;  /* 0x00000002ff007424 */ /* 0x000fe200078e00ff */
[----:B------:R-:W-:Y:S02]  /*16ae0*/  FMNMX.FTZ R7, R5, R122, !PT ;  /* 0x0000007a05077209 */ /* 0x000fe40007810000 */
[C---:B------:R-:W-:Y:S02]  /*16af0*/  ISETP.GT.AND P6, PT, R117.reuse, RZ, PT ;  /* 0x000000ff7500720c */ /* 0x040fe40003fc4270 */
[C---:B------:R-:W-:Y:S02]  /*16b00*/  ISETP.GT.AND P5, PT, R117.reuse, 0x1, PT ;  /* 0x000000017500780c */ /* 0x040fe40003fa4270 */
[----:B------:R-:W-:Y:S02]  /*16b10*/  FSEL R16, R10, -INF , P6 ;  /* 0xff8000000a107808 */ /* 0x000fe40003000000 */
[----:B------:R-:W-:Y:S02]  /*16b20*/  ISETP.GT.AND P4, PT, R117, 0x8, PT ;  /* 0x000000087500780c */ /* 0x000fe40003f84270 */
[----:B------:R-:W-:Y:S02]  /*16b30*/  FSEL R20, R11, -INF , P5 ;  /* 0xff8000000b147808 */ /* 0x000fe40002800000 */
[----:B------:R-:W-:Y:S02]  /*16b40*/  FMNMX.FTZ R8, R16, R123, !PT ;  /* 0x0000007b10087209 */ /* 0x000fe40007810000 */
[----:B------:R-:W-:Y:S02]  /*16b50*/  ISETP.GT.AND P0, PT, R117, 0x9, PT ;  /* 0x000000097500780c */ /* 0x000fe40003f04270 */
[----:B------:R-:W-:Y:S02]  /*16b60*/  FSEL R14, R14, -INF , P4 ;  /* 0xff8000000e0e7808 */ /* 0x000fe40002000000 */
[----:B------:R-:W-:Y:S02]  /*16b70*/  FMNMX.FTZ R116, R196, R116, !PT ;  /* 0x00000074c4747209 */ /* 0x000fe40007810000 */
[----:B------:R-:W-:Y:S02]  /*16b80*/  FMNMX.FTZ R6, R36, R6, !PT ;  /* 0x0000000624067209 */ /* 0x000fe40007810000 */
[----:B------:R-:W-:Y:S02]  /*16b90*/  FMNMX.FTZ R7, R17, R7, !PT ;  /* 0x0000000711077209 */ /* 0x000fe40007810000 */
[----:B------:R-:W-:Y:S02]  /*16ba0*/  FMNMX.FTZ R8, R20, R8, !PT ;  /* 0x0000000814087209 */ /* 0x000fe40007810000 */
[----:B------:R-:W-:Y:S02]  /*16bb0*/  FSEL R15, R15, -INF , P0 ;  /* 0xff8000000f0f7808 */ /* 0x000fe40000000000 */
[----:B------:R-:W-:Y:S02]  /*16bc0*/  ISETP.GT.AND P6, PT, R117, 0x10, PT ;  /* 0x000000107500780c */ /* 0x000fe40003fc4270 */
[----:B------:R-:W-:Y:S02]  /*16bd0*/  FMNMX.FTZ R116, R195, R116, !PT ;  /* 0x00000074c3747209 */ /* 0x000fe40007810000 */
[----:B------:R-:W-:Y:S02]  /*16be0*/  FMNMX.FTZ R6, R32, R6, !PT ;  /* 0x0000000620067209 */ /* 0x000fe40007810000 */
[----:B------:R-:W-:Y:S02]  /*16bf0*/  FMNMX.FTZ R7, R19, R7, !PT ;  /* 0x0000000713077209 */ /* 0x000fe40007810000 */
[----:B------:R-:W-:Y:S02]  /*16c00*/  FMNMX.FTZ R8, R14, R8, !PT ;  /* 0x000000080e087209 */ /* 0x000fe40007810000 */
[----:B------:R-:W-:Y:S02]  /*16c10*/  ISETP.GT.AND P5, PT, R117, 0x11, PT ;  /* 0x000000117500780c */ /* 0x000fe40003fa4270 */
[----:B------:R-:W-:Y:S02]  /*16c20*/  FSEL R26, R26, -INF , P6 ;  /* 0xff8000001a1a7808 */ /* 0x000fe40003000000 */
        /* <DEDUP_REMOVED lines=41> */
[C---:B------:R-:W-:Y:S02]  /*16ec0*/  ISETP.GT.AND P6, PT, R117.reuse, 0x30, PT ;  /* 0x000000307500780c */ /* 0x040fe40003fc4270 */
        /* <DEDUP_REMOVED lines=103> */
[----:B------:R-:W-:Y:S02]  /*17540*/  MOV R2, 0x17560 ;  /* 0x0001756000027802 */ /* 0x000fe40000000f00 */
[----:B------:R-:W-:Y:S05]  /*17550*/  CALL.REL.NOINC `($__internal_16_$__cuda_sm70_shflsync_bfly_p) ;  /* 0x00000f1000007944 */ /* 0x000fea0003c00000 */
[----:B------:R-:W-:Y:S01]  /*17560*/  FMNMX.FTZ R116, R116, R0, !PT ;  /* 0x0000000074747209 */ /* 0x000fe20007810000 */
[----:B------:R-:W-:Y:S01]  /*17570*/  IMAD.MOV.U32 R0, RZ, RZ, 0x1 ;  /* 0x00000001ff007424 */ /* 0x000fe200078e00ff */
[----:B------:R-:W-:Y:S02]  /*17580*/  MOV R2, 0x175a0 ;  /* 0x000175a000027802 */ /* 0x000fe40000000f00 */
        /* <DEDUP_REMOVED lines=28> */
[----:B------:R-:W-:-:S05]  /*17750*/  BRA `(.L_x_1398) ;  /* 0xffff2c8000007947 */ /* 0x000fca000383ffff */
.L_x_1352:
[----:B-1--4-:R-:W-:Y:S01]  /*17760*/  MOV R249, RZ ;  /* 0x000000ff00f97202 */ /* 0x012fe20000000f00 */
[----:B------:R-:W-:Y:S01]  /*17770*/  IMAD.MOV.U32 R247, RZ, RZ, R88 ;  /* 0x000000fffff77224 */ /* 0x000fe200078e0058 */
[----:B------:R-:W-:Y:S01]  /*17780*/  MOV R2, 0x177b0 ;  /* 0x000177b000027802 */ /* 0x000fe20000000f00 */
[----:B------:R-:W-:Y:S02]  /*17790*/  IMAD.MOV.U32 R3, RZ, RZ, 0x181f ;  /* 0x0000181fff037424 */ /* 0x000fe400078e00ff */
[----:B------:R-:W-:Y:S05]  /*177a0*/  CALL.REL.NOINC `($__internal_17_$__cuda_sm70_shflsync_idx_p) ;  /* 0x00000d2000007944 */ /* 0x000fea0003c00000 */
[----:B------:R-:W-:Y:S01]  /*177b0*/  MOV R85, R250 ;  /* 0x000000fa00557202 */ /* 0x000fe20000000f00 */
[----:B------:R-:W-:-:S05]  /*177c0*/  BRA `(.L_x_1399) ;  /* 0xffff589000007947 */ /* 0x000fca000383ffff */
.L_x_1355:
[----:B------:R-:W-:Y:S01]  /*177d0*/  MOV R249, RZ ;  /* 0x000000ff00f97202 */ /* 0x000fe20000000f00 */
[----:B------:R-:W-:Y:S01]  /*177e0*/  IMAD.MOV.U32 R247, RZ, RZ, R0 ;  /* 0x000000fffff77224 */ /* 0x000fe200078e0000 */
[----:B------:R-:W-:Y:S01]  /*177f0*/  MOV R2, 0x17820 ;  /* 0x0001782000027802 */ /* 0x000fe20000000f00 */
[----:B------:R-:W-:Y:S02]  /*17800*/  IMAD.MOV.U32 R3, RZ, RZ, 0x181f ;  /* 0x0000181fff037424 */ /* 0x000fe400078e00ff */
[----:B------:R-:W-:Y:S05]  /*17810*/  CALL.REL.NOINC `($__internal_17_$__cuda_sm70_shflsync_idx_p) ;  /* 0x00000cb000007944 */ /* 0x000fea0003c00000 */
[----:B------:R-:W-:Y:S01]  /*17820*/  MOV R118, R250 ;  /* 0x000000fa00767202 */ /* 0x000fe20000000f00 */
[----:B------:R-:W-:-:S05]  /*17830*/  BRA `(.L_x_1400) ;  /* 0xffff655000007947 */ /* 0x000fca000383ffff */
.L_x_1356:
        /* <DEDUP_REMOVED lines=109> */
.L_x_1357:
[----:B------:R-:W-:Y:S02]  /*17f10*/  MOV R0, 0x2 ;  /* 0x0000000200007802 */ /* 0x000fe40000000f00 */
        /* <DEDUP_REMOVED lines=34> */
.L_x_1359:
[----:B------:R1:W5:Y:S01]  /*18140*/  LDL R116, [R1] ;  /* 0x0000000001747983 */ /* 0x0003620000100800 */
[----:B------:R-:W-:-:S02]  /*18150*/  MOV R0, 0x2 ;  /* 0x0000000200007802 */ /* 0x000fc40000000f00 */
[----:B------:R-:W-:Y:S02]  /*18160*/  MOV R2, 0x18180 ;  /* 0x0001818000027802 */ /* 0x000fe40000000f00 */
[----:B-1---5:R-:W-:Y:S05]  /*18170*/  CALL.REL.NOINC `($__internal_16_$__cuda_sm70_shflsync_bfly_p) ;  /* 0x000002f000007944 */ /* 0x022fea0003c00000 */
[----:B------:R-:W-:Y:S01]  /*18180*/  MOV R4, R0 ;  /* 0x0000000000047202 */ /* 0x000fe20000000f00 */
[----:B------:R-:W-:Y:S05]  /*18190*/  BRA `(.L_x_1403) ;  /* 0xffff8ff000007947 */ /* 0x000fea000383ffff */
.L_x_1360:
[----:B------:R-:W-:Y:S01]  /*181a0*/  IMAD.MOV.U32 R116, RZ, RZ, R4 ;  /* 0x000000ffff747224 */ /* 0x000fe200078e0004 */
[----:B------:R-:W-:Y:S02]  /*181b0*/  MOV R0, 0x1 ;  /* 0x0000000100007802 */ /* 0x000fe40000000f00 */
[----:B------:R-:W-:Y:S02]  /*181c0*/  MOV R2, 0x181e0 ;  /* 0x000181e000027802 */ /* 0x000fe40000000f00 */
[----:B------:R-:W-:Y:S05]  /*181d0*/  CALL.REL.NOINC `($__internal_16_$__cuda_sm70_shflsync_bfly_p) ;  /* 0x0000029000007944 */ /* 0x000fea0003c00000 */
[----:B------:R-:W-:Y:S01]  /*181e0*/  FADD.FTZ R4, R4, R0 ;  /* 0x0000000004047221 */ /* 0x000fe20000010000 */
[----:B------:R-:W-:Y:S02]  /*181f0*/  MOV R116, R248 ;  /* 0x000000f800747202 */ /* 0x000fe40000000f00 */
[----:B------:R-:W-:Y:S02]  /*18200*/  MOV R0, 0x2 ;  /* 0x0000000200007802 */ /* 0x000fe40000000f00 */
[----:B------:R-:W-:Y:S02]  /*18210*/  MOV R2, 0x18230 ;  /* 0x0001823000027802 */ /* 0x000fe40000000f00 */
[----:B------:R-:W-:Y:S05]  /*18220*/  CALL.REL.NOINC `($__internal_16_$__cuda_sm70_shflsync_bfly_p) ;  /* 0x0000024000007944 */ /* 0x000fea0003c00000 */
[----:B------:R-:W-:Y:S01]  /*18230*/  FADD.FTZ R5, R248, R0 ;  /* 0x00000000f8057221 */ /* 0x000fe20000010000 */
[----:B------:R-:W-:-:S02]  /*18240*/  MOV R0, 0x1 ;  /* 0x0000000100007802 */ /* 0x000fc40000000f00 */
[----:B------:R-:W-:Y:S02]  /*18250*/  MOV R2, 0x18280 ;  /* 0x0001828000027802 */ /* 0x000fe40000000f00 */
[----:B------:R-:W-:Y:S02]  /*18260*/  MOV R116, R5 ;  /* 0x0000000500747202 */ /* 0x000fe40000000f00 */
[----:B------:R-:W-:Y:S05]  /*18270*/  CALL.REL.NOINC `($__internal_16_$__cuda_sm70_shflsync_bfly_p) ;  /* 0x000001f000007944 */ /* 0x000fea0003c00000 */
[----:B------:R1:W5:Y:S01]  /*18280*/  LDL R116, [R1+0xc] ;  /* 0x00000c0001747983 */ /* 0x0003620000100800 */
[----:B------:R-:W-:Y:S01]  /*18290*/  FADD.FTZ R5, R5, R0 ;  /* 0x0000000005057221 */ /* 0x000fe20000010000 */
[----:B------:R-:W-:Y:S02]  /*182a0*/  MOV R0, 0x2 ;  /* 0x0000000200007802 */ /* 0x000fe40000000f00 */
[----:B------:R-:W-:Y:S02]  /*182b0*/  MOV R2, 0x182d0 ;  /* 0x000182d000027802 */ /* 0x000fe40000000f00 */
[----:B-1---5:R-:W-:Y:S05]  /*182c0*/  CALL.REL.NOINC `($__internal_16_$__cuda_sm70_shflsync_bfly_p) ;  /* 0x000001a000007944 */ /* 0x022fea0003c00000 */
[----:B------:R-:W2:Y:S02]  /*182d0*/  LDL.LU R2, [R1+0xc] ;  /* 0x00000c0001027983 */ /* 0x000ea40000300800 */
[----:B--2---:R-:W-:Y:S01]  /*182e0*/  FADD.FTZ R6, R2, R0 ;  /* 0x0000000002067221 */ /* 0x004fe20000010000 */
[----:B------:R-:W-:Y:S02]  /*182f0*/  MOV R0, 0x1 ;  /* 0x0000000100007802 */ /* 0x000fe40000000f00 */
[----:B------:R-:W-:-:S02]  /*18300*/  MOV R2, 0x18330 ;  /* 0x0001833000027802 */ /* 0x000fc40000000f00 */
        /* <DEDUP_REMOVED lines=10> */
[----:B------:R-:W-:Y:S02]  /*183b0*/  MOV R2, 0x183e0 ;  /* 0x000183e000027802 */ /* 0x000fe40000000f00 */
[----:B------:R-:W-:-:S02]  /*183c0*/  MOV R116, R7 ;  /* 0x0000000700747202 */ /* 0x000fc40000000f00 */
[----:B------:R-:W-:Y:S05]  /*183d0*/  CALL.REL.NOINC `($__internal_16_$__cuda_sm70_shflsync_bfly_p) ;  /* 0x0000009000007944 */ /* 0x000fea0003c00000 */
[----:B------:R-:W-:Y:S01]  /*183e0*/  MOV R8, R0 ;  /* 0x0000000000087202 */ /* 0x000fe20000000f00 */
[----:B------:R-:W-:Y:S05]  /*183f0*/  BRA `(.L_x_1404) ;  /* 0xffff8eb000007947 */ /* 0x000fea000383ffff */
.L_x_1374:
[----:B------:R-:W-:Y:S01]  /*18400*/  IMAD.MOV.U32 R247, RZ, RZ, R24 ;  /* 0x000000fffff77224 */ /* 0x000fe200078e0018 */
[----:B------:R-:W-:Y:S01]  /*18410*/  MOV R249, RZ ;  /* 0x000000ff00f97202 */ /* 0x000fe20000000f00 */
[----:B------:R-:W-:Y:S01]  /*18420*/  IMAD.MOV.U32 R3, RZ, RZ, 0x1f ;  /* 0x0000001fff037424 */ /* 0x000fe200078e00ff */
[----:B---3--:R-:W-:-:S02]  /*18430*/  MOV R2, 0x18450 ;  /* 0x0001845000027802 */ /* 0x008fc40000000f00 */
[----:B-12-45:R-:W-:Y:S05]  /*18440*/  CALL.REL.NOINC `($__internal_17_$__cuda_sm70_shflsync_idx_p) ;  /* 0x0000008000007944 */ /* 0x036fea0003c00000 */
[----:B------:R-:W-:Y:S01]  /*18450*/  MOV R0, R250 ;  /* 0x000000fa00007202 */ /* 0x000fe20000000f00 */
[----:B------:R-:W-:Y:S05]  /*18460*/  BRA `(.L_x_1405) ;  /* 0xffffaae000007947 */ /* 0x000fea000383ffff */
        .weak           $__internal_16_$__cuda_sm70_shflsync_bfly_p
        .type           $__internal_16_$__cuda_sm70_shflsync_bfly_p,@function
        .size           $__internal_16_$__cuda_sm70_shflsync_bfly_p,($__internal_17_$__cuda_sm70_shflsync_idx_p - $__internal_16_$__cuda_sm70_shflsync_bfly_p)
$__internal_16_$__cuda_sm70_shflsync_bfly_p:
[----:B------:R-:W-:Y:S02]  /*18470*/  MOV R197, 0xffffffff ;  /* 0xffffffff00c57802 */ /* 0x000fe40000000f00 */
[----:B------:R-:W-:-:S02]  /*18480*/  MOV R3, 0x1f ;  /* 0x0000001f00037802 */ /* 0x000fc40000000f00 */
[----:B------:R-:W-:Y:S04]  /*18490*/  WARPSYNC R197 ;  /* 0x000000c500007348 */ /* 0x000fe80003800000 */
[----:B------:R1:W2:Y:S02]  /*184a0*/  SHFL.BFLY PT, R0, R116, R0, R3 ;  /* 0x0c00000074007389 */ /* 0x0002a400000e0003 */
[----:B-1----:R-:W-:-:S04]  /*184b0*/  MOV R3, 0x0 ;  /* 0x0000000000037802 */ /* 0x002fc80000000f00 */
[----:B--2---:R-:W-:Y:S05]  /*184c0*/  RET.REL.NODEC R2 `(_ZN7cutlass13device_kernelIN5flash19enable_sm80_to_sm89INS1_16FlashAttnFwdSm80INS1_25CollectiveMainloopFwdSm80ILi4ELi1ELb0EN4cute5tupleIJNS5_1CILi128EEENS7_ILi112EEENS7_ILi64EEEEEELi64ENS_10bfloat16_tEfNS_4arch4Sm80ELb1ELb0ELb0ELb0ELb1ELb0ELb1ELb1EEENS1_21CollectiveEpilogueFwdINS6_IJS8_SA_S9_EEENS6_IJNS7_ILi1EEESI_SI_EEESC_SE_Li128ELb0ELb1ELb1ELb0EEENS1_30DynamicPersistentTileSchedulerILi128ELi128ELb1ELb1ELb0EEEEEEEEEvNT_6ParamsE) ;  /* 0xfffe7b3002007950 */ /* 0x004fea0003c3ffff */
        .weak           $__internal_17_$__cuda_sm70_shflsync_idx_p
        .type           $__internal_17_$__cuda_sm70_shflsync_idx_p,@function
        .size           $__internal_17_$__cuda_sm70_shflsync_idx_p,(.L_x_1931 - $__internal_17_$__cuda_sm70_shflsync_idx_p)
$__internal_17_$__cuda_sm70_shflsync_idx_p:
[----:B------:R-:W-:-:S04]  /*184d0*/  MOV R250, 0xffffffff ;  /* 0xffffffff00fa7802 */ /* 0x000fc80000000f00 */
[----:B------:R-:W-:Y:S04]  /*184e0*/  WARPSYNC R250 ;  /* 0x000000fa00007348 */ /* 0x000fe80003800000 */
[----:B------:R1:W2:Y:S02]  /*184f0*/  SHFL.IDX PT, R250, R247, R249, R3 ;  /* 0x000000f9f7fa7389 */ /* 0x0002a400000e0003 */
[----:B-1----:R-:W-:-:S04]  /*18500*/  MOV R3, 0x0 ;  /* 0x0000000000037802 */ /* 0x002fc80000000f00 */
[----:B--2---:R-:W-:Y:S05]  /*18510*/  RET.REL.NODEC R2 `(_ZN7cutlass13device_kernelIN5flash19enable_sm80_to_sm89INS1_16FlashAttnFwdSm80INS1_25CollectiveMainloopFwdSm80ILi4ELi1ELb0EN4cute5tupleIJNS5_1CILi128EEENS7_ILi112EEENS7_ILi64EEEEEELi64ENS_10bfloat16_tEfNS_4arch4Sm80ELb1ELb0ELb0ELb0ELb1ELb0ELb1ELb1EEENS1_21CollectiveEpilogueFwdINS6_IJS8_SA_S9_EEENS6_IJNS7_ILi1EEESI_SI_EEESC_SE_Li128ELb0ELb1ELb1ELb0EEENS1_30DynamicPersistentTileSchedulerILi128ELi128ELb1ELb1ELb0EEEEEEEEEvNT_6ParamsE) ;  /* 0xfffe7ae002007950 */ /* 0x004fea0003c3ffff */
.L_x_1406:
        /* <DEDUP_REMOVED lines=14> */
.L_x_1931:


//--------------------- .text._ZN7cutlass13device_kernelIN5flash19enable_sm80_to_sm89INS1_16FlashAttnFwdSm80INS1_25CollectiveMainloopFwdSm80ILi4ELi1ELb0EN4cute5tupleIJNS5_1CILi128EEENS7_ILi80EEENS7_ILi64EEEEEELi64ENS_10bfloat16_tEfNS_4arch4Sm80ELb1ELb0ELb0ELb1ELb1ELb0ELb1ELb1EEENS1_21CollectiveEpilogueFwdINS6_IJS8_SA_S9_EEENS6_IJNS7_ILi1EEESI_SI_EEESC_SE_Li128ELb1ELb1ELb1ELb0EEENS1_36VarlenDynamicPersistentTileSchedulerILi128ELi80ELi128ELi128ELb1ELb1ELb0ELb1ELb1ELb1EEEEEEEEEvNT_6ParamsE --------------------------
	.section	.text._ZN7cutlass13device_kernelIN5flash19enable_sm80_to_sm89INS1_16FlashAttnFwdSm80INS1_25CollectiveMainloopFwdSm80ILi4ELi1ELb0EN4cute5tupleIJNS5_1CILi128EEENS7_ILi80EEENS7_ILi64EEEEEELi64ENS_10bfloat16_tEfNS_4arch4Sm80ELb1ELb0ELb0ELb1ELb1ELb0ELb1ELb1EEENS1_21CollectiveEpilogueFwdINS6_IJS8_SA_S9_EEENS6_IJNS7_ILi1EEESI_SI_EEESC_SE_Li128ELb1ELb1ELb1ELb0EEENS1_36VarlenDynamicPersistentTileSchedulerILi128ELi80ELi128ELi128ELb1ELb1ELb0ELb1ELb1ELb1EEEEEEEEEvNT_6ParamsE,"ax",@progbits
	.sectioninfo	@"SHI_REGISTERS=255"
	.align	128
.text._ZN7cutlass13device_kernelIN5flash19enable_sm80_to_sm89INS1_16FlashAttnFwdSm80INS1_25CollectiveMainloopFwdSm80ILi4ELi1ELb0EN4cute5tupleIJNS5_1CILi128EEENS7_ILi80EEENS7_ILi64EEEEEELi64ENS_10bfloat16_tEfNS_4arch4Sm80ELb1ELb0ELb0ELb1ELb1ELb0ELb1ELb1EEENS1_21CollectiveEpilogueFwdINS6_IJS8_SA_S9_EEENS6_IJNS7_ILi1EEESI_SI_EEESC_SE_Li128ELb1ELb1ELb1ELb0EEENS1_36VarlenDynamicPersistentTileSchedulerILi128ELi80ELi128ELi128ELb1ELb1ELb0ELb1ELb1ELb1EEEEEEEEEvNT_6ParamsE:
        .type           _ZN7cutlass13device_kernelIN5flash19enable_sm80_to_sm89INS1_16FlashAttnFwdSm80INS1_25CollectiveMainloopFwdSm80ILi4ELi1ELb0EN4cute5tupleIJNS5_1CILi128EEENS7_ILi80EEENS7_ILi64EEEEEELi64ENS_10bfloat16_tEfNS_4arch4Sm80ELb1ELb0ELb0ELb1ELb1ELb0ELb1ELb1EEENS1_21CollectiveEpilogueFwdINS6_IJS8_SA_S9_EEENS6_IJNS7_ILi1EEESI_SI_EEESC_SE_Li128ELb1ELb1ELb1ELb0EEENS1_36VarlenDynamicPersistentTileSchedulerILi128ELi80ELi128ELi128ELb1ELb1ELb0ELb1ELb1ELb1EEEEEEEEEvNT_6ParamsE,@function
        .size           _ZN7cutlass13device_kernelIN5flash19enable_sm80_to_sm89INS1_16FlashAttnFwdSm80INS1_25CollectiveMainloopFwdSm80ILi4ELi1ELb0EN4cute5tupleIJNS5_1CILi128EEENS7_ILi80EEENS7_ILi64EEEEEELi64ENS_10bfloat16_tEfNS_4arch4Sm80ELb1ELb0ELb0ELb1ELb1ELb0ELb1ELb1EEENS1_21CollectiveEpilogueFwdINS6_IJS8_SA_S9_EEENS6_IJNS7_ILi1EEESI_SI_EEESC_SE_Li128ELb1ELb1ELb1ELb0EEENS1_36VarlenDynamicPersistentTileSchedulerILi128ELi80ELi128ELi128ELb1ELb1ELb0ELb1ELb1ELb1EEEEEEEEEvNT_6ParamsE,(.L_x_1934 - _ZN7cutlass13device_kernelIN5flash19enable_sm80_to_sm89INS1_16FlashAttnFwdSm80INS1_25CollectiveMainloopFwdSm80ILi4ELi1ELb0EN4cute5tupleIJNS5_1CILi128EEENS7_ILi80EEENS7_ILi64EEEEEELi64ENS_10bfloat16_tEfNS_4arch4Sm80ELb1ELb0ELb0ELb1ELb1ELb0ELb1ELb1EEENS1_21CollectiveEpilogueFwdINS6_IJS8_SA_S9_EEENS6_IJNS7_ILi1EEESI_SI_EEESC_SE_Li128ELb1ELb1ELb1ELb0EEENS1_36VarlenDynamicPersistentTileSchedulerILi128ELi80ELi128ELi128ELb1ELb1ELb0ELb1ELb1ELb1EEEEEEEEEvNT_6ParamsE)
        .other          _ZN7cutlass13device_kernelIN5flash19enable_sm80_to_sm89INS1_16FlashAttnFwdSm80INS1_25CollectiveMainloopFwdSm80ILi4ELi1ELb0EN4cute5tupleIJNS5_1CILi128EEENS7_ILi80EEENS7_ILi64EEEEEELi64ENS_10bfloat16_tEfNS_4arch4Sm80ELb1ELb0ELb0ELb1ELb1ELb0ELb1ELb1EEENS1_21CollectiveEpilogueFwdINS6_IJS8_SA_S9_EEENS6_IJNS7_ILi1EEESI_SI_EEESC_SE_Li128ELb1ELb1ELb1ELb0EEENS1_36VarlenDynamicPersistentTileSchedulerILi128ELi80ELi128ELi128ELb1ELb1ELb0ELb1ELb1ELb1EEEEEEEEEvNT_6ParamsE,@"STO_CUDA_ENTRY STV_DEFAULT"
_ZN7cutlass13device_kernelIN5flash19enable_sm80_to_sm89INS1_16FlashAttnFwdSm80INS1_25CollectiveMainloopFwdSm80ILi4ELi1ELb0EN4cute5tupleIJNS5_1CILi128EEENS7_ILi80EEENS7_ILi64EEEEEELi64ENS_10bfloat16_tEfNS_4arch4Sm80ELb1ELb0ELb0ELb1ELb1ELb0ELb1ELb1EEENS1_21CollectiveEpilogueFwdINS6_IJS8_SA_S9_EEENS6_IJNS7_ILi1EEESI_SI_EEESC_SE_Li128ELb1ELb1ELb1ELb0EEENS1_36VarlenDynamicPersistentTileSchedulerILi128ELi80ELi128ELi128ELb1ELb1ELb0ELb1ELb1ELb1EEEEEEEEEvNT_6ParamsE:
        /* <DEDUP_REMOVED lines=54> */
.L_x_1412:
        /* <DEDUP_REMOVED lines=16> */
.L_x_1550:
        /* <DEDUP_REMOVED lines=16> */
.L_x_1551:
[----:B--2---:R-:W-:-:S05]  /*0560*/  IMAD R0, R0, c[0x0][0x538], RZ ;  /* 0x00014e0000007a24 */ /* 0x004fca00078e02ff */
[----:B------:R-:W-:-:S04]  /*0570*/  IADD3 R7, R0, R7, RZ ;  /* 0x0000000700077210 */ /* 0x000fc80007ffe0ff */
[----:B------:R-:W-:-:S13]  /*0580*/  ISETP.GT.AND P0, PT, R7, UR4, PT ;  /* 0x0000000407007c0c */ /* 0x000fda000bf04270 */
[----:B-1----:R-:W-:Y:S05]  /*0590*/  @!P0 BRA `(.L_x_1412) ;  /* 0xfffffdc000008947 */ /* 0x002fea000383ffff */
.L_x_1408:
[----:B------:R-:W-:-:S05]  /*05a0*/  IADD3 R10, -R0, R7, RZ ;  /* 0x00000007000a7210 */ /* 0x000fca0007ffe1ff */
[----:B------:R-:W-:-:S05]  /*05b0*/  IMAD R0, R4, c[0x0][0x538], R10 ;  /* 0x00014e0004007a24 */ /* 0x000fca00078e020a */
[----:B------:R-:W-:Y:S01]  /*05c0*/  ISETP.GT.AND P0, PT, R0, UR4, PT ;  /* 0x0000000400007c0c */ /* 0x000fe2000bf04270 */
[----:B------:R-:W-:-:S12]  /*05d0*/  BRA.DIV ~URZ, `(.L_x_1413) ;  /* 0x000125a27f007947 */ /* 0x000fd8000b800000 */
[----:B------:R-:W-:-:S04]  /*05e0*/  VOTE.ANY R7, PT, !P0 ;  /* 0x0000000000077806 */ /* 0x000fc800040e0100 */
.L_x_1552:
[----:B------:R-:W1:Y:S02]  /*05f0*/  POPC R0, R7 ;  /* 0x0000000700007309 */ /* 0x000e640000000000 */
[----:B-1----:R-:W-:-:S05]  /*0600*/  IADD3 R2, R0, R6, RZ ;  /* 0x0000000600027210 */ /* 0x002fca0007ffe0ff */
[----:B------:R1:W-:Y:S01]  /*0610*/  STL [R1+0x3c], R2 ;  /* 0x00003c0201007387 */ /* 0x0003e20000100800 */
[----:B------:R-:W-:Y:S05]  /*0620*/  BRA.DIV ~URZ, `(.L_x_1414) ;  /* 0x000125a27f007947 */ /* 0x000fea000b800000 */
[----:B------:R2:W3:Y:S01]  /*0630*/  SHFL.IDX PT, R12, R9, R0, 0x1f ;  /* 0x00001f00090c7589 */ /* 0x0004e200000e0000 */
[----:B------:R-:W-:-:S03]  /*0640*/  MOV R5, RZ ;  /* 0x000000ff00057202 */ /* 0x000fc60000000f00 */
[----:B------:R2:W4:Y:S04]  /*0650*/  SHFL.IDX PT, R9, R8, R0, 0x1f ;  /* 0x00001f0008097589 */ /* 0x00052800000e0000 */
.L_x_1553:
[----:B------:R-:W-:Y:S01]  /*0660*/  ISETP.NE.AND P0, PT, R7, RZ, PT ;  /* 0x000000ff0700720c */ /* 0x000fe20003f05270 */
[----:B------:R-:W-:-:S12]  /*0670*/  BSSY B0, `(.L_x_1415) ;  /* 0x0000005000007945 */ /* 0x000fd80003800000 */
[----:B------:R-:W-:Y:S05]  /*0680*/  @!P0 BRA `(.L_x_1416) ;  /* 0x0000003000008947 */ /* 0x000fea0003800000 */
[----:B--2---:R-:W-:Y:S01]  /*0690*/  IADD3 R0, R0, -0x1, RZ ;  /* 0xffffffff00007810 */ /* 0x004fe20007ffe0ff */
[----:B------:R-:W-:Y:S05]  /*06a0*/  BRA.DIV ~URZ, `(.L_x_1417) ;  /* 0x000126027f007947 */ /* 0x000fea000b800000 */
[----:B------:R2:W1:Y:S02]  /*06b0*/  SHFL.IDX PT, R5, R4, R0, 0x1f ;  /* 0x00001f0004057589 */ /* 0x00046400000e0000 */
.L_x_1416:
[----:B------:R-:W-:Y:S05]  /*06c0*/  BSYNC B0 ;  /* 0x0000000000007941 */ /* 0x000fea0003800000 */
.L_x_1415:
        /* <DEDUP_REMOVED lines=69> */
.L_x_1419:
        /* <DEDUP_REMOVED lines=70> */
.L_x_1420:
[----:B------:R-:W-:Y:S05]  /*0f80*/  BSYNC B0 ;  /* 0x0000000000007941 */ /* 0x000fea0003800000 */
.L_x_1418:
[----:B------:R-:W-:-:S04]  /*0f90*/  LOP3.LUT R0, RZ, R0, RZ, 0x33, !PT ;  /* 0x00000000ff007212 */ /* 0x000fc800078e33ff */
[----:B------:R-:W-:-:S05]  /*0fa0*/  IADD3 R0, R0, R12, RZ ;  /* 0x0000000c00007210 */ /* 0x000fca0007ffe0ff */
[----:B------:R2:W-:Y:S01]  /*0fb0*/  STL [R1+0x34], R0 ;  /* 0x0000340001007387 */ /* 0x0005e20000100800 */
[----:B------:R-:W-:Y:S05]  /*0fc0*/  BRA `(.L_x_1421) ;  /* 0x0000006000007947 */ /* 0x000fea0003800000 */
.L_x_1409:
[----:B------:R-:W-:Y:S01]  /*0fd0*/  MOV R0, UR4 ;  /* 0x0000000400007c02 */ /* 0x000fe20008000f00 */
[----:B------:R-:W-:Y:S04]  /*0fe0*/  STL [R1+0x34], RZ ;  /* 0x000034ff01007387 */ /* 0x000fe80000100800 */
[----:B------:R-:W-:Y:S04]  /*0ff0*/  STL [R1+0x38], RZ ;  /* 0x000038ff01007387 */ /* 0x000fe80000100800 */
[----:B------:R1:W-:Y:S02]  /*1000*/  STL [R1+0x30], R0 ;  /* 0x0000300001007387 */ /* 0x0003e40000100800 */
[----:B-1----:R-:W-:-:S05]  /*1010*/  MOV R0, c[0x0][0x53c] ;  /* 0x00014f0000007a02 */ /* 0x002fca0000000f00 */
[----:B------:R1:W-:Y:S02]  /*1020*/  STL [R1+0x3c], R0 ;  /* 0x00003c0001007387 */ /* 0x0003e40000100800 */
.L_x_1421:
        /* <DEDUP_REMOVED lines=8> */
.L_x_1407:
        /* <DEDUP_REMOVED lines=23> */
[----:B------:R-:W-:Y:S01]  /*1220*/  LOP3.LUT R3, R2, 0xfffffff8, RZ, 0xc0, !PT ;  /* 0xfffffff802037812 */ /* 0x000fe200078ec0ff */
[----:B------:R-:W-:Y:S01]  /*1230*/  IMAD R248, R10, 0x10, R20 ;  /* 0x000000100af87824 */ /* 0x000fe200078e0214 */
        /* <DEDUP_REMOVED lines=51> */
[----:B------:R-:W-:Y:S01]  /*1570*/  IMAD.MOV.U32 R11, RZ, RZ, 0x40 ;  /* 0x00000040ff0b7424 */ /* 0x000fe200078e00ff */
        /* <DEDUP_REMOVED lines=10> */
[----:B------:R-:W-:Y:S01]  /*1620*/  LOP3.LUT P4, RZ, R10, 0x2, RZ, 0xc0, !PT ;  /* 0x000000020aff7812 */ /* 0x000fe2000788c0ff */
[----:B------:R-:W-:Y:S01]  /*1630*/  STL [R1+0xbc], R18 ;  /* 0x0000bc1201007387 */ /* 0x000fe20000100800 */
[CC--:B------:R-:W-:Y:S01]  /*1640*/  IADD3 R4, R2.reuse, R3.reuse, R5 ;  /* 0x0000000302047210 */ /* 0x0c0fe20007ffe005 */
[----:B------:R-:W-:Y:S01]  /*1650*/  IMAD.MOV.U32 R7, RZ, RZ, -0x10 ;  /* 0xfffffff0ff077424 */ /* 0x000fe200078e00ff */
[----:B------:R-:W-:Y:S01]  /*1660*/  LOP3.LUT R5, R2, R3, RZ, 0xfc, !PT ;  /* 0x0000000302057212 */ /* 0x000fe200078efcff */
[----:B------:R-:W-:Y:S01]  /*1670*/  IMAD.SHL.U32 R209, R17, 0x2, RZ ;  /* 0x0000000211d17824 */ /* 0x000fe200078e00ff */
[----:B------:R-:W-:Y:S01]  /*1680*/  LOP3.LUT R3, R12, 0x7ffffffc, RZ, 0xc0, !PT ;  /* 0x7ffffffc0c037812 */ /* 0x000fe200078ec0ff */
[----:B------:R-:W-:Y:S01]  /*1690*/  IMAD.IADD R12, R18, 0x1, R13 ;  /* 0x00000001120c7824 */ /* 0x000fe200078e020d */
[----:B------:R-:W-:-:S02]  /*16a0*/  SHF.R.S32.HI R10, RZ, 0x1f, R204 ;  /* 0x0000001fff0a7819 */ /* 0x000fc400000114cc */
[----:B------:R-:W-:Y:S01]  /*16b0*/  LEA R188, R0, 0x2900, 0x1 ;  /* 0x0000290000bc7811 */ /* 0x000fe200078e08ff */
[----:B------:R-:W-:Y:S01]  /*16c0*/  IMAD.IADD R3, R19, 0x1, -R3 ;  /* 0x0000000113037824 */ /* 0x000fe200078e0a03 */
[C---:B------:R-:W-:Y:S01]  /*16d0*/  SEL R6, R9.reuse, 0xffffffe0, !P1 ;  /* 0xffffffe009067807 */ /* 0x040fe20004800000 */
[----:B------:R1:W-:Y:S01]  /*16e0*/  STL [R1+0x40], R12 ;  /* 0x0000400c01007387 */ /* 0x0003e20000100800 */
[----:B------:R-:W-:Y:S01]  /*16f0*/  SEL R0, R9, 0xffffffe0, !P6 ;  /* 0xffffffe009007807 */ /* 0x000fe20007000000 */
[----:B------:R-:W-:Y:S01]  /*1700*/  IMAD.SHL.U32 R10, R3, 0x2, RZ ;  /* 0x00000002030a7824 */ /* 0x000fe200078e00ff */
[C---:B------:R-:W-:Y:S02]  /*1710*/  SEL R2, R11.reuse, 0xffffffc0, !P3 ;  /* 0xffffffc00b027807 */ /* 0x040fe40005800000 */
[----:B------:R-:W-:Y:S02]  /*1720*/  SEL R3, R11, 0xffffffc0, !P5 ;  /* 0xffffffc00b037807 */ /* 0x000fe40006800000 */
[----:B------:R-:W-:Y:S01]  /*1730*/  SHF.R.S32.HI R9, RZ, 0x1f, R10 ;  /* 0x0000001fff097819 */ /* 0x000fe2000001140a */
[----:B------:R-:W-:Y:S01]  /*1740*/  STL [R1+0x2c], R10 ;  /* 0x00002c0a01007387 */ /* 0x000fe20000100800 */
[----:B------:R-:W-:Y:S01]  /*1750*/  IADD3 R16, R10, 0x8, RZ ;  /* 0x000000080a107810 */ /* 0x000fe20007ffe0ff */
[----:B------:R-:W-:Y:S01]  /*1760*/  IMAD.IADD R194, R188, 0x1, R2 ;  /* 0x00000001bcc27824 */ /* 0x000fe200078e0202 */
[C---:B------:R-:W-:Y:S01]  /*1770*/  IADD3 R15, R10.reuse, 0x10, RZ ;  /* 0x000000100a0f7810 */ /* 0x040fe20007ffe0ff */
[----:B------:R2:W-:Y:S01]  /*1780*/  STL [R1+0xac], R9 ;  /* 0x0000ac0901007387 */ /* 0x0005e20000100800 */
[----:B------:R-:W-:-:S02]  /*1790*/  IADD3 R14, R10, 0x18, RZ ;  /* 0x000000180a0e7810 */ /* 0x000fc40007ffe0ff */
[C---:B------:R-:W-:Y:S01]  /*17a0*/  IADD3 R13, R10.reuse, 0x20, RZ ;  /* 0x000000200a0d7810 */ /* 0x040fe20007ffe0ff */
[----:B------:R-:W-:Y:S01]  /*17b0*/  STL [R1+0x60], R16 ;  /* 0x0000601001007387 */ /* 0x000fe20000100800 */
[----:B------:R-:W-:Y:S02]  /*17c0*/  IADD3 R11, R10, 0x30, RZ ;  /* 0x000000300a0b7810 */ /* 0x000fe40007ffe0ff */
[----:B------:R-:W-:Y:S01]  /*17d0*/  SEL R7, R7, 0x10, !P0 ;  /* 0x0000001007077807 */ /* 0x000fe20004000000 */
[----:B------:R3:W-:Y:S01]  /*17e0*/  STL [R1+0x5c], R15 ;  /* 0x00005c0f01007387 */ /* 0x0007e20000100800 */
[C---:B------:R-:W-:Y:S02]  /*17f0*/  IADD3 R199, R188.reuse, 0x20, RZ ;  /* 0x00000020bcc77810 */ /* 0x040fe40007ffe0ff */
[----:B------:R-:W-:Y:S01]  /*1800*/  @P4 IADD3 R199, R188, -0x20, RZ ;  /* 0xffffffe0bcc74810 */ /* 0x000fe20007ffe0ff */
[----:B------:R4:W-:Y:S01]  /*1810*/  STL [R1+0x58], R14 ;  /* 0x0000580e01007387 */ /* 0x0009e20000100800 */
[----:B-1----:R-:W-:-:S02]  /*1820*/  IADD3 R12, R10, 0x28, RZ ;  /* 0x000000280a0c7810 */ /* 0x002fc40007ffe0ff */
[----:B------:R-:W-:Y:S01]  /*1830*/  LEA R195, R4, 0x5100, 0x1 ;  /* 0x0000510004c37811 */ /* 0x000fe200078e08ff */
[----:B------:R-:W-:Y:S01]  /*1840*/  STL [R1+0x54], R13 ;  /* 0x0000540d01007387 */ /* 0x000fe20000100800 */
[----:B------:R-:W-:Y:S01]  /*1850*/  IMAD.IADD R191, R2, 0x1, R199 ;  /* 0x0000000102bf7824 */ /* 0x000fe200078e02c7 */
[----:B------:R-:W-:Y:S02]  /*1860*/  LEA R189, R5, 0x100, 0x1 ;  /* 0x0000010005bd7811 */ /* 0x000fe400078e08ff */
[----:B------:R1:W-:Y:S01]  /*1870*/  STL [R1+0x50], R12 ;  /* 0x0000500c01007387 */ /* 0x0003e20000100800 */
[----:B------:R-:W-:Y:S01]  /*1880*/  IMAD.IADD R196, R195, 0x1, R3 ;  /* 0x00000001c3c47824 */ /* 0x000fe200078e0203 */
[----:B------:R-:W-:Y:S01]  /*1890*/  IADD3 R203, R199, 0x800, RZ ;  /* 0x00000800c7cb7810 */ /* 0x000fe20007ffe0ff */
[--C-:B------:R-:W-:Y:S01]  /*18a0*/  IMAD.IADD R190, R3, 0x1, R189.reuse ;  /* 0x0000000103be7824 */ /* 0x100fe200078e02bd */
[----:B------:R5:W-:Y:S01]  /*18b0*/  STL [R1+0x4c], R11 ;  /* 0x00004c0b01007387 */ /* 0x000be20000100800 */
[----:B--2---:R-:W-:Y:S01]  /*18c0*/  IADD3 R9, R10, 0x38, RZ ;  /* 0x000000380a097810 */ /* 0x004fe20007ffe0ff */
[----:B------:R-:W-:Y:S01]  /*18d0*/  IMAD.IADD R198, R195, 0x1, R0 ;  /* 0x00000001c3c67824 */ /* 0x000fe200078e0200 */
[----:B------:R-:W-:Y:S01]  /*18e0*/  LEA R10, R8, 0x80, 0x1 ;  /* 0x00000080080a7811 */ /* 0x000fe200078e08ff */
[C---:B------:R-:W-:Y:S01]  /*18f0*/  IMAD.IADD R193, R0.reuse, 0x1, R189 ;  /* 0x0000000100c17824 */ /* 0x040fe200078e02bd */
[----:B------:R-:W-:Y:S01]  /*1900*/  SHF.R.S32.HI R8, RZ, 0x1f, R16 ;  /* 0x0000001fff087819 */ /* 0x000fe20000011410 */
[----:B------:R-:W-:Y:S01]  /*1910*/  STL [R1+0x48], R9 ;  /* 0x0000480901007387 */ /* 0x000fe20000100800 */
[C---:B------:R-:W-:Y:S01]  /*1920*/  IADD3 R202, R199.reuse, 0x1000, RZ ;  /* 0x00001000c7ca7810 */ /* 0x040fe20007ffe0ff */
[C---:B------:R-:W-:Y:S01]  /*1930*/  IMAD.IADD R197, R0.reuse, 0x1, R196 ;  /* 0x0000000100c57824 */ /* 0x040fe200078e02c4 */
[----:B---3--:R-:W-:Y:S01]  /*1940*/  SHF.R.S32.HI R15, RZ, 0x1f, R15 ;  /* 0x0000001fff0f7819 */ /* 0x008fe2000001140f */
[----:B------:R-:W-:Y:S01]  /*1950*/  STL [R1+0x74], R10 ;  /* 0x0000740a01007387 */ /* 0x000fe20000100800 */
[C---:B------:R-:W-:Y:S01]  /*1960*/  IADD3 R201, R199.reuse, 0x1800, RZ ;  /* 0x00001800c7c97810 */ /* 0x040fe20007ffe0ff */
[----:B------:R-:W-:Y:S01]  /*1970*/  IMAD.IADD R192, R0, 0x1, R190 ;  /* 0x0000000100c07824 */ /* 0x000fe200078e02be */
[----:B----4-:R-:W-:Y:S01]  /*1980*/  SHF.R.S32.HI R14, RZ, 0x1f, R14 ;  /* 0x0000001fff0e7819 */ /* 0x010fe2000001140e */
[----:B------:R2:W-:Y:S01]  /*1990*/  STL [R1+0xa4], R8 ;  /* 0x0000a40801007387 */ /* 0x0005e20000100800 */
[----:B------:R-:W-:-:S03]  /*19a0*/  IADD3 R200, R199, 0x2000, RZ ;  /* 0x00002000c7c87810 */ /* 0x000fc60007ffe0ff */
[----:B------:R-:W-:Y:S01]  /*19b0*/  STL [R1+0xa0], R15 ;  /* 0x0000a00f01007387 */ /* 0x000fe20000100800 */
[----:B-1----:R-:W-:-:S03]  /*19c0*/  SHF.R.S32.HI R12, RZ, 0x1f, R12 ;  /* 0x0000001fff0c7819 */ /* 0x002fc6000001140c */
[----:B------:R-:W-:Y:S01]  /*19d0*/  STL [R1+0x9c], R14 ;  /* 0x00009c0e01007387 */ /* 0x000fe20000100800 */
[----:B-----5:R-:W-:Y:S02]  /*19e0*/  SHF.R.S32.HI R11, RZ, 0x1f, R11 ;  /* 0x0000001fff0b7819 */ /* 0x020fe4000001140b */
[----:B--2---:R-:W-:-:S05]  /*19f0*/  SHF.R.S32.HI R8, RZ, 0x1f, R13 ;  /* 0x0000001fff087819 */ /* 0x004fca000001140d */
[----:B------:R1:W-:Y:S04]  /*1a00*/  STL [R1+0x98], R8 ;  /* 0x0000980801007387 */ /* 0x0003e80000100800 */
[----:B------:R-:W-:Y:S04]  /*1a10*/  STL [R1+0x94], R12 ;  /* 0x0000940c01007387 */ /* 0x000fe80000100800 */
[----:B------:R2:W-:Y:S01]  /*1a20*/  STL [R1+0x90], R11 ;  /* 0x0000900b01007387 */ /* 0x0005e20000100800 */
[----:B-1----:R-:W-:Y:S02]  /*1a30*/  SHF.R.S32.HI R8, RZ, 0x1f, R9 ;  /* 0x0000001fff087819 */ /* 0x002fe40000011409 */
[----:B------:R-:W-:-:S02]  /*1a40*/  IADD3 R9, R10, 0x40, RZ ;  /* 0x000000400a097810 */ /* 0x000fc40007ffe0ff */
[C---:B------:R-:W-:Y:S01]  /*1a50*/  @P2 IADD3 R9, R10.reuse, -0x40, RZ ;  /* 0xffffffc00a092810 */ /* 0x040fe20007ffe0ff */
[----:B------:R1:W-:Y:S01]  /*1a60*/  STL [R1+0x8c], R8 ;  /* 0x00008c0801007387 */ /* 0x0003e20000100800 */
[----:B--2---:R-:W-:-:S05]  /*1a70*/  IMAD.IADD R11, R10, 0x1, R6 ;  /* 0x000000010a0b7824 */ /* 0x004fca00078e0206 */
[----:B------:R-:W-:Y:S01]  /*1a80*/  STL [R1+0xa8], R11 ;  /* 0x0000a80b01007387 */ /* 0x000fe20000100800 */
[----:B-1----:R-:W-:-:S04]  /*1a90*/  IMAD.IADD R8, R10, 0x1, R7 ;  /* 0x000000010a087824 */ /* 0x002fc800078e0207 */
[----:B------:R-:W-:Y:S01]  /*1aa0*/  IMAD.IADD R2, R8, 0x1, R6 ;  /* 0x0000000108027824 */ /* 0x000fe200078e0206 */
[----:B------:R1:W-:Y:S04]  /*1ab0*/  STL [R1+0x84], R8 ;  /* 0x0000840801007387 */ /* 0x0003e80000100800 */
[----:B------:R2:W-:Y:S04]  /*1ac0*/  STL [R1+0x88], R2 ;  /* 0x0000880201007387 */ /* 0x0005e80000100800 */
[----:B------:R-:W-:Y:S01]  /*1ad0*/  STL [R1+0x78], R9 ;  /* 0x0000780901007387 */ /* 0x000fe20000100800 */
[----:B-1----:R-:W-:-:S02]  /*1ae0*/  IMAD.IADD R8, R6, 0x1, R9 ;  /* 0x0000000106087824 */ /* 0x002fc400078e0209 */
[----:B--2---:R-:W-:-:S03]  /*1af0*/  IMAD.IADD R2, R7, 0x1, R9 ;  /* 0x0000000107027824 */ /* 0x004fc600078e0209 */
[----:B------:R-:W-:Y:S01]  /*1b00*/  STL [R1+0x7c], R8 ;  /* 0x00007c0801007387 */ /* 0x000fe20000100800 */
[----:B------:R-:W-:-:S03]  /*1b10*/  IMAD.IADD R3, R7, 0x1, R8 ;  /* 0x0000000107037824 */ /* 0x000fc600078e0208 */
[----:B------:R1:W-:Y:S04]  /*1b20*/  STL [R1+0x80], R2 ;  /* 0x0000800201007387 */ /* 0x0003e80000100800 */
[----:B------:R2:W-:Y:S01]  /*1b30*/  STL [R1+0xb4], R3 ;  /* 0x0000b40301007387 */ /* 0x0005e20000100800 */
[----:B-1----:R-:W-:-:S05]  /*1b40*/  IMAD.IADD R2, R6, 0x1, R2 ;  /* 0x0000000106027824 */ /* 0x002fca00078e0202 */
[----:B------:R2:W-:Y:S02]  /*1b50*/  STL [R1+0xb0], R2 ;  /* 0x0000b00201007387 */ /* 0x0005e40000100800 */
.L_x_1549:
[----:B------:R-:W3:Y:S01]  /*1b60*/  LDL R0, [R1+0x3c] ;  /* 0x00003c0001007983 */ /* 0x000ee20000100800 */
[----:B------:R-:W-:Y:S01]  /*1b70*/  IMAD.MOV.U32 R8, RZ, RZ, 0x4 ;  /* 0x00000004ff087424 */ /* 0x000fe200078e00ff */
[----:B------:R-:W-:-:S03]  /*1b80*/  ISETP.NE.U32.AND P3, PT, RZ, c[0x0][0x360], PT ;  /* 0x0000d800ff007a0c */ /* 0x000fc60003f65070 */
[----:B--23--:R-:W-:-:S05]  /*1b90*/  IMAD.WIDE R2, R0, R8, c[0x0][0x588] ;  /* 0x0001620000027625 */ /* 0x00cfca00078e0208 */
[----:B------:R-:W2:Y:S01]  /*1ba0*/  LDG.E R12, [R2.64] ;  /* 0x00000006020c7981 */ /* 0x000ea2000c1e1900 */
[----:B------:R-:W-:Y:S01]  /*1bb0*/  ISETP.NE.AND.EX P3, PT, RZ, c[0x0][0x364], PT, P3 ;  /* 0x0000d900ff007a0c */ /* 0x000fe20003f65330 */
[----:B------:R-:W-:Y:S01]  /*1bc0*/  IMAD.MOV.U32 R251, RZ, RZ, RZ ;  /* 0x000000fffffb7224 */ /* 0x000fe200078e00ff */
[----:B------:R-:W-:Y:S01]  /*1bd0*/  ISETP.NE.U32.AND P4, PT, RZ, c[0x0][0x370], PT ;  /* 0x0000dc00ff007a0c */ /* 0x000fe20003f85070 */
[----:B------:R-:W-:Y:S01]  /*1be0*/  IMAD.MOV.U32 R11, RZ, RZ, RZ ;  /* 0x000000ffff0b7224 */ /* 0x000fe200078e00ff */
[----:B------:R-:W-:Y:S02]  /*1bf0*/  ISETP.NE.U32.AND P0, PT, RZ, c[0x0][0x348], PT ;  /* 0x0000d200ff007a0c */ /* 0x000fe40003f05070 */
[----:B------:R-:W-:Y:S02]  /*1c00*/  ISETP.NE.AND.EX P4, PT, RZ, c[0x0][0x374], PT, P4 ;  /* 0x0000dd00ff007a0c */ /* 0x000fe40003f85340 */
[----:B------:R-:W-:Y:S01]  /*1c10*/  ISETP.NE.AND.EX P0, PT, RZ, c[0x0][0x34c], PT, P0 ;  /* 0x0000d300ff007a0c */ /* 0x000fe20003f05300 */
[C---:B--2---:R-:W-:Y:S01]  /*1c20*/  IMAD.SHL.U32 R17, R12.reuse, 0x4, RZ ;  /* 0x000000040c117824 */ /* 0x044fe200078e00ff */
[----:B------:R-:W-:Y:S01]  /*1c30*/  SHF.R.S32.HI R13, RZ, 0x1f, R12 ;  /* 0x0000001fff0d7819 */ /* 0x000fe2000001140c */
[----:B------:R1:W-:Y:S08]  /*1c40*/  STL [R1+0x44], R12 ;  /* 0x0000440c01007387 */ /* 0x0003f00000100800 */
[----:B------:R-:W-:-:S02]  /*1c50*/  @P4 LEA R6, P2, R12, c[0x0][0x370], 0x2 ;  /* 0x0000dc000c064a11 */ /* 0x000fc400078410ff */
[C-C-:B------:R-:W-:Y:S01]  /*1c60*/  SHF.L.U64.HI R16, R12.reuse, 0x2, R13.reuse ;  /* 0x000000020c107819 */ /* 0x140fe2000001020d */
[----:B------:R1:W-:Y:S01]  /*1c70*/  STL [R1+0x70], R13 ;  /* 0x0000700d01007387 */ /* 0x0003e20000100800 */
[C---:B------:R-:W-:Y:S02]  /*1c80*/  @P3 IADD3 R4, P1, R17.reuse, c[0x0][0x360], RZ ;  /* 0x0000d80011043a10 */ /* 0x040fe40007f3e0ff */
[----:B------:R-:W-:Y:S01]  /*1c90*/  @P4 LEA.HI.X R7, R12, c[0x0][0x374], R13, 0x2, P2 ;  /* 0x0000dd000c074a11 */ /* 0x000fe200010f140d */
[----:B------:R1:W-:Y:S01]  /*1ca0*/  STL [R1+0x64], R17 ;  /* 0x0000641101007387 */ /* 0x0003e20000100800 */
[C---:B------:R-:W-:Y:S02]  /*1cb0*/  @P3 IADD3.X R5, R16.reuse, c[0x0][0x364], RZ, P1, !PT ;  /* 0x0000d90010053a10 */ /* 0x040fe40000ffe4ff */
[----:B------:R-:W-:Y:S01]  /*1cc0*/  IADD3 R2, P2, R17, c[0x0][0x348], RZ ;  /* 0x0000d20011027a10 */ /* 0x000fe20007f5e0ff */
[----:B------:R1:W5:Y:S03]  /*1cd0*/  @P4 LDG.E R251, [R6.64] ;  /* 0x0000000606fb4981 */ /* 0x000366000c1e1900 */
[----:B------:R-:W-:Y:S01]  /*1ce0*/  IADD3.X R3, R16, c[0x0][0x34c], RZ, P2, !PT ;  /* 0x0000d30010037a10 */ /* 0x000fe200017fe4ff */
[----:B------:R-:W2:Y:S04]  /*1cf0*/  @P3 LDG.E R0, [R4.64] ;  /* 0x0000000604003981 */ /* 0x000ea8000c1e1900 */
[----:B------:R1:W5:Y:S04]  /*1d00*/  @P0 LDG.E R11, [R2.64] ;  /* 0x00000006020b0981 */ /* 0x000368000c1e1900 */
[----:B------:R1:W-:Y:S01]  /*1d10*/  STL [R1+0x68], R16 ;  /* 0x0000681001007387 */ /* 0x0003e20000100800 */
[----:B------:R-:W-:Y:S03]  /*1d20*/  YIELD ;  /* 0x0000000000007946 */ /* 0x000fe60003800000 */
[----:B--2---:R1:W-:Y:S01]  /*1d30*/  @P3 STL [R1+0x20], R0 ;  /* 0x0000200001003387 */ /* 0x0043e20000100800 */
[----:B------:R-:W-:Y:S05]  /*1d40*/  @P3 BRA `(.L_x_1422) ;  /* 0x0000007000003947 */ /* 0x000fea0003800000 */
[----:B-1----:R-:W-:-:S05]  /*1d50*/  MOV R0, c[0x0][0x168] ;  /* 0x00005a0000007a02 */ /* 0x002fca0000000f00 */
[----:B------:R1:W-:Y:S01]  /*1d60*/  STL [R1+0x20], R0 ;  /* 0x0000200001007387 */ /* 0x0003e20000100800 */
[----:B------:R-:W-:Y:S05]  /*1d70*/  @!P0 BRA `(.L_x_1422) ;  /* 0x0000004000008947 */ /* 0x000fea0003800000 */
[----:B-1----:R1:W2:Y:S04]  /*1d80*/  LDG.E R0, [R2.64] ;  /* 0x0000000602007981 */ /* 0x0022a8000c1e1900 */
[----:B-1----:R-:W2:Y:S02]  /*1d90*/  LDG.E R2, [R2.64+0x4] ;  /* 0x0000040602027981 */ /* 0x002ea4000c1e1900 */
[----:B--2---:R-:W-:-:S05]  /*1da0*/  IADD3 R0, -R0, R2, RZ ;  /* 0x0000000200007210 */ /* 0x004fca0007ffe1ff */
[----:B------:R1:W-:Y:S02]  /*1db0*/  STL [R1+0x20], R0 ;  /* 0x0000200001007387 */ /* 0x0003e40000100800 */
.L_x_1422:
[----:B------:R-:W-:-:S04]  /*1dc0*/  ISETP.NE.U32.AND P1, PT, RZ, c[0x0][0x368], PT ;  /* 0x0000da00ff007a0c */ /* 0x000fc80003f25070 */
[----:B------:R-:W-:-:S13]  /*1dd0*/  ISETP.NE.AND.EX P1, PT, RZ, c[0x0][0x36c], PT, P1 ;  /* 0x0000db00ff007a0c */ /* 0x000fda0003f25310 */
[----:B------:R-:W-:Y:S05]  /*1de0*/  @!P1 BRA `(.L_x_1423) ;  /* 0x0000004000009947 */ /* 0x000fea0003800000 */
[----:B-1----:R-:W-:-:S04]  /*1df0*/  IADD3 R2, P1, R17, c[0x0][0x368], RZ ;  /* 0x0000da0011027a10 */ /* 0x002fc80007f3e0ff */
[----:B------:R-:W-:-:S05]  /*1e00*/  IADD3.X R3, R16, c[0x0][0x36c], RZ, P1, !PT ;  /* 0x0000db0010037a10 */ /* 0x000fca0000ffe4ff */
[----:B------:R1:W5:Y:S01]  /*1e10*/  LDG.E R0, [R2.64] ;  /* 0x0000000602007981 */ /* 0x000362000c1e1900 */
[----:B------:R-:W-:Y:S05]  /*1e20*/  BRA `(.L_x_1424) ;  /* 0x0000008000007947 */ /* 0x000fea0003800000 */
.L_x_1423:
[----:B------:R-:W-:Y:S01]  /*1e30*/  ISETP.NE.U32.AND P1, PT, RZ, c[0x0][0x350], PT ;  /* 0x0000d400ff007a0c */ /* 0x000fe20003f25070 */
[----:B-1----:R-:W-:-:S03]  /*1e40*/  IMAD.U32 R0, RZ, RZ, UR5 ;  /* 0x00000005ff007e24 */ /* 0x002fc6000f8e00ff */
[----:B------:R-:W-:-:S13]  /*1e50*/  ISETP.NE.AND.EX P1, PT, RZ, c[0x0][0x354], PT, P1 ;  /* 0x0000d500ff007a0c */ /* 0x000fda0003f25310 */
[----:B------:R-:W-:Y:S05]  /*1e60*/  @!P1 BRA `(.L_x_1424) ;  /* 0x0000004000009947 */ /* 0x000fea0003800000 */
[----:B------:R-:W-:-:S05]  /*1e70*/  IMAD.WIDE R2, R12, R8, c[0x0][0x350] ;  /* 0x0000d4000c027625 */ /* 0x000fca00078e0208 */
[----:B------:R-:W2:Y:S04]  /*1e80*/  LDG.E R4, [R2.64] ;  /* 0x0000000602047981 */ /* 0x000ea8000c1e1900 */
[----:B------:R-:W2:Y:S02]  /*1e90*/  LDG.E R0, [R2.64+0x4] ;  /* 0x0000040602007981 */ /* 0x000ea4000c1e1900 */
[----:B--2---:R-:W-:Y:S02]  /*1ea0*/  IADD3 R0, -R4, R0, RZ ;  /* 0x0000000004007210 */ /* 0x004fe40007ffe1ff */
.L_x_1424:
[----:B-1----:R-:W2:Y:S04]  /*1eb0*/  LDL R2, [R1+0x20] ;  /* 0x0000200001027983 */ /* 0x002ea80000100800 */
[----:B------:R-:W3:Y:S04]  /*1ec0*/  LDL.LU R3, [R1+0x34] ;  /* 0x0000340001037983 */ /* 0x000ee80000300800 */
[----:B------:R-:W4:Y:S01]  /*1ed0*/  LDL R15, [R1+0x38] ;  /* 0x00003800010f7983 */ /* 0x000f220000100800 */
[----:B-----5:R-:W-:Y:S01]  /*1ee0*/  IMAD.IADD R4, R0, 0x1, -R251 ;  /* 0x0000000100047824 */ /* 0x020fe200078e0afb */
[----:B------:R-:W-:Y:S01]  /*1ef0*/  BSSY B0, `(.L_x_1425) ;  /* 0x000003e000007945 */ /* 0x000fe20003800000 */
[----:B--2---:R-:W-:-:S02]  /*1f00*/  IMAD.MOV.U32 R5, RZ, RZ, R2 ;  /* 0x000000ffff057224 */ /* 0x004fc400078e0002 */
[----:B------:R-:W-:Y:S02]  /*1f10*/  IMAD.MOV.U32 R2, RZ, RZ, c[0x0][0x2c4] ;  /* 0x0000b100ff027624 */ /* 0x000fe400078e00ff */
[----:B---3--:R-:W-:-:S03]  /*1f20*/  IMAD.SHL.U32 R14, R3, 0x80, RZ ;  /* 0x00000080030e7824 */ /* 0x008fc600078e00ff */
[----:B------:R-:W-:Y:S02]  /*1f30*/  ISETP.NE.AND P5, PT, R2, 0x1, PT ;  /* 0x000000010200780c */ /* 0x000fe40003fa5270 */
[----:B------:R-:W-:-:S05]  /*1f40*/  IADD3 R2, R14, 0x7f, RZ ;  /* 0x0000007f0e027810 */ /* 0x000fca0007ffe0ff */
[----:B------:R-:W-:-:S06]  /*1f50*/  IMAD.MOV.U32 R0, RZ, RZ, R2 ;  /* 0x000000ffff007224 */ /* 0x000fcc00078e0002 */
[----:B------:R-:W-:Y:S01]  /*1f60*/  @P5 IMAD.HI.U32 R3, R2, c[0x0][0x2c8], RZ ;  /* 0x0000b20002035a27 */ /* 0x000fe200078e00ff */
[----:B------:R-:W-:-:S04]  /*1f70*/  IADD3 R2, R4, 0x50, -R5 ;  /* 0x0000005004027810 */ /* 0x000fc80007ffe805 */
[----:B------:R-:W-:Y:S02]  /*1f80*/  @P5 SHF.R.U32.HI R0, RZ, c[0x0][0x2cc], R3 ;  /* 0x0000b300ff005a19 */ /* 0x000fe40000011603 */
[----:B------:R-:W-:-:S03]  /*1f90*/  IADD3 R3, R4, 0x4f, RZ ;  /* 0x0000004f04037810 */ /* 0x000fc60007ffe0ff */
[----:B------:R-:W-:Y:S02]  /*1fa0*/  IMAD.IADD R0, R2, 0x1, R0 ;  /* 0x0000000102007824 */ /* 0x000fe400078e0200 */
[----:B------:R-:W-:Y:S01]  /*1fb0*/  IMAD.HI R2, R3, 0x66666667, RZ ;  /* 0x6666666703027827 */ /* 0x000fe200078e02ff */
[----:B------:R-:W-:Y:S03]  /*1fc0*/  STL [R1+0x28], R14 ;  /* 0x0000280e01007387 */ /* 0x000fe60000100800 */
[----:B------:R-:W-:Y:S01]  /*1fd0*/  IMAD.HI R0, R0, 0x66666667, RZ ;  /* 0x6666666700007827 */ /* 0x000fe200078e02ff */
[----:B------:R1:W-:Y:S04]  /*1fe0*/  STL [R1+0x24], R4 ;  /* 0x0000240401007387 */ /* 0x0003e80000100800 */
[----:B------:R-:W-:-:S04]  /*1ff0*/  SHF.R.U32.HI R3, RZ, 0x1f, R0 ;  /* 0x0000001fff037819 */ /* 0x000fc80000011600 */
[----:B------:R-:W-:Y:S02]  /*2000*/  LEA.HI.SX32 R0, R0, R3, 0x1b ;  /* 0x0000000300007211 */ /* 0x000fe400078fdaff */
[----:B----4-:R-:W-:Y:S02]  /*2010*/  LOP3.LUT R3, R15, 0xff0000, RZ, 0xc0, !PT ;  /* 0x00ff00000f037812 */ /* 0x010fe400078ec0ff */
[----:B-1----:R-:W-:-:S04]  /*2020*/  SHF.R.U32.HI R4, RZ, 0x1f, R2 ;  /* 0x0000001fff047819 */ /* 0x002fc80000011602 */
[----:B------:R-:W-:Y:S02]  /*2030*/  LEA.HI.SX32 R4, R2, R4, 0x1b ;  /* 0x0000000402047211 */ /* 0x000fe400078fdaff */
[----:B------:R-:W-:Y:S02]  /*2040*/  LOP3.LUT R2, R15, 0xff000000, RZ, 0xc0, !PT ;  /* 0xff0000000f027812 */ /* 0x000fe400078ec0ff */
[----:B------:R-:W-:Y:S02]  /*2050*/  IMNMX R6, R4, R0, PT ;  /* 0x0000000004067217 */ /* 0x000fe40003800200 */
[----:B------:R-:W-:-:S04]  /*2060*/  SHF.R.U32.HI R0, RZ, 0x8, R2 ;  /* 0x00000008ff007819 */ /* 0x000fc80000011602 */
[----:B------:R-:W-:-:S04]  /*2070*/  LEA.HI R0, R3, R0, RZ, 0x10 ;  /* 0x0000000003007211 */ /* 0x000fc800078f80ff */
[----:B------:R-:W-:Y:S02]  /*2080*/  LOP3.LUT R18, R0, 0xff, RZ, 0xc0, !PT ;  /* 0x000000ff00127812 */ /* 0x000fe400078ec0ff */
[----:B------:R-:W-:-:S03]  /*2090*/  SHF.R.U32.HI R5, RZ, 0x10, R0 ;  /* 0x00000010ff057819 */ /* 0x000fc60000011600 */
[----:B------:R1:W-:Y:S04]  /*20a0*/  STL [R1+0x6c], R18 ;  /* 0x00006c1201007387 */ /* 0x0003e80000100800 */
[----:B------:R1:W-:Y:S01]  /*20b0*/  STL [R1+0x34], R5 ;  /* 0x0000340501007387 */ /* 0x0003e20000100800 */
[----:B------:R-:W-:Y:S01]  /*20c0*/  ISETP.GE.AND P1, PT, R6, 0x1, PT ;  /* 0x000000010600780c */ /* 0x000fe20003f26270 */
[----:B------:R-:W-:-:S12]  /*20d0*/  IMAD.MOV.U32 R2, RZ, RZ, RZ ;  /* 0x000000ffff027224 */ /* 0x000fd800078e00ff */
[----:B------:R-:W-:Y:S05]  /*20e0*/  @!P1 BRA `(.L_x_1426) ;  /* 0x000001e000009947 */ /* 0x000fea0003800000 */
[----:B------:R-:W-:-:S04]  /*20f0*/  ISETP.NE.AND P1, PT, R5, RZ, PT ;  /* 0x000000ff0500720c */ /* 0x000fc80003f25270 */
        /* <DEDUP_REMOVED lines=29> */
.L_x_1426:
[----:B------:R-:W-:Y:S05]  /*22d0*/  BSYNC B0 ;  /* 0x0000000000007941 */ /* 0x000fea0003800000 */
.L_x_1425:
[----:B------:R-:W-:Y:S01]  /*22e0*/  IMAD R249, R18, R2, RZ ;  /* 0x0000000212f97224 */ /* 0x000fe200078e02ff */
[----:B------:R-:W-:Y:S01]  /*22f0*/  PRMT R0, RZ, 0x7610, R0 ;  /* 0x00007610ff007816 */ /* 0x000fe20000000000 */
[----:B------:R-:W-:Y:S01]  /*2300*/  CS2R R22, SRZ ;  /* 0x0000000000167805 */ /* 0x000fe2000001ff00 */
[----:B------:R-:W-:Y:S01]  /*2310*/  CS2R R24, SRZ ;  /* 0x0000000000187805 */ /* 0x000fe2000001ff00 */
        /* <DEDUP_REMOVED lines=36> */
[----:B------:R-:W-:-:S04]  /*2560*/  ISETP.NE.U32.AND P2, PT, RZ, c[0x0][0x340], PT ;  /* 0x0000d000ff007a0c */ /* 0x000fc80003f45070 */
[----:B------:R-:W-:-:S13]  /*2570*/  ISETP.NE.AND.EX P2, PT, RZ, c[0x0][0x344], PT, P2 ;  /* 0x0000d100ff007a0c */ /* 0x000fda0003f45320 */
[----:B------:R-:W-:-:S04]  /*2580*/  @P2 IADD3 R2, P1, R17, c[0x0][0x340], RZ ;  /* 0x0000d00011022a10 */ /* 0x000fc80007f3e0ff */
[----:B------:R-:W-:-:S05]  /*2590*/  @P2 IADD3.X R3, R16, c[0x0][0x344], RZ, P1, !PT ;  /* 0x0000d10010032a10 */ /* 0x000fca0000ffe4ff */
[----:B------:R2:W5:Y:S01]  /*25a0*/  @P2 LDG.E R8, [R2.64] ;  /* 0x0000000602082981 */ /* 0x000562000c1e1900 */
[----:B------:R-:W-:Y:S01]  /*25b0*/  SHF.R.S32.HI R0, RZ, 0x1f, R11 ;  /* 0x0000001fff007819 */ /* 0x000fe2000001140b */
[----:B------:R-:W-:Y:S01]  /*25c0*/  IMAD.IADD R4, R248, 0x1, R14 ;  /* 0x00000001f8047824 */ /* 0x000fe200078e020e */
[----:B------:R-:W-:Y:S02]  /*25d0*/  LOP3.LUT R20, R15, 0xffff, RZ, 0xc0, !PT ;  /* 0x0000ffff0f147812 */ /* 0x000fe400078ec0ff */
[----:B------:R-:W-:Y:S01]  /*25e0*/  SEL R6, R13, RZ, !P0 ;  /* 0x000000ff0d067207 */ /* 0x000fe20004000000 */
[----:B------:R-:W-:Y:S01]  /*25f0*/  IMAD R0, R0, c[0x0][0x178], RZ ;  /* 0x00005e0000007a24 */ /* 0x000fe200078e02ff */
[----:B-1----:R-:W-:Y:S01]  /*2600*/  SEL R5, R12, RZ, !P0 ;  /* 0x000000ff0c057207 */ /* 0x002fe20004000000 */
[----:B------:R-:W-:Y:S01]  /*2610*/  @P5 IMAD.HI.U32 R7, R4, c[0x0][0x2c8], RZ ;  /* 0x0000b20004075a27 */ /* 0x000fe200078e00ff */
[----:B------:R-:W-:Y:S02]  /*2620*/  ISETP.GE.AND P1, PT, R204, c[0x0][0x198], PT ;  /* 0x00006600cc007a0c */ /* 0x000fe40003f26270 */
[----:B------:R-:W-:Y:S01]  /*2630*/  IADD3 R150, R205, -0x1, RZ ;  /* 0xffffffffcd967810 */ /* 0x000fe20007ffe0ff */
[----:B------:R-:W-:-:S02]  /*2640*/  IMAD R0, R11, c[0x0][0x17c], R0 ;  /* 0x00005f000b007a24 */ /* 0x000fc400078e0200 */
[----:B------:R-:W-:-:S04]  /*2650*/  IMAD R6, R6, c[0x0][0x1c0], RZ ;  /* 0x0000700006067a24 */ /* 0x000fc800078e02ff */
[----:B------:R-:W-:Y:S02]  /*2660*/  IMAD R6, R5, c[0x0][0x1c4], R6 ;  /* 0x0000710005067a24 */ /* 0x000fe400078e0206 */
[----:B--2---:R-:W-:-:S05]  /*2670*/  IMAD.WIDE.U32 R2, R11, c[0x0][0x178], RZ ;  /* 0x00005e000b027a25 */ /* 0x004fca00078e00ff */
[----:B------:R-:W-:Y:S02]  /*2680*/  IADD3 R3, R3, R0, RZ ;  /* 0x0000000003037210 */ /* 0x000fe40007ffe0ff */
[----:B------:R-:W-:Y:S02]  /*2690*/  MOV R0, R4 ;  /* 0x0000000400007202 */ /* 0x000fe40000000f00 */
[----:B------:R-:W-:Y:S01]  /*26a0*/  @P5 SHF.R.U32.HI R0, RZ, c[0x0][0x2cc], R7 ;  /* 0x0000b300ff005a19 */ /* 0x000fe20000011607 */
[----:B------:R-:W-:-:S03]  /*26b0*/  IMAD.WIDE.U32 R2, R20, c[0x0][0x1b8], R2 ;  /* 0x00006e0014027a25 */ /* 0x000fc600078e0002 */
[----:B------:R-:W-:Y:S01]  /*26c0*/  SHF.R.S32.HI R7, RZ, 0x1f, R0 ;  /* 0x0000001fff077819 */ /* 0x000fe20000011400 */
[----:B------:R-:W-:-:S04]  /*26d0*/  IMAD R3, R20, c[0x0][0x1bc], R3 ;  /* 0x00006f0014037a24 */ /* 0x000fc800078e0203 */
[----:B------:R-:W-:-:S04]  /*26e0*/  IMAD.WIDE.U32 R2, R5, c[0x0][0x1c0], R2 ;  /* 0x0000700005027a25 */ /* 0x000fc800078e0002 */
[----:B------:R-:W-:Y:S01]  /*26f0*/  IMAD.MOV R5, RZ, RZ, -R0 ;  /* 0x000000ffff057224 */ /* 0x000fe200078e0a00 */
[----:B------:R-:W-:-:S03]  /*2700*/  IADD3 R3, R3, R6, RZ ;  /* 0x0000000603037210 */ /* 0x000fc60007ffe0ff */
[----:B------:R-:W-:Y:S02]  /*2710*/  IMAD R4, R5, c[0x0][0x2c4], R4 ;  /* 0x0000b10005047a24 */ /* 0x000fe400078e0204 */
[----:B------:R-:W-:Y:S02]  /*2720*/  IMAD R5, R7, c[0x0][0x1b0], RZ ;  /* 0x00006c0007057a24 */ /* 0x000fe400078e02ff */
[----:B------:R-:W-:-:S04]  /*2730*/  IMAD.WIDE.U32 R2, R0, c[0x0][0x1b0], R2 ;  /* 0x00006c0000027a25 */ /* 0x000fc800078e0002 */
        /* <DEDUP_REMOVED lines=8> */
[----:B------:R-:W-:Y:S02]  /*27c0*/  LEA.HI.X R5, R2, c[0x0][0x164], R0, 0x1, P0 ;  /* 0x0000590002057a11 */ /* 0x000fe400000f0c00 */
[----:B------:R-:W-:Y:S01]  /*27d0*/  @!P2 MOV R8, R12 ;  /* 0x0000000c0008a202 */ /* 0x000fe20000000f00 */
[----:B------:R-:W-:Y:S05]  /*27e0*/  BRA.DIV ~URZ, `(.L_x_1428) ;  /* 0x000105327f007947 */ /* 0x000fea000b800000 */
[----:B------:R1:W2:Y:S02]  /*27f0*/  SHFL.IDX PT, R7, R5, RZ, 0x181f ;  /* 0x00181fff05077589 */ /* 0x0002a400000e0000 */
.L_x_1554:
[----:B------:R-:W-:Y:S05]  /*2800*/  BRA.DIV ~URZ, `(.L_x_1429) ;  /* 0x000105827f007947 */ /* 0x000fea000b800000 */
[----:B------:R3:W4:Y:S02]  /*2810*/  SHFL.IDX PT, R2, R6, RZ, 0x181f ;  /* 0x00181fff06027589 */ /* 0x00072400000e0000 */
.L_x_1555:
[----:B---3--:R-:W3:Y:S04]  /*2820*/  LDL R4, [R1+0x20] ;  /* 0x0000200001047983 */ /* 0x008ee80000100800 */
[----:B----4-:R-:W4:Y:S04]  /*2830*/  LDL R3, [R1+0x28] ;  /* 0x0000280001037983 */ /* 0x010f280000100800 */
[----:B------:R-:W1:Y:S02]  /*2840*/  S2R R9, SR_TID.X ;  /* 0x0000000000097919 */ /* 0x000e640000002100 */
[----:B-1----:R-:W-:-:S04]  /*2850*/  SHF.R.S32.HI R0, RZ, 0x1f, R9 ;  /* 0x0000001fff007819 */ /* 0x002fc80000011409 */
[----:B------:R-:W-:-:S04]  /*2860*/  LEA.HI R0, R0, R9, RZ, 0x3 ;  /* 0x0000000900007211 */ /* 0x000fc800078f18ff */
[----:B------:R-:W-:Y:S01]  /*2870*/  SHF.R.S32.HI R0, RZ, 0x3, R0 ;  /* 0x00000003ff007819 */ /* 0x000fe20000011400 */
[----:B------:R-:W-:Y:S01]  /*2880*/  BSSY B0, `(.L_x_1430) ;  /* 0x000000c000007945 */ /* 0x000fe20003800000 */
[----:B---3--:R-:W-:-:S03]  /*2890*/  IMAD R4, R4, c[0x0][0x2c4], RZ ;  /* 0x0000b10004047a24 */ /* 0x008fc600078e02ff */
[----:B----4-:R-:W-:-:S05]  /*28a0*/  IMAD.IADD R0, R0, 0x1, R3 ;  /* 0x0000000100007824 */ /* 0x010fca00078e0203 */
[----:B------:R-:W-:-:S13]  /*28b0*/  ISETP.GE.AND P0, PT, R0, R4, PT ;  /* 0x000000040000720c */ /* 0x000fda0003f06270 */
[----:B------:R-:W-:Y:S05]  /*28c0*/  @P0 BRA `(.L_x_1431) ;  /* 0x0000007000000947 */ /* 0x000fea0003800000 */
[----:B------:R-:W-:Y:S02]  /*28d0*/  SHF.R.S32.HI R9, RZ, 0x1f, R204 ;  /* 0x0000001fff097819 */ /* 0x000fe400000114cc */
[----:B------:R-:W-:-:S04]  /*28e0*/  LEA R2, P0, R204, R2, 0x1 ;  /* 0x00000002cc027211 */ /* 0x000fc800078008ff */
[----:B--2---:R-:W-:-:S05]  /*28f0*/  LEA.HI.X R3, R204, R7, R9, 0x1, P0 ;  /* 0x00000007cc037211 */ /* 0x004fca00000f0c09 */
[----:B------:R-:W-:Y:S01]  /*2900*/  @!PT LDS RZ, [RZ] ;  /* 0x00000000fffff984 */ /* 0x000fe20000000800 */
[----:B------:R-:W-:Y:S01]  /*2910*/  @!PT LDS RZ, [RZ] ;  /* 0x00000000fffff984 */ /* 0x000fe20000000800 */
[----:B------:R-:W-:Y:S01]  /*2920*/  @!PT LDS RZ, [RZ] ;  /* 0x00000000fffff984 */ /* 0x000fe20000000800 */
[----:B------:R1:W-:Y:S04]  /*2930*/  LDGSTS.E.BYPASS.LTC128B.128 [R209+0x5100], [R2.64], !P1 ;  /* 0x0510000002d17fae */ /* 0x0003e8000c901d46 */
.L_x_1431:
[----:B------:R-:W-:Y:S05]  /*2940*/  BSYNC B0 ;  /* 0x0000000000007941 */ /* 0x000fea0003800000 */
.L_x_1430:
[----:B------:R-:W-:Y:S05]  /*2950*/  BRA.DIV ~URZ, `(.L_x_1432) ;  /* 0x000104a27f007947 */ /* 0x000fea000b800000 */
[----:B--2---:R2:W3:Y:S04]  /*2960*/  SHFL.IDX PT, R7, R5, 0x1, 0x181f ;  /* 0x00381f0005077f89 */ /* 0x0044e800000e0000 */
[----:B-1----:R2:W1:Y:S02]  /*2970*/  SHFL.IDX PT, R2, R6, 0x1, 0x181f ;  /* 0x00381f0006027f89 */ /* 0x00246400000e0000 */
.L_x_1556:
        /* <DEDUP_REMOVED lines=11> */
.L_x_1434:
[----:B------:R-:W-:Y:S05]  /*2a30*/  BSYNC B0 ;  /* 0x0000000000007941 */ /* 0x000fea0003800000 */
.L_x_1433:
[----:B------:R-:W-:Y:S05]  /*2a40*/  BRA.DIV ~URZ, `(.L_x_1435) ;  /* 0x000104827f007947 */ /* 0x000fea000b800000 */
[----:B---3--:R3:W4:Y:S02]  /*2a50*/  SHFL.IDX PT, R7, R5, 0x2, 0x181f ;  /* 0x00581f0005077f89 */ /* 0x00872400000e0000 */
.L_x_1557:
[----:B------:R-:W-:Y:S05]  /*2a60*/  BRA.DIV ~URZ, `(.L_x_1436) ;  /* 0x000104d27f007947 */ /* 0x000fea000b800000 */
[----:B-1----:R1:W2:Y:S02]  /*2a70*/  SHFL.IDX PT, R2, R6, 0x2, 0x181f ;  /* 0x00581f0006027f89 */ /* 0x0022a400000e0000 */
.L_x_1558:
        /* <DEDUP_REMOVED lines=11> */
.L_x_1438:
[----:B------:R-:W-:Y:S05]  /*2b30*/  BSYNC B0 ;  /* 0x0000000000007941 */ /* 0x000fea0003800000 */
.L_x_1437:
[----:B------:R-:W-:Y:S05]  /*2b40*/  BRA.DIV ~URZ, `(.L_x_1439) ;  /* 0x000104627f007947 */ /* 0x000fea000b800000 */
[----:B----4-:R4:W1:Y:S04]  /*2b50*/  SHFL.IDX PT, R7, R5, 0x3, 0x181f ;  /* 0x00781f0005077f89 */ /* 0x01086800000e0000 */
[----:B--2---:R4:W2:Y:S02]  /*2b60*/  SHFL.IDX PT, R2, R6, 0x3, 0x181f ;  /* 0x00781f0006027f89 */ /* 0x0048a400000e0000 */
.L_x_1559:
        /* <DEDUP_REMOVED lines=11> */
.L_x_1441:
[----:B------:R-:W-:Y:S05]  /*2c20*/  BSYNC B0 ;  /* 0x0000000000007941 */ /* 0x000fea0003800000 */
.L_x_1440:
[----:B------:R-:W-:Y:S05]  /*2c30*/  BRA.DIV ~URZ, `(.L_x_1442) ;  /* 0x000104427f007947 */ /* 0x000fea000b800000 */
[----:B-1----:R1:W3:Y:S02]  /*2c40*/  SHFL.IDX PT, R7, R5, 0x4, 0x181f ;  /* 0x00981f0005077f89 */ /* 0x0022e400000e0000 */
.L_x_1560:
[----:B------:R-:W-:Y:S05]  /*2c50*/  BRA.DIV ~URZ, `(.L_x_1443) ;  /* 0x000104927f007947 */ /* 0x000fea000b800000 */
[----:B--2---:R2:W1:Y:S02]  /*2c60*/  SHFL.IDX PT, R2, R6, 0x4, 0x181f ;  /* 0x00981f0006027f89 */ /* 0x00446400000e0000 */
.L_x_1561:
        /* <DEDUP_REMOVED lines=11> */
.L_x_1445:
[----:B------:R-:W-:Y:S05]  /*2d20*/  BSYNC B0 ;  /* 0x0000000000007941 */ /* 0x000fea0003800000 */
.L_x_1444:
[----:B------:R-:W-:Y:S05]  /*2d30*/  BRA.DIV ~URZ, `(.L_x_1446) ;  /* 0x000104227f007947 */ /* 0x000fea000b800000 */
[----:B---3--:R3:W2:Y:S04]  /*2d40*/  SHFL.IDX PT, R7, R5, 0x5, 0x181f ;  /* 0x00b81f0005077f89 */ /* 0x0086a800000e0000 */
[----:B-1----:R3:W1:Y:S02]  /*2d50*/  SHFL.IDX PT, R2, R6, 0x5, 0x181f ;  /* 0x00b81f0006027f89 */ /* 0x00266400000e0000 */
.L_x_1562:
        /* <DEDUP_REMOVED lines=11> */
.L_x_1448:
[----:B------:R-:W-:Y:S05]  /*2e10*/  BSYNC B0 ;  /* 0x0000000000007941 */ /* 0x000fea0003800000 */
.L_x_1447:
[----:B------:R-:W-:Y:S05]  /*2e20*/  BRA.DIV ~URZ, `(.L_x_1449) ;  /* 0x000104027f007947 */ /* 0x000fea000b800000 */
[----:B--2---:R2:W3:Y:S02]  /*2e30*/  SHFL.IDX PT, R7, R5, 0x6, 0x181f ;  /* 0x00d81f0005077f89 */ /* 0x0044e400000e0000 */
.L_x_1563:
[----:B------:R-:W-:Y:S05]  /*2e40*/  BRA.DIV ~URZ, `(.L_x_1450) ;  /* 0x000104527f007947 */ /* 0x000fea000b800000 */
[----:B-1----:R1:W2:Y:S02]  /*2e50*/  SHFL.IDX PT, R2, R6, 0x6, 0x181f ;  /* 0x00d81f0006027f89 */ /* 0x0022a400000e0000 */
.L_x_1564:
        /* <DEDUP_REMOVED lines=11> */
.L_x_1452:
[----:B------:R-:W-:Y:S05]  /*2f10*/  BSYNC B0 ;  /* 0x0000000000007941 */ /* 0x000fea0003800000 */
.L_x_1451:
[----:B------:R-:W-:Y:S05]  /*2f20*/  BRA.DIV ~URZ, `(.L_x_1453) ;  /* 0x000103e27f007947 */ /* 0x000fea000b800000 */
[----:B--234-:R-:W2:Y:S04]  /*2f30*/  SHFL.IDX PT, R5, R5, 0x7, 0x181f ;  /* 0x00f81f0005057f89 */ /* 0x01cea800000e0000 */
[----:B------:R3:W4:Y:S02]  /*2f40*/  SHFL.IDX PT, R2, R6, 0x7, 0x181f ;  /* 0x00f81f0006027f89 */ /* 0x00072400000e0000 */
.L_x_1565:
        /* <DEDUP_REMOVED lines=8> */
[C---:B----4-:R-:W-:Y:S02]  /*2fd0*/  @!P2 LEA R2, P0, R204.reuse, R2, 0x1 ;  /* 0x00000002cc02a211 */ /* 0x050fe400078008ff */
        /* <DEDUP_REMOVED lines=9> */
[----:B------:R-:W2:Y:S01]  /*3070*/  LDL R9, [R1+0x24] ;  /* 0x0000240001097983 */ /* 0x000ea20000100800 */
[----:B------:R-:W-:-:S02]  /*3080*/  IMAD.MOV.U32 R149, RZ, RZ, 0x50 ;  /* 0x00000050ff957424 */ /* 0x000fc400078e00ff */
[----:B------:R-:W-:Y:S02]  /*3090*/  IMAD.MOV.U32 R0, RZ, RZ, c[0x0][0x2b8] ;  /* 0x0000ae00ff007624 */ /* 0x000fe400078e00ff */
[----:B------:R-:W-:Y:S02]  /*30a0*/  IMAD R149, R205, R149, -0x50 ;  /* 0xffffffb0cd957424 */ /* 0x000fe400078e0295 */
[----:B------:R-:W-:Y:S01]  /*30b0*/  IMAD.MOV.U32 R210, RZ, RZ, RZ ;  /* 0x000000ffffd27224 */ /* 0x000fe200078e00ff */
[----:B------:R-:W-:Y:S01]  /*30c0*/  BAR.SYNC.DEFER_BLOCKING 0x0 ;  /* 0x0000000000007b1d */ /* 0x000fe20000010000 */
[----:B------:R-:W-:Y:S01]  /*30d0*/  ISETP.NE.AND P4, PT, R0, 0x1, PT ;  /* 0x000000010000780c */ /* 0x000fe20003f85270 */
[----:B-1----:R-:W-:-:S05]  /*30e0*/  IMAD.IADD R2, R248, 0x1, R149 ;  /* 0x00000001f8027824 */ /* 0x002fca00078e0295 */
[C---:B--2---:R-:W-:Y:S01]  /*30f0*/  ISETP.GE.AND P1, PT, R2.reuse, R9, PT ;  /* 0x000000090200720c */ /* 0x044fe20003f26270 */
[----:B------:R-:W-:-:S03]  /*3100*/  IMAD.IADD R2, R2, 0x1, R251 ;  /* 0x0000000102027824 */ /* 0x000fc600078e02fb */
[----:B------:R-:W-:-:S03]  /*3110*/  ISETP.GT.OR P1, PT, R248, 0x4f, P1 ;  /* 0x0000004ff800780c */ /* 0x000fc60000f24670 */
[----:B------:R-:W-:-:S04]  /*3120*/  @P4 IMAD.HI.U32 R3, R2, c[0x0][0x2bc], RZ ;  /* 0x0000af0002034a27 */ /* 0x000fc800078e00ff */
[----:B------:R-:W-:Y:S01]  /*3130*/  IMAD.MOV.U32 R0, RZ, RZ, R2 ;  /* 0x000000ffff007224 */ /* 0x000fe200078e0002 */
[----:B------:R-:W-:-:S05]  /*3140*/  @P4 SHF.R.U32.HI R0, RZ, c[0x0][0x2c0], R3 ;  /* 0x0000b000ff004a19 */ /* 0x000fca0000011603 */
[----:B------:R-:W-:-:S04]  /*3150*/  @!P1 IADD3 R3, P0, R0, R174, RZ ;  /* 0x000000ae00039210 */ /* 0x000fc80007f1e0ff */
[----:B------:R-:W-:Y:S02]  /*3160*/  @!P1 LEA.HI.X.SX32 R5, R0, R151, 0x1, P0 ;  /* 0x0000009700059211 */ /* 0x000fe400000f0eff */
[----:B------:R-:W-:-:S04]  /*3170*/  @!P1 LEA R4, P0, R3, c[0x0][0x2a0], 0x2 ;  /* 0x0000a80003049a11 */ /* 0x000fc800078010ff */
[----:B------:R-:W-:-:S05]  /*3180*/  @!P1 LEA.HI.X R5, R3, c[0x0][0x2a4], R5, 0x2, P0 ;  /* 0x0000a90003059a11 */ /* 0x000fca00000f1405 */
[----:B------:R-:W2:Y:S01]  /*3190*/  @!P1 LDG.E R210, [R4.64] ;  /* 0x0000000604d29981 */ /* 0x000ea2000c1e1900 */
[----:B------:R-:W-:Y:S01]  /*31a0*/  IMAD.MOV R0, RZ, RZ, -R0 ;  /* 0x000000ffff007224 */ /* 0x000fe200078e0a00 */
[----:B------:R-:W-:Y:S01]  /*31b0*/  BSSY B0, `(.L_x_1454) ;  /* 0x0000122000007945 */ /* 0x000fe20003800000 */
[----:B------:R-:W-:Y:S01]  /*31c0*/  IMAD.WIDE.U32 R172, R20, c[0x0][0x1e8], RZ ;  /* 0x00007a0014ac7a25 */ /* 0x000fe200078e00ff */
[----:B------:R-:W1:Y:S03]  /*31d0*/  S2R R10, SR_TID.X ;  /* 0x00000000000a7919 */ /* 0x000e660000002100 */
[----:B------:R-:W-:Y:S01]  /*31e0*/  IMAD R211, R0, c[0x0][0x2b8], R2 ;  /* 0x0000ae0000d37a24 */ /* 0x000fe200078e0202 */
[----:B------:R-:W-:Y:S01]  /*31f0*/  STL.64 [R1], R172 ;  /* 0x000000ac01007387 */ /* 0x000fe20000100a00 */
[----:B------:R-:W-:Y:S02]  /*3200*/  IMAD R252, R20, c[0x0][0x1ec], R173 ;  /* 0x00007b0014fc7a24 */ /* 0x000fe400078e02ad */
[----:B------:R-:W-:Y:S01]  /*3210*/  IMAD.WIDE.U32 R2, R211, c[0x0][0x1e0], RZ ;  /* 0x00007800d3027a25 */ /* 0x000fe200078e00ff */
[----:B------:R-:W-:-:S03]  /*3220*/  SHF.R.S32.HI R22, RZ, 0x1f, R211 ;  /* 0x0000001fff167819 */ /* 0x000fc600000114d3 */
[----:B------:R-:W-:Y:S02]  /*3230*/  IMAD R148, R150, -0x50, R9 ;  /* 0xffffffb096947824 */ /* 0x000fe400078e0209 */
[----:B------:R-:W-:Y:S02]  /*3240*/  IMAD R0, R22, c[0x0][0x1e0], RZ ;  /* 0x0000780016007a24 */ /* 0x000fe400078e02ff */
[----:B------:R-:W-:-:S04]  /*3250*/  IMAD.WIDE.U32 R78, R20, c[0x0][0x210], RZ ;  /* 0x00008400144e7a25 */ /* 0x000fc800078e00ff */
[----:B------:R-:W-:Y:S01]  /*3260*/  IMAD R0, R211, c[0x0][0x1e4], R0 ;  /* 0x00007900d3007a24 */ /* 0x000fe200078e0200 */
[----:B------:R-:W-:Y:S01]  /*3270*/  STL.64 [R1+0x10], R78 ;  /* 0x0000104e01007387 */ /* 0x000fe20000100a00 */
[----:B------:R-:W-:Y:S01]  /*3280*/  IMAD R76, R20, c[0x0][0x214], R79 ;  /* 0x00008500144c7a24 */ /* 0x000fe200078e024f */
[----:B------:R-:W-:Y:S01]  /*3290*/  SHF.L.U64.HI R20, R204, 0x1, R104 ;  /* 0x00000001cc147819 */ /* 0x000fe20000010268 */
[----:B------:R-:W-:Y:S01]  /*32a0*/  IMAD.IADD R3, R3, 0x1, R0 ;  /* 0x0000000103037824 */ /* 0x000fe200078e0200 */
[----:B-1----:R-:W-:Y:S02]  /*32b0*/  SHF.R.S32.HI R7, RZ, 0x1f, R10 ;  /* 0x0000001fff077819 */ /* 0x002fe4000001140a */
[----:B------:R-:W-:Y:S02]  /*32c0*/  STL [R1+0x1c], R76 ;  /* 0x00001c4c01007387 */ /* 0x000fe40000100800 */
[----:B------:R-:W-:-:S04]  /*32d0*/  LEA.HI R7, R7, R10, RZ, 0x3 ;  /* 0x0000000a07077211 */ /* 0x000fc800078f18ff */
[----:B------:R-:W-:-:S05]  /*32e0*/  SHF.R.S32.HI R7, RZ, 0x3, R7 ;  /* 0x00000003ff077819 */ /* 0x000fca0000011407 */
[----:B------:R-:W-:-:S05]  /*32f0*/  IMAD.IADD R21, R148, 0x1, -R7 ;  /* 0x0000000194157824 */ /* 0x000fca00078e0a07 */
[C---:B------:R-:W-:Y:S02]  /*3300*/  ISETP.GE.AND P6, PT, R21.reuse, 0x1, PT ;  /* 0x000000011500780c */ /* 0x040fe40003fc6270 */
[----:B------:R-:W-:Y:S02]  /*3310*/  ISETP.GE.AND P3, PT, R21, 0x11, PT ;  /* 0x000000111500780c */ /* 0x000fe40003f66270 */
[----:B--2---:R-:W-:Y:S01]  /*3320*/  SHF.R.S32.HI R23, RZ, 0x1f, R210 ;  /* 0x0000001fff177819 */ /* 0x004fe200000114d2 */
[----:B------:R-:W-:-:S04]  /*3330*/  IMAD.WIDE.U32 R2, R210, c[0x0][0x1f0], R2 ;  /* 0x00007c00d2027a25 */ /* 0x000fc800078e0002 */
[----:B------:R-:W-:Y:S01]  /*3340*/  IMAD R0, R23, c[0x0][0x1f0], RZ ;  /* 0x00007c0017007a24 */ /* 0x000fe200078e02ff */
[----:B------:R-:W-:-:S03]  /*3350*/  IADD3 R2, P0, R2, R172, RZ ;  /* 0x000000ac02027210 */ /* 0x000fc60007f1e0ff */
[----:B------:R-:W-:-:S05]  /*3360*/  IMAD R0, R210, c[0x0][0x1f4], R0 ;  /* 0x00007d00d2007a24 */ /* 0x000fca00078e0200 */
[----:B------:R-:W-:Y:S02]  /*3370*/  IADD3.X R3, R252, R3, R0, P0, !PT ;  /* 0x00000003fc037210 */ /* 0x000fe400007fe400 */
[----:B------:R-:W-:-:S04]  /*3380*/  LEA R0, P0, R2, c[0x0][0x1c8], 0x1 ;  /* 0x0000720002007a11 */ /* 0x000fc800078008ff */
[----:B---3--:R-:W-:Y:S01]  /*3390*/  LEA.HI.X R6, R2, c[0x0][0x1cc], R3, 0x1, P0 ;  /* 0x0000730002067a11 */ /* 0x008fe200000f0c03 */
[----:B------:R-:W-:Y:S01]  /*33a0*/  SHFL.IDX PT, R10, R0, 0x2, 0x181f ;  /* 0x00581f00000a7f89 */ /* 0x000fe200000e0000 */
[----:B------:R-:W-:-:S03]  /*33b0*/  @P6 ISETP.GE.AND P0, PT, R204, c[0x0][0x1d4], PT ;  /* 0x00007500cc006a0c */ /* 0x000fc60003f06270 */
[----:B------:R-:W1:Y:S04]  /*33c0*/  SHFL.IDX PT, R2, R0, RZ, 0x181f ;  /* 0x00181fff00027589 */ /* 0x000e6800000e0000 */
[----:B------:R-:W2:Y:S04]  /*33d0*/  SHFL.IDX PT, R3, R0, 0x1, 0x181f ;  /* 0x00381f0000037f89 */ /* 0x000ea800000e0000 */
[----:B------:R-:W3:Y:S04]  /*33e0*/  SHFL.IDX PT, R5, R6, RZ, 0x181f ;  /* 0x00181fff06057589 */ /* 0x000ee800000e0000 */
[----:B------:R-:W4:Y:S04]  /*33f0*/  SHFL.IDX PT, R7, R6, 0x1, 0x181f ;  /* 0x00381f0006077f89 */ /* 0x000f2800000e0000 */
[----:B------:R-:W5:Y:S04]  /*3400*/  SHFL.IDX PT, R11, R6, 0x2, 0x181f ;  /* 0x00581f00060b7f89 */ /* 0x000f6800000e0000 */
[----:B------:R-:W5:Y:S01]  /*3410*/  SHFL.IDX PT, R8, R0, 0x3, 0x181f ;  /* 0x00781f0000087f89 */ /* 0x000f6200000e0000 */
[----:B-1----:R-:W-:-:S03]  /*3420*/  @P6 LEA R4, P1, R204, R2, 0x1 ;  /* 0x00000002cc046211 */ /* 0x002fc600078208ff */
[----:B------:R-:W1:Y:S01]  /*3430*/  SHFL.IDX PT, R9, R6, 0x3, 0x181f ;  /* 0x00781f0006097f89 */ /* 0x000e6200000e0000 */
[C---:B--2---:R-:W-:Y:S02]  /*3440*/  @P3 LEA R2, P2, R204.reuse, R3, 0x1 ;  /* 0x00000003cc023211 */ /* 0x044fe400078408ff */
[C-C-:B---3--:R-:W-:Y:S02]  /*3450*/  @P6 LEA.HI.X R5, R204.reuse, R5, R104.reuse, 0x1, P1 ;  /* 0x00000005cc056211 */ /* 0x148fe400008f0c68 */
[C---:B------:R-:W-:Y:S02]  /*3460*/  ISETP.GE.AND P1, PT, R21.reuse, 0x21, PT ;  /* 0x000000211500780c */ /* 0x040fe40003f26270 */
[C---:B----4-:R-:W-:Y:S01]  /*3470*/  @P3 LEA.HI.X R3, R204.reuse, R7, R104, 0x1, P2 ;  /* 0x00000007cc033211 */ /* 0x050fe200010f0c68 */
[----:B------:R2:W-:Y:S01]  /*3480*/  @P6 LDGSTS.E.BYPASS.LTC128B.128 [R209+0x2900], [R4.64], !P0 ;  /* 0x0290000004d16fae */ /* 0x0005e2000c101d46 */
[C---:B------:R-:W-:Y:S02]  /*3490*/  @P3 ISETP.GE.AND P2, PT, R204.reuse, c[0x0][0x1d4], PT ;  /* 0x00007500cc003a0c */ /* 0x040fe40003f46270 */
[----:B------:R-:W-:Y:S01]  /*34a0*/  ISETP.GE.AND P6, PT, R21, 0x31, PT ;  /* 0x000000311500780c */ /* 0x000fe20003fc6270 */
[----:B------:R-:W3:Y:S04]  /*34b0*/  SHFL.IDX PT, R7, R0, 0x4, 0x181f ;  /* 0x00981f0000077f89 */ /* 0x000ee800000e0000 */
[----:B------:R-:W4:Y:S02]  /*34c0*/  SHFL.IDX PT, R0, R6, 0x4, 0x181f ;  /* 0x00981f0006007f89 */ /* 0x000f2400000e0000 */
[----:B------:R-:W-:-:S04]  /*34d0*/  @P1 ISETP.GE.AND P0, PT, R204, c[0x0][0x1d4], PT ;  /* 0x00007500cc001a0c */ /* 0x000fc80003f06270 */
[----:B------:R1:W-:Y:S01]  /*34e0*/  @P3 LDGSTS.E.BYPASS.LTC128B.128 [R209+0x3100], [R2.64], !P2 ;  /* 0x0310000002d13fae */ /* 0x0003e2000d101d46 */
[----:B------:R-:W-:Y:S02]  /*34f0*/  ISETP.GE.AND P3, PT, R21, 0x41, PT ;  /* 0x000000411500780c */ /* 0x000fe40003f66270 */
[----:B-1----:R-:W-:-:S04]  /*3500*/  @P1 LEA R2, P2, R204, R10, 0x1 ;  /* 0x0000000acc021211 */ /* 0x002fc800078408ff */
[C---:B-----5:R-:W-:Y:S02]  /*3510*/  @P1 LEA.HI.X R3, R204.reuse, R11, R104, 0x1, P2 ;  /* 0x0000000bcc031211 */ /* 0x060fe400010f0c68 */
[----:B--2---:R-:W-:-:S03]  /*3520*/  @P6 LEA R4, P2, R204, R8, 0x1 ;  /* 0x00000008cc046211 */ /* 0x004fc600078408ff */
[----:B------:R3:W-:Y:S01]  /*3530*/  @P1 LDGSTS.E.BYPASS.LTC128B.128 [R209+0x3900], [R2.64], !P0 ;  /* 0x0390000002d11fae */ /* 0x0007e2000c101d46 */
[C---:B------:R-:W-:Y:S02]  /*3540*/  @P6 ISETP.GE.AND P1, PT, R204.reuse, c[0x0][0x1d4], PT ;  /* 0x00007500cc006a0c */ /* 0x040fe40003f26270 */
[C---:B------:R-:W-:Y:S02]  /*3550*/  @P3 ISETP.GE.AND P0, PT, R204.reuse, c[0x0][0x1d4], PT ;  /* 0x00007500cc003a0c */ /* 0x040fe40003f06270 */
[----:B------:R-:W-:-:S09]  /*3560*/  @P6 LEA.HI.X R5, R204, R9, R104, 0x1, P2 ;  /* 0x00000009cc056211 */ /* 0x000fd200010f0c68 */
[----:B------:R1:W-:Y:S01]  /*3570*/  @P6 LDGSTS.E.BYPASS.LTC128B.128 [R209+0x4100], [R4.64], !P1 ;  /* 0x0410000004d16fae */ /* 0x0003e2000c901d46 */
[----:B------:R-:W-:-:S04]  /*3580*/  ISETP.GE.AND P1, PT, R204, c[0x0][0x1d4], PT ;  /* 0x00007500cc007a0c */ /* 0x000fc80003f26270 */
[----:B------:R-:W-:Y:S02]  /*3590*/  ISETP.LT.OR P6, PT, R21, 0x11, P1 ;  /* 0x000000111500780c */ /* 0x000fe40000fc1670 */
[----:B---3--:R-:W-:-:S04]  /*35a0*/  @P3 LEA R2, P2, R204, R7, 0x1 ;  /* 0x00000007cc023211 */ /* 0x008fc800078408ff */
[----:B----4-:R-:W-:Y:S01]  /*35b0*/  @P3 LEA.HI.X R3, R204, R0, R104, 0x1, P2 ;  /* 0x00000000cc033211 */ /* 0x010fe200010f0c68 */
[----:B------:R-:W-:Y:S02]  /*35c0*/  IMAD R0, R22, c[0x0][0x208], RZ ;  /* 0x0000820016007a24 */ /* 0x000fe400078e02ff */
[----:B------:R-:W-:Y:S02]  /*35d0*/  IMAD.SHL.U32 R22, R204, 0x2, RZ ;  /* 0x00000002cc167824 */ /* 0x000fe400078e00ff */
[----:B------:R2:W-:Y:S01]  /*35e0*/  @P3 LDGSTS.E.BYPASS.LTC128B.128 [R209+0x4900], [R2.64], !P0 ;  /* 0x0490000002d13fae */ /* 0x0005e2000c101d46 */
[----:B------:R-:W-:-:S03]  /*35f0*/  IMAD R0, R211, c[0x0][0x20c], R0 ;  /* 0x00008300d3007a24 */ /* 0x000fc600078e0200 */
[----:B------:R-:W0:Y:S01]  /*3600*/  LDGDEPBAR ;  /* 0x00000000000079af */ /* 0x000e220000000000 */
[----:B--2---:R-:W-:Y:S01]  /*3610*/  IMAD.WIDE.U32 R2, R211, c[0x0][0x208], RZ ;  /* 0x00008200d3027a25 */ /* 0x004fe200078e00ff */
[----:B------:R-:W-:-:S04]  /*3620*/  DEPBAR.LE SB0, 0x1 ;  /* 0x000080400000791a */ /* 0x000fc80000000000 */
[----:B------:R-:W-:-:S04]  /*3630*/  DEPBAR.LE SB0, 0x0 ;  /* 0x000080000000791a */ /* 0x000fc80000000000 */
[----:B------:R-:W-:Y:S01]  /*3640*/  BAR.SYNC.DEFER_BLOCKING 0x0 ;  /* 0x0000000000007b1d */ /* 0x000fe20000010000 */
[----:B------:R-:W-:Y:S02]  /*3650*/  IMAD.IADD R3, R3, 0x1, R0 ;  /* 0x0000000103037824 */ /* 0x000fe400078e0200 */
[----:B------:R-:W-:Y:S02]  /*3660*/  IMAD R0, R23, c[0x0][0x218], RZ ;  /* 0x0000860017007a24 */ /* 0x000fe400078e02ff */
[----:B------:R-:W-:-:S04]  /*3670*/  IMAD.WIDE.U32 R2, R210, c[0x0][0x218], R2 ;  /* 0x00008600d2027a25 */ /* 0x000fc800078e0002 */
[----:B------:R-:W-:Y:S01]  /*3680*/  IMAD R0, R210, c[0x0][0x21c], R0 ;  /* 0x00008700d2007a24 */ /* 0x000fe200078e0200 */
[----:B------:R-:W-:-:S04]  /*3690*/  IADD3 R2, P0, R2, R78, RZ ;  /* 0x0000004e02027210 */ /* 0x000fc80007f1e0ff */
[----:B------:R-:W-:Y:S02]  /*36a0*/  IADD3.X R3, R76, R3, R0, P0, !PT ;  /* 0x000000034c037210 */ /* 0x000fe400007fe400 */
[----:B------:R-:W-:-:S04]  /*36b0*/  LEA R0, P0, R2, c[0x0][0x1f8], 0x1 ;  /* 0x00007e0002007a11 */ /* 0x000fc800078008ff */
[----:B------:R-:W-:Y:S02]  /*36c0*/  LEA.HI.X R2, R2, c[0x0][0x1fc], R3, 0x1, P0 ;  /* 0x00007f0002027a11 */ /* 0x000fe400000f0c03 */
[----:B------:R-:W-:Y:S01]  /*36d0*/  SHFL.IDX PT, R3, R0, 0x1, 0x181f ;  /* 0x00381f0000037f89 */ /* 0x000fe200000e0000 */
[----:B------:R-:W-:-:S03]  /*36e0*/  ISETP.LT.OR P0, PT, R21, 0x1, P1 ;  /* 0x000000011500780c */ /* 0x000fc60000f01670 */
[----:B-1----:R-:W-:Y:S04]  /*36f0*/  LDSM.16.M88.4 R4, [R195+0x2000] ;  /* 0x00200000c304783b */ /* 0x002fe80000000200 */
[----:B------:R-:W1:Y:S04]  /*3700*/  LDSM.16.M88.4 R12, [R188+0x800] ;  /* 0x00080000bc0c783b */ /* 0x000e680000000200 */
[----:B------:R-:W2:Y:S04]  /*3710*/  LDSM.16.M88.4 R8, [R195] ;  /* 0x00000000c308783b */ /* 0x000ea80000000200 */
[----:B------:R-:W3:Y:S04]  /*3720*/  LDSM.16.M88.4 R16, [R188] ;  /* 0x00000000bc10783b */ /* 0x000ee80000000200 */
[----:B------:R-:W4:Y:S04]  /*3730*/  LDSM.16.M88.4 R24, [R188+0x1000] ;  /* 0x00100000bc18783b */ /* 0x000f280000000200 */
[----:B------:R-:W5:Y:S04]  /*3740*/  LDSM.16.M88.4 R28, [R188+0x1800] ;  /* 0x00180000bc1c783b */ /* 0x000f680000000200 */
[----:B------:R-:W4:Y:S04]  /*3750*/  LDSM.16.M88.4 R32, [R188+0x2000] ;  /* 0x00200000bc20783b */ /* 0x000f280000000200 */
[----:B------:R-:W-:Y:S04]  /*3760*/  LDSM.16.M88.4 R36, [R202] ;  /* 0x00000000ca24783b */ /* 0x000fe80000000200 */
[----:B------:R-:W-:Y:S04]  /*3770*/  LDSM.16.M88.4 R64, [R199] ;  /* 0x00000000c740783b */ /* 0x000fe80000000200 */
[----:B------:R-:W-:Y:S01]  /*3780*/  LDSM.16.M88.4 R40, [R203] ;  /* 0x00000000cb28783b */ /* 0x000fe20000000200 */
[-C--:B-1----:R-:W-:Y:S08]  /*3790*/  HMMA.16816.F32.BF16 R48, R4, R12.reuse, RZ ;  /* 0x0000000c0430723c */ /* 0x082ff000000418ff */
[C---:B--2---:R-:W-:Y:S01]  /*37a0*/  HMMA.16816.F32.BF16 R152, R8.reuse, R12, RZ ;  /* 0x0000000c0898723c */ /* 0x044fe200000418ff */
[----:B------:R-:W-:Y:S04]  /*37b0*/  SHFL.IDX PT, R12, R0, RZ, 0x181f ;  /* 0x00181fff000c7589 */ /* 0x000fe800000e0000 */
[----:B------:R-:W-:Y:S03]  /*37c0*/  SHFL.IDX PT, R13, R2, 0x3, 0x181f ;  /* 0x00781f00020d7f89 */ /* 0x000fe600000e0000 */
[C---:B---3--:R-:W-:Y:S08]  /*37d0*/  HMMA.16816.F32.BF16 R124, R8.reuse, R16, RZ ;  /* 0x00000010087c723c */ /* 0x048ff000000418ff */
[C---:B------:R-:W-:Y:S08]  /*37e0*/  HMMA.16816.F32.BF16 R128, R8.reuse, R18, RZ ;  /* 0x000000120880723c */ /* 0x040ff000000418ff */
[C---:B------:R-:W-:Y:S08]  /*37f0*/  HMMA.16816.F32.BF16 R112, R8.reuse, R14, RZ ;  /* 0x0000000e0870723c */ /* 0x040ff000000418ff */
[C---:B----4-:R-:W-:Y:S08]  /*3800*/  HMMA.16816.F32.BF16 R100, R8.reuse, R24, RZ ;  /* 0x000000180864723c */ /* 0x050ff000000418ff */
[C---:B------:R-:W-:Y:S08]  /*3810*/  HMMA.16816.F32.BF16 R132, R8.reuse, R26, RZ ;  /* 0x0000001a0884723c */ /* 0x040ff000000418ff */
[C---:B-----5:R-:W-:Y:S08]  /*3820*/  HMMA.16816.F32.BF16 R96, R8.reuse, R28, RZ ;  /* 0x0000001c0860723c */ /* 0x060ff000000418ff */
[C---:B------:R-:W-:Y:S08]  /*3830*/  HMMA.16816.F32.BF16 R144, R8.reuse, R30, RZ ;  /* 0x0000001e0890723c */ /* 0x040ff000000418ff */
[C---:B------:R-:W-:Y:S08]  /*3840*/  HMMA.16816.F32.BF16 R88, R8.reuse, R32, RZ ;  /* 0x000000200858723c */ /* 0x040ff000000418ff */
[----:B------:R-:W-:Y:S01]  /*3850*/  HMMA.16816.F32.BF16 R84, R8, R34, RZ ;  /* 0x000000220854723c */ /* 0x000fe200000418ff */
[----:B------:R-:W-:Y:S04]  /*3860*/  SHFL.IDX PT, R9, R2, RZ, 0x181f ;  /* 0x00181fff02097589 */ /* 0x000fe800000e0000 */
[----:B------:R-:W-:Y:S03]  /*3870*/  SHFL.IDX PT, R8, R0, 0x2, 0x181f ;  /* 0x00581f0000087f89 */ /* 0x000fe600000e0000 */
[C---:B------:R-:W-:Y:S01]  /*3880*/  HMMA.16816.F32.BF16 R44, R4.reuse, R16, RZ ;  /* 0x00000010042c723c */ /* 0x040fe200000418ff */
[----:B------:R-:W1:Y:S04]  /*3890*/  SHFL.IDX PT, R11, R2, 0x1, 0x181f ;  /* 0x00381f00020b7f89 */ /* 0x000e6800000e0000 */
[----:B------:R-:W2:Y:S02]  /*38a0*/  SHFL.IDX PT, R10, R0, 0x3, 0x181f ;  /* 0x00781f00000a7f89 */ /* 0x000ea400000e0000 */
[----:B------:R-:W-:Y:S01]  /*38b0*/  IADD3 R16, P2, R3, R22, RZ ;  /* 0x0000001603107210 */ /* 0x000fe20007f5e0ff */
[C---:B------:R-:W-:Y:S01]  /*38c0*/  HMMA.16816.F32.BF16 R52, R4.reuse, R24, RZ ;  /* 0x000000180434723c */ /* 0x040fe200000418ff */
[----:B------:R-:W-:Y:S07]  /*38d0*/  SHFL.IDX PT, R0, R0, 0x4, 0x181f ;  /* 0x00981f0000007f89 */ /* 0x000fee00000e0000 */
[C---:B------:R-:W-:Y:S08]  /*38e0*/  HMMA.16816.F32.BF16 R56, R4.reuse, R28, RZ ;  /* 0x0000001c0438723c */ /* 0x040ff000000418ff */
[----:B------:R-:W-:Y:S01]  /*38f0*/  HMMA.16816.F32.BF16 R60, R4, R32, RZ ;  /* 0x00000020043c723c */ /* 0x000fe200000418ff */
[----:B-1----:R-:W-:-:S07]  /*3900*/  IMAD.X R17, R11, 0x1, R20, P2 ;  /* 0x000000010b117824 */ /* 0x002fce00010e0614 */
[C---:B------:R-:W-:Y:S01]  /*3910*/  HMMA.16816.F32.BF16 R72, R4.reuse, R18, RZ ;  /* 0x000000120448723c */ /* 0x040fe200000418ff */
[----:B------:R-:W-:Y:S07]  /*3920*/  SHFL.IDX PT, R18, R2, 0x4, 0x181f ;  /* 0x00981f0002127f89 */ /* 0x000fee00000e0000 */
[C---:B------:R-:W-:Y:S01]  /*3930*/  HMMA.16816.F32.BF16 R68, R4.reuse, R14, RZ ;  /* 0x0000000e0444723c */ /* 0x040fe200000418ff */
[----:B------:R1:W3:Y:S07]  /*3940*/  SHFL.IDX PT, R15, R2, 0x2, 0x181f ;  /* 0x00581f00020f7f89 */ /* 0x0002ee00000e0000 */
[C---:B------:R-:W-:Y:S01]  /*3950*/  HMMA.16816.F32.BF16 R92, R4.reuse, R26, RZ ;  /* 0x0000001a045c723c */ /* 0x040fe200000418ff */
[----:B------:R-:W-:Y:S07]  /*3960*/  LDSM.16.M88.4 R24, [R200] ;  /* 0x00000000c818783b */ /* 0x000fee0000000200 */
[C---:B------:R-:W-:Y:S01]  /*3970*/  HMMA.16816.F32.BF16 R120, R4.reuse, R30, RZ ;  /* 0x0000001e0478723c */ /* 0x040fe200000418ff */
[----:B------:R-:W-:Y:S07]  /*3980*/  LDSM.16.M88.4 R28, [R201] ;  /* 0x00000000c91c783b */ /* 0x000fee0000000200 */
[----:B------:R-:W-:Y:S01]  /*3990*/  HMMA.16816.F32.BF16 R116, R4, R34, RZ ;  /* 0x000000220474723c */ /* 0x000fe200000418ff */
[----:B------:R-:W4:Y:S01]  /*39a0*/  LDSM.16.M88.4 R4, [R198+0x2000] ;  /* 0x00200000c604783b */ /* 0x000f220000000200 */
[----:B-1----:R-:W-:-:S02]  /*39b0*/  IADD3 R2, P3, R12, R22, RZ ;  /* 0x000000160c027210 */ /* 0x002fc40007f7e0ff */
[----:B--2---:R-:W-:-:S03]  /*39c0*/  IADD3 R12, P2, R10, R22, RZ ;  /* 0x000000160a0c7210 */ /* 0x004fc60007f5e0ff */
[--C-:B------:R-:W-:Y:S01]  /*39d0*/  IMAD.X R3, R9, 0x1, R20.reuse, P3 ;  /* 0x0000000109037824 */ /* 0x100fe200018e0614 */
[----:B------:R-:W-:Y:S01]  /*39e0*/  IADD3 R14, P3, R8, R22, RZ ;  /* 0x00000016080e7210 */ /* 0x000fe20007f7e0ff */
[--C-:B------:R-:W-:Y:S01]  /*39f0*/  IMAD.X R13, R13, 0x1, R20.reuse, P2 ;  /* 0x000000010d0d7824 */ /* 0x100fe200010e0614 */
[----:B------:R-:W-:Y:S01]  /*3a00*/  ISETP.LT.OR P2, PT, R21, 0x31, P1 ;  /* 0x000000311500780c */ /* 0x000fe20000f41670 */
[----:B------:R-:W1:Y:S02]  /*3a10*/  LDSM.16.M88.4 R8, [R198] ;  /* 0x00000000c608783b */ /* 0x000e640000000200 */
[----:B---3--:R-:W-:Y:S01]  /*3a20*/  IMAD.X R15, R15, 0x1, R20, P3 ;  /* 0x000000010f0f7824 */ /* 0x008fe200018e0614 */
[C---:B------:R-:W-:Y:S01]  /*3a30*/  ISETP.LT.OR P3, PT, R21.reuse, 0x21, P1 ;  /* 0x000000211500780c */ /* 0x040fe20000f61670 */
[----:B------:R-:W-:Y:S01]  /*3a40*/  @!PT LDS RZ, [RZ] ;  /* 0x00000000fffff984 */ /* 0x000fe20000000800 */
[----:B------:R-:W-:Y:S01]  /*3a50*/  @!PT LDS RZ, [RZ] ;  /* 0x00000000fffff984 */ /* 0x000fe20000000800 */
[----:B------:R-:W-:Y:S01]  /*3a60*/  @!PT LDS RZ, [RZ] ;  /* 0x00000000fffff984 */ /* 0x000fe20000000800 */
[----:B------:R2:W-:Y:S01]  /*3a70*/  LDGSTS.E.BYPASS.LTC128B.128 [R209+0x100], [R2.64], !P0 ;  /* 0x0010000002d17fae */ /* 0x0005e2000c101d46 */
[----:B------:R-:W-:-:S03]  /*3a80*/  ISETP.LT.OR P1, PT, R21, 0x41, P1 ;  /* 0x000000411500780c */ /* 0x000fc60000f21670 */
[----:B------:R3:W-:Y:S08]  /*3a90*/  LDGSTS.E.BYPASS.LTC128B.128 [R209+0x900], [R16.64], !P6 ;  /* 0x0090000010d17fae */ /* 0x0007f0000f101d46 */
[----:B------:R5:W-:Y:S01]  /*3aa0*/  LDGSTS.E.BYPASS.LTC128B.128 [R209+0x1100], [R14.64], !P3 ;  /* 0x011000000ed17fae */ /* 0x000be2000d901d46 */
[----:B------:R-:W-:-:S03]  /*3ab0*/  ISETP.GT.AND P3, PT, R248, 0x4f, PT ;  /* 0x0000004ff800780c */ /* 0x000fc60003f64270 */
[----:B------:R5:W-:Y:S01]  /*3ac0*/  LDGSTS.E.BYPASS.LTC128B.128 [R209+0x1900], [R12.64], !P2 ;  /* 0x019000000cd17fae */ /* 0x000be2000d101d46 */
[----:B----4-:R-:W-:Y:S01]  /*3ad0*/  HMMA.16816.F32.BF16 R32, R4, R36, R52 ;  /* 0x000000240420723c */ /* 0x010fe20000041834 */
[----:B--2---:R-:W-:-:S05]  /*3ae0*/  IADD3 R2, P0, R0, R22, RZ ;  /* 0x0000001600027210 */ /* 0x004fca0007f1e0ff */
[----:B------:R-:W-:Y:S01]  /*3af0*/  IMAD.X R3, R18, 0x1, R20, P0 ;  /* 0x0000000112037824 */ /* 0x000fe200000e0614 */
[----:B------:R-:W-:Y:S01]  /*3b00*/  ISETP.GT.AND P0, PT, R150, R249, PT ;  /* 0x000000f99600720c */ /* 0x000fe20003f04270 */
[C---:B------:R-:W-:Y:S03]  /*3b10*/  HMMA.16816.F32.BF16 R104, R4.reuse, R24, R60 ;  /* 0x000000180468723c */ /* 0x040fe6000004183c */
[----:B------:R2:W-:Y:S04]  /*3b20*/  LDGSTS.E.BYPASS.LTC128B.128 [R209+0x2100], [R2.64], !P1 ;  /* 0x0210000002d17fae */ /* 0x0005e8000c901d46 */
[----:B---3--:R-:W-:Y:S01]  /*3b30*/  LDSM.16.M88.4 R16, [R196+0x2000] ;  /* 0x00200000c410783b */ /* 0x008fe20000000200 */
[C---:B------:R-:W-:Y:S03]  /*3b40*/  HMMA.16816.F32.BF16 R108, R4.reuse, R28, R56 ;  /* 0x0000001c046c723c */ /* 0x040fe60000041838 */
[----:B------:R-:W3:Y:S04]  /*3b50*/  LDSM.16.M88.4 R52, [R194+0x1000] ;  /* 0x00100000c234783b */ /* 0x000ee80000000200 */
[----:B------:R-:W4:Y:S01]  /*3b60*/  LDSM.16.M88.4 R60, [R194] ;  /* 0x00000000c23c783b */ /* 0x000f220000000200 */
[C---:B------:R-:W-:Y:S03]  /*3b70*/  HMMA.16816.F32.BF16 R80, R4.reuse, R64, R44 ;  /* 0x000000400450723c */ /* 0x040fe6000004182c */
[----:B------:R-:W2:Y:S04]  /*3b80*/  LDSM.16.M88.4 R56, [R194+0x800] ;  /* 0x00080000c238783b */ /* 0x000ea80000000200 */
[----:B-----5:R-:W5:Y:S01]  /*3b90*/  LDSM.16.M88.4 R12, [R196] ;  /* 0x00000000c40c783b */ /* 0x020f620000000200 */
[C---:B------:R-:W-:Y:S03]  /*3ba0*/  HMMA.16816.F32.BF16 R76, R4.reuse, R40, R48 ;  /* 0x00000028044c723c */ /* 0x040fe60000041830 */
[----:B------:R-:W2:Y:S04]  /*3bb0*/  LDSM.16.M88.4 R48, [R194+0x1800] ;  /* 0x00180000c230783b */ /* 0x000ea80000000200 */
[----:B------:R-:W2:Y:S01]  /*3bc0*/  LDSM.16.M88.4 R44, [R194+0x2000] ;  /* 0x00200000c22c783b */ /* 0x000ea20000000200 */
[----:B------:R-:W-:Y:S03]  /*3bd0*/  HMMA.16816.F32.BF16 R72, R4, R66, R72 ;  /* 0x000000420448723c */ /* 0x000fe60000041848 */
[----:B------:R-:W0:Y:S05]  /*3be0*/  LDGDEPBAR ;  /* 0x00000000000079af */ /* 0x000e2a0000000000 */
[----:B-1----:R-:W-:Y:S08]  /*3bf0*/  HMMA.16816.F32.BF16 R124, R8, R64, R124 ;  /* 0x00000040087c723c */ /* 0x002ff0000004187c */
[----:B------:R-:W-:Y:S08]  /*3c00*/  HMMA.16816.F32.BF16 R68, R4, R42, R68 ;  /* 0x0000002a0444723c */ /* 0x000ff00000041844 */
[C---:B------:R-:W-:Y:S08]  /*3c10*/  HMMA.16816.F32.BF16 R156, R8.reuse, R36, R100 ;  /* 0x00000024089c723c */ /* 0x040ff00000041864 */
[C---:B------:R-:W-:Y:S08]  /*3c20*/  HMMA.16816.F32.BF16 R64, R8.reuse, R66, R128 ;  /* 0x000000420840723c */ /* 0x040ff00000041880 */
[C---:B------:R-:W-:Y:S08]  /*3c30*/  HMMA.16816.F32.BF16 R152, R8.reuse, R40, R152 ;  /* 0x000000280898723c */ /* 0x040ff00000041898 */
[----:B------:R-:W-:Y:S01]  /*3c40*/  HMMA.16816.F32.BF16 R100, R8, R42, R112 ;  /* 0x0000002a0864723c */ /* 0x000fe20000041870 */
[----:B------:R-:W-:Y:S07]  /*3c50*/  LDSM.16.M88.4 R40, [R191] ;  /* 0x00000000bf28783b */ /* 0x000fee0000000200 */
[-C--:B------:R-:W-:Y:S08]  /*3c60*/  HMMA.16816.F32.BF16 R164, R4, R38.reuse, R92 ;  /* 0x0000002604a4723c */ /* 0x080ff0000004185c */
[----:B------:R-:W-:Y:S01]  /*3c70*/  HMMA.16816.F32.BF16 R132, R8, R38, R132 ;  /* 0x000000260884723c */ /* 0x000fe20000041884 */
[----:B------:R-:W-:Y:S07]  /*3c80*/  LDSM.16.M88.4 R36, [R191+0x800] ;  /* 0x00080000bf24783b */ /* 0x000fee0000000200 */
[C---:B------:R-:W-:Y:S08]  /*3c90*/  HMMA.16816.F32.BF16 R120, R4.reuse, R30, R120 ;  /* 0x0000001e0478723c */ /* 0x040ff00000041878 */
[----:B------:R-:W-:Y:S01]  /*3ca0*/  HMMA.16816.F32.BF16 R116, R4, R26, R116 ;  /* 0x0000001a0474723c */ /* 0x000fe20000041874 */
[----:B------:R-:W-:Y:S07]  /*3cb0*/  LDSM.16.M88.4 R4, [R197+0x2000] ;  /* 0x00200000c504783b */ /* 0x000fee0000000200 */
[C---:B------:R-:W-:Y:S08]  /*3cc0*/  HMMA.16816.F32.BF16 R160, R8.reuse, R28, R96 ;  /* 0x0000001c08a0723c */ /* 0x040ff00000041860 */
[C---:B------:R-:W-:Y:S08]  /*3cd0*/  HMMA.16816.F32.BF16 R168, R8.reuse, R24, R88 ;  /* 0x0000001808a8723c */ /* 0x040ff00000041858 */
[C---:B------:R-:W-:Y:S01]  /*3ce0*/  HMMA.16816.F32.BF16 R144, R8.reuse, R30, R144 ;  /* 0x0000001e0890723c */ /* 0x040fe20000041890 */
[----:B------:R-:W-:Y:S07]  /*3cf0*/  LDSM.16.M88.4 R28, [R191+0x1800] ;  /* 0x00180000bf1c783b */ /* 0x000fee0000000200 */
[----:B------:R-:W-:Y:S01]  /*3d00*/  HMMA.16816.F32.BF16 R140, R8, R26, R84 ;  /* 0x0000001a088c723c */ /* 0x000fe20000041854 */
[----:B------:R-:W-:Y:S04]  /*3d10*/  LDSM.16.M88.4 R8, [R197] ;  /* 0x00000000c508783b */ /* 0x000fe80000000200 */
[----:B------:R-:W-:Y:S03]  /*3d20*/  LDSM.16.M88.4 R24, [R191+0x2000] ;  /* 0x00200000bf18783b */ /* 0x000fe60000000200 */
[----:B---3--:R-:W-:Y:S01]  /*3d30*/  HMMA.16816.F32.BF16 R112, R16, R52, R32 ;  /* 0x000000341070723c */ /* 0x008fe20000041820 */
[----:B------:R-:W1:Y:S01]  /*3d40*/  LDSM.16.M88.4 R32, [R191+0x1000] ;  /* 0x00100000bf20783b */ /* 0x000e620000000200 */
[----:B------:R-:W-:-:S06]  /*3d50*/  DEPBAR.LE SB0, 0x0 ;  /* 0x000080000000791a */ /* 0x000fcc0000000000 */
[C---:B----4-:R-:W-:Y:S08]  /*3d60*/  HMMA.16816.F32.BF16 R96, R16.reuse, R62, R72 ;  /* 0x0000003e1060723c */ /* 0x050ff00000041848 */
[C---:B--2---:R-:W-:Y:S08]  /*3d70*/  HMMA.16816.F32.BF16 R128, R16.reuse, R56, R76 ;  /* 0x000000381080723c */ /* 0x044ff0000004184c */
[----:B------:R-:W-:Y:S08]  /*3d80*/  HMMA.16816.F32.BF16 R92, R16, R58, R68 ;  /* 0x0000003a105c723c */ /* 0x000ff00000041844 */
[----:B-----5:R-:W-:Y:S08]  /*3d90*/  HMMA.16816.F32.BF16 R72, R12, R62, R64 ;  /* 0x0000003e0c48723c */ /* 0x020ff00000041840 */
        /* <DEDUP_REMOVED lines=14> */
[----:B------:R-:W-:Y:S08]  /*3e80*/  HMMA.16816.F32.BF16 R12, R12, R46, R140 ;  /* 0x0000002e0c0c723c */ /* 0x000ff0000004188c */
[C---:B-1----:R-:W-:Y:S08]  /*3e90*/  HMMA.16816.F32.BF16 R112, R4.reuse, R32, R112 ;  /* 0x000000200470723c */ /* 0x042ff00000041870 */
[----:B------:R-:W-:Y:S08]  /*3ea0*/  HMMA.16816.F32.BF16 R88, R4, R34, R88 ;  /* 0x000000220458723c */ /* 0x000ff00000041858 */
[C---:B------:R-:W-:Y:S08]  /*3eb0*/  HMMA.16816.F32.BF16 R60, R8.reuse, R32, R60 ;  /* 0x00000020083c723c */ /* 0x040ff0000004183c */
[----:B------:R-:W-:Y:S08]  /*3ec0*/  HMMA.16816.F32.BF16 R56, R8, R34, R56 ;  /* 0x000000220838723c */ /* 0x000ff00000041838 */
[C---:B------:R-:W-:Y:S08]  /*3ed0*/  HMMA.16816.F32.BF16 R104, R4.reuse, R24, R104 ;  /* 0x000000180468723c */ /* 0x040ff00000041868 */
[----:B------:R-:W-:Y:S08]  /*3ee0*/  HMMA.16816.F32.BF16 R80, R4, R26, R80 ;  /* 0x0000001a0450723c */ /* 0x000ff00000041850 */
[----:B------:R-:W-:Y:S08]  /*3ef0*/  HMMA.16816.F32.BF16 R32, R8, R24, R16 ;  /* 0x000000180820723c */ /* 0x000ff00000041810 */
        /* <DEDUP_REMOVED lines=44> */
.L_x_1566:
        /* <DEDUP_REMOVED lines=24> */
.L_x_1567:
        /* <DEDUP_REMOVED lines=9> */
.L_x_1455:
[----:B------:R-:W-:Y:S05]  /*43d0*/  BSYNC B0 ;  /* 0x0000000000007941 */ /* 0x000fea0003800000 */
.L_x_1454:
[----:B-1----:R-:W2:Y:S04]  /*43e0*/  LDL R2, [R1+0x28] ;  /* 0x0000280001027983 */ /* 0x002ea80000100800 */
[----:B------:R-:W2:Y:S04]  /*43f0*/  LDL R0, [R1+0x40] ;  /* 0x0000400001007983 */ /* 0x000ea80000100800 */
[----:B------:R-:W3:Y:S04]  /*4400*/  LDL R5, [R1+0x2c] ;  /* 0x00002c0001057983 */ /* 0x000ee80000100800 */
[----:B------:R-:W4:Y:S04]  /*4410*/  LDL R4, [R1+0x20] ;  /* 0x0000200001047983 */ /* 0x000f280000100800 */
[----:B------:R-:W0:Y:S01]  /*4420*/  LDGDEPBAR ;  /* 0x00000000000079af */ /* 0x000e220000000000 */
[----:B--2---:R-:W-:-:S04]  /*4430*/  IMAD.IADD R0, R0, 0x1, R2 ;  /* 0x0000000100007824 */ /* 0x004fc800078e0202 */
[----:B------:R-:W-:Y:S01]  /*4440*/  @P5 IMAD.HI.U32 R3, R0, c[0x0][0x2c8], RZ ;  /* 0x0000b20000035a27 */ /* 0x000fe200078e00ff */
[C---:B---3--:R-:W-:Y:S02]  /*4450*/  IADD3 R2, -R5.reuse, 0x1, R148 ;  /* 0x0000000105027810 */ /* 0x048fe40007ffe194 */
[----:B------:R-:W-:Y:S02]  /*4460*/  IADD3 R5, -R5, R148, RZ ;  /* 0x0000009405057210 */ /* 0x000fe40007ffe1ff */
[----:B------:R-:W-:Y:S01]  /*4470*/  @P5 SHF.R.U32.HI R0, RZ, c[0x0][0x2cc], R3 ;  /* 0x0000b300ff005a19 */ /* 0x000fe20000011603 */
[----:B----4-:R-:W-:Y:S01]  /*4480*/  IMAD.IADD R4, R2, 0x1, -R4 ;  /* 0x0000000102047824 */ /* 0x010fe200078e0a04 */
[----:B------:R-:W-:Y:S05]  /*4490*/  BRA.DIV ~URZ, `(.L_x_1458) ;  /* 0x0000f5127f007947 */ /* 0x000fea000b800000 */
[----:B------:R1:W2:Y:S02]  /*44a0*/  SHFL.IDX PT, R2, R0, RZ, 0x1c1f ;  /* 0x001c1fff00027589 */ /* 0x0002a400000e0000 */
.L_x_1568:
        /* <DEDUP_REMOVED lines=41> */
[----:B------:R-:W-:Y:S01]  /*4740*/  FSEL R153, R25, -INF , P0 ;  /* 0xff80000019997808 */ /* 0x000fe20000000000 */
[----:B------:R-:W-:Y:S05]  /*4750*/  BRA.DIV ~URZ, `(.L_x_1459) ;  /* 0x0000f2c27f007947 */ /* 0x000fea000b800000 */
[----:B------:R-:W2:Y:S04]  /*4760*/  SHFL.IDX PT, R3, R0, 0x1, 0x1c1f ;  /* 0x003c1f0000037f89 */ /* 0x000ea800000e0000 */
[----:B------:R-:W3:Y:S04]  /*4770*/  SHFL.IDX PT, R2, R0, 0x2, 0x1c1f ;  /* 0x005c1f0000027f89 */ /* 0x000ee800000e0000 */
[----:B-1----:R-:W1:Y:S01]  /*4780*/  SHFL.IDX PT, R0, R0, 0x3, 0x1c1f ;  /* 0x007c1f0000007f89 */ /* 0x002e6200000e0000 */
[----:B--2---:R-:W-:-:S02]  /*4790*/  IMAD.IADD R3, R4, 0x1, R3 ;  /* 0x0000000104037824 */ /* 0x004fc400078e0203 */
[----:B---3--:R-:W-:-:S03]  /*47a0*/  IMAD.IADD R2, R4, 0x1, R2 ;  /* 0x0000000104027824 */ /* 0x008fc600078e0202 */
[----:B------:R-:W-:Y:S01]  /*47b0*/  IMNMX R3, R5, R3, PT ;  /* 0x0000000305037217 */ /* 0x000fe20003800200 */
[----:B-1----:R-:W-:-:S03]  /*47c0*/  IMAD.IADD R0, R4, 0x1, R0 ;  /* 0x0000000104007824 */ /* 0x002fc600078e0200 */
[C---:B------:R-:W-:Y:S02]  /*47d0*/  ISETP.GT.AND P0, PT, R3.reuse, 0x9, PT ;  /* 0x000000090300780c */ /* 0x040fe40003f04270 */
[----:B------:R-:W-:Y:S02]  /*47e0*/  ISETP.GT.AND P2, PT, R3, 0x1, PT ;  /* 0x000000010300780c */ /* 0x000fe40003f44270 */
[----:B------:R-:W-:Y:S02]  /*47f0*/  FSEL R17, R75, -INF , P0 ;  /* 0xff8000004b117808 */ /* 0x000fe40000000000 */
[C---:B------:R-:W-:Y:S02]  /*4800*/  ISETP.GT.AND P0, PT, R3.reuse, 0x19, PT ;  /* 0x000000190300780c */ /* 0x040fe40003f04270 */
[----:B------:R-:W-:Y:S02]  /*4810*/  ISETP.GT.AND P1, PT, R3, 0x8, PT ;  /* 0x000000080300780c */ /* 0x000fe40003f24270 */
[----:B------:R-:W-:-:S02]  /*4820*/  FSEL R30, R67, -INF , P0 ;  /* 0xff800000431e7808 */ /* 0x000fc40000000000 */
[----:B------:R-:W-:Y:S02]  /*4830*/  ISETP.GT.AND P0, PT, R3, 0x29, PT ;  /* 0x000000290300780c */ /* 0x000fe40003f04270 */
[----:B------:R-:W-:Y:S02]  /*4840*/  FSEL R13, R79, -INF , P2 ;  /* 0xff8000004f0d7808 */ /* 0x000fe40001000000 */
[----:B------:R-:W-:Y:S02]  /*4850*/  FSEL R117, R59, -INF , P0 ;  /* 0xff8000003b757808 */ /* 0x000fe40000000000 */
[C---:B------:R-:W-:Y:S02]  /*4860*/  ISETP.GT.AND P0, PT, R3.reuse, 0x39, PT ;  /* 0x000000390300780c */ /* 0x040fe40003f04270 */
[----:B------:R-:W-:Y:S02]  /*4870*/  FSEL R15, R74, -INF , P1 ;  /* 0xff8000004a0f7808 */ /* 0x000fe40000800000 */
[----:B------:R-:W-:-:S02]  /*4880*/  ISETP.GT.AND P2, PT, R3, 0x11, PT ;  /* 0x000000110300780c */ /* 0x000fc40003f44270 */
[----:B------:R-:W-:Y:S02]  /*4890*/  FSEL R141, R51, -INF , P0 ;  /* 0xff800000338d7808 */ /* 0x000fe40000000000 */
[C---:B------:R-:W-:Y:S02]  /*48a0*/  ISETP.GT.AND P1, PT, R3.reuse, 0x18, PT ;  /* 0x000000180300780c */ /* 0x040fe40003f24270 */
[----:B------:R-:W-:Y:S02]  /*48b0*/  ISETP.GT.AND P0, PT, R3, 0x41, PT ;  /* 0x000000410300780c */ /* 0x000fe40003f04270 */
[----:B------:R-:W-:Y:S02]  /*48c0*/  IMNMX R2, R5, R2, PT ;  /* 0x0000000205027217 */ /* 0x000fe40003800200 */
[----:B------:R-:W-:Y:S02]  /*48d0*/  FSEL R23, R71, -INF , P2 ;  /* 0xff80000047177808 */ /* 0x000fe40001000000 */
[----:B------:R-:W-:-:S02]  /*48e0*/  FSEL R24, R66, -INF , P1 ;  /* 0xff80000042187808 */ /* 0x000fc40000800000 */
[----:B------:R-:W-:Y:S02]  /*48f0*/  ISETP.GT.AND P2, PT, R3, 0x21, PT ;  /* 0x000000210300780c */ /* 0x000fe40003f44270 */
[----:B------:R-:W-:Y:S02]  /*4900*/  FSEL R144, R35, -INF , P0 ;  /* 0xff80000023907808 */ /* 0x000fe40000000000 */
[----:B------:R-:W-:Y:S02]  /*4910*/  ISETP.GT.AND P1, PT, R3, 0x28, PT ;  /* 0x000000280300780c */ /* 0x000fe40003f24270 */
[----:B------:R-:W-:Y:S02]  /*4920*/  ISETP.GT.AND P0, PT, R2, RZ, PT ;  /* 0x000000ff0200720c */ /* 0x000fe40003f04270 */
[----:B------:R-:W-:Y:S02]  /*4930*/  IMNMX R0, R5, R0, PT ;  /* 0x0000000005007217 */ /* 0x000fe40003800200 */
[----:B------:R-:W-:-:S02]  /*4940*/  FSEL R119, R63, -INF , P2 ;  /* 0xff8000003f777808 */ /* 0x000fc40001000000 */
[----:B------:R-:W-:Y:S02]  /*4950*/  FSEL R118, R58, -INF , P1 ;  /* 0xff8000003a767808 */ /* 0x000fe40000800000 */
[C---:B------:R-:W-:Y:S02]  /*4960*/  ISETP.GT.AND P2, PT, R3.reuse, 0x31, PT ;  /* 0x000000310300780c */ /* 0x040fe40003f44270 */
[----:B------:R-:W-:Y:S02]  /*4970*/  FSEL R19, R136, -INF , P0 ;  /* 0xff80000088137808 */ /* 0x000fe40000000000 */
[----:B------:R-:W-:Y:S02]  /*4980*/  ISETP.GT.AND P1, PT, R3, 0x38, PT ;  /* 0x000000380300780c */ /* 0x000fe40003f24270 */
[----:B------:R-:W-:Y:S02]  /*4990*/  ISETP.GT.AND P0, PT, R0, 0x1, PT ;  /* 0x000000010000780c */ /* 0x000fe40003f04270 */
[----:B------:R-:W-:-:S02]  /*49a0*/  FSEL R135, R55, -INF , P2 ;  /* 0xff80000037877808 */ /* 0x000fc40001000000 */
[C---:B------:R-:W-:Y:S02]  /*49b0*/  ISETP.GT.AND P6, PT, R3.reuse, RZ, PT ;  /* 0x000000ff0300720c */ /* 0x040fe40003fc4270 */
[----:B------:R-:W-:Y:S02]  /*49c0*/  FSEL R134, R50, -INF , P1 ;  /* 0xff80000032867808 */ /* 0x000fe40000800000 */
[----:B------:R-:W-:Y:S02]  /*49d0*/  ISETP.GT.AND P2, PT, R3, 0x48, PT ;  /* 0x000000480300780c */ /* 0x000fe40003f44270 */
[----:B------:R-:W-:Y:S02]  /*49e0*/  FSEL R32, R139, -INF , P0 ;  /* 0xff8000008b207808 */ /* 0x000fe40000000000 */
[----:B------:R-:W-:Y:S02]  /*49f0*/  ISETP.GT.AND P1, PT, R3, 0x49, PT ;  /* 0x000000490300780c */ /* 0x000fe40003f24270 */
        /* <DEDUP_REMOVED lines=18> */
[----:B------:R-:W-:-:S02]  /*4b20*/  ISETP.GT.AND P2, PT, R0, RZ, PT ;  /* 0x000000ff0000720c */ /* 0x000fc40003f44270 */
[----:B------:R-:W-:Y:S02]  /*4b30*/  ISETP.GT.AND P1, PT, R0, 0x9, PT ;  /* 0x000000090000780c */ /* 0x000fe40003f24270 */
[----:B------:R-:W-:Y:S02]  /*4b40*/  ISETP.GT.AND P0, PT, R2, 0x19, PT ;  /* 0x000000190200780c */ /* 0x000fe40003f04270 */
[----:B------:R-:W-:Y:S02]  /*4b50*/  FSEL R140, R54, -INF , P6 ;  /* 0xff800000368c7808 */ /* 0x000fe40003000000 */
[----:B------:R-:W-:Y:S02]  /*4b60*/  ISETP.GT.AND P6, PT, R3, 0x40, PT ;  /* 0x000000400300780c */ /* 0x000fe40003fc4270 */
[----:B------:R-:W-:Y:S02]  /*4b70*/  FSEL R31, R138, -INF , P2 ;  /* 0xff8000008a1f7808 */ /* 0x000fe40001000000 */
[----:B------:R-:W-:-:S02]  /*4b80*/  FSEL R48, R99, -INF , P1 ;  /* 0xff80000063307808 */ /* 0x000fc40000800000 */
[----:B------:R-:W-:Y:S02]  /*4b90*/  FSEL R50, R93, -INF , P0 ;  /* 0xff8000005d327808 */ /* 0x000fe40000000000 */
[----:B------:R-:W-:Y:S02]  /*4ba0*/  ISETP.GT.AND P2, PT, R0, 0x8, PT ;  /* 0x000000080000780c */ /* 0x000fe40003f44270 */
[C---:B------:R-:W-:Y:S02]  /*4bb0*/  ISETP.GT.AND P1, PT, R2.reuse, 0x11, PT ;  /* 0x000000110200780c */ /* 0x040fe40003f24270 */
[----:B------:R-:W-:Y:S02]  /*4bc0*/  ISETP.GT.AND P0, PT, R2, 0x20, PT ;  /* 0x000000200200780c */ /* 0x000fe40003f04270 */
[----:B------:R-:W-:Y:S02]  /*4bd0*/  FSEL R145, R34, -INF , P6 ;  /* 0xff80000022917808 */ /* 0x000fe40003000000 */
[----:B------:R-:W-:-:S02]  /*4be0*/  FSEL R34, R98, -INF , P2 ;  /* 0xff80000062227808 */ /* 0x000fc40001000000 */
[----:B------:R-:W-:Y:S02]  /*4bf0*/  FSEL R33, R129, -INF , P1 ;  /* 0xff80000081217808 */ /* 0x000fe40000800000 */
[----:B------:R-:W-:Y:S02]  /*4c00*/  FSEL R101, R112, -INF , P0 ;  /* 0xff80000070657808 */ /* 0x000fe40000000000 */
[----:B------:R-:W-:Y:S02]  /*4c10*/  ISETP.GT.AND P2, PT, R0, 0x10, PT ;  /* 0x000000100000780c */ /* 0x000fe40003f44270 */
[----:B------:R-:W-:Y:S02]  /*4c20*/  ISETP.GT.AND P1, PT, R2, 0x18, PT ;  /* 0x000000180200780c */ /* 0x000fe40003f24270 */
[----:B------:R-:W-:Y:S02]  /*4c30*/  ISETP.GT.AND P0, PT, R0, 0x21, PT ;  /* 0x000000210000780c */ /* 0x000fe40003f04270 */
[----:B------:R-:W-:-:S02]  /*4c40*/  FSEL R49, R130, -INF , P2 ;  /* 0xff80000082317808 */ /* 0x000fc40001000000 */
[----:B------:R-:W-:Y:S02]  /*4c50*/  FSEL R35, R92, -INF , P1 ;  /* 0xff8000005c237808 */ /* 0x000fe40000800000 */
[----:B------:R-:W-:Y:S02]  /*4c60*/  FSEL R70, R115, -INF , P0 ;  /* 0xff80000073467808 */ /* 0x000fe40000000000 */
[C---:B------:R-:W-:Y:S02]  /*4c70*/  ISETP.GT.AND P2, PT, R0.reuse, 0x18, PT ;  /* 0x000000180000780c */ /* 0x040fe40003f44270 */
[----:B------:R-:W-:Y:S02]  /*4c80*/  ISETP.GT.AND P1, PT, R0, 0x19, PT ;  /* 0x000000190000780c */ /* 0x000fe40003f24270 */
[----:B------:R-:W-:Y:S02]  /*4c90*/  ISETP.GT.AND P0, PT, R2, 0x29, PT ;  /* 0x000000290200780c */ /* 0x000fe40003f04270 */
[----:B------:R-:W-:-:S02]  /*4ca0*/  FSEL R53, R94, -INF , P2 ;  /* 0xff8000005e357808 */ /* 0x000fc40001000000 */
[----:B------:R-:W-:Y:S02]  /*4cb0*/  FSEL R54, R95, -INF , P1 ;  /* 0xff8000005f367808 */ /* 0x000fe40000800000 */
[----:B------:R-:W-:Y:S02]  /*4cc0*/  FSEL R116, R89, -INF , P0 ;  /* 0xff80000059747808 */ /* 0x000fe40000000000 */
[----:B------:R-:W-:Y:S02]  /*4cd0*/  ISETP.GT.AND P2, PT, R2, 0x21, PT ;  /* 0x000000210200780c */ /* 0x000fe40003f44270 */
[C---:B------:R-:W-:Y:S02]  /*4ce0*/  ISETP.GT.AND P1, PT, R0.reuse, 0x20, PT ;  /* 0x000000200000780c */ /* 0x040fe40003f24270 */
        /* <DEDUP_REMOVED lines=101> */
[----:B------:R-:W-:Y:S02]  /*5340*/  FMNMX.FTZ R0, R155, R0, !PT ;  /* 0x000000009b007209 */ /* 0x000fe40007810000 */
[----:B------:R-:W-:Y:S02]  /*5350*/  FMNMX.FTZ R2, R163, R2, !PT ;  /* 0x00000002a3027209 */ /* 0x000fe40007810000 */
[----:B------:R-:W-:-:S02]  /*5360*/  FMNMX.FTZ R5, R139, R5, !PT ;  /* 0x000000058b057209 */ /* 0x000fc40007810000 */
[----:B------:R-:W-:Y:S02]  /*5370*/  FMNMX.FTZ R4, R143, R3, !PT ;  /* 0x000000038f047209 */ /* 0x000fe40007810000 */
[----:B------:R-:W-:Y:S02]  /*5380*/  FSEL R157, R81, -INF , P6 ;  /* 0xff800000519d7808 */ /* 0x000fe40003000000 */
[----:B------:R-:W-:Y:S02]  /*5390*/  FSEL R136, R82, -INF , P1 ;  /* 0xff80000052887808 */ /* 0x000fe40000800000 */
[----:B------:R-:W-:Y:S02]  /*53a0*/  FMNMX.FTZ R0, R154, R0, !PT ;  /* 0x000000009a007209 */ /* 0x000fe40007810000 */
[----:B------:R-:W-:Y:S02]  /*53b0*/  FMNMX.FTZ R3, R162, R2, !PT ;  /* 0x00000002a2037209 */ /* 0x000fe40007810000 */
[----:B------:R-:W-:-:S02]  /*53c0*/  FMNMX.FTZ R5, R137, R5, !PT ;  /* 0x0000000589057209 */ /* 0x000fc40007810000 */
[----:B------:R-:W-:Y:S02]  /*53d0*/  FMNMX.FTZ R2, R142, R4, !PT ;  /* 0x000000048e027209 */ /* 0x000fe40007810000 */
[----:B------:R-:W-:Y:S02]  /*53e0*/  FMNMX.FTZ R0, R153, R0, !PT ;  /* 0x0000000099007209 */ /* 0x000fe40007810000 */
[----:B------:R-:W-:Y:S02]  /*53f0*/  FMNMX.FTZ R3, R157, R3, !PT ;  /* 0x000000039d037209 */ /* 0x000fe40007810000 */
[----:B------:R-:W-:Y:S01]  /*5400*/  FSEL R133, R83, -INF , P0 ;  /* 0xff80000053857808 */ /* 0x000fe20000000000 */
[----:B------:R-:W1:Y:S01]  /*5410*/  SHFL.BFLY PT, R6, R0, 0x2, 0x1f ;  /* 0x0c401f0000067f89 */ /* 0x000e6200000e0000 */
[----:B------:R-:W-:-:S03]  /*5420*/  FMNMX.FTZ R4, R136, R5, !PT ;  /* 0x0000000588047209 */ /* 0x000fc60007810000 */
[----:B------:R-:W2:Y:S01]  /*5430*/  SHFL.BFLY PT, R5, R2, 0x2, 0x1f ;  /* 0x0c401f0002057f89 */ /* 0x000ea200000e0000 */
[----:B------:R-:W-:-:S03]  /*5440*/  FMNMX.FTZ R4, R133, R4, !PT ;  /* 0x0000000485047209 */ /* 0x000fc60007810000 */
[----:B------:R-:W3:Y:S04]  /*5450*/  SHFL.BFLY PT, R7, R3, 0x2, 0x1f ;  /* 0x0c401f0003077f89 */ /* 0x000ee800000e0000 */
[----:B------:R-:W4:Y:S01]  /*5460*/  SHFL.BFLY PT, R8, R4, 0x2, 0x1f ;  /* 0x0c401f0004087f89 */ /* 0x000f2200000e0000 */
[----:B-1----:R-:W-:Y:S02]  /*5470*/  FMNMX.FTZ R0, R6, R0, !PT ;  /* 0x0000000006007209 */ /* 0x002fe40007810000 */
        /* <DEDUP_REMOVED lines=10> */
.L_x_1569:
[C---:B------:R-:W-:Y:S01]  /*5520*/  FMUL.FTZ R0, R100.reuse, c[0x0][0x2d0] ;  /* 0x0000b40064007a20 */ /* 0x040fe20000410000 */
[----:B------:R-:W-:Y:S01]  /*5530*/  FSETP.NEU.FTZ.AND P0, PT, R100, -INF , PT ;  /* 0xff8000006400780b */ /* 0x000fe20003f1d000 */
[----:B------:R-:W2:Y:S03]  /*5540*/  LDL R240, [R1+0x28] ;  /* 0x0000280001f07983 */ /* 0x000ea60000100800 */
[----:B------:R-:W-:Y:S01]  /*5550*/  FSEL R4, R0, RZ, P0 ;  /* 0x000000ff00047208 */ /* 0x000fe20000000000 */
[----:B------:R-:W3:Y:S04]  /*5560*/  LDL R239, [R1+0x20] ;  /* 0x0000200001ef7983 */ /* 0x000ee80000100800 */
[--C-:B------:R-:W-:Y:S01]  /*5570*/  FFMA.FTZ R0, R10, c[0x0][0x2d0], -R4.reuse ;  /* 0x0000b4000a007a23 */ /* 0x100fe20000010804 */
[----:B------:R-:W3:Y:S01]  /*5580*/  LDL R238, [R1+0x24] ;  /* 0x0000240001ee7983 */ /* 0x000ee20000100800 */
[C---:B------:R-:W-:Y:S01]  /*5590*/  FMUL.FTZ R3, R99.reuse, c[0x0][0x2d0] ;  /* 0x0000b40063037a20 */ /* 0x040fe20000410000 */
[----:B------:R-:W-:Y:S01]  /*55a0*/  FSETP.NEU.FTZ.AND P0, PT, R99, -INF , PT ;  /* 0xff8000006300780b */ /* 0x000fe20003f1d000 */
[----:B------:R1:W-:Y:S01]  /*55b0*/  MUFU.EX2 R206, R0 ;  /* 0x0000000000ce7308 */ /* 0x0003e20000000800 */
[----:B------:R-:W-:Y:S01]  /*55c0*/  FFMA.FTZ R2, R28, c[0x0][0x2d0], -R4 ;  /* 0x0000b4001c027a23 */ /* 0x000fe20000010804 */
[----:B----4-:R-:W-:Y:S01]  /*55d0*/  FMNMX.FTZ R68, R9, R8, !PT ;  /* 0x0000000809447209 */ /* 0x010fe20007810000 */
[----:B------:R-:W-:Y:S01]  /*55e0*/  WARPSYNC 0xffffffff ;  /* 0xffffffff00007948 */ /* 0x000fe20003800000 */
[----:B------:R-:W-:Y:S01]  /*55f0*/  FSEL R3, R3, RZ, P0 ;  /* 0x000000ff03037208 */ /* 0x000fe20000000000 */
[----:B------:R-:W4:Y:S01]  /*5600*/  LDSM.16.MT88.4 R40, [R189] ;  /* 0x00000000bd28783b */ /* 0x000f220000004200 */
[----:B------:R-:W-:-:S02]  /*5610*/  FSETP.NEU.FTZ.AND P0, PT, R98, -INF , PT ;  /* 0xff8000006200780b */ /* 0x000fc40003f1d000 */
[----:B------:R5:W-:Y:S01]  /*5620*/  MUFU.EX2 R236, R2 ;  /* 0x0000000200ec7308 */ /* 0x000be20000000800 */
[----:B------:R-:W-:Y:S01]  /*5630*/  FFMA.FTZ R5, R24, c[0x0][0x2d0], -R3 ;  /* 0x0000b40018057a23 */ /* 0x000fe20000010803 */
[----:B------:R-:W2:Y:S01]  /*5640*/  LDSM.16.MT88.4 R44, [R193] ;  /* 0x00000000c12c783b */ /* 0x000ea20000004200 */
[----:B------:R-:W-:-:S03]  /*5650*/  IADD3 R205, R205, -0x2, RZ ;  /* 0xfffffffecdcd7810 */ /* 0x000fc60007ffe0ff */
[----:B------:R-:W2:Y:S01]  /*5660*/  LDSM.16.MT88.4 R36, [R190] ;  /* 0x00000000be24783b */ /* 0x000ea20000004200 */
[----:B-1----:R-:W-:Y:S01]  /*5670*/  FFMA.FTZ R0, R12, c[0x0][0x2d0], -R4 ;  /* 0x0000b4000c007a23 */ /* 0x002fe20000010804 */
[----:B------:R1:W-:Y:S01]  /*5680*/  MUFU.EX2 R234, R5 ;  /* 0x0000000500ea7308 */ /* 0x0003e20000000800 */
[----:B-----5:R-:W-:-:S07]  /*5690*/  FMUL.FTZ R2, R98, c[0x0][0x2d0] ;  /* 0x0000b40062027a20 */ /* 0x020fce0000410000 */
[----:B------:R5:W-:Y:S01]  /*56a0*/  MUFU.EX2 R187, R0 ;  /* 0x0000000000bb7308 */ /* 0x000be20000000800 */
[----:B------:R-:W-:Y:S02]  /*56b0*/  FSEL R2, R2, RZ, P0 ;  /* 0x000000ff02027208 */ /* 0x000fe40000000000 */
[----:B------:R-:W-:-:S03]  /*56c0*/  FSETP.NEU.FTZ.AND P0, PT, R68, -INF , PT ;  /* 0xff8000004400780b */ /* 0x000fc60003f1d000 */
[----:B-1----:R-:W-:-:S04]  /*56d0*/  FFMA.FTZ R5, R33, c[0x0][0x2d0], -R2 ;  /* 0x0000b40021057a23 */ /* 0x002fc80000010802 */
[----:B------:R1:W-:Y:S01]  /*56e0*/  MUFU.EX2 R222, R5 ;  /* 0x0000000500de7308 */ /* 0x0003e20000000800 */
[----:B-----5:R-:W-:-:S07]  /*56f0*/  FFMA.FTZ R0, R14, c[0x0][0x2d0], -R4 ;  /* 0x0000b4000e007a23 */ /* 0x020fce0000010804 */
[----:B------:R5:W-:Y:S01]  /*5700*/  MUFU.EX2 R218, R0 ;  /* 0x0000000000da7308 */ /* 0x000be20000000800 */
[----:B-1----:R-:W-:-:S07]  /*5710*/  FFMA.FTZ R5, R35, c[0x0][0x2d0], -R2 ;  /* 0x0000b40023057a23 */ /* 0x002fce0000010802 */
[----:B------:R-:W-:Y:S01]  /*5720*/  MUFU.EX2 R233, R5 ;  /* 0x0000000500e97308 */ /* 0x000fe20000000800 */
[----:B-----5:R-:W-:-:S07]  /*5730*/  FFMA.FTZ R0, R16, c[0x0][0x2d0], -R4 ;  /* 0x0000b40010007a23 */ /* 0x020fce0000010804 */
[----:B------:R1:W-:Y:S02]  /*5740*/  MUFU.EX2 R221, R0 ;  /* 0x0000000000dd7308 */ /* 0x0003e40000000800 */
[----:B-1----:R-:W-:-:S06]  /*5750*/  FFMA.FTZ R0, R18, c[0x0][0x2d0], -R4 ;  /* 0x0000b40012007a23 */ /* 0x002fcc0000010804 */
[----:B------:R1:W-:Y:S02]  /*5760*/  MUFU.EX2 R227, R0 ;  /* 0x0000000000e37308 */ /* 0x0003e40000000800 */
[----:B-1----:R-:W-:-:S06]  /*5770*/  FFMA.FTZ R0, R21, c[0x0][0x2d0], -R4 ;  /* 0x0000b40015007a23 */ /* 0x002fcc0000010804 */
[----:B------:R1:W5:Y:S02]  /*5780*/  MUFU.EX2 R231, R0 ;  /* 0x0000000000e77308 */ /* 0x0003640000000800 */
[----:B-1----:R-:W-:Y:S01]  /*5790*/  FFMA.FTZ R0, R29, c[0x0][0x2d0], -R4 ;  /* 0x0000b4001d007a23 */ /* 0x002fe20000010804 */
[----:B-----5:R-:W-:-:S05]  /*57a0*/  F2FP.BF16.PACK_AB R12, R231, R227 ;  /* 0x000000e3e70c723e */ /* 0x020fca00000010ff */
[----:B------:R1:W5:Y:S02]  /*57b0*/  MUFU.EX2 R237, R0 ;  /* 0x0000000000ed7308 */ /* 0x0003640000000800 */
[----:B-1----:R-:W-:Y:S01]  /*57c0*/  FFMA.FTZ R0, R11, c[0x0][0x2d0], -R3 ;  /* 0x0000b4000b007a23 */ /* 0x002fe20000010803 */
[----:B-----5:R-:W-:-:S05]  /*57d0*/  F2FP.BF16.PACK_AB R14, R237, R236 ;  /* 0x000000eced0e723e */ /* 0x020fca00000010ff */
[----:B------:R1:W-:Y:S02]  /*57e0*/  MUFU.EX2 R178, R0 ;  /* 0x0000000000b27308 */ /* 0x0003e40000000800 */
[----:B-1----:R-:W-:-:S06]  /*57f0*/  FFMA.FTZ R0, R13, c[0x0][0x2d0], -R3 ;  /* 0x0000b4000d007a23 */ /* 0x002fcc0000010803 */
[----:B------:R1:W5:Y:S02]  /*5800*/  MUFU.EX2 R176, R0 ;  /* 0x0000000000b07308 */ /* 0x0003640000000800 */
[----:B-1----:R-:W-:Y:S01]  /*5810*/  FFMA.FTZ R0, R15, c[0x0][0x2d0], -R3 ;  /* 0x0000b4000f007a23 */ /* 0x002fe20000010803 */
[----:B-----5:R-:W-:-:S05]  /*5820*/  F2FP.BF16.PACK_AB R21, R176, R178 ;  /* 0x000000b2b015723e */ /* 0x020fca00000010ff */
[----:B------:R1:W-:Y:S02]  /*5830*/  MUFU.EX2 R216, R0 ;  /* 0x0000000000d87308 */ /* 0x0003e40000000800 */
[----:B-1----:R-:W-:-:S06]  /*5840*/  FFMA.FTZ R0, R17, c[0x0][0x2d0], -R3 ;  /* 0x0000b40011007a23 */ /* 0x002fcc0000010803 */
[----:B------:R1:W5:Y:S02]  /*5850*/  MUFU.EX2 R217, R0 ;  /* 0x0000000000d97308 */ /* 0x0003640000000800 */
[----:B-1----:R-:W-:Y:S01]  /*5860*/  FFMA.FTZ R0, R20, c[0x0][0x2d0], -R3 ;  /* 0x0000b40014007a23 */ /* 0x002fe20000010803 */
[----:B------:R-:W-:-:S05]  /*5870*/  F2FP.BF16.PACK_AB R20, R187, R206 ;  /* 0x000000cebb14723e */ /* 0x000fca00000010ff */
[----:B------:R1:W-:Y:S02]  /*5880*/  MUFU.EX2 R224, R0 ;  /* 0x0000000000e07308 */ /* 0x0003e40000000800 */
[----:B-1----:R-:W-:Y:S01]  /*5890*/  FFMA.FTZ R0, R23, c[0x0][0x2d0], -R3 ;  /* 0x0000b40017007a23 */ /* 0x002fe20000010803 */
[----:B-----5:R-:W-:-:S05]  /*58a0*/  F2FP.BF16.PACK_AB R23, R217, R216 ;  /* 0x000000d8d917723e */ /* 0x020fca00000010ff */
[----:B------:R1:W5:Y:S02]  /*58b0*/  MUFU.EX2 R225, R0 ;  /* 0x0000000000e17308 */ /* 0x0003640000000800 */
[----:B-1----:R-:W-:Y:S01]  /*58c0*/  FFMA.FTZ R0, R30, c[0x0][0x2d0], -R3 ;  /* 0x0000b4001e007a23 */ /* 0x002fe20000010803 */
[----:B-----5:R-:W-:-:S05]  /*58d0*/  F2FP.BF16.PACK_AB R13, R225, R224 ;  /* 0x000000e0e10d723e */ /* 0x020fca00000010ff */
[----:B------:R1:W5:Y:S02]  /*58e0*/  MUFU.EX2 R235, R0 ;  /* 0x0000000000eb7308 */ /* 0x0003640000000800 */
[----:B-1----:R-:W-:Y:S01]  /*58f0*/  FFMA.FTZ R0, R19, c[0x0][0x2d0], -R2 ;  /* 0x0000b40013007a23 */ /* 0x002fe20000010802 */
[----:B-----5:R-:W-:-:S05]  /*5900*/  F2FP.BF16.PACK_AB R15, R235, R234 ;  /* 0x000000eaeb0f723e */ /* 0x020fca00000010ff */
[----:B------:R1:W-:Y:S02]  /*5910*/  MUFU.EX2 R213, R0 ;  /* 0x0000000000d57308 */ /* 0x0003e40000000800 */
[----:B-1----:R-:W-:Y:S01]  /*5920*/  FFMA.FTZ R0, R22, c[0x0][0x2d0], -R2 ;  /* 0x0000b40016007a23 */ /* 0x002fe20000010802 */
[----:B------:R-:W-:-:S05]  /*5930*/  F2FP.BF16.PACK_AB R22, R221, R218 ;  /* 0x000000dadd16723e */ /* 0x000fca00000010ff */
[----:B------:R1:W5:Y:S02]  /*5940*/  MUFU.EX2 R212, R0 ;  /* 0x0000000000d47308 */ /* 0x0003640000000800 */
[C---:B----4-:R-:W-:Y:S08]  /*5950*/  HMMA.16816.F32.BF16 R76, R20.reuse, R40, RZ ;  /* 0x00000028144c723c */ /* 0x050ff000000418ff */
[----:B--2---:R-:W-:Y:S01]  /*5960*/  HMMA.16816.F32.BF16 R72, R20, R44, RZ ;  /* 0x0000002c1448723c */ /* 0x004fe200000418ff */
[----:B-1----:R-:W-:Y:S01]  /*5970*/  FFMA.FTZ R0, R25, c[0x0][0x2d0], -R2 ;  /* 0x0000b40019007a23 */ /* 0x002fe20000010802 */
[----:B-----5:R-:W-:-:S03]  /*5980*/  F2FP.BF16.PACK_AB R16, R212, R213 ;  /* 0x000000d5d410723e */ /* 0x020fc600000010ff */
[----:B------:R1:W-:Y:S03]  /*5990*/  MUFU.EX2 R214, R0 ;  /* 0x0000000000d67308 */ /* 0x0003e60000000800 */
[----:B------:R-:W-:Y:S01]  /*59a0*/  HMMA.16816.F32.BF16 R64, R20, R36, RZ ;  /* 0x000000241440723c */ /* 0x000fe200000418ff */
[----:B-1----:R-:W-:-:S04]  /*59b0*/  FFMA.FTZ R0, R26, c[0x0][0x2d0], -R2 ;  /* 0x0000b4001a007a23 */ /* 0x002fc80000010802 */
[----:B------:R1:W2:Y:S02]  /*59c0*/  MUFU.EX2 R215, R0 ;  /* 0x0000000000d77308 */ /* 0x0002a40000000800 */
[----:B-1----:R-:W-:Y:S01]  /*59d0*/  FFMA.FTZ R0, R27, c[0x0][0x2d0], -R2 ;  /* 0x0000b4001b007a23 */ /* 0x002fe20000010802 */
[----:B--2---:R-:W-:Y:S01]  /*59e0*/  F2FP.BF16.PACK_AB R18, R215, R214 ;  /* 0x000000d6d712723e */ /* 0x004fe200000010ff */
[----:B------:R-:W-:Y:S04]  /*59f0*/  LDSM.16.MT88.4 R24, [R192] ;  /* 0x00000000c018783b */ /* 0x000fe80000004200 */
[----:B------:R1:W2:Y:S02]  /*5a00*/  MUFU.EX2 R223, R0 ;  /* 0x0000000000df7308 */ /* 0x0002a40000000800 */
[----:B-1----:R-:W-:Y:S01]  /*5a10*/  FMUL.FTZ R0, R68, c[0x0][0x2d0] ;  /* 0x0000b40044007a20 */ /* 0x002fe20000410000 */
[----:B--2---:R-:W-:-:S04]  /*5a20*/  F2FP.BF16.PACK_AB R8, R222, R223 ;  /* 0x000000dfde08723e */ /* 0x004fc800000010ff */
[----:B------:R-:W-:-:S05]  /*5a30*/  FSEL R0, R0, RZ, P0 ;  /* 0x000000ff00007208 */ /* 0x000fca0000000000 */
[--C-:B------:R-:W-:Y:S02]  /*5a40*/  FFMA.FTZ R5, R31, c[0x0][0x2d0], -R0.reuse ;  /* 0x0000b4001f057a23 */ /* 0x100fe40000010800 */
[----:B------:R-:W1:Y:S02]  /*5a50*/  LDSM.16.MT88.4 R28, [R190+0x800] ;  /* 0x00080000be1c783b */ /* 0x000e640000004200 */
[----:B------:R2:W-:Y:S02]  /*5a60*/  MUFU.EX2 R208, R5 ;  /* 0x0000000500d07308 */ /* 0x0005e40000000800 */
[----:B--2---:R-:W-:-:S06]  /*5a70*/  FFMA.FTZ R5, R32, c[0x0][0x2d0], -R0 ;  /* 0x0000b40020057a23 */ /* 0x004fcc0000010800 */
[----:B------:R2:W4:Y:S02]  /*5a80*/  MUFU.EX2 R207, R5 ;  /* 0x0000000500cf7308 */ /* 0x0005240000000800 */
[--C-:B--2---:R-:W-:Y:S01]  /*5a90*/  FFMA.FTZ R5, R34, c[0x0][0x2d0], -R0.reuse ;  /* 0x0000b40022057a23 */ /* 0x104fe20000010800 */
[----:B----4-:R-:W-:Y:S01]  /*5aa0*/  F2FP.BF16.PACK_AB R17, R207, R208 ;  /* 0x000000d0cf11723e */ /* 0x010fe200000010ff */
[----:B------:R-:W2:Y:S01]  /*5ab0*/  LDSM.16.MT88.4 R32, [R193+0x800] ;  /* 0x00080000c120783b */ /* 0x000ea20000004200 */
[----:B-1----:R-:W-:Y:S03]  /*5ac0*/  HMMA.16816.F32.BF16 R104, R12, R28, R64 ;  /* 0x0000001c0c68723c */ /* 0x002fe60000041840 */
[----:B------:R1:W-:Y:S02]  /*5ad0*/  MUFU.EX2 R219, R5 ;  /* 0x0000000500db7308 */ /* 0x0003e40000000800 */
[----:B-1----:R-:W-:-:S06]  /*5ae0*/  FFMA.FTZ R5, R48, c[0x0][0x2d0], -R0 ;  /* 0x0000b40030057a23 */ /* 0x002fcc0000010800 */
[----:B------:R1:W4:Y:S02]  /*5af0*/  MUFU.EX2 R220, R5 ;  /* 0x0000000500dc7308 */ /* 0x0003240000000800 */
[----:B-1----:R-:W-:Y:S01]  /*5b00*/  FFMA.FTZ R5, R50, c[0x0][0x2d0], -R2 ;  /* 0x0000b40032057a23 */ /* 0x002fe20000010802 */
[----:B----4-:R-:W-:Y:S01]  /*5b10*/  F2FP.BF16.PACK_AB R19, R220, R219 ;  /* 0x000000dbdc13723e */ /* 0x010fe200000010ff */
[----:B--2---:R-:W-:Y:S04]  /*5b20*/  HMMA.16816.F32.BF16 R112, R12, R32, R72 ;  /* 0x000000200c70723c */ /* 0x004fe80000041848 */
[----:B------:R1:W2:Y:S04]  /*5b30*/  MUFU.EX2 R232, R5 ;  /* 0x0000000500e87308 */ /* 0x0002a80000000800 */
[C---:B------:R-:W-:Y:S08]  /*5b40*/  HMMA.16816.F32.BF16 R60, R16.reuse, R40, RZ ;  /* 0x00000028103c723c */ /* 0x040ff000000418ff */
[C---:B------:R-:W-:Y:S01]  /*5b50*/  HMMA.16816.F32.BF16 R56, R16.reuse, R44, RZ ;  /* 0x0000002c1038723c */ /* 0x040fe200000418ff */
[--C-:B-1----:R-:W-:Y:S01]  /*5b60*/  FFMA.FTZ R5, R49, c[0x0][0x2d0], -R0.reuse ;  /* 0x0000b40031057a23 */ /* 0x102fe20000010800 */
[----:B--2---:R-:W-:Y:S01]  /*5b70*/  F2FP.BF16.PACK_AB R10, R232, R233 ;  /* 0x000000e9e80a723e */ /* 0x004fe200000010ff */
[----:B------:R-:W1:Y:S02]  /*5b80*/  LDSM.16.MT88.4 R48, [R189+0x800] ;  /* 0x00080000bd30783b */ /* 0x000e640000004200 */
[----:B------:R2:W-:Y:S03]  /*5b90*/  MUFU.EX2 R226, R5 ;  /* 0x0000000500e27308 */ /* 0x0005e60000000800 */
[C---:B------:R-:W-:Y:S08]  /*5ba0*/  HMMA.16816.F32.BF16 R64, R16.reuse, R42, RZ ;  /* 0x0000002a1040723c */ /* 0x040ff000000418ff */
[----:B------:R-:W-:Y:S01]  /*5bb0*/  HMMA.16816.F32.BF16 R72, R16, R38, RZ ;  /* 0x000000261048723c */ /* 0x000fe200000418ff */
[----:B--2---:R-:W-:-:S04]  /*5bc0*/  FFMA.FTZ R5, R52, c[0x0][0x2d0], -R0 ;  /* 0x0000b40034057a23 */ /* 0x004fc80000010800 */
[----:B------:R2:W4:Y:S02]  /*5bd0*/  MUFU.EX2 R228, R5 ;  /* 0x0000000500e47308 */ /* 0x0005240000000800 */
[--C-:B--2---:R-:W-:Y:S01]  /*5be0*/  FFMA.FTZ R5, R53, c[0x0][0x2d0], -R0.reuse ;  /* 0x0000b40035057a23 */ /* 0x104fe20000010800 */
[----:B----4-:R-:W-:Y:S01]  /*5bf0*/  F2FP.BF16.PACK_AB R9, R228, R226 ;  /* 0x000000e2e409723e */ /* 0x010fe200000010ff */
[----:B-1----:R-:W-:Y:S04]  /*5c00*/  HMMA.16816.F32.BF16 R84, R12, R48, R76 ;  /* 0x000000300c54723c */ /* 0x002fe8000004184c */
[----:B------:R1:W-:Y:S04]  /*5c10*/  MUFU.EX2 R230, R5 ;  /* 0x0000000500e67308 */ /* 0x0003e80000000800 */
[-C--:B------:R-:W-:Y:S08]  /*5c20*/  HMMA.16816.F32.BF16 R76, R16, R46.reuse, RZ ;  /* 0x0000002e104c723c */ /* 0x080ff000000418ff */
[----:B------:R-:W-:Y:S01]  /*5c30*/  HMMA.16816.F32.BF16 R44, R20, R46, RZ ;  /* 0x0000002e142c723c */ /* 0x000fe200000418ff */
[----:B-1----:R-:W-:-:S04]  /*5c40*/  FFMA.FTZ R5, R54, c[0x0][0x2d0], -R0 ;  /* 0x0000b40036057a23 */ /* 0x002fc80000010800 */
[----:B------:R1:W2:Y:S03]  /*5c50*/  MUFU.EX2 R229, R5 ;  /* 0x0000000500e57308 */ /* 0x0002a60000000800 */
[----:B------:R-:W-:Y:S01]  /*5c60*/  HMMA.16816.F32.BF16 R52, R16, R36, RZ ;  /* 0x000000241034723c */ /* 0x000fe200000418ff */
[----:B-1----:R-:W-:Y:S01]  /*5c70*/  FFMA.FTZ R5, R132, c[0x0][0x2d0], -R4 ;  /* 0x0000b40084057a23 */ /* 0x002fe20000010804 */
[----:B--2---:R-:W-:-:S03]  /*5c80*/  F2FP.BF16.PACK_AB R11, R229, R230 ;  /* 0x000000e6e50b723e */ /* 0x004fc600000010ff */
[----:B------:R1:W-:Y:S04]  /*5c90*/  MUFU.EX2 R183, R5 ;  /* 0x0000000500b77308 */ /* 0x0003e80000000800 */
[C---:B------:R-:W-:Y:S08]  /*5ca0*/  HMMA.16816.F32.BF16 R80, R8.reuse, R48, R60 ;  /* 0x000000300850723c */ /* 0x040ff0000004183c */
[----:B------:R-:W-:Y:S01]  /*5cb0*/  HMMA.16816.F32.BF16 R108, R8, R32, R56 ;  /* 0x00000020086c723c */ /* 0x000fe20000041838 */
[----:B-1----:R-:W-:-:S04]  /*5cc0*/  FFMA.FTZ R5, R127, c[0x0][0x2d0], -R4 ;  /* 0x0000b4007f057a23 */ /* 0x002fc80000010804 */
[----:B------:R1:W2:Y:S03]  /*5cd0*/  MUFU.EX2 R184, R5 ;  /* 0x0000000500b87308 */ /* 0x0002a60000000800 */
[C---:B------:R-:W-:Y:S08]  /*5ce0*/  HMMA.16816.F32.BF16 R60, R16.reuse, R24, RZ ;  /* 0x00000018103c723c */ /* 0x040ff000000418ff */
[----:B------:R-:W-:Y:S01]  /*5cf0*/  HMMA.16816.F32.BF16 R56, R16, R26, RZ ;  /* 0x0000001a1038723c */ /* 0x000fe200000418ff */
[----:B------:R-:W4:Y:S01]  /*5d00*/  LDSM.16.MT88.4 R16, [R192+0x800] ;  /* 0x00080000c010783b */ /* 0x000f220000004200 */
[----:B-1----:R-:W-:-:S06]  /*5d10*/  FFMA.FTZ R5, R126, c[0x0][0x2d0], -R4 ;  /* 0x0000b4007e057a23 */ /* 0x002fcc0000010804 */
[----:B------:R-:W-:Y:S01]  /*5d20*/  HMMA.16816.F32.BF16 R120, R8, R28, R52 ;  /* 0x0000001c0878723c */ /* 0x000fe20000041834 */
[----:B------:R1:W-:Y:S07]  /*5d30*/  MUFU.EX2 R185, R5 ;  /* 0x0000000500b97308 */ /* 0x0003ee0000000800 */
[C---:B------:R-:W-:Y:S08]  /*5d40*/  HMMA.16816.F32.BF16 R52, R20.reuse, R42, RZ ;  /* 0x0000002a1434723c */ /* 0x040ff000000418ff */
[----:B------:R-:W-:Y:S01]  /*5d50*/  HMMA.16816.F32.BF16 R40, R20, R38, RZ ;  /* 0x000000261428723c */ /* 0x000fe200000418ff */
[----:B-1----:R-:W-:-:S04]  /*5d60*/  FFMA.FTZ R5, R125, c[0x0][0x2d0], -R4 ;  /* 0x0000b4007d057a23 */ /* 0x002fc80000010804 */
[----:B------:R1:W-:Y:S03]  /*5d70*/  MUFU.EX2 R186, R5 ;  /* 0x0000000500ba7308 */ /* 0x0003e60000000800 */
[C---:B------:R-:W-:Y:S08]  /*5d80*/  HMMA.16816.F32.BF16 R36, R20.reuse, R24, RZ ;  /* 0x000000181424723c */ /* 0x040ff000000418ff */
[----:B------:R-:W-:Y:S01]  /*5d90*/  HMMA.16816.F32.BF16 R20, R20, R26, RZ ;  /* 0x0000001a1414723c */ /* 0x000fe200000418ff */
[----:B------:R-:W-:Y:S01]  /*5da0*/  LDSM.16.MT88.4 R24, [R193+0x1000] ;  /* 0x00100000c118783b */ /* 0x000fe20000004200 */
[----:B-1----:R-:W-:-:S06]  /*5db0*/  FFMA.FTZ R5, R124, c[0x0][0x2d0], -R3 ;  /* 0x0000b4007c057a23 */ /* 0x002fcc0000010803 */
[-C--:B------:R-:W-:Y:S01]  /*5dc0*/  HMMA.16816.F32.BF16 R40, R12, R30.reuse, R40 ;  /* 0x0000001e0c28723c */ /* 0x080fe20000041828 */
[----:B------:R1:W-:Y:S07]  /*5dd0*/  MUFU.EX2 R179, R5 ;  /* 0x0000000500b37308 */ /* 0x0003ee0000000800 */
[----:B------:R-:W-:Y:S08]  /*5de0*/  HMMA.16816.F32.BF16 R72, R8, R30, R72 ;  /* 0x0000001e0848723c */ /* 0x000ff00000041848 */
[----:B----4-:R-:W-:Y:S01]  /*5df0*/  HMMA.16816.F32.BF16 R92, R12, R16, R36 ;  /* 0x000000100c5c723c */ /* 0x010fe20000041824 */
[----:B-1----:R-:W-:-:S04]  /*5e00*/  FFMA.FTZ R5, R119, c[0x0][0x2d0], -R3 ;  /* 0x0000b40077057a23 */ /* 0x002fc80000010803 */
[----:B------:R1:W4:Y:S03]  /*5e10*/  MUFU.EX2 R180, R5 ;  /* 0x0000000500b47308 */ /* 0x0003260000000800 */
[----:B------:R-:W-:Y:S01]  /*5e20*/  HMMA.16816.F32.BF16 R88, R12, R18, R20 ;  /* 0x000000120c58723c */ /* 0x000fe20000041814 */
[----:B------:R-:W-:Y:S07]  /*5e30*/  LDSM.16.MT88.4 R20, [R190+0x1000] ;  /* 0x00100000be14783b */ /* 0x000fee0000004200 */
[----:B------:R-:W-:Y:S01]  /*5e40*/  HMMA.16816.F32.BF16 R60, R8, R16, R60 ;  /* 0x00000010083c723c */ /* 0x000fe2000004183c */
[----:B-1----:R-:W-:-:S07]  /*5e50*/  FFMA.FTZ R5, R118, c[0x0][0x2d0], -R3 ;  /* 0x0000b40076057a23 */ /* 0x002fce0000010803 */
[----:B------:R-:W-:Y:S01]  /*5e60*/  HMMA.16816.F32.BF16 R28, R8, R18, R56 ;  /* 0x00000012081c723c */ /* 0x000fe20000041838 */
[----:B------:R-:W1:Y:S01]  /*5e70*/  LDSM.16.MT88.4 R16, [R189+0x1000] ;  /* 0x00100000bd10783b */ /* 0x000e620000004200 */
[----:B------:R5:W-:Y:S06]  /*5e80*/  MUFU.EX2 R181, R5 ;  /* 0x0000000500b57308 */ /* 0x000bec0000000800 */
[-C--:B------:R-:W-:Y:S08]  /*5e90*/  HMMA.16816.F32.BF16 R52, R12, R50.reuse, R52 ;  /* 0x000000320c34723c */ /* 0x080ff00000041834 */
[----:B------:R-:W-:Y:S01]  /*5ea0*/  HMMA.16816.F32.BF16 R48, R8, R50, R64 ;  /* 0x000000320830723c */ /* 0x000fe20000041840 */
[----:B-----5:R-:W-:-:S04]  /*5eb0*/  FFMA.FTZ R5, R117, c[0x0][0x2d0], -R3 ;  /* 0x0000b40075057a23 */ /* 0x020fc80000010803 */
[----:B------:R5:W1:Y:S03]  /*5ec0*/  MUFU.EX2 R182, R5 ;  /* 0x0000000500b67308 */ /* 0x000a660000000800 */
[-C--:B------:R-:W-:Y:S08]  /*5ed0*/  HMMA.16816.F32.BF16 R76, R8, R34.reuse, R76 ;  /* 0x00000022084c723c */ /* 0x080ff0000004184c */
[----:B------:R-:W-:Y:S01]  /*5ee0*/  HMMA.16816.F32.BF16 R36, R12, R34, R44 ;  /* 0x000000220c24723c */ /* 0x000fe2000004182c */
[----:B-----5:R-:W-:-:S06]  /*5ef0*/  FFMA.FTZ R5, R101, c[0x0][0x2d0], -R2 ;  /* 0x0000b40065057a23 */ /* 0x020fcc0000010802 */
[----:B--2---:R-:W-:Y:S02]  /*5f00*/  F2FP.BF16.PACK_AB R12, R184, R183 ;  /* 0x000000b7b80c723e */ /* 0x004fe400000010ff */
[----:B----4-:R-:W-:Y:S01]  /*5f10*/  F2FP.BF16.PACK_AB R13, R180, R179 ;  /* 0x000000b3b40d723e */ /* 0x010fe200000010ff */
[----:B------:R2:W-:Y:S01]  /*5f20*/  MUFU.EX2 R171, R5 ;  /* 0x0000000500ab7308 */ /* 0x0005e20000000800 */
[----:B------:R-:W-:Y:S02]  /*5f30*/  F2FP.BF16.PACK_AB R14, R186, R185 ;  /* 0x000000b9ba0e723e */ /* 0x000fe400000010ff */
[----:B-1----:R-:W-:-:S07]  /*5f40*/  F2FP.BF16.PACK_AB R15, R182, R181 ;  /* 0x000000b5b60f723e */ /* 0x002fce00000010ff */
[----:B------:R-:W-:Y:S01]  /*5f50*/  HMMA.16816.F32.BF16 R84, R12, R16, R84 ;  /* 0x000000100c54723c */ /* 0x000fe20000041854 */
[----:B--2---:R-:W-:-:S07]  /*5f60*/  FFMA.FTZ R5, R102, c[0x0][0x2d0], -R2 ;  /* 0x0000b40066057a23 */ /* 0x004fce0000010802 */
[C---:B------:R-:W-:Y:S01]  /*5f70*/  HMMA.16816.F32.BF16 R56, R12.reuse, R24, R112 ;  /* 0x000000180c38723c */ /* 0x040fe20000041870 */
[----:B------:R-:W-:Y:S01]  /*5f80*/  LDSM.16.MT88.4 R112, [R189+0x2000] ;  /* 0x00200000bd70783b */ /* 0x000fe20000004200 */
[----:B------:R1:W2:Y:S06]  /*5f90*/  MUFU.EX2 R173, R5 ;  /* 0x0000000500ad7308 */ /* 0x0002ac0000000800 */
[C---:B------:R-:W-:Y:S08]  /*5fa0*/  HMMA.16816.F32.BF16 R44, R12.reuse, R20, R104 ;  /* 0x000000140c2c723c */ /* 0x040ff00000041868 */
[----:B------:R-:W-:Y:S01]  /*5fb0*/  HMMA.16816.F32.BF16 R40, R12, R22, R40 ;  /* 0x000000160c28723c */ /* 0x000fe20000041828 */
[----:B-1----:R-:W-:Y:S01]  /*5fc0*/  FFMA.FTZ R5, R103, c[0x0][0x2d0], -R2 ;  /* 0x0000b40067057a23 */ /* 0x002fe20000010802 */
[----:B--2---:R-:W-:-:S03]  /*5fd0*/  F2FP.BF16.PACK_AB R8, R173, R171 ;  /* 0x000000abad08723e */ /* 0x004fc600000010ff */
        /* <DEDUP_REMOVED lines=12> */
[----:B------:R-:W1:Y:S02]  /*60a0*/  MUFU.EX2 R174, R5 ;  /* 0x0000000500ae7308 */ /* 0x000e640000000800 */
[----:B-1----:R-:W-:Y:S01]  /*60b0*/  F2FP.BF16.PACK_AB R11, R174, R172 ;  /* 0x000000acae0b723e */ /* 0x002fe200000010ff */
[----:B------:R-:W-:-:S05]  /*60c0*/  FFMA.FTZ R5, R151, c[0x0][0x2d0], -R4 ;  /* 0x0000b40097057a23 */ /* 0x000fca0000010804 */
[----:B------:R1:W-:Y:S01]  /*60d0*/  MUFU.EX2 R165, R5 ;  /* 0x0000000500a57308 */ /* 0x0003e20000000800 */
[----:B------:R-:W-:Y:S08]  /*60e0*/  HMMA.16816.F32.BF16 R128, R8, R16, R80 ;  /* 0x000000100880723c */ /* 0x000ff00000041850 */
[----:B------:R-:W-:Y:S01]  /*60f0*/  HMMA.16816.F32.BF16 R80, R12, R18, R52 ;  /* 0x000000120c50723c */ /* 0x000fe20000041834 */
[----:B-1----:R-:W-:-:S07]  /*6100*/  FFMA.FTZ R5, R150, c[0x0][0x2d0], -R4 ;  /* 0x0000b40096057a23 */ /* 0x002fce0000010804 */
[----:B------:R-:W-:Y:S01]  /*6110*/  HMMA.16816.F32.BF16 R116, R8, R18, R48 ;  /* 0x000000120874723c */ /* 0x000fe20000041830 */
[----:B------:R-:W1:Y:S01]  /*6120*/  LDSM.16.MT88.4 R16, [R192+0x1000] ;  /* 0x00100000c010783b */ /* 0x000e620000004200 */
[----:B------:R2:W-:Y:S01]  /*6130*/  MUFU.EX2 R166, R5 ;  /* 0x0000000500a67308 */ /* 0x0005e20000000800 */
[----:B------:R-:W-:-:S05]  /*6140*/  FFMA.FTZ R52, R142, c[0x0][0x2d0], -R3 ;  /* 0x0000b4008e347a23 */ /* 0x000fca0000010803 */
[----:B------:R-:W-:Y:S02]  /*6150*/  HMMA.16816.F32.BF16 R48, R12, R26, R36 ;  /* 0x0000001a0c30723c */ /* 0x000fe40000041824 */
[----:B------:R-:W-:Y:S06]  /*6160*/  MUFU.EX2 R52, R52 ;  /* 0x0000003400347308 */ /* 0x000fec0000000800 */
[----:B------:R-:W-:Y:S01]  /*6170*/  HMMA.16816.F32.BF16 R124, R8, R24, R108 ;  /* 0x00000018087c723c */ /* 0x000fe2000004186c */
[----:B--2---:R-:W-:-:S04]  /*6180*/  FFMA.FTZ R5, R149, c[0x0][0x2d0], -R4 ;  /* 0x0000b40095057a23 */ /* 0x004fc80000010804 */
[----:B------:R2:W-:Y:S02]  /*6190*/  MUFU.EX2 R167, R5 ;  /* 0x0000000500a77308 */ /* 0x0005e40000000800 */
[--C-:B------:R-:W-:Y:S01]  /*61a0*/  FFMA.FTZ R25, R145, c[0x0][0x2d0], -R3.reuse ;  /* 0x0000b40091197a23 */ /* 0x100fe20000010803 */
[----:B------:R-:W-:Y:S01]  /*61b0*/  HMMA.16816.F32.BF16 R72, R8, R22, R72 ;  /* 0x000000160848723c */ /* 0x000fe20000041848 */
[----:B------:R-:W-:-:S04]  /*61c0*/  FFMA.FTZ R24, R144, c[0x0][0x2d0], -R3 ;  /* 0x0000b40090187a23 */ /* 0x000fc80000010803 */
[----:B------:R-:W-:Y:S01]  /*61d0*/  MUFU.EX2 R25, R25 ;  /* 0x0000001900197308 */ /* 0x000fe20000000800 */
[----:B--2---:R-:W-:-:S07]  /*61e0*/  FFMA.FTZ R5, R148, c[0x0][0x2d0], -R4 ;  /* 0x0000b40094057a23 */ /* 0x004fce0000010804 */
[----:B------:R-:W-:Y:S01]  /*61f0*/  MUFU.EX2 R24, R24 ;  /* 0x0000001800187308 */ /* 0x000fe20000000800 */
[C---:B-1----:R-:W-:Y:S07]  /*6200*/  HMMA.16816.F32.BF16 R64, R12.reuse, R16, R92 ;  /* 0x000000100c40723c */ /* 0x042fee000004185c */
[----:B------:R1:W2:Y:S01]  /*6210*/  MUFU.EX2 R168, R5 ;  /* 0x0000000500a87308 */ /* 0x0002a20000000800 */
[----:B------:R-:W-:Y:S01]  /*6220*/  HMMA.16816.F32.BF16 R32, R12, R18, R88 ;  /* 0x000000120c20723c */ /* 0x000fe20000041858 */
[----:B------:R-:W4:Y:S07]  /*6230*/  LDSM.16.MT88.4 R12, [R190+0x1800] ;  /* 0x00180000be0c783b */ /* 0x000f2e0000004200 */
[----:B------:R-:W-:Y:S01]  /*6240*/  HMMA.16816.F32.BF16 R88, R8, R26, R76 ;  /* 0x0000001a0858723c */ /* 0x000fe2000004184c */
[----:B-1----:R-:W-:Y:S01]  /*6250*/  FFMA.FTZ R5, R140, c[0x0][0x2d0], -R3 ;  /* 0x0000b4008c057a23 */ /* 0x002fe20000010803 */
[----:B--2---:R-:W-:-:S05]  /*6260*/  F2FP.BF16.PACK_AB R6, R168, R167 ;  /* 0x000000a7a806723e */ /* 0x004fca00000010ff */
[----:B------:R-:W-:Y:S01]  /*6270*/  FFMA.FTZ R27, R143, c[0x0][0x2d0], -R3 ;  /* 0x0000b4008f1b7a23 */ /* 0x000fe20000010803 */
[----:B------:R-:W-:Y:S01]  /*6280*/  HMMA.16816.F32.BF16 R76, R8, R20, R120 ;  /* 0x00000014084c723c */ /* 0x000fe20000041878 */
[----:B------:R1:W-:Y:S01]  /*6290*/  MUFU.EX2 R97, R5 ;  /* 0x0000000500617308 */ /* 0x0003e20000000800 */
[----:B------:R-:W2:Y:S01]  /*62a0*/  LDSM.16.MT88.4 R20, [R189+0x1800] ;  /* 0x00180000bd14783b */ /* 0x000ea20000004200 */
[----:B------:R-:W-:Y:S01]  /*62b0*/  FFMA.FTZ R26, R153, c[0x0][0x2d0], -R4 ;  /* 0x0000b400991a7a23 */ /* 0x000fe20000010804 */
[----:B------:R-:W-:-:S04]  /*62c0*/  F2FP.BF16.PACK_AB R153, R24, R25 ;  /* 0x000000191899723e */ /* 0x000fc800000010ff */
[C---:B------:R-:W-:Y:S01]  /*62d0*/  HMMA.16816.F32.BF16 R60, R8.reuse, R16, R60 ;  /* 0x00000010083c723c */ /* 0x040fe2000004183c */
[----:B------:R-:W-:Y:S07]  /*62e0*/  MUFU.EX2 R26, R26 ;  /* 0x0000001a001a7308 */ /* 0x000fee0000000800 */
[----:B------:R-:W-:Y:S01]  /*62f0*/  HMMA.16816.F32.BF16 R36, R8, R18, R28 ;  /* 0x000000120824723c */ /* 0x000fe2000004181c */
[----:B-1----:R-:W-:Y:S01]  /*6300*/  FFMA.FTZ R5, R135, c[0x0][0x2d0], -R3 ;  /* 0x0000b40087057a23 */ /* 0x002fe20000010803 */
[----:B------:R-:W1:Y:S01]  /*6310*/  LDSM.16.MT88.4 R16, [R193+0x1800] ;  /* 0x00180000c110783b */ /* 0x000e620000004200 */
[----:B------:R-:W5:Y:S03]  /*6320*/  MUFU.EX2 R27, R27 ;  /* 0x0000001b001b7308 */ /* 0x000f660000000800 */
[----:B------:R-:W1:Y:S01]  /*6330*/  LDSM.16.MT88.4 R8, [R192+0x1800] ;  /* 0x00180000c008783b */ /* 0x000e620000004200 */
[----:B------:R-:W-:-:S02]  /*6340*/  FFMA.FTZ R30, R156, c[0x0][0x2d0], -R4 ;  /* 0x0000b4009c1e7a23 */ /* 0x000fc40000010804 */
[--C-:B------:R-:W-:Y:S02]  /*6350*/  FFMA.FTZ R29, R155, c[0x0][0x2d0], -R4.reuse ;  /* 0x0000b4009b1d7a23 */ /* 0x100fe40000010804 */
[----:B------:R2:W-:Y:S01]  /*6360*/  MUFU.EX2 R101, R5 ;  /* 0x0000000500657308 */ /* 0x0005e20000000800 */
[----:B------:R-:W-:Y:S01]  /*6370*/  FFMA.FTZ R28, R154, c[0x0][0x2d0], -R4 ;  /* 0x0000b4009a1c7a23 */ /* 0x000fe20000010804 */
[----:B------:R-:W-:Y:S01]  /*6380*/  F2FP.BF16.PACK_AB R4, R166, R165 ;  /* 0x000000a5a604723e */ /* 0x000fe200000010ff */
[----:B------:R-:W-:-:S05]  /*6390*/  FFMA.FTZ R31, R164, c[0x0][0x2d0], -R2 ;  /* 0x0000b400a41f7a23 */ /* 0x000fca0000010802 */
[----:B------:R-:W-:Y:S01]  /*63a0*/  MUFU.EX2 R30, R30 ;  /* 0x0000001e001e7308 */ /* 0x000fe20000000800 */
[----:B-----5:R-:W-:Y:S01]  /*63b0*/  F2FP.BF16.PACK_AB R155, R52, R27 ;  /* 0x0000001b349b723e */ /* 0x020fe200000010ff */
[----:B--2---:R-:W-:-:S06]  /*63c0*/  FFMA.FTZ R5, R134, c[0x0][0x2d0], -R3 ;  /* 0x0000b40086057a23 */ /* 0x004fcc0000010803 */
[----:B------:R-:W-:Y:S08]  /*63d0*/  MUFU.EX2 R29, R29 ;  /* 0x0000001d001d7308 */ /* 0x000ff00000000800 */
[----:B------:R2:W-:Y:S08]  /*63e0*/  MUFU.EX2 R102, R5 ;  /* 0x0000000500667308 */ /* 0x0005f00000000800 */
[----:B------:R-:W5:Y:S01]  /*63f0*/  MUFU.EX2 R28, R28 ;  /* 0x0000001c001c7308 */ /* 0x000f620000000800 */
[----:B--2---:R-:W-:-:S07]  /*6400*/  FFMA.FTZ R5, R141, c[0x0][0x2d0], -R3 ;  /* 0x0000b4008d057a23 */ /* 0x004fce0000010803 */
[----:B------:R-:W-:Y:S01]  /*6410*/  MUFU.EX2 R31, R31 ;  /* 0x0000001f001f7308 */ /* 0x000fe20000000800 */
[----:B------:R-:W-:Y:S01]  /*6420*/  FFMA.FTZ R3, R161, c[0x0][0x2d0], -R2 ;  /* 0x0000b400a1037a23 */ /* 0x000fe20000010802 */
[----:B-----5:R-:W-:-:S06]  /*6430*/  F2FP.BF16.PACK_AB R154, R26, R28 ;  /* 0x0000001c1a9a723e */ /* 0x020fcc00000010ff */
[----:B------:R2:W5:Y:S08]  /*6440*/  MUFU.EX2 R103, R5 ;  /* 0x0000000500677308 */ /* 0x0005700000000800 */
[----:B------:R1:W-:Y:S01]  /*6450*/  MUFU.EX2 R54, R3 ;  /* 0x0000000300367308 */ /* 0x0003e20000000800 */
[----:B--2---:R-:W-:Y:S02]  /*6460*/  F2FP.BF16.PACK_AB R5, R101, R97 ;  /* 0x000000616505723e */ /* 0x004fe400000010ff */
[----:B-----5:R-:W-:Y:S01]  /*6470*/  F2FP.BF16.PACK_AB R7, R103, R102 ;  /* 0x000000666707723e */ /* 0x020fe200000010ff */
[----:B-1----:R-:W-:-:S06]  /*6480*/  FFMA.FTZ R3, R160, c[0x0][0x2d0], -R2 ;  /* 0x0000b400a0037a23 */ /* 0x002fcc0000010802 */
[C---:B----4-:R-:W-:Y:S01]  /*6490*/  HMMA.16816.F32.BF16 R148, R4.reuse, R14, R40 ;  /* 0x0000000e0494723c */ /* 0x050fe20000041828 */
[----:B------:R1:W2:Y:S06]  /*64a0*/  MUFU.EX2 R69, R3 ;  /* 0x0000000300457308 */ /* 0x0002ac0000000800 */
[--C-:B------:R-:W-:Y:S01]  /*64b0*/  FFMA.FTZ R40, R137, c[0x0][0x2d0], -R0.reuse ;  /* 0x0000b40089287a23 */ /* 0x100fe20000010800 */
[----:B------:R-:W-:Y:S01]  /*64c0*/  HMMA.16816.F32.BF16 R84, R4, R20, R84 ;  /* 0x000000140454723c */ /* 0x000fe20000041854 */
[--C-:B------:R-:W-:Y:S02]  /*64d0*/  FFMA.FTZ R41, R136, c[0x0][0x2d0], -R0.reuse ;  /* 0x0000b40088297a23 */ /* 0x100fe40000010800 */
[----:B------:R-:W-:-:S02]  /*64e0*/  FFMA.FTZ R42, R133, c[0x0][0x2d0], -R0 ;  /* 0x0000b400852a7a23 */ /* 0x000fc40000010800 */
[----:B------:R-:W-:Y:S03]  /*64f0*/  MUFU.EX2 R40, R40 ;  /* 0x0000002800287308 */ /* 0x000fe60000000800 */
[----:B------:R-:W-:Y:S01]  /*6500*/  HMMA.16816.F32.BF16 R80, R4, R22, R80 ;  /* 0x000000160450723c */ /* 0x000fe20000041850 */
[----:B-1----:R-:W-:-:S04]  /*6510*/  FFMA.FTZ R3, R159, c[0x0][0x2d0], -R2 ;  /* 0x0000b4009f037a23 */ /* 0x002fc80000010802 */
[----:B------:R-:W-:Y:S03]  /*6520*/  MUFU.EX2 R41, R41 ;  /* 0x0000002900297308 */ /* 0x000fe60000000800 */
[C---:B------:R-:W-:Y:S05]  /*6530*/  HMMA.16816.F32.BF16 R56, R4.reuse, R16, R56 ;  /* 0x000000100438723c */ /* 0x040fea0000041838 */
[----:B------:R1:W-:Y:S03]  /*6540*/  MUFU.EX2 R71, R3 ;  /* 0x0000000300477308 */ /* 0x0003e60000000800 */
[C---:B------:R-:W-:Y:S05]  /*6550*/  HMMA.16816.F32.BF16 R48, R4.reuse, R18, R48 ;  /* 0x000000120430723c */ /* 0x040fea0000041830 */
[----:B------:R-:W-:Y:S03]  /*6560*/  MUFU.EX2 R42, R42 ;  /* 0x0000002a002a7308 */ /* 0x000fe60000000800 */
[----:B------:R-:W-:Y:S01]  /*6570*/  HMMA.16816.F32.BF16 R44, R4, R12, R44 ;  /* 0x0000000c042c723c */ /* 0x000fe2000004182c */
[----:B-1----:R-:W-:-:S07]  /*6580*/  FFMA.FTZ R3, R158, c[0x0][0x2d0], -R2 ;  /* 0x0000b4009e037a23 */ /* 0x002fce0000010802 */
[C---:B------:R-:W-:Y:S01]  /*6590*/  HMMA.16816.F32.BF16 R64, R4.reuse, R8, R64 ;  /* 0x000000080440723c */ /* 0x040fe20000041840 */
[----:B------:R-:W1:Y:S07]  /*65a0*/  MUFU.EX2 R96, R3 ;  /* 0x0000000300607308 */ /* 0x000e6e0000000800 */
[----:B------:R-:W-:Y:S07]  /*65b0*/  HMMA.16816.F32.BF16 R92, R4, R10, R32 ;  /* 0x0000000a045c723c */ /* 0x000fee0000041820 */
[----:B--2---:R-:W-:Y:S01]  /*65c0*/  F2FP.BF16.PACK_AB R4, R69, R54 ;  /* 0x000000364504723e */ /* 0x004fe200000010ff */
[----:B------:R-:W-:Y:S01]  /*65d0*/  FFMA.FTZ R32, R163, c[0x0][0x2d0], -R2 ;  /* 0x0000b400a3207a23 */ /* 0x000fe20000010802 */
[----:B-1----:R-:W-:Y:S01]  /*65e0*/  F2FP.BF16.PACK_AB R6, R96, R71 ;  /* 0x000000476006723e */ /* 0x002fe200000010ff */
[----:B------:R-:W-:Y:S01]  /*65f0*/  FFMA.FTZ R3, R152, c[0x0][0x2d0], -R0 ;  /* 0x0000b40098037a23 */ /* 0x000fe20000010800 */
[----:B------:R-:W-:Y:S01]  /*6600*/  F2FP.BF16.PACK_AB R152, R29, R30 ;  /* 0x0000001e1d98723e */ /* 0x000fe200000010ff */
[----:B------:R-:W-:-:S02]  /*6610*/  FFMA.FTZ R33, R162, c[0x0][0x2d0], -R2 ;  /* 0x0000b400a2217a23 */ /* 0x000fc40000010802 */
[----:B------:R1:W-:Y:S01]  /*6620*/  MUFU.EX2 R43, R3 ;  /* 0x00000003002b7308 */ /* 0x0003e20000000800 */
[----:B------:R-:W-:Y:S02]  /*6630*/  FFMA.FTZ R34, R157, c[0x0][0x2d0], -R2 ;  /* 0x0000b4009d227a23 */ /* 0x000fe40000010802 */
[----:B------:R-:W-:Y:S01]  /*6640*/  FADD.FTZ R2, R178, R176 ;  /* 0x000000b0b2027221 */ /* 0x000fe20000010000 */
[----:B------:R-:W-:Y:S01]  /*6650*/  HMMA.16816.F32.BF16 R104, R152, R112, R84 ;  /* 0x000000709868723c */ /* 0x000fe20000041854 */
[----:B------:R-:W-:Y:S02]  /*6660*/  FFMA.FTZ R35, R139, c[0x0][0x2d0], -R0 ;  /* 0x0000b4008b237a23 */ /* 0x000fe40000010800 */
[----:B------:R-:W-:Y:S01]  /*6670*/  FADD.FTZ R2, R216, R2 ;  /* 0x00000002d8027221 */ /* 0x000fe20000010000 */
[----:B------:R-:W-:Y:S03]  /*6680*/  MUFU.EX2 R32, R32 ;  /* 0x0000002000207308 */ /* 0x000fe60000000800 */
[----:B------:R-:W-:-:S04]  /*6690*/  FADD.FTZ R2, R217, R2 ;  /* 0x00000002d9027221 */ /* 0x000fc80000010000 */
[----:B------:R-:W-:Y:S01]  /*66a0*/  FADD.FTZ R2, R224, R2 ;  /* 0x00000002e0027221 */ /* 0x000fe20000010000 */
[----:B------:R-:W-:Y:S01]  /*66b0*/  MUFU.EX2 R33, R33 ;  /* 0x0000002100217308 */ /* 0x000fe20000000800 */
[----:B-1----:R-:W-:-:S07]  /*66c0*/  FFMA.FTZ R3, R147, c[0x0][0x2d0], -R0 ;  /* 0x0000b40093037a23 */ /* 0x002fce0000010800 */
[----:B------:R1:W2:Y:S08]  /*66d0*/  MUFU.EX2 R53, R3 ;  /* 0x0000000300357308 */ /* 0x0002b00000000800 */
[----:B------:R-:W-:Y:S01]  /*66e0*/  MUFU.EX2 R34, R34 ;  /* 0x0000002200227308 */ /* 0x000fe20000000800 */
[--C-:B-1----:R-:W-:Y:S01]  /*66f0*/  FFMA.FTZ R3, R146, c[0x0][0x2d0], -R0.reuse ;  /* 0x0000b40092037a23 */ /* 0x102fe20000010800 */
[----:B--2---:R-:W-:Y:S01]  /*6700*/  F2FP.BF16.PACK_AB R5, R53, R43 ;  /* 0x0000002b3505723e */ /* 0x004fe200000010ff */
[----:B------:R-:W1:Y:S05]  /*6710*/  LDSM.16.MT88.4 R144, [R190+0x2000] ;  /* 0x00200000be90783b */ /* 0x000e6a0000004200 */
[----:B------:R-:W-:Y:S08]  /*6720*/  MUFU.EX2 R35, R35 ;  /* 0x0000002300237308 */ /* 0x000ff00000000800 */
[----:B------:R2:W-:Y:S02]  /*6730*/  MUFU.EX2 R55, R3 ;  /* 0x0000000300377308 */ /* 0x0005e40000000800 */
[----:B--2---:R-:W-:-:S02]  /*6740*/  FFMA.FTZ R3, R138, c[0x0][0x2d0], -R0 ;  /* 0x0000b4008a037a23 */ /* 0x004fc40000010800 */
[----:B------:R-:W-:-:S04]  /*6750*/  FADD.FTZ R0, R213, R212 ;  /* 0x000000d4d5007221 */ /* 0x000fc80000010000 */
[----:B------:R-:W2:Y:S01]  /*6760*/  MUFU.EX2 R70, R3 ;  /* 0x0000000300467308 */ /* 0x000ea20000000800 */
[----:B------:R-:W-:-:S04]  /*6770*/  FADD.FTZ R0, R214, R0 ;  /* 0x00000000d6007221 */ /* 0x000fc80000010000 */
[----:B------:R-:W-:-:S04]  /*6780*/  FADD.FTZ R0, R215, R0 ;  /* 0x00000000d7007221 */ /* 0x000fc80000010000 */
[----:B------:R-:W-:Y:S01]  /*6790*/  FADD.FTZ R0, R223, R0 ;  /* 0x00000000df007221 */ /* 0x000fe20000010000 */
[----:B-1----:R-:W-:Y:S01]  /*67a0*/  HMMA.16816.F32.BF16 R136, R152, R144, R44 ;  /* 0x000000909888723c */ /* 0x002fe2000004182c */
[----:B--2---:R-:W-:Y:S01]  /*67b0*/  F2FP.BF16.PACK_AB R7, R70, R55 ;  /* 0x000000374607723e */ /* 0x004fe200000010ff */
[----:B------:R-:W-:-:S06]  /*67c0*/  FADD.FTZ R3, R206, R187 ;  /* 0x000000bbce037221 */ /* 0x000fcc0000010000 */
[----:B------:R-:W-:Y:S01]  /*67d0*/  HMMA.16816.F32.BF16 R148, R152, R146, R148 ;  /* 0x000000929894723c */ /* 0x000fe20000041894 */
[----:B------:R-:W-:-:S04]  /*67e0*/  FADD.FTZ R3, R218, R3 ;  /* 0x00000003da037221 */ /* 0x000fc80000010000 */
[----:B------:R-:W-:-:S03]  /*67f0*/  FADD.FTZ R3, R221, R3 ;  /* 0x00000003dd037221 */ /* 0x000fc60000010000 */
[----:B------:R-:W-:Y:S01]  /*6800*/  HMMA.16816.F32.BF16 R108, R4, R20, R128 ;  /* 0x00000014046c723c */ /* 0x000fe20000041880 */
[----:B------:R-:W1:Y:S01]  /*6810*/  LDSM.16.MT88.4 R128, [R193+0x2000] ;  /* 0x00200000c180783b */ /* 0x000e620000004200 */
[----:B------:R-:W-:-:S06]  /*6820*/  FADD.FTZ R3, R227, R3 ;  /* 0x00000003e3037221 */ /* 0x000fcc0000010000 */
[C---:B------:R-:W-:Y:S08]  /*6830*/  HMMA.16816.F32.BF16 R20, R4.reuse, R22, R116 ;  /* 0x000000160414723c */ /* 0x040ff00000041874 */
[C---:B------:R-:W-:Y:S08]  /*6840*/  HMMA.16816.F32.BF16 R124, R4.reuse, R16, R124 ;  /* 0x00000010047c723c */ /* 0x040ff0000004187c */
[C---:B------:R-:W-:Y:S08]  /*6850*/  HMMA.16816.F32.BF16 R88, R4.reuse, R18, R88 ;  /* 0x000000120458723c */ /* 0x040ff00000041858 */
[C---:B------:R-:W-:Y:S08]  /*6860*/  HMMA.16816.F32.BF16 R76, R4.reuse, R12, R76 ;  /* 0x0000000c044c723c */ /* 0x040ff0000004184c */
[C---:B------:R-:W-:Y:S08]  /*6870*/  HMMA.16816.F32.BF16 R72, R4.reuse, R14, R72 ;  /* 0x0000000e0448723c */ /* 0x040ff00000041848 */
[C---:B------:R-:W-:Y:S07]  /*6880*/  HMMA.16816.F32.BF16 R60, R4.reuse, R8, R60 ;  /* 0x00000008043c723c */ /* 0x040fee000004183c */
[----:B------:R-:W-:Y:S01]  /*6890*/  FADD.FTZ R8, R208, R207 ;  /* 0x000000cfd0087221 */ /* 0x000fe20000010000 */
[----:B------:R-:W-:Y:S01]  /*68a0*/  HMMA.16816.F32.BF16 R36, R4, R10, R36 ;  /* 0x0000000a0424723c */ /* 0x000fe20000041824 */
[----:B------:R-:W2:Y:S01]  /*68b0*/  LDSM.16.MT88.4 R4, [R192+0x2000] ;  /* 0x00200000c004783b */ /* 0x000ea20000004200 */
[----:B------:R-:W-:-:S02]  /*68c0*/  FADD.FTZ R9, R231, R3 ;  /* 0x00000003e7097221 */ /* 0x000fc40000010000 */
[----:B------:R-:W-:Y:S02]  /*68d0*/  FADD.FTZ R8, R219, R8 ;  /* 0x00000008db087221 */ /* 0x000fe40000010000 */
[----:B------:R-:W-:Y:S02]  /*68e0*/  FADD.FTZ R3, R225, R2 ;  /* 0x00000002e1037221 */ /* 0x000fe40000010000 */
[----:B------:R-:W-:Y:S01]  /*68f0*/  @P5 IMAD.HI.U32 R2, R240, c[0x0][0x2c8], RZ ;  /* 0x0000b200f0025a27 */ /* 0x000fe200078e00ff */
[C---:B------:R-:W-:Y:S03]  /*6900*/  HMMA.16816.F32.BF16 R116, R152.reuse, R114, R80 ;  /* 0x000000729874723c */ /* 0x040fe60000041850 */
[----:B------:R-:W-:Y:S02]  /*6910*/  FADD.FTZ R10, R220, R8 ;  /* 0x00000008dc0a7221 */ /* 0x000fe40000010000 */
[----:B------:R-:W-:Y:S01]  /*6920*/  FADD.FTZ R8, R222, R0 ;  /* 0x00000000de087221 */ /* 0x000fe20000010000 */
[----:B------:R-:W-:Y:S01]  /*6930*/  MOV R0, R240 ;  /* 0x000000f000007202 */ /* 0x000fe20000000f00 */
[----:B------:R-:W-:Y:S01]  /*6940*/  FADD.FTZ R3, R234, R3 ;  /* 0x00000003ea037221 */ /* 0x000fe20000010000 */
[----:B------:R-:W-:Y:S01]  /*6950*/  @P5 SHF.R.U32.HI R0, RZ, c[0x0][0x2cc], R2 ;  /* 0x0000b300ff005a19 */ /* 0x000fe20000011602 */
[----:B-1----:R-:W-:Y:S02]  /*6960*/  HMMA.16816.F32.BF16 R120, R152, R128, R56 ;  /* 0x000000809878723c */ /* 0x002fe40000041838 */
[----:B------:R-:W-:Y:S01]  /*6970*/  FADD.FTZ R3, R235, R3 ;  /* 0x00000003eb037221 */ /* 0x000fe20000010000 */
[----:B---3--:R-:W-:-:S03]  /*6980*/  IADD3 R0, R0, R238, -R239 ;  /* 0x000000ee00007210 */ /* 0x008fc60007ffe8ef */
[----:B------:R-:W-:Y:S02]  /*6990*/  FADD.FTZ R3, R179, R3 ;  /* 0x00000003b3037221 */ /* 0x000fe40000010000 */
[----:B------:R-:W-:Y:S01]  /*69a0*/  IMAD.HI R0, R0, 0x66666667, RZ ;  /* 0x6666666700007827 */ /* 0x000fe200078e02ff */
[----:B------:R-:W-:Y:S03]  /*69b0*/  HMMA.16816.F32.BF16 R132, R152, R130, R48 ;  /* 0x000000829884723c */ /* 0x000fe60000041830 */
[----:B------:R-:W-:Y:S01]  /*69c0*/  FADD.FTZ R3, R180, R3 ;  /* 0x00000003b4037221 */ /* 0x000fe20000010000 */
[----:B------:R-:W-:-:S03]  /*69d0*/  SHF.R.U32.HI R2, RZ, 0x1f, R0 ;  /* 0x0000001fff027819 */ /* 0x000fc60000011600 */
[----:B------:R-:W-:Y:S01]  /*69e0*/  FADD.FTZ R3, R181, R3 ;  /* 0x00000003b5037221 */ /* 0x000fe20000010000 */
[----:B------:R-:W-:Y:S01]  /*69f0*/  LEA.HI.SX32 R11, R0, R2, 0x1b ;  /* 0x00000002000b7211 */ /* 0x000fe200078fdaff */
[----:B------:R-:W-:Y:S02]  /*6a00*/  FADD.FTZ R0, R226, R10 ;  /* 0x0000000ae2007221 */ /* 0x000fe40000010000 */
[----:B------:R-:W-:Y:S01]  /*6a10*/  FADD.FTZ R2, R236, R9 ;  /* 0x00000009ec027221 */ /* 0x000fe20000010000 */
[----:B------:R-:W-:Y:S01]  /*6a20*/  IMNMX R250, R249, R11, !PT ;  /* 0x0000000bf9fa7217 */ /* 0x000fe20007800200 */
[----:B------:R-:W-:Y:S01]  /*6a30*/  FADD.FTZ R3, R182, R3 ;  /* 0x00000003b6037221 */ /* 0x000fe20000010000 */
[----:B--2---:R-:W-:Y:S02]  /*6a40*/  HMMA.16816.F32.BF16 R84, R152, R4, R64 ;  /* 0x000000049854723c */ /* 0x004fe40000041840 */
[----:B------:R-:W-:Y:S01]  /*6a50*/  ISETP.GE.AND P0, PT, R205, R250, PT ;  /* 0x000000facd00720c */ /* 0x000fe20003f06270 */
[----:B------:R-:W-:-:S04]  /*6a60*/  FADD.FTZ R3, R97, R3 ;  /* 0x0000000361037221 */ /* 0x000fc80000010000 */
[----:B------:R-:W-:Y:S01]  /*6a70*/  FADD.FTZ R3, R101, R3 ;  /* 0x0000000365037221 */ /* 0x000fe20000010000 */
[----:B------:R-:W-:Y:S07]  /*6a80*/  HMMA.16816.F32.BF16 R152, R152, R6, R92 ;  /* 0x000000069898723c */ /* 0x000fee000004185c */
[----:B------:R-:W-:Y:S02]  /*6a90*/  F2FP.BF16.PACK_AB R92, R32, R31 ;  /* 0x0000001f205c723e */ /* 0x000fe400000010ff */
[----:B------:R-:W-:-:S02]  /*6aa0*/  F2FP.BF16.PACK_AB R94, R34, R33 ;  /* 0x00000021225e723e */ /* 0x000fc400000010ff */
[----:B------:R-:W-:Y:S02]  /*6ab0*/  F2FP.BF16.PACK_AB R93, R40, R35 ;  /* 0x00000023285d723e */ /* 0x000fe400000010ff */
[----:B------:R-:W-:-:S07]  /*6ac0*/  F2FP.BF16.PACK_AB R95, R42, R41 ;  /* 0x000000292a5f723e */ /* 0x000fce00000010ff */
[C---:B------:R-:W-:Y:S08]  /*6ad0*/  HMMA.16816.F32.BF16 R124, R92.reuse, R128, R124 ;  /* 0x000000805c7c723c */ /* 0x040ff0000004187c */
[C---:B------:R-:W-:Y:S08]  /*6ae0*/  HMMA.16816.F32.BF16 R128, R92.reuse, R130, R88 ;  /* 0x000000825c80723c */ /* 0x040ff00000041858 */
[C---:B------:R-:W-:Y:S07]  /*6af0*/  HMMA.16816.F32.BF16 R88, R92.reuse, R4, R60 ;  /* 0x000000045c58723c */ /* 0x040fee000004183c */
        /* <DEDUP_REMOVED lines=53> */
[----:B------:R-:W-:Y:S05]  /*6e50*/  @!P0 BRA `(.L_x_1460) ;  /* 0x00003f0000008947 */ /* 0x000fea0003800000 */
[----:B------:R-:W-:Y:S01]  /*6e60*/  MOV R101, R99 ;  /* 0x0000006300657202 */ /* 0x000fe20000000f00 */
[----:B------:R-:W-:Y:S01]  /*6e70*/  IMAD.MOV.U32 R103, RZ, RZ, R68 ;  /* 0x000000ffff677224 */ /* 0x000fe200078e0044 */
[----:B------:R-:W-:Y:S01]  /*6e80*/  MOV R97, R100 ;  /* 0x0000006400617202 */ /* 0x000fe20000000f00 */
[----:B------:R-:W-:Y:S01]  /*6e90*/  IMAD.MOV.U32 R212, RZ, RZ, R205 ;  /* 0x000000ffffd47224 */ /* 0x000fe200078e00cd */
[----:B------:R-:W-:-:S02]  /*6ea0*/  MOV R102, R98 ;  /* 0x0000006200667202 */ /* 0x000fc40000000f00 */
.L_x_1471:
[----:B------:R-:W-:Y:S04]  /*6eb0*/  DEPBAR.LE SB0, 0x0 ;  /* 0x000080000000791a */ /* 0x000fe80000000000 */
[----:B------:R-:W-:Y:S01]  /*6ec0*/  WARPSYNC 0xffffffff ;  /* 0xffffffff00007948 */ /* 0x000fe20003800000 */
[----:B------:R-:W-:Y:S01]  /*6ed0*/  BAR.SYNC.DEFER_BLOCKING 0x0 ;  /* 0x0000000000007b1d */ /* 0x000fe20000010000 */
[----:B------:R-:W-:Y:S05]  /*6ee0*/  ISETP.GT.AND P0, PT, R249, R212, PT ;  /* 0x000000d4f900720c */ /* 0x000fea0003f04270 */
[----:B------:R1:W2:Y:S01]  /*6ef0*/  LDSM.16.M88.4 R80, [R195] ;  /* 0x00000000c350783b */ /* 0x0002a20000000200 */
[----:B------:R-:W-:Y:S03]  /*6f00*/  BSSY B0, `(.L_x_1461) ;  /* 0x0000044000007945 */ /* 0x000fe60003800000 */
[----:B------:R1:W3:Y:S04]  /*6f10*/  LDSM.16.M88.4 R76, [R195+0x2000] ;  /* 0x00200000c34c783b */ /* 0x0002e80000000200 */
[----:B------:R1:W4:Y:S04]  /*6f20*/  LDSM.16.M88.4 R16, [R188] ;  /* 0x00000000bc10783b */ /* 0x0003280000000200 */
        /* <DEDUP_REMOVED lines=11> */
[----:B------:R-:W-:-:S05]  /*6fe0*/  @P0 BRA `(.L_x_1462) ;  /* 0x0000035000000947 */ /* 0x000fca0003800000 */
[C---:B--234-:R-:W-:Y:S01]  /*6ff0*/  IMAD.WIDE.U32 R2, R211.reuse, c[0x0][0x208], RZ ;  /* 0x00008200d3027a25 */ /* 0x05cfe200078e00ff */
        /* <DEDUP_REMOVED lines=8> */
[----:B------:R-:W-:Y:S04]  /*7080*/  IMAD.WIDE.U32 R2, R210, c[0x0][0x218], R2 ;  /* 0x00008600d2027a25 */ /* 0x000fe800078e0002 */
        /* <DEDUP_REMOVED lines=9> */
[----:B------:R2:W3:Y:S02]  /*7120*/  SHFL.IDX PT, R7, R4, RZ, 0x181f ;  /* 0x00181fff04077589 */ /* 0x0004e400000e0000 */
.L_x_1570:
[----:B------:R-:W-:-:S05]  /*7130*/  BRA.DIV ~URZ, `(.L_x_1464) ;  /* 0x0000d9727f007947 */ /* 0x000fca000b800000 */
[----:B------:R-:W4:Y:S01]  /*7140*/  SHFL.IDX PT, R2, R0, RZ, 0x181f ;  /* 0x00181fff00027589 */ /* 0x000f2200000e0000 */
[----:B------:R-:W-:Y:S03]  /*7150*/  ISETP.GE.AND P0, PT, R204, c[0x0][0x1d4], PT ;  /* 0x00007500cc007a0c */ /* 0x000fe60003f06270 */
[----:B------:R-:W5:Y:S04]  /*7160*/  SHFL.IDX PT, R3, R0, 0x1, 0x181f ;  /* 0x00381f0000037f89 */ /* 0x000f6800000e0000 */
[----:B------:R-:W2:Y:S04]  /*7170*/  SHFL.IDX PT, R6, R0, 0x2, 0x181f ;  /* 0x00581f0000067f89 */ /* 0x000ea800000e0000 */
[----:B------:R-:W3:Y:S04]  /*7180*/  SHFL.IDX PT, R9, R0, 0x3, 0x181f ;  /* 0x00781f0000097f89 */ /* 0x000ee800000e0000 */
[----:B------:R-:W1:Y:S04]  /*7190*/  SHFL.IDX PT, R14, R4, 0x1, 0x181f ;  /* 0x00381f00040e7f89 */ /* 0x000e6800000e0000 */
[----:B------:R-:W1:Y:S04]  /*71a0*/  SHFL.IDX PT, R13, R4, 0x2, 0x181f ;  /* 0x00581f00040d7f89 */ /* 0x000e6800000e0000 */
[----:B------:R-:W1:Y:S04]  /*71b0*/  SHFL.IDX PT, R12, R4, 0x3, 0x181f ;  /* 0x00781f00040c7f89 */ /* 0x000e6800000e0000 */
[----:B------:R-:W1:Y:S04]  /*71c0*/  SHFL.IDX PT, R0, R0, 0x4, 0x181f ;  /* 0x00981f0000007f89 */ /* 0x000e6800000e0000 */
[----:B--2---:R-:W2:Y:S01]  /*71d0*/  SHFL.IDX PT, R4, R4, 0x4, 0x181f ;  /* 0x00981f0004047f89 */ /* 0x004ea200000e0000 */
[-C--:B----4-:R-:W-:Y:S02]  /*71e0*/  IADD3 R10, P1, R2, R15.reuse, RZ ;  /* 0x0000000f020a7210 */ /* 0x090fe40007f3e0ff */
[-C--:B-----5:R-:W-:Y:S02]  /*71f0*/  IADD3 R8, P6, R3, R15.reuse, RZ ;  /* 0x0000000f03087210 */ /* 0x0a0fe40007fde0ff */
[-C--:B------:R-:W-:Y:S01]  /*7200*/  IADD3 R6, P2, R6, R15.reuse, RZ ;  /* 0x0000000f06067210 */ /* 0x080fe20007f5e0ff */
[--C-:B---3--:R-:W-:Y:S01]  /*7210*/  IMAD.X R11, R7, 0x1, R5.reuse, P1 ;  /* 0x00000001070b7824 */ /* 0x108fe200008e0605 */
[----:B------:R-:W-:Y:S01]  /*7220*/  IADD3 R2, P1, R9, R15, RZ ;  /* 0x0000000f09027210 */ /* 0x000fe20007f3e0ff */
[--C-:B-1----:R-:W-:Y:S03]  /*7230*/  IMAD.X R9, R14, 0x1, R5.reuse, P6 ;  /* 0x000000010e097824 */ /* 0x102fe600030e0605 */
[----:B------:R1:W-:Y:S01]  /*7240*/  LDGSTS.E.BYPASS.LTC128B.128 [R209+0x100], [R10.64], !P0 ;  /* 0x001000000ad17fae */ /* 0x0003e2000c101d46 */
[--C-:B------:R-:W-:Y:S03]  /*7250*/  IMAD.X R7, R13, 0x1, R5.reuse, P2 ;  /* 0x000000010d077824 */ /* 0x100fe600010e0605 */
[----:B------:R1:W-:Y:S01]  /*7260*/  LDGSTS.E.BYPASS.LTC128B.128 [R209+0x900], [R8.64], !P0 ;  /* 0x0090000008d17fae */ /* 0x0003e2000c101d46 */
[----:B------:R-:W-:Y:S03]  /*7270*/  IMAD.X R3, R12, 0x1, R5, P1 ;  /* 0x000000010c037824 */ /* 0x000fe600008e0605 */
[----:B------:R3:W-:Y:S04]  /*7280*/  LDGSTS.E.BYPASS.LTC128B.128 [R209+0x1100], [R6.64], !P0 ;  /* 0x0110000006d17fae */ /* 0x0007e8000c101d46 */
[----:B------:R1:W-:Y:S01]  /*7290*/  LDGSTS.E.BYPASS.LTC128B.128 [R209+0x1900], [R2.64], !P0 ;  /* 0x0190000002d17fae */ /* 0x0003e2000c101d46 */
[----:B---3--:R-:W-:Y:S04]  /*72a0*/  SEL R6, RZ, 0x10, P0 ;  /* 0x00000010ff067807 */ /* 0x008fe80000000000 */
.L_x_1571:
[C---:B-12---:R-:W-:Y:S02]  /*72b0*/  IADD3 R2, -R6.reuse, 0x10, RZ ;  /* 0x0000001006027810 */ /* 0x046fe40007ffe1ff */
[----:B------:R-:W-:Y:S02]  /*72c0*/  ISETP.NE.U32.AND P2, PT, R6, RZ, PT ;  /* 0x000000ff0600720c */ /* 0x000fe40003f45070 */
[----:B------:R-:W-:Y:S04]  /*72d0*/  LOP3.LUT R2, R2, 0xf, RZ, 0xc0, !PT ;  /* 0x0000000f02027812 */ /* 0x000fe800078ec0ff */
[----:B------:R-:W-:Y:S04]  /*72e0*/  IADD3 R2, P1, P0, R2, R0, R15 ;  /* 0x0000000002027210 */ /* 0x000fe8000783e00f */
[----:B------:R-:W-:Y:S05]  /*72f0*/  IADD3.X R3, RZ, R4, R5, P1, P0 ;  /* 0x00000004ff037210 */ /* 0x000fea0000fe0405 */
[----:B------:R-:W-:Y:S01]  /*7300*/  @!PT LDS RZ, [RZ] ;  /* 0x00000000fffff984 */ /* 0x000fe20000000800 */
[----:B------:R-:W-:Y:S01]  /*7310*/  @!PT LDS RZ, [RZ] ;  /* 0x00000000fffff984 */ /* 0x000fe20000000800 */
[----:B------:R-:W-:Y:S01]  /*7320*/  @!PT LDS RZ, [RZ] ;  /* 0x00000000fffff984 */ /* 0x000fe20000000800 */
[----:B------:R1:W-:Y:S04]  /*7330*/  LDGSTS.E.BYPASS.LTC128B.128.ZFILL [R209+0x2100], [R2.64], P2 ;  /* 0x0210000002d17fae */ /* 0x0003e80009141d46 */
.L_x_1462:
[----:B--234-:R-:W-:Y:S05]  /*7340*/  BSYNC B0 ;  /* 0x0000000000007941 */ /* 0x01cfea0003800000 */
.L_x_1461:
[----:B------:R-:W0:Y:S01]  /*7350*/  LDGDEPBAR ;  /* 0x00000000000079af */ /* 0x000e220000000000 */
[----:B------:R-:W-:Y:S01]  /*7360*/  WARPSYNC 0xffffffff ;  /* 0xffffffff00007948 */ /* 0x000fe20003800000 */
[-C--:B------:R-:W-:Y:S01]  /*7370*/  HMMA.16816.F32.BF16 R4, R80, R16.reuse, RZ ;  /* 0x000000105004723c */ /* 0x080fe200000418ff */
[----:B------:R-:W-:Y:S02]  /*7380*/  BSSY B0, `(.L_x_1465) ;  /* 0x00000a6000007945 */ /* 0x000fe40003800000 */
[----:B------:R-:W-:Y:S05]  /*7390*/  ISETP.GT.AND P0, PT, R212, R249, PT ;  /* 0x000000f9d400720c */ /* 0x000fea0003f04270 */
[C---:B------:R-:W-:Y:S08]  /*73a0*/  HMMA.16816.F32.BF16 R8, R76.reuse, R16, RZ ;  /* 0x000000104c08723c */ /* 0x040ff000000418ff */
[-C--:B------:R-:W-:Y:S08]  /*73b0*/  HMMA.16816.F32.BF16 R12, R76, R18.reuse, RZ ;  /* 0x000000124c0c723c */ /* 0x080ff000000418ff */
[C---:B------:R-:W-:Y:S08]  /*73c0*/  HMMA.16816.F32.BF16 R16, R80.reuse, R18, RZ ;  /* 0x000000125010723c */ /* 0x040ff000000418ff */
[-C--:B-1----:R-:W-:Y:S08]  /*73d0*/  HMMA.16816.F32.BF16 R20, R80, R32.reuse, RZ ;  /* 0x000000205014723c */ /* 0x082ff000000418ff */
        /* <DEDUP_REMOVED lines=39> */
[----:B------:R-:W4:Y:S07]  /*7650*/  LDSM.16.M88.4 R168, [R194+0x1000] ;  /* 0x00100000c2a8783b */ /* 0x000f2e0000000200 */
[----:B------:R-:W-:Y:S01]  /*7660*/  HMMA.16816.F32.BF16 R80, R160, R186, R80 ;  /* 0x000000baa050723c */ /* 0x000fe20000041850 */
[----:B------:R-:W5:Y:S07]  /*7670*/  LDSM.16.M88.4 R160, [R194+0x1800] ;  /* 0x00180000c2a0783b */ /* 0x000f6e0000000200 */
        /* <DEDUP_REMOVED lines=51> */
[----:B------:R-:W-:Y:S01]  /*79b0*/  IMAD R2, R212, 0x50, R251 ;  /* 0x00000050d4027824 */ /* 0x000fe200078e02fb */
[----:B------:R-:W2:Y:S01]  /*79c0*/  LDL.64 R98, [R1+0x8] ;  /* 0x0000080001627983 */ /* 0x000ea20000100a00 */
[----:B------:R-:W-:Y:S01]  /*79d0*/  IMAD.MOV.U32 R210, RZ, RZ, RZ ;  /* 0x000000ffffd27224 */ /* 0x000fe200078e00ff */
[----:B------:R-:W-:Y:S01]  /*79e0*/  SHF.R.S32.HI R100, RZ, 0x1f, R204 ;  /* 0x0000001fff647819 */ /* 0x000fe200000114cc */
[----:B------:R-:W-:Y:S01]  /*79f0*/  IMAD.SHL.U32 R164, R204, 0x2, RZ ;  /* 0x00000002cca47824 */ /* 0x000fe200078e00ff */
[----:B------:R-:W-:Y:S02]  /*7a00*/  IADD3 R2, R2, -0x50, R248 ;  /* 0xffffffb002027810 */ /* 0x000fe40007ffe0f8 */
[----:B------:R-:W3:Y:S03]  /*7a10*/  LDL R96, [R1+0x18] ;  /* 0x0000180001607983 */ /* 0x000ee60000100800 */
[----:B------:R-:W-:Y:S01]  /*7a20*/  @P4 IMAD.HI.U32 R3, R2, c[0x0][0x2bc], RZ ;  /* 0x0000af0002034a27 */ /* 0x000fe200078e00ff */
[----:B------:R-:W4:Y:S03]  /*7a30*/  LDL.64 R206, [R1] ;  /* 0x0000000001ce7983 */ /* 0x000f260000100a00 */
[----:B------:R-:W-:Y:S01]  /*7a40*/  IMAD.MOV.U32 R0, RZ, RZ, R2 ;  /* 0x000000ffff007224 */ /* 0x000fe200078e0002 */
[----:B------:R-:W-:Y:S04]  /*7a50*/  @P4 SHF.R.U32.HI R0, RZ, c[0x0][0x2c0], R3 ;  /* 0x0000b000ff004a19 */ /* 0x000fe80000011603 */
[C---:B--2---:R-:W-:Y:S04]  /*7a60*/  @!P3 IADD3 R3, P0, R0.reuse, R98, RZ ;  /* 0x000000620003b210 */ /* 0x044fe80007f1e0ff */
[----:B---3--:R-:W-:Y:S01]  /*7a70*/  @!P3 LEA.HI.X.SX32 R96, R0, R96, 0x1, P0 ;  /* 0x000000600060b211 */ /* 0x008fe200000f0eff */
[----:B------:R-:W-:Y:S01]  /*7a80*/  IMAD.MOV R0, RZ, RZ, -R0 ;  /* 0x000000ffff007224 */ /* 0x000fe200078e0a00 */
[C---:B------:R-:W-:Y:S03]  /*7a90*/  @!P3 LEA R98, P0, R3.reuse, c[0x0][0x2a0], 0x2 ;  /* 0x0000a8000362ba11 */ /* 0x040fe600078010ff */
[----:B------:R-:W-:Y:S01]  /*7aa0*/  IMAD R211, R0, c[0x0][0x2b8], R2 ;  /* 0x0000ae0000d37a24 */ /* 0x000fe200078e0202 */
[----:B------:R-:W-:Y:S03]  /*7ab0*/  @!P3 LEA.HI.X R99, R3, c[0x0][0x2a4], R96, 0x2, P0 ;  /* 0x0000a9000363ba11 */ /* 0x000fe600000f1460 */
[C---:B------:R-:W-:Y:S01]  /*7ac0*/  IMAD.WIDE.U32 R2, R211.reuse, c[0x0][0x1e0], RZ ;  /* 0x00007800d3027a25 */ /* 0x040fe200078e00ff */
[----:B------:R-:W-:Y:S01]  /*7ad0*/  SHF.R.S32.HI R0, RZ, 0x1f, R211 ;  /* 0x0000001fff007819 */ /* 0x000fe200000114d3 */
[----:B------:R1:W2:Y:S04]  /*7ae0*/  @!P3 LDG.E R210, [R98.64] ;  /* 0x0000000662d2b981 */ /* 0x0002a8000c1e1900 */
[----:B------:R-:W-:Y:S04]  /*7af0*/  IMAD R0, R0, c[0x0][0x1e0], RZ ;  /* 0x0000780000007a24 */ /* 0x000fe800078e02ff */
[----:B------:R-:W-:Y:S04]  /*7b00*/  IMAD R0, R211, c[0x0][0x1e4], R0 ;  /* 0x00007900d3007a24 */ /* 0x000fe800078e0200 */
[----:B------:R-:W-:Y:S01]  /*7b10*/  IMAD.IADD R3, R3, 0x1, R0 ;  /* 0x0000000103037824 */ /* 0x000fe200078e0200 */
[----:B-1----:R-:W-:Y:S02]  /*7b20*/  SHF.L.U64.HI R98, R204, 0x1, R100 ;  /* 0x00000001cc627819 */ /* 0x002fe40000010264 */
[----:B--2---:R-:W-:Y:S01]  /*7b30*/  SHF.R.S32.HI R0, RZ, 0x1f, R210 ;  /* 0x0000001fff007819 */ /* 0x004fe200000114d2 */
[----:B------:R-:W-:Y:S04]  /*7b40*/  IMAD.WIDE.U32 R2, R210, c[0x0][0x1f0], R2 ;  /* 0x00007c00d2027a25 */ /* 0x000fe800078e0002 */
[----:B------:R-:W-:Y:S01]  /*7b50*/  IMAD R0, R0, c[0x0][0x1f0], RZ ;  /* 0x00007c0000007a24 */ /* 0x000fe200078e02ff */
[----:B----4-:R-:W-:Y:S03]  /*7b60*/  IADD3 R2, P1, R206, R2, RZ ;  /* 0x00000002ce027210 */ /* 0x010fe60007f3e0ff */
[----:B------:R-:W-:Y:S01]  /*7b70*/  IMAD R96, R210, c[0x0][0x1f4], R0 ;  /* 0x00007d00d2607a24 */ /* 0x000fe200078e0200 */
[----:B------:R-:W-:Y:S04]  /*7b80*/  LEA R0, P0, R2, c[0x0][0x1c8], 0x1 ;  /* 0x0000720002007a11 */ /* 0x000fe800078008ff */
[----:B------:R-:W-:Y:S04]  /*7b90*/  IADD3.X R3, R252, R3, R96, P1, !PT ;  /* 0x00000003fc037210 */ /* 0x000fe80000ffe460 */
[----:B------:R-:W-:Y:S01]  /*7ba0*/  LEA.HI.X R96, R2, c[0x0][0x1cc], R3, 0x1, P0 ;  /* 0x0000730002607a11 */ /* 0x000fe200000f0c03 */
[----:B------:R-:W-:-:S05]  /*7bb0*/  BRA.DIV ~URZ, `(.L_x_1467) ;  /* 0x0000d4527f007947 */ /* 0x000fca000b800000 */
[----:B------:R1:W2:Y:S02]  /*7bc0*/  SHFL.IDX PT, R100, R96, RZ, 0x181f ;  /* 0x00181fff60647589 */ /* 0x0002a400000e0000 */
.L_x_1572:
        /* <DEDUP_REMOVED lines=14> */
[--C-:B--2---:R-:W-:Y:S01]  /*7cb0*/  IMAD.X R161, R100, 0x1, R98.reuse, P1 ;  /* 0x0000000164a17824 */ /* 0x104fe200008e0662 */
[----:B------:R-:W-:Y:S01]  /*7cc0*/  SEL R99, RZ, 0x10, P0 ;  /* 0x00000010ff637807 */ /* 0x000fe20000000000 */
        /* <DEDUP_REMOVED lines=8> */
.L_x_1573:
[C---:B--2---:R-:W-:Y:S02]  /*7d50*/  IADD3 R2, -R99.reuse, 0x10, RZ ;  /* 0x0000001063027810 */ /* 0x044fe40007ffe1ff */
[----:B------:R-:W-:Y:S02]  /*7d60*/  ISETP.NE.U32.AND P2, PT, R99, RZ, PT ;  /* 0x000000ff6300720c */ /* 0x000fe40003f45070 */
[----:B------:R-:W-:Y:S04]  /*7d70*/  LOP3.LUT R2, R2, 0xf, RZ, 0xc0, !PT ;  /* 0x0000000f02027812 */ /* 0x000fe800078ec0ff */
[----:B------:R-:W-:Y:S04]  /*7d80*/  IADD3 R2, P1, P0, R2, R0, R164 ;  /* 0x0000000002027210 */ /* 0x000fe8000783e0a4 */
[----:B-1----:R-:W-:Y:S05]  /*7d90*/  IADD3.X R3, RZ, R96, R98, P1, P0 ;  /* 0x00000060ff037210 */ /* 0x002fea0000fe0462 */
[----:B------:R-:W-:Y:S01]  /*7da0*/  @!PT LDS RZ, [RZ] ;  /* 0x00000000fffff984 */ /* 0x000fe20000000800 */
[----:B------:R-:W-:Y:S01]  /*7db0*/  @!PT LDS RZ, [RZ] ;  /* 0x00000000fffff984 */ /* 0x000fe20000000800 */
[----:B------:R-:W-:Y:S01]  /*7dc0*/  @!PT LDS RZ, [RZ] ;  /* 0x00000000fffff984 */ /* 0x000fe20000000800 */
[----:B------:R1:W-:Y:S04]  /*7dd0*/  LDGSTS.E.BYPASS.LTC128B.128.ZFILL [R209+0x4900], [R2.64], P2 ;  /* 0x0490000002d17fae */ /* 0x0003e80009141d46 */
.L_x_1466:
[----:B------:R-:W-:Y:S05]  /*7de0*/  BSYNC B0 ;  /* 0x0000000000007941 */ /* 0x000fea0003800000 */
.L_x_1465:
[----:B-1----:R-:W2:Y:S04]  /*7df0*/  LDL R2, [R1+0x28] ;  /* 0x0000280001027983 */ /* 0x002ea80000100800 */
[----:B------:R-:W2:Y:S04]  /*7e00*/  LDL R0, [R1+0x40] ;  /* 0x0000400001007983 */ /* 0x000ea80000100800 */
[----:B------:R-:W3:Y:S04]  /*7e10*/  LDL R99, [R1+0x2c] ;  /* 0x00002c0001637983 */ /* 0x000ee80000100800 */
[----:B------:R-:W4:Y:S04]  /*7e20*/  LDL R98, [R1+0x24] ;  /* 0x0000240001627983 */ /* 0x000f280000100800 */
[----:B------:R-:W4:Y:S04]  /*7e30*/  LDL R3, [R1+0x20] ;  /* 0x0000200001037983 */ /* 0x000f280000100800 */
[----:B------:R-:W0:Y:S01]  /*7e40*/  LDGDEPBAR ;  /* 0x00000000000079af */ /* 0x000e220000000000 */
[----:B--2---:R-:W-:Y:S01]  /*7e50*/  IADD3 R96, R0, R2, RZ ;  /* 0x0000000200607210 */ /* 0x004fe20007ffe0ff */
[----:B------:R-:W-:Y:S04]  /*7e60*/  IMAD R0, R212, -0x50, RZ ;  /* 0xffffffb0d4007824 */ /* 0x000fe800078e02ff */
[----:B------:R-:W-:Y:S01]  /*7e70*/  @P5 IMAD.HI.U32 R2, R96, c[0x0][0x2c8], RZ ;  /* 0x0000b20060025a27 */ /* 0x000fe200078e00ff */
[----:B---3--:R-:W-:Y:S04]  /*7e80*/  IADD3 R0, -R99, 0x1, R0 ;  /* 0x0000000163007810 */ /* 0x008fe80007ffe100 */
[----:B------:R-:W-:Y:S02]  /*7e90*/  @P5 SHF.R.U32.HI R96, RZ, c[0x0][0x2cc], R2 ;  /* 0x0000b300ff605a19 */ /* 0x000fe40000011602 */
[----:B----4-:R-:W-:Y:S01]  /*7ea0*/  IADD3 R98, -R3, R0, R98 ;  /* 0x0000000003627210 */ /* 0x010fe20007ffe162 */
[----:B------:R-:W-:-:S05]  /*7eb0*/  BRA.DIV ~URZ, `(.L_x_1469) ;  /* 0x0000d7227f007947 */ /* 0x000fca000b800000 */
[----:B------:R1:W2:Y:S02]  /*7ec0*/  SHFL.IDX PT, R0, R96, RZ, 0x1c1f ;  /* 0x001c1fff60007589 */ /* 0x0002a400000e0000 */
.L_x_1574:
        /* <DEDUP_REMOVED lines=43> */
[----:B------:R-:W-:Y:S08]  /*8180*/  SHFL.IDX PT, R2, R96, 0x2, 0x1c1f ;  /* 0x005c1f0060027f89 */ /* 0x000ff000000e0000 */
[----:B------:R-:W-:Y:S08]  /*8190*/  SHFL.IDX PT, R3, R96, 0x1, 0x1c1f ;  /* 0x003c1f0060037f89 */ /* 0x000ff000000e0000 */
[----:B------:R-:W2:Y:S02]  /*81a0*/  SHFL.IDX PT, R0, R96, 0x3, 0x1c1f ;  /* 0x007c1f0060007f89 */ /* 0x000ea400000e0000 */
[C---:B--2---:R-:W-:Y:S02]  /*81b0*/  IMAD.IADD R0, R98.reuse, 0x1, R0 ;  /* 0x0000000162007824 */ /* 0x044fe400078e0200 */
[C---:B------:R-:W-:Y:S02]  /*81c0*/  IMAD.IADD R2, R98.reuse, 0x1, R2 ;  /* 0x0000000162027824 */ /* 0x040fe400078e0202 */
[----:B------:R-:W-:Y:S03]  /*81d0*/  IMAD.IADD R3, R98, 0x1, R3 ;  /* 0x0000000162037824 */ /* 0x000fe600078e0203 */
[C---:B------:R-:W-:Y:S02]  /*81e0*/  ISETP.GT.AND P6, PT, R2.reuse, RZ, PT ;  /* 0x000000ff0200720c */ /* 0x040fe40003fc4270 */
[----:B------:R-:W-:Y:S02]  /*81f0*/  ISETP.GT.AND P2, PT, R2, 0x1, PT ;  /* 0x000000010200780c */ /* 0x000fe40003f44270 */
[----:B------:R-:W-:Y:S02]  /*8200*/  FSEL R21, R8, -INF , P6 ;  /* 0xff80000008157808 */ /* 0x000fe40003000000 */
[----:B------:R-:W-:Y:S02]  /*8210*/  ISETP.GT.AND P6, PT, R3, 0x8, PT ;  /* 0x000000080300780c */ /* 0x000fe40003fc4270 */
[----:B------:R-:W-:Y:S02]  /*8220*/  FSEL R48, R9, -INF , P2 ;  /* 0xff80000009307808 */ /* 0x000fe40001000000 */
[----:B------:R-:W-:Y:S02]  /*8230*/  ISETP.GT.AND P2, PT, R3, 0x9, PT ;  /* 0x000000090300780c */ /* 0x000fe40003f44270 */
[----:B------:R-:W-:Y:S02]  /*8240*/  FSEL R33, R18, -INF , P6 ;  /* 0xff80000012217808 */ /* 0x000fe40003000000 */
[----:B------:R-:W-:Y:S02]  /*8250*/  FSEL R36, R19, -INF , P2 ;  /* 0xff80000013247808 */ /* 0x000fe40001000000 */
[C---:B------:R-:W-:Y:S02]  /*8260*/  ISETP.GT.AND P6, PT, R2.reuse, 0x8, PT ;  /* 0x000000080200780c */ /* 0x040fe40003fc4270 */
        /* <DEDUP_REMOVED lines=12> */
[C---:B------:R-:W-:Y:S02]  /*8330*/  ISETP.GT.AND P2, PT, R3.reuse, 0x19, PT ;  /* 0x000000190300780c */ /* 0x040fe40003f44270 */
[C---:B------:R-:W-:Y:S02]  /*8340*/  ISETP.GT.AND P1, PT, R3.reuse, RZ, PT ;  /* 0x000000ff0300720c */ /* 0x040fe40003f24270 */
[----:B------:R-:W-:Y:S02]  /*8350*/  ISETP.GT.AND P0, PT, R3, 0x1, PT ;  /* 0x000000010300780c */ /* 0x000fe40003f04270 */
[----:B------:R-:W-:Y:S02]  /*8360*/  FSEL R168, R34, -INF , P6 ;  /* 0xff80000022a87808 */ /* 0x000fe40003000000 */
[----:B------:R-:W-:Y:S02]  /*8370*/  FSEL R166, R35, -INF , P2 ;  /* 0xff80000023a67808 */ /* 0x000fe40001000000 */
[C---:B------:R-:W-:Y:S02]  /*8380*/  ISETP.GT.AND P6, PT, R2.reuse, 0x18, PT ;  /* 0x000000180200780c */ /* 0x040fe40003fc4270 */
[----:B------:R-:W-:Y:S02]  /*8390*/  ISETP.GT.AND P2, PT, R2, 0x19, PT ;  /* 0x000000190200780c */ /* 0x000fe40003f44270 */
[----:B------:R-:W-:Y:S02]  /*83a0*/  FSEL R20, R6, -INF , P1 ;  /* 0xff80000006147808 */ /* 0x000fe40000800000 */
[----:B------:R-:W-:Y:S02]  /*83b0*/  FSEL R32, R7, -INF , P0 ;  /* 0xff80000007207808 */ /* 0x000fe40000000000 */
        /* <DEDUP_REMOVED lines=78> */
[----:B------:R-:W-:Y:S02]  /*88a0*/  FMNMX.FTZ R3, R172, R4, !PT ;  /* 0x00000004ac037209 */ /* 0x000fe40007810000 */
[----:B------:R-:W-:Y:S02]  /*88b0*/  FSEL R13, R74, -INF , P6 ;  /* 0xff8000004a0d7808 */ /* 0x000fe40003000000 */
[----:B------:R-:W-:Y:S02]  /*88c0*/  FSEL R12, R75, -INF , P2 ;  /* 0xff8000004b0c7808 */ /* 0x000fe40001000000 */
[C---:B------:R-:W-:Y:S02]  /*88d0*/  ISETP.GT.AND P6, PT, R2.reuse, 0x48, PT ;  /* 0x000000480200780c */ /* 0x040fe40003fc4270 */
[----:B------:R-:W-:Y:S02]  /*88e0*/  ISETP.GT.AND P2, PT, R2, 0x49, PT ;  /* 0x000000490200780c */ /* 0x000fe40003f44270 */
[----:B------:R-:W-:Y:S02]  /*88f0*/  FSEL R23, R82, -INF , P1 ;  /* 0xff80000052177808 */ /* 0x000fe40000800000 */
[----:B------:R-:W-:Y:S02]  /*8900*/  FSEL R22, R83, -INF , P0 ;  /* 0xff80000053167808 */ /* 0x000fe40000000000 */
[----:B------:R-:W-:Y:S02]  /*8910*/  FMNMX.FTZ R3, R175, R3, !PT ;  /* 0x00000003af037209 */ /* 0x000fe40007810000 */
[C---:B------:R-:W-:Y:S02]  /*8920*/  ISETP.GT.AND P1, PT, R0.reuse, 0x48, PT ;  /* 0x000000480000780c */ /* 0x040fe40003f24270 */
[----:B------:R-:W-:Y:S02]  /*8930*/  ISETP.GT.AND P0, PT, R0, 0x49, PT ;  /* 0x000000490000780c */ /* 0x000fe40003f04270 */
        /* <DEDUP_REMOVED lines=69> */
[----:B------:R-:W-:Y:S02]  /*8d90*/  FSEL R16, R77, -INF , P2 ;  /* 0xff8000004d107808 */ /* 0x000fe40001000000 */
[----:B------:R-:W-:Y:S02]  /*8da0*/  FSEL R11, R78, -INF , P1 ;  /* 0xff8000004e0b7808 */ /* 0x000fe40000800000 */
        /* <DEDUP_REMOVED lines=8> */
[----:B------:R-:W-:Y:S02]  /*8e30*/  FSEL R10, R79, -INF , P0 ;  /* 0xff8000004f0a7808 */ /* 0x000fe40000000000 */
[----:B------:R-:W-:Y:S04]  /*8e40*/  FMNMX.FTZ R0, R11, R6, !PT ;  /* 0x000000060b007209 */ /* 0x000fe80007810000 */
[----:B------:R-:W-:Y:S01]  /*8e50*/  FMNMX.FTZ R0, R10, R0, !PT ;  /* 0x000000000a007209 */ /* 0x000fe20007810000 */
[----:B------:R-:W3:Y:S08]  /*8e60*/  SHFL.BFLY PT, R6, R4, 0x2, 0x1f ;  /* 0x0c401f0004067f89 */ /* 0x000ef000000e0000 */
[----:B------:R-:W4:Y:S08]  /*8e70*/  SHFL.BFLY PT, R7, R3, 0x2, 0x1f ;  /* 0x0c401f0003077f89 */ /* 0x000f3000000e0000 */
[----:B------:R-:W5:Y:S01]  /*8e80*/  SHFL.BFLY PT, R9, R0, 0x2, 0x1f ;  /* 0x0c401f0000097f89 */ /* 0x000f6200000e0000 */
[----:B--2---:R-:W-:Y:S02]  /*8e90*/  FMNMX.FTZ R5, R5, R2, !PT ;  /* 0x0000000205057209 */ /* 0x004fe40007810000 */
[----:B---3--:R-:W-:Y:S05]  /*8ea0*/  FMNMX.FTZ R2, R4, R6, !PT ;  /* 0x0000000604027209 */ /* 0x008fea0007810000 */
[----:B------:R-:W2:Y:S01]  /*8eb0*/  SHFL.BFLY PT, R6, R5, 0x1, 0x1f ;  /* 0x0c201f0005067f89 */ /* 0x000ea200000e0000 */
[----:B----4-:R-:W-:Y:S07]  /*8ec0*/  FMNMX.FTZ R3, R3, R7, !PT ;  /* 0x0000000703037209 */ /* 0x010fee0007810000 */
[----:B------:R-:W3:Y:S01]  /*8ed0*/  SHFL.BFLY PT, R7, R2, 0x1, 0x1f ;  /* 0x0c201f0002077f89 */ /* 0x000ee200000e0000 */
[----:B-----5:R-:W-:Y:S07]  /*8ee0*/  FMNMX.FTZ R4, R0, R9, !PT ;  /* 0x0000000900047209 */ /* 0x020fee0007810000 */
[----:B------:R-:W4:Y:S08]  /*8ef0*/  SHFL.BFLY PT, R8, R3, 0x1, 0x1f ;  /* 0x0c201f0003087f89 */ /* 0x000f3000000e0000 */
[----:B------:R1:W1:Y:S01]  /*8f00*/  SHFL.BFLY PT, R0, R4, 0x1, 0x1f ;  /* 0x0c201f0004007f89 */ /* 0x00026200000e0000 */
[----:B--2---:R-:W-:Y:S02]  /*8f10*/  FMNMX.FTZ R100, R5, R6, !PT ;  /* 0x0000000605647209 */ /* 0x004fe40007810000 */
[----:B---3--:R-:W-:Y:S02]  /*8f20*/  FMNMX.FTZ R99, R2, R7, !PT ;  /* 0x0000000702637209 */ /* 0x008fe40007810000 */
[----:B----4-:R-:W-:Y:S03]  /*8f30*/  FMNMX.FTZ R98, R3, R8, !PT ;  /* 0x0000000803627209 */ /* 0x010fe60007810000 */
.L_x_1575:
[C---:B------:R-:W-:Y:S01]  /*8f40*/  FMUL.FTZ R2, R100.reuse, c[0x0][0x2d0] ;  /* 0x0000b40064027a20 */ /* 0x040fe20000410000 */
[----:B------:R-:W-:Y:S01]  /*8f50*/  FSETP.NEU.FTZ.AND P2, PT, R100, -INF , PT ;  /* 0xff8000006400780b */ /* 0x000fe20003f5d000 */
[----:B------:R-:W-:Y:S01]  /*8f60*/  WARPSYNC 0xffffffff ;  /* 0xffffffff00007948 */ /* 0x000fe20003800000 */
[----:B------:R-:W-:Y:S02]  /*8f70*/  FSETP.NEU.FTZ.AND P1, PT, R99, -INF , PT ;  /* 0xff8000006300780b */ /* 0x000fe40003f3d000 */
[----:B------:R-:W-:Y:S02]  /*8f80*/  FSEL R6, R2, RZ, P2 ;  /* 0x000000ff02067208 */ /* 0x000fe40001000000 */
[----:B------:R-:W-:Y:S02]  /*8f90*/  FSETP.NEU.FTZ.AND P0, PT, R98, -INF , PT ;  /* 0xff8000006200780b */ /* 0x000fe40003f1d000 */
[----:B-1----:R-:W-:Y:S01]  /*8fa0*/  FMNMX.FTZ R68, R0, R4, !PT ;  /* 0x0000000400447209 */ /* 0x002fe20007810000 */
[--C-:B------:R-:W-:Y:S01]  /*8fb0*/  FFMA.FTZ R2, R156, c[0x0][0x2d0], -R6.reuse ;  /* 0x0000b4009c027a23 */ /* 0x100fe20000010806 */
[----:B------:R-:W-:Y:S01]  /*8fc0*/  FSEL R5, R98, RZ, P0 ;  /* 0x000000ff62057208 */ /* 0x000fe20000000000 */
[--C-:B------:R-:W-:Y:S02]  /*8fd0*/  FFMA.FTZ R3, R172, c[0x0][0x2d0], -R6.reuse ;  /* 0x0000b400ac037a23 */ /* 0x100fe40000010806 */
[----:B------:R1:W-:Y:S01]  /*8fe0*/  MUFU.EX2 R42, R2 ;  /* 0x00000002002a7308 */ /* 0x0003e20000000800 */
[----:B------:R-:W-:Y:S02]  /*8ff0*/  FMUL.FTZ R4, R68, c[0x0][0x2d0] ;  /* 0x0000b40044047a20 */ /* 0x000fe40000410000 */
        /* <DEDUP_REMOVED lines=13> */
[----:B-1----:R-:W-:Y:S05]  /*90d0*/  FMUL.FTZ R2, R99, c[0x0][0x2d0] ;  /* 0x0000b40063027a20 */ /* 0x002fea0000410000 */
[----:B------:R-:W-:Y:S01]  /*90e0*/  MUFU.EX2 R246, R186 ;  /* 0x000000ba00f67308 */ /* 0x000fe20000000800 */
[----:B------:R-:W-:Y:S01]  /*90f0*/  FSEL R7, R2, RZ, P1 ;  /* 0x000000ff02077208 */ /* 0x000fe20000800000 */
[--C-:B--2---:R-:W-:Y:S04]  /*9100*/  FFMA.FTZ R3, R175, c[0x0][0x2d0], -R6.reuse ;  /* 0x0000b400af037a23 */ /* 0x104fe80000010806 */
        /* <DEDUP_REMOVED lines=17> */
[--C-:B-1----:R-:W-:Y:S02]  /*9220*/  FFMA.FTZ R2, R32, c[0x0][0x2d0], -R7.reuse ;  /* 0x0000b40020027a23 */ /* 0x102fe40000010807 */
[--C-:B------:R-:W-:Y:S02]  /*9230*/  FFMA.FTZ R177, R50, c[0x0][0x2d0], -R7.reuse ;  /* 0x0000b40032b17a23 */ /* 0x100fe40000010807 */
[--C-:B------:R-:W-:Y:S01]  /*9240*/  FFMA.FTZ R156, R161, c[0x0][0x2d0], -R7.reuse ;  /* 0x0000b400a19c7a23 */ /* 0x100fe20000010807 */
[----:B------:R1:W-:Y:S01]  /*9250*/  MUFU.EX2 R227, R2 ;  /* 0x0000000200e37308 */ /* 0x0003e20000000800 */
[--C-:B------:R-:W-:Y:S02]  /*9260*/  FFMA.FTZ R159, R159, c[0x0][0x2d0], -R7.reuse ;  /* 0x0000b4009f9f7a23 */ /* 0x100fe40000010807 */
[--C-:B--2---:R-:W-:Y:S07]  /*9270*/  FFMA.FTZ R3, R36, c[0x0][0x2d0], -R7.reuse ;  /* 0x0000b40024037a23 */ /* 0x104fee0000010807 */
[----:B------:R2:W-:Y:S10]  /*9280*/  MUFU.EX2 R237, R3 ;  /* 0x0000000300ed7308 */ /* 0x0005f40000000800 */
[----:B------:R-:W-:Y:S01]  /*9290*/  MUFU.EX2 R245, R184 ;  /* 0x000000b800f57308 */ /* 0x000fe20000000800 */
[--C-:B-1----:R-:W-:Y:S02]  /*92a0*/  FFMA.FTZ R2, R174, c[0x0][0x2d0], -R6.reuse ;  /* 0x0000b400ae027a23 */ /* 0x102fe40000010806 */
[----:B------:R-:W-:Y:S02]  /*92b0*/  FFMA.FTZ R174, R207, c[0x0][0x2d0], -R6 ;  /* 0x0000b400cfae7a23 */ /* 0x000fe40000010806 */
[--C-:B------:R-:W-:Y:S05]  /*92c0*/  FFMA.FTZ R207, R23, c[0x0][0x2d0], -R7.reuse ;  /* 0x0000b40017cf7a23 */ /* 0x100fea0000010807 */
[----:B------:R1:W-:Y:S01]  /*92d0*/  MUFU.EX2 R236, R2 ;  /* 0x0000000200ec7308 */ /* 0x0003e20000000800 */
[----:B--2---:R-:W-:Y:S09]  /*92e0*/  FSEL R3, R99, RZ, P1 ;  /* 0x000000ff63037208 */ /* 0x004ff20000800000 */
[----:B------:R-:W-:Y:S10]  /*92f0*/  MUFU.EX2 R239, R159 ;  /* 0x0000009f00ef7308 */ /* 0x000ff40000000800 */
[----:B------:R-:W-:Y:S01]  /*9300*/  MUFU.EX2 R186, R168 ;  /* 0x000000a800ba7308 */ /* 0x000fe20000000800 */
[----:B-1----:R-:W-:Y:S09]  /*9310*/  FFMA.FTZ R2, R33, c[0x0][0x2d0], -R7 ;  /* 0x0000b40021027a23 */ /* 0x002ff20000010807 */
[----:B------:R1:W-:Y:S10]  /*9320*/  MUFU.EX2 R233, R2 ;  /* 0x0000000200e97308 */ /* 0x0003f40000000800 */
[----:B------:R-:W-:Y:S10]  /*9330*/  MUFU.EX2 R170, R170 ;  /* 0x000000aa00aa7308 */ /* 0x000ff40000000800 */
[----:B------:R-:W-:Y:S01]  /*9340*/  MUFU.EX2 R181, R181 ;  /* 0x000000b500b57308 */ /* 0x000fe20000000800 */
[----:B-1----:R-:W-:Y:S05]  /*9350*/  FMUL.FTZ R2, R98, c[0x0][0x2d0] ;  /* 0x0000b40062027a20 */ /* 0x002fea0000410000 */
[----:B------:R-:W-:Y:S04]  /*9360*/  FSEL R8, R2, RZ, P0 ;  /* 0x000000ff02087208 */ /* 0x000fe80000000000 */
[----:B------:R-:W-:Y:S01]  /*9370*/  MUFU.EX2 R179, R179 ;  /* 0x000000b300b37308 */ /* 0x000fe20000000800 */
[----:B------:R-:W-:Y:S01]  /*9380*/  FSETP.NEU.FTZ.AND P0, PT, R68, -INF , PT ;  /* 0xff8000004400780b */ /* 0x000fe20003f1d000 */
[--C-:B------:R-:W-:Y:S03]  /*9390*/  FFMA.FTZ R2, R48, c[0x0][0x2d0], -R8.reuse ;  /* 0x0000b40030027a23 */ /* 0x100fe60000010808 */
[----:B------:R-:W-:Y:S01]  /*93a0*/  FSEL R4, R4, RZ, P0 ;  /* 0x000000ff04047208 */ /* 0x000fe20000000000 */
[--C-:B------:R-:W-:Y:S02]  /*93b0*/  FFMA.FTZ R9, R21, c[0x0][0x2d0], -R8.reuse ;  /* 0x0000b40015097a23 */ /* 0x100fe40000010808 */
[----:B------:R-:W1:Y:S01]  /*93c0*/  LDSM.16.MT88.4 R20, [R189] ;  /* 0x00000000bd14783b */ /* 0x000e620000004200 */
[----:B------:R-:W-:Y:S01]  /*93d0*/  FFMA.FTZ R165, R38, c[0x0][0x2d0], -R8 ;  /* 0x0000b40026a57a23 */ /* 0x000fe20000010808 */
[----:B------:R2:W-:Y:S01]  /*93e0*/  MUFU.EX2 R225, R2 ;  /* 0x0000000200e17308 */ /* 0x0005e20000000800 */
[----:B------:R-:W-:Y:S02]  /*93f0*/  FFMA.FTZ R66, R81, c[0x0][0x2d0], -R4 ;  /* 0x0000b40051427a23 */ /* 0x000fe40000010804 */
[--C-:B------:R-:W-:Y:S02]  /*9400*/  FFMA.FTZ R59, R173, c[0x0][0x2d0], -R8.reuse ;  /* 0x0000b400ad3b7a23 */ /* 0x100fe40000010808 */
[--C-:B------:R-:W-:Y:S01]  /*9410*/  FFMA.FTZ R58, R171, c[0x0][0x2d0], -R8.reuse ;  /* 0x0000b400ab3a7a23 */ /* 0x100fe20000010808 */
[----:B------:R-:W-:Y:S01]  /*9420*/  LDSM.16.MT88.4 R80, [R192] ;  /* 0x00000000c050783b */ /* 0x000fe20000004200 */
[----:B------:R-:W-:Y:S02]  /*9430*/  FFMA.FTZ R71, R64, c[0x0][0x2d0], -R8 ;  /* 0x0000b40040477a23 */ /* 0x000fe40000010808 */
        /* <DEDUP_REMOVED lines=10> */
[--C-:B--2---:R-:W-:Y:S02]  /*94e0*/  FFMA.FTZ R2, R37, c[0x0][0x2d0], -R8.reuse ;  /* 0x0000b40025027a23 */ /* 0x104fe40000010808 */
[--C-:B------:R-:W-:Y:S02]  /*94f0*/  FFMA.FTZ R57, R164, c[0x0][0x2d0], -R8.reuse ;  /* 0x0000b400a4397a23 */ /* 0x100fe40000010808 */
[----:B------:R-:W-:Y:S01]  /*9500*/  FFMA.FTZ R56, R160, c[0x0][0x2d0], -R8 ;  /* 0x0000b400a0387a23 */ /* 0x000fe20000010808 */
[----:B------:R2:W-:Y:S01]  /*9510*/  MUFU.EX2 R232, R2 ;  /* 0x0000000200e87308 */ /* 0x0005e20000000800 */
[--C-:B------:R-:W-:Y:S02]  /*9520*/  FFMA.FTZ R222, R11, c[0x0][0x2d0], -R4.reuse ;  /* 0x0000b4000bde7a23 */ /* 0x100fe40000010804 */
[----:B------:R-:W-:Y:S02]  /*9530*/  FFMA.FTZ R223, R10, c[0x0][0x2d0], -R4 ;  /* 0x0000b4000adf7a23 */ /* 0x000fe40000010804 */
[--C-:B---3--:R-:W-:Y:S02]  /*9540*/  FFMA.FTZ R9, R49, c[0x0][0x2d0], -R8.reuse ;  /* 0x0000b40031097a23 */ /* 0x108fe40000010808 */
        /* <DEDUP_REMOVED lines=9> */
[----:B--2---:R-:W-:Y:S05]  /*95e0*/  FSEL R2, R100, RZ, P2 ;  /* 0x000000ff64027208 */ /* 0x004fea0001000000 */
[----:B------:R-:W-:Y:S04]  /*95f0*/  FADD.FTZ R0, -R2, R97 ;  /* 0x0000006102007221 */ /* 0x000fe80000010100 */
[----:B------:R-:W-:Y:S01]  /*9600*/  MUFU.EX2 R185, R161 ;  /* 0x000000a100b97308 */ /* 0x000fe20000000800 */
[----:B------:R-:W-:Y:S02]  /*9610*/  FADD.FTZ R2, -R3, R101 ;  /* 0x0000006503027221 */ /* 0x000fe40000010100 */
[----:B------:R-:W-:Y:S02]  /*9620*/  FMUL.FTZ R0, R0, c[0x0][0x2d0] ;  /* 0x0000b40000007a20 */ /* 0x000fe40000410000 */
[----:B------:R-:W-:Y:S02]  /*9630*/  FADD.FTZ R3, -R5, R102 ;  /* 0x0000006605037221 */ /* 0x000fe40000010100 */
[--C-:B------:R-:W-:Y:S02]  /*9640*/  FFMA.FTZ R102, R206, c[0x0][0x2d0], -R6.reuse ;  /* 0x0000b400ce667a23 */ /* 0x100fe40000010806 */
[----:B------:R-:W-:Y:S01]  /*9650*/  FFMA.FTZ R97, R205, c[0x0][0x2d0], -R6 ;  /* 0x0000b400cd617a23 */ /* 0x000fe20000010806 */
[----:B------:R2:W-:Y:S01]  /*9660*/  MUFU.EX2 R65, R0 ;  /* 0x0000000000417308 */ /* 0x0005e20000000800 */
[--C-:B------:R-:W-:Y:S02]  /*9670*/  FFMA.FTZ R205, R15, c[0x0][0x2d0], -R4.reuse ;  /* 0x0000b4000fcd7a23 */ /* 0x100fe40000010804 */
[----:B------:R-:W-:Y:S02]  /*9680*/  FFMA.FTZ R206, R14, c[0x0][0x2d0], -R4 ;  /* 0x0000b4000ece7a23 */ /* 0x000fe40000010804 */
[----:B------:R-:W-:Y:S02]  /*9690*/  FFMA.FTZ R101, R157, c[0x0][0x2d0], -R7 ;  /* 0x0000b4009d657a23 */ /* 0x000fe40000010807 */
[----:B------:R-:W-:Y:S03]  /*96a0*/  FFMA.FTZ R157, R41, c[0x0][0x2d0], -R8 ;  /* 0x0000b400299d7a23 */ /* 0x000fe60000010808 */
[----:B------:R-:W-:Y:S10]  /*96b0*/  MUFU.EX2 R244, R101 ;  /* 0x0000006500f47308 */ /* 0x000ff40000000800 */
[----:B------:R-:W-:Y:S01]  /*96c0*/  MUFU.EX2 R184, R157 ;  /* 0x0000009d00b87308 */ /* 0x000fe20000000800 */
[----:B--2---:R-:W-:Y:S09]  /*96d0*/  FMUL.FTZ R0, R2, c[0x0][0x2d0] ;  /* 0x0000b40002007a20 */ /* 0x004ff20000410000 */
[----:B------:R2:W-:Y:S10]  /*96e0*/  MUFU.EX2 R67, R0 ;  /* 0x0000000000437308 */ /* 0x0005f40000000800 */
[----:B------:R-:W-:Y:S10]  /*96f0*/  MUFU.EX2 R159, R173 ;  /* 0x000000ad009f7308 */ /* 0x000ff40000000800 */
[----:B------:R-:W-:Y:S01]  /*9700*/  MUFU.EX2 R158, R187 ;  /* 0x000000bb009e7308 */ /* 0x000fe20000000800 */
[----:B--2---:R-:W-:Y:S02]  /*9710*/  FMUL.FTZ R0, R3, c[0x0][0x2d0] ;  /* 0x0000b40003007a20 */ /* 0x004fe40000410000 */
[--C-:B------:R-:W-:Y:S02]  /*9720*/  FFMA.FTZ R3, R167, c[0x0][0x2d0], -R4.reuse ;  /* 0x0000b400a7037a23 */ /* 0x100fe40000010804 */
[--C-:B------:R-:W-:Y:S05]  /*9730*/  FFMA.FTZ R167, R26, c[0x0][0x2d0], -R4.reuse ;  /* 0x0000b4001aa77a23 */ /* 0x100fea0000010804 */
[----:B------:R2:W-:Y:S10]  /*9740*/  MUFU.EX2 R2, R0 ;  /* 0x0000000000027308 */ /* 0x0005f40000000800 */
[----:B------:R3:W-:Y:S10]  /*9750*/  MUFU.EX2 R238, R3 ;  /* 0x0000000300ee7308 */ /* 0x0007f40000000800 */
[----:B------:R-:W-:Y:S01]  /*9760*/  MUFU.EX2 R167, R167 ;  /* 0x000000a700a77308 */ /* 0x000fe20000000800 */
[--C-:B--2---:R-:W-:Y:S02]  /*9770*/  FFMA.FTZ R0, R53, c[0x0][0x2d0], -R4.reuse ;  /* 0x0000b40035007a23 */ /* 0x104fe40000010804 */
[----:B------:R-:W-:Y:S07]  /*9780*/  LDSM.16.MT88.4 R52, [R190] ;  /* 0x00000000be34783b */ /* 0x000fee0000004200 */
[----:B------:R2:W-:Y:S01]  /*9790*/  MUFU.EX2 R216, R0 ;  /* 0x0000000000d87308 */ /* 0x0005e20000000800 */
[--C-:B---3--:R-:W-:Y:S09]  /*97a0*/  FFMA.FTZ R3, R31, c[0x0][0x2d0], -R4.reuse ;  /* 0x0000b4001f037a23 */ /* 0x108ff20000010804 */
[----:B------:R-:W-:Y:S10]  /*97b0*/  MUFU.EX2 R178, R178 ;  /* 0x000000b200b27308 */ /* 0x000ff40000000800 */
[----:B------:R-:W-:Y:S01]  /*97c0*/  MUFU.EX2 R161, R213 ;  /* 0x000000d500a17308 */ /* 0x000fe20000000800 */
[----:B--2---:R-:W-:Y:S02]  /*97d0*/  FFMA.FTZ R0, R163, c[0x0][0x2d0], -R4 ;  /* 0x0000b400a3007a23 */ /* 0x004fe40000010804 */
[----:B------:R-:W-:Y:S02]  /*97e0*/  FFMA.FTZ R163, R39, c[0x0][0x2d0], -R8 ;  /* 0x0000b40027a37a23 */ /* 0x000fe40000010808 */
[----:B------:R-:W2:Y:S05]  /*97f0*/  LDSM.16.MT88.4 R36, [R193] ;  /* 0x00000000c124783b */ /* 0x000eaa0000004200 */
[----:B------:R3:W-:Y:S10]  /*9800*/  MUFU.EX2 R230, R0 ;  /* 0x0000000000e67308 */ /* 0x0007f40000000800 */
[----:B------:R-:W-:Y:S10]  /*9810*/  MUFU.EX2 R172, R163 ;  /* 0x000000a300ac7308 */ /* 0x000ff40000000800 */
[----:B------:R-:W-:Y:S01]  /*9820*/  MUFU.EX2 R163, R208 ;  /* 0x000000d000a37308 */ /* 0x000fe20000000800 */
[----:B---3--:R-:W-:Y:S02]  /*9830*/  FFMA.FTZ R0, R162, c[0x0][0x2d0], -R4 ;  /* 0x0000b400a2007a23 */ /* 0x008fe40000010804 */
[----:B------:R-:W-:Y:S07]  /*9840*/  FFMA.FTZ R162, R34, c[0x0][0x2d0], -R8 ;  /* 0x0000b40022a27a23 */ /* 0x000fee0000010808 */
[----:B------:R3:W-:Y:S10]  /*9850*/  MUFU.EX2 R229, R0 ;  /* 0x0000000000e57308 */ /* 0x0007f40000000800 */
[----:B------:R-:W-:Y:S10]  /*9860*/  MUFU.EX2 R157, R215 ;  /* 0x000000d7009d7308 */ /* 0x000ff40000000800 */
[----:B------:R-:W-:Y:S01]  /*9870*/  MUFU.EX2 R101, R217 ;  /* 0x000000d900657308 */ /* 0x000fe20000000800 */
[----:B---3--:R-:W-:Y:S02]  /*9880*/  FSEL R0, R68, RZ, P0 ;  /* 0x000000ff44007208 */ /* 0x008fe40000000000 */
[----:B------:R-:W-:Y:S03]  /*9890*/  ISETP.GT.AND P0, PT, R212, R250, PT ;  /* 0x000000fad400720c */ /* 0x000fe60003f04270 */
[----:B------:R-:W-:Y:S02]  /*98a0*/  FADD.FTZ R0, -R0, R103 ;  /* 0x0000006700007221 */ /* 0x000fe40000010100 */
[----:B------:R-:W-:Y:S02]  /*98b0*/  FFMA.FTZ R103, R30, c[0x0][0x2d0], -R4 ;  /* 0x0000b4001e677a23 */ /* 0x000fe40000010804 */
[----:B------:R-:W-:Y:S06]  /*98c0*/  FMUL.FTZ R0, R0, c[0x0][0x2d0] ;  /* 0x0000b40000007a20 */ /* 0x000fec0000410000 */
[----:B------:R-:W3:Y:S02]  /*98d0*/  MUFU.EX2 R0, R0 ;  /* 0x0000000000007308 */ /* 0x000ee40000000800 */
[----:B---3--:R-:W-:Y:S01]  /*98e0*/  FMUL.FTZ R10, R0, R110 ;  /* 0x0000006e000a7220 */ /* 0x008fe20000410000 */
[----:B------:R-:W-:Y:S01]  /*98f0*/  F2FP.BF16.PACK_AB R72, R228, R42 ;  /* 0x0000002ae448723e */ /* 0x000fe200000010ff */
[----:B------:R-:W-:Y:S01]  /*9900*/  FMUL.FTZ R4, R65, R104 ;  /* 0x0000006841047220 */ /* 0x000fe20000410000 */
[----:B------:R-:W-:Y:S01]  /*9910*/  F2FP.BF16.PACK_AB R73, R227, R226 ;  /* 0x000000e2e349723e */ /* 0x000fe200000010ff */
[----:B------:R-:W-:Y:S01]  /*9920*/  FMUL.FTZ R5, R65, R105 ;  /* 0x0000006941057220 */ /* 0x000fe20000410000 */
[----:B------:R-:W-:Y:S01]  /*9930*/  F2FP.BF16.PACK_AB R74, R236, R235 ;  /* 0x000000ebec4a723e */ /* 0x000fe200000010ff */
        /* <DEDUP_REMOVED lines=8> */
[C---:B------:R-:W-:Y:S01]  /*99c0*/  FMUL.FTZ R18, R67.reuse, R118 ;  /* 0x0000007643127220 */ /* 0x040fe20000410000 */
[-C--:B-1----:R-:W-:Y:S01]  /*99d0*/  HMMA.16816.F32.BF16 R4, R72, R20.reuse, R4 ;  /* 0x000000144804723c */ /* 0x082fe20000041804 */
[----:B------:R-:W-:Y:S04]  /*99e0*/  MUFU.EX2 R110, R57 ;  /* 0x00000039006e7308 */ /* 0x000fe80000000800 */
[----:B------:R-:W-:Y:S01]  /*99f0*/  F2FP.BF16.PACK_AB R79, R238, R229 ;  /* 0x000000e5ee4f723e */ /* 0x000fe200000010ff */
[C---:B------:R-:W-:Y:S02]  /*9a00*/  FMUL.FTZ R8, R2.reuse, R108 ;  /* 0x0000006c02087220 */ /* 0x040fe40000410000 */
[----:B------:R-:W-:Y:S03]  /*9a10*/  FMUL.FTZ R9, R2, R109 ;  /* 0x0000006d02097220 */ /* 0x000fe60000410000 */
[----:B------:R-:W-:Y:S01]  /*9a20*/  MUFU.EX2 R104, R63 ;  /* 0x0000003f00687308 */ /* 0x000fe20000000800 */
[----:B------:R-:W-:Y:S02]  /*9a30*/  FMUL.FTZ R11, R0, R111 ;  /* 0x0000006f000b7220 */ /* 0x000fe40000410000 */
[----:B------:R-:W-:Y:S02]  /*9a40*/  FMUL.FTZ R19, R67, R119 ;  /* 0x0000007743137220 */ /* 0x000fe40000410000 */
[----:B------:R-:W-:Y:S01]  /*9a50*/  LDSM.16.MT88.4 R116, [R189+0x2000] ;  /* 0x00200000bd74783b */ /* 0x000fe20000004200 */
[C---:B------:R-:W-:Y:S02]  /*9a60*/  FMUL.FTZ R32, R65.reuse, R132 ;  /* 0x0000008441207220 */ /* 0x040fe40000410000 */
[C---:B------:R-:W-:Y:S02]  /*9a70*/  HMMA.16816.F32.BF16 R8, R76.reuse, R20, R8 ;  /* 0x000000144c08723c */ /* 0x040fe40000041808 */
[----:B------:R-:W-:Y:S02]  /*9a80*/  MUFU.EX2 R107, R62 ;  /* 0x0000003e006b7308 */ /* 0x000fe40000000800 */
[C---:B------:R-:W-:Y:S02]  /*9a90*/  FMUL.FTZ R12, R2.reuse, R112 ;  /* 0x00000070020c7220 */ /* 0x040fe40000410000 */
[----:B------:R-:W-:Y:S02]  /*9aa0*/  FMUL.FTZ R13, R2, R113 ;  /* 0x00000071020d7220 */ /* 0x000fe40000410000 */
[C---:B------:R-:W-:Y:S04]  /*9ab0*/  FMUL.FTZ R14, R0.reuse, R114 ;  /* 0x00000072000e7220 */ /* 0x040fe80000410000 */
[----:B------:R-:W-:Y:S01]  /*9ac0*/  FMUL.FTZ R15, R0, R115 ;  /* 0x00000073000f7220 */ /* 0x000fe20000410000 */
[----:B------:R1:W-:Y:S01]  /*9ad0*/  MUFU.EX2 R114, R56 ;  /* 0x0000003800727308 */ /* 0x0003e20000000800 */
[----:B------:R-:W-:Y:S02]  /*9ae0*/  FMUL.FTZ R33, R65, R133 ;  /* 0x0000008541217220 */ /* 0x000fe40000410000 */
[C---:B------:R-:W-:Y:S02]  /*9af0*/  FMUL.FTZ R34, R67.reuse, R134 ;  /* 0x0000008643227220 */ /* 0x040fe40000410000 */
[----:B------:R-:W-:Y:S01]  /*9b00*/  FMUL.FTZ R35, R67, R135 ;  /* 0x0000008743237220 */ /* 0x000fe20000410000 */
[-C--:B------:R-:W-:Y:S01]  /*9b10*/  HMMA.16816.F32.BF16 R12, R76, R22.reuse, R12 ;  /* 0x000000164c0c723c */ /* 0x080fe2000004180c */
[----:B------:R-:W-:Y:S02]  /*9b20*/  LDSM.16.MT88.4 R132, [R193+0x2000] ;  /* 0x00200000c184783b */ /* 0x000fe40000004200 */
[C---:B------:R-:W-:Y:S01]  /*9b30*/  FMUL.FTZ R48, R65.reuse, R148 ;  /* 0x0000009441307220 */ /* 0x040fe20000410000 */
[----:B------:R3:W-:Y:S01]  /*9b40*/  MUFU.EX2 R111, R61 ;  /* 0x0000003d006f7308 */ /* 0x0007e20000000800 */
[----:B------:R-:W-:Y:S02]  /*9b50*/  FMUL.FTZ R49, R65, R149 ;  /* 0x0000009541317220 */ /* 0x000fe40000410000 */
[----:B------:R-:W-:Y:S01]  /*9b60*/  FMUL.FTZ R50, R67, R150 ;  /* 0x0000009643327220 */ /* 0x000fe20000410000 */
[C---:B------:R-:W-:Y:S04]  /*9b70*/  HMMA.16816.F32.BF16 R16, R72.reuse, R22, R16 ;  /* 0x000000164810723c */ /* 0x040fe80000041810 */
[C---:B------:R-:W-:Y:S02]  /*9b80*/  FMUL.FTZ R20, R65.reuse, R120 ;  /* 0x0000007841147220 */ /* 0x040fe40000410000 */
[----:B------:R-:W-:Y:S01]  /*9b90*/  FMUL.FTZ R21, R65, R121 ;  /* 0x0000007941157220 */ /* 0x000fe20000410000 */
[----:B------:R-:W-:Y:S01]  /*9ba0*/  MUFU.EX2 R112, R102 ;  /* 0x0000006600707308 */ /* 0x000fe20000000800 */
[C---:B------:R-:W-:Y:S04]  /*9bb0*/  FMUL.FTZ R22, R67.reuse, R122 ;  /* 0x0000007a43167220 */ /* 0x040fe80000410000 */
[C---:B------:R-:W-:Y:S02]  /*9bc0*/  FMUL.FTZ R23, R67.reuse, R123 ;  /* 0x0000007b43177220 */ /* 0x040fe40000410000 */
[----:B------:R-:W-:Y:S02]  /*9bd0*/  FMUL.FTZ R51, R67, R151 ;  /* 0x0000009743337220 */ /* 0x000fe40000410000 */
[----:B------:R-:W-:Y:S01]  /*9be0*/  LDSM.16.MT88.4 R148, [R190+0x2000] ;  /* 0x00200000be94783b */ /* 0x000fe20000004200 */
[C---:B-1----:R-:W-:Y:S01]  /*9bf0*/  FMUL.FTZ R56, R2.reuse, R88 ;  /* 0x0000005802387220 */ /* 0x042fe20000410000 */
[----:B------:R1:W-:Y:S01]  /*9c00*/  MUFU.EX2 R102, R58 ;  /* 0x0000003a00667308 */ /* 0x0003e20000000800 */
[-C--:B--2---:R-:W-:Y:S03]  /*9c10*/  HMMA.16816.F32.BF16 R20, R72, R36.reuse, R20 ;  /* 0x000000244814723c */ /* 0x084fe60000041814 */
[C---:B------:R-:W-:Y:S02]  /*9c20*/  FMUL.FTZ R24, R2.reuse, R124 ;  /* 0x0000007c02187220 */ /* 0x040fe40000410000 */
[----:B------:R-:W-:Y:S02]  /*9c30*/  FMUL.FTZ R25, R2, R125 ;  /* 0x0000007d02197220 */ /* 0x000fe40000410000 */
[C---:B------:R-:W-:Y:S02]  /*9c40*/  FMUL.FTZ R26, R0.reuse, R126 ;  /* 0x0000007e001a7220 */ /* 0x040fe40000410000 */
[----:B------:R-:W-:Y:S01]  /*9c50*/  FMUL.FTZ R27, R0, R127 ;  /* 0x0000007f001b7220 */ /* 0x000fe20000410000 */
[----:B------:R2:W-:Y:S02]  /*9c60*/  MUFU.EX2 R115, R60 ;  /* 0x0000003c00737308 */ /* 0x0005e40000000800 */
[C---:B------:R-:W-:Y:S02]  /*9c70*/  FMUL.FTZ R57, R2.reuse, R89 ;  /* 0x0000005902397220 */ /* 0x040fe40000410000 */
[C---:B---3--:R-:W-:Y:S02]  /*9c80*/  FMUL.FTZ R61, R2.reuse, R93 ;  /* 0x0000005d023d7220 */ /* 0x048fe40000410000 */
[C---:B------:R-:W-:Y:S04]  /*9c90*/  HMMA.16816.F32.BF16 R24, R76.reuse, R36, R24 ;  /* 0x000000244c18723c */ /* 0x040fe80000041818 */
[C---:B------:R-:W-:Y:S01]  /*9ca0*/  FMUL.FTZ R28, R2.reuse, R128 ;  /* 0x00000080021c7220 */ /* 0x040fe20000410000 */
[----:B------:R-:W-:Y:S01]  /*9cb0*/  MUFU.EX2 R113, R97 ;  /* 0x0000006100717308 */ /* 0x000fe20000000800 */
[----:B------:R-:W-:Y:S02]  /*9cc0*/  FMUL.FTZ R29, R2, R129 ;  /* 0x00000081021d7220 */ /* 0x000fe40000410000 */
[C---:B------:R-:W-:Y:S04]  /*9cd0*/  FMUL.FTZ R30, R0.reuse, R130 ;  /* 0x00000082001e7220 */ /* 0x040fe80000410000 */
[C---:B------:R-:W-:Y:S02]  /*9ce0*/  FMUL.FTZ R31, R0.reuse, R131 ;  /* 0x00000083001f7220 */ /* 0x040fe40000410000 */
[C---:B-1----:R-:W-:Y:S01]  /*9cf0*/  FMUL.FTZ R58, R0.reuse, R90 ;  /* 0x0000005a003a7220 */ /* 0x042fe20000410000 */
[----:B------:R1:W3:Y:S01]  /*9d00*/  MUFU.EX2 R97, R59 ;  /* 0x0000003b00617308 */ /* 0x0002e20000000800 */
[----:B------:R-:W-:Y:S02]  /*9d10*/  FMUL.FTZ R62, R0, R94 ;  /* 0x0000005e003e7220 */ /* 0x000fe40000410000 */
[----:B--2---:R-:W-:Y:S01]  /*9d20*/  FMUL.FTZ R60, R2, R92 ;  /* 0x0000005c023c7220 */ /* 0x004fe20000410000 */
[-C--:B------:R-:W-:Y:S03]  /*9d30*/  HMMA.16816.F32.BF16 R28, R76, R38.reuse, R28 ;  /* 0x000000264c1c723c */ /* 0x080fe6000004181c */
[----:B------:R-:W-:Y:S02]  /*9d40*/  FMUL.FTZ R63, R0, R95 ;  /* 0x0000005f003f7220 */ /* 0x000fe40000410000 */
[----:B------:R-:W-:Y:S01]  /*9d50*/  LDSM.16.MT88.4 R92, [R192+0x1000] ;  /* 0x00100000c05c783b */ /* 0x000fe20000004200 */
[----:B------:R-:W-:Y:S01]  /*9d60*/  FMUL.FTZ R40, R2, R140 ;  /* 0x0000008c02287220 */ /* 0x000fe20000410000 */
[----:B------:R-:W-:Y:S01]  /*9d70*/  MUFU.EX2 R108, R66 ;  /* 0x00000042006c7308 */ /* 0x000fe20000000800 */
[C---:B------:R-:W-:Y:S04]  /*9d80*/  HMMA.16816.F32.BF16 R32, R72.reuse, R38, R32 ;  /* 0x000000264820723c */ /* 0x040fe80000041820 */
[C---:B------:R-:W-:Y:S02]  /*9d90*/  FMUL.FTZ R36, R65.reuse, R136 ;  /* 0x0000008841247220 */ /* 0x040fe40000410000 */
[----:B------:R-:W-:Y:S02]  /*9da0*/  FMUL.FTZ R37, R65, R137 ;  /* 0x0000008941257220 */ /* 0x000fe40000410000 */
[C---:B------:R-:W-:Y:S01]  /*9db0*/  FMUL.FTZ R38, R67.reuse, R138 ;  /* 0x0000008a43267220 */ /* 0x040fe20000410000 */
[----:B------:R2:W-:Y:S03]  /*9dc0*/  MUFU.EX2 R109, R64 ;  /* 0x00000040006d7308 */ /* 0x0005e60000000800 */
[----:B------:R-:W-:Y:S02]  /*9dd0*/  FMUL.FTZ R39, R67, R139 ;  /* 0x0000008b43277220 */ /* 0x000fe40000410000 */
[----:B-1----:R-:W-:Y:S02]  /*9de0*/  FMUL.FTZ R59, R0, R91 ;  /* 0x0000005b003b7220 */ /* 0x002fe40000410000 */
[----:B------:R-:W-:Y:S01]  /*9df0*/  LDSM.16.MT88.4 R88, [R190+0x800] ;  /* 0x00080000be58783b */ /* 0x000fe20000004200 */
[----:B------:R-:W-:Y:S02]  /*9e00*/  FMUL.FTZ R41, R2, R141 ;  /* 0x0000008d02297220 */ /* 0x000fe40000410000 */
[-C--:B------:R-:W-:Y:S01]  /*9e10*/  HMMA.16816.F32.BF16 R36, R72, R52.reuse, R36 ;  /* 0x000000344824723c */ /* 0x080fe20000041824 */
[----:B------:R-:W-:Y:S02]  /*9e20*/  MUFU.EX2 R105, R175 ;  /* 0x000000af00697308 */ /* 0x000fe40000000800 */
[C---:B------:R-:W-:Y:S02]  /*9e30*/  FMUL.FTZ R43, R0.reuse, R143 ;  /* 0x0000008f002b7220 */ /* 0x040fe40000410000 */
[C---:B------:R-:W-:Y:S02]  /*9e40*/  FFMA.FTZ R70, R65.reuse, R231, R42 ;  /* 0x000000e741467223 */ /* 0x040fe4000001002a */
[----:B------:R-:W-:Y:S02]  /*9e50*/  FMUL.FTZ R42, R0, R142 ;  /* 0x0000008e002a7220 */ /* 0x000fe40000410000 */
[C---:B------:R-:W-:Y:S02]  /*9e60*/  FMUL.FTZ R44, R2.reuse, R144 ;  /* 0x00000090022c7220 */ /* 0x040fe40000410000 */
[----:B------:R-:W-:Y:S01]  /*9e70*/  MUFU.EX2 R106, R174 ;  /* 0x000000ae006a7308 */ /* 0x000fe20000000800 */
[----:B------:R-:W-:Y:S02]  /*9e80*/  FMUL.FTZ R45, R2, R145 ;  /* 0x00000091022d7220 */ /* 0x000fe40000410000 */
[C---:B------:R-:W-:Y:S04]  /*9e90*/  HMMA.16816.F32.BF16 R40, R76.reuse, R52, R40 ;  /* 0x000000344c28723c */ /* 0x040fe80000041828 */
[C---:B------:R-:W-:Y:S02]  /*9ea0*/  FMUL.FTZ R46, R0.reuse, R146 ;  /* 0x00000092002e7220 */ /* 0x040fe40000410000 */
[----:B------:R-:W-:Y:S01]  /*9eb0*/  FMUL.FTZ R47, R0, R147 ;  /* 0x00000093002f7220 */ /* 0x000fe20000410000 */
[----:B------:R1:W-:Y:S01]  /*9ec0*/  MUFU.EX2 R146, R3 ;  /* 0x0000000300927308 */ /* 0x0003e20000000800 */
[C---:B------:R-:W-:Y:S04]  /*9ed0*/  FMUL.FTZ R52, R65.reuse, R84 ;  /* 0x0000005441347220 */ /* 0x040fe80000410000 */
[C---:B------:R-:W-:Y:S01]  /*9ee0*/  FMUL.FTZ R53, R65.reuse, R85 ;  /* 0x0000005541357220 */ /* 0x040fe20000410000 */
[-C--:B------:R-:W-:Y:S03]  /*9ef0*/  HMMA.16816.F32.BF16 R44, R76, R54.reuse, R44 ;  /* 0x000000364c2c723c */ /* 0x080fe6000004182c */
[C---:B--2---:R-:W-:Y:S01]  /*9f00*/  FMUL.FTZ R64, R65.reuse, R152 ;  /* 0x0000009841407220 */ /* 0x044fe20000410000 */
[----:B------:R-:W-:Y:S01]  /*9f10*/  MUFU.EX2 R174, R183 ;  /* 0x000000b700ae7308 */ /* 0x000fe20000000800 */
[----:B------:R-:W-:Y:S01]  /*9f20*/  FMUL.FTZ R65, R65, R153 ;  /* 0x0000009941417220 */ /* 0x000fe20000410000 */
[----:B------:R-:W-:Y:S01]  /*9f30*/  F2FP.BF16.PACK_AB R152, R178, R179 ;  /* 0x000000b3b298723e */ /* 0x000fe200000010ff */
[----:B------:R-:W-:Y:S01]  /*9f40*/  FMUL.FTZ R66, R67, R154 ;  /* 0x0000009a43427220 */ /* 0x000fe20000410000 */
[C---:B------:R-:W-:Y:S04]  /*9f50*/  HMMA.16816.F32.BF16 R48, R72.reuse, R54, R48 ;  /* 0x000000364830723c */ /* 0x040fe80000041830 */
[----:B------:R-:W-:Y:S01]  /*9f60*/  FFMA.FTZ R2, R2, R243, R224 ;  /* 0x000000f302027223 */ /* 0x000fe200000100e0 */
[----:B------:R-:W-:Y:S01]  /*9f70*/  F2FP.BF16.PACK_AB R154, R161, R163 ;  /* 0x000000a3a19a723e */ /* 0x000fe200000010ff */
[----:B------:R-:W-:Y:S01]  /*9f80*/  MUFU.EX2 R147, R96 ;  /* 0x0000006000937308 */ /* 0x000fe20000000800 */
[C---:B------:R-:W-:Y:S02]  /*9f90*/  FMUL.FTZ R54, R67.reuse, R86 ;  /* 0x0000005643367220 */ /* 0x040fe40000410000 */
[C---:B------:R-:W-:Y:S02]  /*9fa0*/  FMUL.FTZ R55, R67.reuse, R87 ;  /* 0x0000005743377220 */ /* 0x040fe40000410000 */
[----:B------:R-:W-:Y:S01]  /*9fb0*/  LDSM.16.MT88.4 R84, [R193+0x800] ;  /* 0x00080000c154783b */ /* 0x000fe20000004200 */
[----:B------:R-:W-:Y:S02]  /*9fc0*/  FFMA.FTZ R0, R0, R242, R216 ;  /* 0x000000f200007223 */ /* 0x000fe400000100d8 */
[C---:B-1----:R-:W-:Y:S02]  /*9fd0*/  FFMA.FTZ R3, R67.reuse, R241, R226 ;  /* 0x000000f143037223 */ /* 0x042fe400000100e2 */
[-C--:B------:R-:W-:Y:S01]  /*9fe0*/  HMMA.16816.F32.BF16 R52, R72, R80.reuse, R52 ;  /* 0x000000504834723c */ /* 0x080fe20000041834 */
[----:B------:R-:W1:Y:S02]  /*9ff0*/  MUFU.EX2 R96, R69 ;  /* 0x0000004500607308 */ /* 0x000e640000000800 */
[----:B------:R-:W-:Y:S02]  /*a000*/  FMUL.FTZ R67, R67, R155 ;  /* 0x0000009b43437220 */ /* 0x000fe40000410000 */
[----:B------:R-:W-:Y:S02]  /*a010*/  FADD.FTZ R3, R227, R3 ;  /* 0x00000003e3037221 */ /* 0x000fe40000010000 */
[----:B------:R-:W-:Y:S01]  /*a020*/  FADD.FTZ R2, R225, R2 ;  /* 0x00000002e1027221 */ /* 0x000fe20000010000 */
[C---:B------:R-:W-:Y:S03]  /*a030*/  HMMA.16816.F32.BF16 R56, R76.reuse, R80, R56 ;  /* 0x000000504c38723c */ /* 0x040fe60000041838 */
[----:B------:R-:W-:Y:S01]  /*a040*/  MUFU.EX2 R224, R180 ;  /* 0x000000b400e07308 */ /* 0x000fe20000000800 */
[----:B------:R-:W-:Y:S02]  /*a050*/  FADD.FTZ R70, R228, R70 ;  /* 0x00000046e4467221 */ /* 0x000fe40000010000 */
[----:B------:R-:W-:Y:S01]  /*a060*/  FADD.FTZ R3, R233, R3 ;  /* 0x00000003e9037221 */ /* 0x000fe20000010000 */
[----:B---3--:R-:W-:Y:S01]  /*a070*/  F2FP.BF16.PACK_AB R80, R102, R97 ;  /* 0x000000616650723e */ /* 0x008fe200000010ff */
[-C--:B------:R-:W-:Y:S01]  /*a080*/  HMMA.16816.F32.BF16 R60, R76, R82.reuse, R60 ;  /* 0x000000524c3c723c */ /* 0x080fe2000004183c */
[----:B------:R-:W2:Y:S03]  /*a090*/  LDSM.16.MT88.4 R76, [R189+0x800] ;  /* 0x00080000bd4c783b */ /* 0x000ea60000004200 */
[----:B------:R-:W-:Y:S01]  /*a0a0*/  FADD.FTZ R2, R232, R2 ;  /* 0x00000002e8027221 */ /* 0x000fe20000010000 */
[----:B------:R-:W-:Y:S03]  /*a0b0*/  MUFU.EX2 R183, R182 ;  /* 0x000000b600b77308 */ /* 0x000fe60000000800 */
[----:B------:R-:W-:Y:S04]  /*a0c0*/  HMMA.16816.F32.BF16 R64, R72, R82, R64 ;  /* 0x000000524840723c */ /* 0x000fe80000041840 */
[----:B-1----:R-:W-:Y:S01]  /*a0d0*/  F2FP.BF16.PACK_AB R81, R108, R96 ;  /* 0x000000606c51723e */ /* 0x002fe200000010ff */
[----:B------:R-:W-:Y:S02]  /*a0e0*/  FADD.FTZ R69, R230, R0 ;  /* 0x00000000e6457221 */ /* 0x000fe40000010000 */
[----:B------:R-:W-:Y:S01]  /*a0f0*/  F2FP.BF16.PACK_AB R72, R106, R105 ;  /* 0x000000696a48723e */ /* 0x000fe200000010ff */
[----:B------:R-:W-:Y:S01]  /*a100*/  MUFU.EX2 R182, R169 ;  /* 0x000000a900b67308 */ /* 0x000fe20000000800 */
[----:B------:R-:W-:Y:S03]  /*a110*/  F2FP.BF16.PACK_AB R73, R107, R104 ;  /* 0x000000686b49723e */ /* 0x000fe600000010ff */
        /* <DEDUP_REMOVED lines=8> */
[----:B------:R-:W-:Y:S02]  /*a1a0*/  FADD.FTZ R3, R234, R2 ;  /* 0x00000002ea037221 */ /* 0x000fe40000010000 */
[----:B------:R-:W-:Y:S02]  /*a1b0*/  FADD.FTZ R2, R238, R70 ;  /* 0x00000046ee027221 */ /* 0x000fe40000010000 */
[----:B------:R-:W-:Y:S02]  /*a1c0*/  FADD.FTZ R3, R97, R3 ;  /* 0x0000000361037221 */ /* 0x000fe40000010000 */
[----:B------:R-:W-:Y:S02]  /*a1d0*/  FADD.FTZ R2, R96, R2 ;  /* 0x0000000260027221 */ /* 0x000fe40000010000 */
[----:B------:R-:W-:Y:S01]  /*a1e0*/  FADD.FTZ R3, R102, R3 ;  /* 0x0000000366037221 */ /* 0x000fe20000010000 */
[----:B------:R-:W1:Y:S01]  /*a1f0*/  MUFU.EX2 R231, R156 ;  /* 0x0000009c00e77308 */ /* 0x000e620000000800 */
[----:B------:R-:W-:Y:S02]  /*a200*/  FADD.FTZ R0, R236, R0 ;  /* 0x00000000ec007221 */ /* 0x000fe40000010000 */
[----:B------:R-:W-:Y:S01]  /*a210*/  FADD.FTZ R69, R104, R69 ;  /* 0x0000004568457221 */ /* 0x000fe20000010000 */
[-C--:B--2---:R-:W-:Y:S03]  /*a220*/  HMMA.16816.F32.BF16 R4, R72, R76.reuse, R4 ;  /* 0x0000004c4804723c */ /* 0x084fe60000041804 */
[----:B------:R-:W-:Y:S02]  /*a230*/  FADD.FTZ R0, R105, R0 ;  /* 0x0000000069007221 */ /* 0x000fe40000010000 */
[----:B------:R-:W-:Y:S01]  /*a240*/  FADD.FTZ R69, R107, R69 ;  /* 0x000000456b457221 */ /* 0x000fe20000010000 */
[----:B------:R2:W3:Y:S01]  /*a250*/  MUFU.EX2 R145, R71 ;  /* 0x0000004700917308 */ /* 0x0004e20000000800 */
[----:B------:R-:W-:Y:S01]  /*a260*/  FADD.FTZ R0, R106, R0 ;  /* 0x000000006a007221 */ /* 0x000fe20000010000 */
[C---:B------:R-:W-:Y:S04]  /*a270*/  HMMA.16816.F32.BF16 R8, R80.reuse, R76, R8 ;  /* 0x0000004c5008723c */ /* 0x040fe80000041808 */
[----:B------:R-:W-:Y:S02]  /*a280*/  FADD.FTZ R2, R108, R2 ;  /* 0x000000026c027221 */ /* 0x000fe40000010000 */
[----:B------:R-:W-:Y:S02]  /*a290*/  FADD.FTZ R69, R111, R69 ;  /* 0x000000456f457221 */ /* 0x000fe40000010000 */
[-C--:B------:R-:W-:Y:S01]  /*a2a0*/  HMMA.16816.F32.BF16 R12, R80, R78.reuse, R12 ;  /* 0x0000004e500c723c */ /* 0x080fe2000004180c */
[----:B------:R-:W-:Y:S03]  /*a2b0*/  MUFU.EX2 R175, R160 ;  /* 0x000000a000af7308 */ /* 0x000fe60000000800 */
[----:B------:R-:W-:Y:S02]  /*a2c0*/  FADD.FTZ R3, R110, R3 ;  /* 0x000000036e037221 */ /* 0x000fe40000010000 */
[----:B------:R-:W-:Y:S02]  /*a2d0*/  FADD.FTZ R0, R112, R0 ;  /* 0x0000000070007221 */ /* 0x000fe40000010000 */
[C---:B------:R-:W-:Y:S01]  /*a2e0*/  HMMA.16816.F32.BF16 R16, R72.reuse, R78, R16 ;  /* 0x0000004e4810723c */ /* 0x040fe20000041810 */
[----:B------:R-:W4:Y:S02]  /*a2f0*/  LDSM.16.MT88.4 R76, [R192+0x800] ;  /* 0x00080000c04c783b */ /* 0x000f240000004200 */
[----:B------:R-:W5:Y:S01]  /*a300*/  MUFU.EX2 R144, R103 ;  /* 0x0000006700907308 */ /* 0x000f620000000800 */
[----:B------:R-:W-:Y:S02]  /*a310*/  FADD.FTZ R70, R113, R0 ;  /* 0x0000000071467221 */ /* 0x000fe40000010000 */
[----:B--2---:R-:W-:Y:S02]  /*a320*/  FADD.FTZ R71, R109, R2 ;  /* 0x000000026d477221 */ /* 0x004fe40000010000 */
        /* <DEDUP_REMOVED lines=10> */
[----:B-1----:R-:W-:Y:S02]  /*a3d0*/  FADD.FTZ R2, R231, R2 ;  /* 0x00000002e7027221 */ /* 0x002fe40000010000 */
[C---:B------:R-:W-:Y:S01]  /*a3e0*/  HMMA.16816.F32.BF16 R32, R72.reuse, R86, R32 ;  /* 0x000000564820723c */ /* 0x040fe20000041820 */
[----:B------:R-:W1:Y:S01]  /*a3f0*/  LDSM.16.MT88.4 R84, [R189+0x1000] ;  /* 0x00100000bd54783b */ /* 0x000e620000004200 */
[----:B------:R-:W-:Y:S02]  /*a400*/  MUFU.EX2 R169, R164 ;  /* 0x000000a400a97308 */ /* 0x000fe40000000800 */
[----:B------:R-:W-:Y:S04]  /*a410*/  FADD.FTZ R3, R246, R3 ;  /* 0x00000003f6037221 */ /* 0x000fe80000010000 */
[-C--:B------:R-:W-:Y:S04]  /*a420*/  HMMA.16816.F32.BF16 R36, R72, R88.reuse, R36 ;  /* 0x000000584824723c */ /* 0x080fe80000041824 */
[----:B------:R2:W-:Y:S04]  /*a430*/  MUFU.EX2 R156, R205 ;  /* 0x000000cd009c7308 */ /* 0x0005e80000000800 */
[C---:B------:R-:W-:Y:S06]  /*a440*/  HMMA.16816.F32.BF16 R40, R80.reuse, R88, R40 ;  /* 0x000000585028723c */ /* 0x040fec0000041828 */
[----:B------:R-:W-:Y:S02]  /*a450*/  MUFU.EX2 R103, R206 ;  /* 0x000000ce00677308 */ /* 0x000fe40000000800 */
[-C--:B------:R-:W-:Y:S08]  /*a460*/  HMMA.16816.F32.BF16 R44, R80, R90.reuse, R44 ;  /* 0x0000005a502c723c */ /* 0x080ff0000004182c */
[C---:B------:R-:W-:Y:S01]  /*a470*/  HMMA.16816.F32.BF16 R48, R72.reuse, R90, R48 ;  /* 0x0000005a4830723c */ /* 0x040fe20000041830 */
[----:B------:R-:W1:Y:S01]  /*a480*/  LDSM.16.MT88.4 R88, [R193+0x1000] ;  /* 0x00100000c158783b */ /* 0x000e620000004200 */
[----:B------:R-:W-:Y:S02]  /*a490*/  MUFU.EX2 R166, R176 ;  /* 0x000000b000a67308 */ /* 0x000fe40000000800 */
[----:B--2---:R-:W-:Y:S04]  /*a4a0*/  IADD3 R205, R212, -0x1, RZ ;  /* 0xffffffffd4cd7810 */ /* 0x004fe80007ffe0ff */
[-C--:B----4-:R-:W-:Y:S04]  /*a4b0*/  HMMA.16816.F32.BF16 R52, R72, R76.reuse, R52 ;  /* 0x0000004c4834723c */ /* 0x090fe80000041834 */
[----:B------:R-:W2:Y:S01]  /*a4c0*/  MUFU.EX2 R164, R177 ;  /* 0x000000b100a47308 */ /* 0x000ea20000000800 */
[----:B------:R-:W-:Y:S03]  /*a4d0*/  MOV R212, R205 ;  /* 0x000000cd00d47202 */ /* 0x000fe60000000f00 */
[C---:B------:R-:W-:Y:S06]  /*a4e0*/  HMMA.16816.F32.BF16 R56, R80.reuse, R76, R56 ;  /* 0x0000004c5038723c */ /* 0x040fec0000041838 */
[----:B------:R-:W4:Y:S01]  /*a4f0*/  MUFU.EX2 R160, R207 ;  /* 0x000000cf00a07308 */ /* 0x000f220000000800 */
[----:B---3--:R-:W-:Y:S01]  /*a500*/  F2FP.BF16.PACK_AB R76, R184, R145 ;  /* 0x00000091b84c723e */ /* 0x008fe200000010ff */
[-C--:B------:R-:W-:Y:S01]  /*a510*/  HMMA.16816.F32.BF16 R60, R80, R78.reuse, R60 ;  /* 0x0000004e503c723c */ /* 0x080fe2000004183c */
[----:B------:R-:W3:Y:S03]  /*a520*/  LDSM.16.MT88.4 R80, [R190+0x1000] ;  /* 0x00100000be50783b */ /* 0x000ee60000004200 */
[----:B-----5:R-:W-:Y:S04]  /*a530*/  F2FP.BF16.PACK_AB R77, R165, R144 ;  /* 0x00000090a54d723e */ /* 0x020fe800000010ff */
[----:B------:R-:W-:Y:S01]  /*a540*/  HMMA.16816.F32.BF16 R64, R72, R78, R64 ;  /* 0x0000004e4840723c */ /* 0x000fe20000041840 */
[----:B------:R-:W5:Y:S03]  /*a550*/  MUFU.EX2 R102, R214 ;  /* 0x000000d600667308 */ /* 0x000f660000000800 */
[----:B--2---:R-:W-:Y:S03]  /*a560*/  F2FP.BF16.PACK_AB R153, R164, R166 ;  /* 0x000000a6a499723e */ /* 0x004fe600000010ff */
[----:B------:R-:W-:Y:S02]  /*a570*/  F2FP.BF16.PACK_AB R72, R246, R247 ;  /* 0x000000f7f648723e */ /* 0x000fe400000010ff */
[----:B------:R-:W-:Y:S02]  /*a580*/  F2FP.BF16.PACK_AB R73, R231, R147 ;  /* 0x00000093e749723e */ /* 0x000fe400000010ff */
[----:B------:R-:W-:Y:S01]  /*a590*/  MUFU.EX2 R97, R218 ;  /* 0x000000da00617308 */ /* 0x000fe20000000800 */
[----:B------:R-:W-:Y:S02]  /*a5a0*/  F2FP.BF16.PACK_AB R74, R245, R240 ;  /* 0x000000f0f54a723e */ /* 0x000fe400000010ff */
[----:B------:R-:W-:Y:S02]  /*a5b0*/  F2FP.BF16.PACK_AB R75, R244, R239 ;  /* 0x000000eff44b723e */ /* 0x000fe400000010ff */
[----:B------:R-:W-:Y:S02]  /*a5c0*/  F2FP.BF16.PACK_AB R78, R172, R175 ;  /* 0x000000afac4e723e */ /* 0x000fe400000010ff */
[----:B------:R-:W-:Y:S02]  /*a5d0*/  F2FP.BF16.PACK_AB R79, R162, R167 ;  /* 0x000000a7a24f723e */ /* 0x000fe400000010ff */
[----:B----4-:R-:W-:Y:S01]  /*a5e0*/  F2FP.BF16.PACK_AB R155, R157, R160 ;  /* 0x000000a09d9b723e */ /* 0x010fe200000010ff */
[-C--:B-1----:R-:W-:Y:S01]  /*a5f0*/  HMMA.16816.F32.BF16 R4, R72, R84.reuse, R4 ;  /* 0x000000544804723c */ /* 0x082fe20000041804 */
[----:B------:R-:W-:Y:S07]  /*a600*/  MUFU.EX2 R96, R220 ;  /* 0x000000dc00607308 */ /* 0x000fee0000000800 */
[C---:B------:R-:W-:Y:S08]  /*a610*/  HMMA.16816.F32.BF16 R8, R76.reuse, R84, R8 ;  /* 0x000000544c08723c */ /* 0x040ff00000041808 */
[-C--:B------:R-:W-:Y:S08]  /*a620*/  HMMA.16816.F32.BF16 R12, R76, R86.reuse, R12 ;  /* 0x000000564c0c723c */ /* 0x080ff0000004180c */
[C---:B------:R-:W-:Y:S01]  /*a630*/  HMMA.16816.F32.BF16 R16, R72.reuse, R86, R16 ;  /* 0x000000564810723c */ /* 0x040fe20000041810 */
[----:B------:R-:W1:Y:S07]  /*a640*/  LDSM.16.MT88.4 R84, [R189+0x1800] ;  /* 0x00180000bd54783b */ /* 0x000e6e0000004200 */
[-C--:B------:R-:W-:Y:S08]  /*a650*/  HMMA.16816.F32.BF16 R20, R72, R88.reuse, R20 ;  /* 0x000000584814723c */ /* 0x080ff00000041814 */
[C---:B------:R-:W-:Y:S08]  /*a660*/  HMMA.16816.F32.BF16 R24, R76.reuse, R88, R24 ;  /* 0x000000584c18723c */ /* 0x040ff00000041818 */
[-C--:B------:R-:W-:Y:S08]  /*a670*/  HMMA.16816.F32.BF16 R28, R76, R90.reuse, R28 ;  /* 0x0000005a4c1c723c */ /* 0x080ff0000004181c */
[C---:B------:R-:W-:Y:S01]  /*a680*/  HMMA.16816.F32.BF16 R32, R72.reuse, R90, R32 ;  /* 0x0000005a4820723c */ /* 0x040fe20000041820 */
[----:B------:R-:W-:Y:S07]  /*a690*/  LDSM.16.MT88.4 R88, [R190+0x1800] ;  /* 0x00180000be58783b */ /* 0x000fee0000004200 */
[-C--:B---3--:R-:W-:Y:S08]  /*a6a0*/  HMMA.16816.F32.BF16 R36, R72, R80.reuse, R36 ;  /* 0x000000504824723c */ /* 0x088ff00000041824 */
[C---:B------:R-:W-:Y:S08]  /*a6b0*/  HMMA.16816.F32.BF16 R40, R76.reuse, R80, R40 ;  /* 0x000000504c28723c */ /* 0x040ff00000041828 */
[-C--:B------:R-:W-:Y:S08]  /*a6c0*/  HMMA.16816.F32.BF16 R44, R76, R82.reuse, R44 ;  /* 0x000000524c2c723c */ /* 0x080ff0000004182c */
[C---:B------:R-:W-:Y:S01]  /*a6d0*/  HMMA.16816.F32.BF16 R48, R72.reuse, R82, R48 ;  /* 0x000000524830723c */ /* 0x040fe20000041830 */
[----:B------:R-:W2:Y:S07]  /*a6e0*/  LDSM.16.MT88.4 R80, [R193+0x1800] ;  /* 0x00180000c150783b */ /* 0x000eae0000004200 */
[-C--:B------:R-:W-:Y:S08]  /*a6f0*/  HMMA.16816.F32.BF16 R52, R72, R92.reuse, R52 ;  /* 0x0000005c4834723c */ /* 0x080ff00000041834 */
        /* <DEDUP_REMOVED lines=13> */
[C---:B------:R-:W-:Y:S08]  /*a7d0*/  HMMA.16816.F32.BF16 R8, R76.reuse, R84, R8 ;  /* 0x000000544c08723c */ /* 0x040ff00000041808 */
[-C--:B------:R-:W-:Y:S08]  /*a7e0*/  HMMA.16816.F32.BF16 R12, R76, R86.reuse, R12 ;  /* 0x000000564c0c723c */ /* 0x080ff0000004180c */
[C---:B------:R-:W-:Y:S08]  /*a7f0*/  HMMA.16816.F32.BF16 R16, R72.reuse, R86, R16 ;  /* 0x000000564810723c */ /* 0x040ff00000041810 */
[-C--:B--2---:R-:W-:Y:S08]  /*a800*/  HMMA.16816.F32.BF16 R20, R72, R80.reuse, R20 ;  /* 0x000000504814723c */ /* 0x084ff00000041814 */
[C---:B------:R-:W-:Y:S01]  /*a810*/  HMMA.16816.F32.BF16 R24, R76.reuse, R80, R24 ;  /* 0x000000504c18723c */ /* 0x040fe20000041818 */
[----:B------:R-:W-:Y:S07]  /*a820*/  MUFU.EX2 R81, R222 ;  /* 0x000000de00517308 */ /* 0x000fee0000000800 */
[-C--:B------:R-:W-:Y:S03]  /*a830*/  HMMA.16816.F32.BF16 R28, R76, R82.reuse, R28 ;  /* 0x000000524c1c723c */ /* 0x080fe6000004181c */
[----:B------:R-:W-:Y:S05]  /*a840*/  MUFU.EX2 R80, R223 ;  /* 0x000000df00507308 */ /* 0x000fea0000000800 */
[C---:B------:R-:W-:Y:S05]  /*a850*/  HMMA.16816.F32.BF16 R32, R72.reuse, R82, R32 ;  /* 0x000000524820723c */ /* 0x040fea0000041820 */
[----:B------:R-:W-:Y:S03]  /*a860*/  MUFU.EX2 R82, R219 ;  /* 0x000000db00527308 */ /* 0x000fe60000000800 */
[-C--:B------:R-:W-:Y:S07]  /*a870*/  HMMA.16816.F32.BF16 R36, R72, R88.reuse, R36 ;  /* 0x000000584824723c */ /* 0x080fee0000041824 */
[----:B------:R-:W1:Y:S01]  /*a880*/  MUFU.EX2 R83, R221 ;  /* 0x000000dd00537308 */ /* 0x000e620000000800 */
[C---:B------:R-:W-:Y:S08]  /*a890*/  HMMA.16816.F32.BF16 R40, R76.reuse, R88, R40 ;  /* 0x000000584c28723c */ /* 0x040ff00000041828 */
[-C--:B------:R-:W-:Y:S08]  /*a8a0*/  HMMA.16816.F32.BF16 R44, R76, R90.reuse, R44 ;  /* 0x0000005a4c2c723c */ /* 0x080ff0000004182c */
[C---:B------:R-:W-:Y:S08]  /*a8b0*/  HMMA.16816.F32.BF16 R48, R72.reuse, R90, R48 ;  /* 0x0000005a4830723c */ /* 0x040ff00000041830 */
[-C--:B---3--:R-:W-:Y:S08]  /*a8c0*/  HMMA.16816.F32.BF16 R52, R72, R92.reuse, R52 ;  /* 0x0000005c4834723c */ /* 0x088ff00000041834 */
[C---:B------:R-:W-:Y:S07]  /*a8d0*/  HMMA.16816.F32.BF16 R56, R76.reuse, R92, R56 ;  /* 0x0000005c4c38723c */ /* 0x040fee0000041838 */
[----:B-----5:R-:W-:Y:S01]  /*a8e0*/  F2FP.BF16.PACK_AB R92, R101, R102 ;  /* 0x00000066655c723e */ /* 0x020fe200000010ff */
[-C--:B------:R-:W-:Y:S04]  /*a8f0*/  HMMA.16816.F32.BF16 R60, R76, R94.reuse, R60 ;  /* 0x0000005e4c3c723c */ /* 0x080fe8000004183c */
[----:B-1----:R-:W-:Y:S04]  /*a900*/  F2FP.BF16.PACK_AB R93, R83, R82 ;  /* 0x00000052535d723e */ /* 0x002fe800000010ff */
[----:B------:R-:W-:Y:S01]  /*a910*/  HMMA.16816.F32.BF16 R64, R72, R94, R64 ;  /* 0x0000005e4840723c */ /* 0x000fe20000041840 */
[----:B------:R-:W1:Y:S06]  /*a920*/  LDSM.16.MT88.4 R72, [R192+0x2000] ;  /* 0x00200000c048783b */ /* 0x000e6c0000004200 */
[----:B------:R-:W-:Y:S01]  /*a930*/  F2FP.BF16.PACK_AB R94, R96, R97 ;  /* 0x00000061605e723e */ /* 0x000fe200000010ff */
[-C--:B------:R-:W-:Y:S05]  /*a940*/  HMMA.16816.F32.BF16 R104, R152, R116.reuse, R4 ;  /* 0x000000749868723c */ /* 0x080fea0000041804 */
[----:B------:R-:W-:Y:S02]  /*a950*/  F2FP.BF16.PACK_AB R95, R80, R81 ;  /* 0x00000051505f723e */ /* 0x000fe400000010ff */
[----:B------:R-:W-:Y:S02]  /*a960*/  FADD.FTZ R5, R145, R69 ;  /* 0x0000004591057221 */ /* 0x000fe40000010000 */
[----:B------:R-:W-:Y:S03]  /*a970*/  FADD.FTZ R4, R144, R0 ;  /* 0x0000000090047221 */ /* 0x000fe60000010000 */
        /* <DEDUP_REMOVED lines=37> */
[----:B------:R-:W-:Y:S01]  /*abd0*/  FADD.FTZ R5, R103, R0 ;  /* 0x0000000067057221 */ /* 0x000fe20000010000 */
[----:B------:R-:W-:Y:S01]  /*abe0*/  MOV R103, R68 ;  /* 0x0000004400677202 */ /* 0x000fe20000000f00 */
[----:B------:R-:W-:Y:S01]  /*abf0*/  FADD.FTZ R3, R179, R7 ;  /* 0x00000007b3037221 */ /* 0x000fe20000010000 */
[C---:B------:R-:W-:Y:S04]  /*ac00*/  HMMA.16816.F32.BF16 R88, R92.reuse, R72, R56 ;  /* 0x000000485c58723c */ /* 0x040fe80000041838 */
[----:B------:R-:W-:Y:S02]  /*ac10*/  FADD.FTZ R2, R166, R6 ;  /* 0x00000006a6027221 */ /* 0x000fe40000010000 */
[----:B------:R-:W-:Y:S01]  /*ac20*/  FADD.FTZ R0, R102, R4 ;  /* 0x0000000466007221 */ /* 0x000fe20000010000 */
[----:B------:R-:W-:Y:S01]  /*ac30*/  MOV R102, R98 ;  /* 0x0000006200667202 */ /* 0x000fe20000000f00 */
[----:B------:R-:W-:Y:S01]  /*ac40*/  FADD.FTZ R5, R82, R5 ;  /* 0x0000000552057221 */ /* 0x000fe20000010000 */
[-C--:B------:R-:W-:Y:S03]  /*ac50*/  HMMA.16816.F32.BF16 R92, R92, R74.reuse, R60 ;  /* 0x0000004a5c5c723c */ /* 0x080fe6000004183c */
[----:B------:R-:W-:Y:S02]  /*ac60*/  FADD.FTZ R4, R178, R3 ;  /* 0x00000003b2047221 */ /* 0x000fe40000010000 */
[----:B------:R-:W-:Y:S02]  /*ac70*/  FADD.FTZ R3, R164, R2 ;  /* 0x00000002a4037221 */ /* 0x000fe40000010000 */
[----:B------:R-:W-:Y:S01]  /*ac80*/  FADD.FTZ R2, R101, R0 ;  /* 0x0000000065027221 */ /* 0x000fe20000010000 */
[----:B------:R-:W-:Y:S04]  /*ac90*/  HMMA.16816.F32.BF16 R152, R152, R74, R64 ;  /* 0x0000004a9898723c */ /* 0x000fe80000041840 */
[----:B------:R-:W-:Y:S01]  /*aca0*/  FADD.FTZ R0, R83, R5 ;  /* 0x0000000553007221 */ /* 0x000fe20000010000 */
[----:B------:R-:W-:Y:S01]  /*acb0*/  MOV R101, R99 ;  /* 0x0000006300657202 */ /* 0x000fe20000000f00 */
[----:B------:R-:W-:Y:S02]  /*acc0*/  FADD.FTZ R4, R163, R4 ;  /* 0x00000004a3047221 */ /* 0x000fe40000010000 */
[----:B------:R-:W-:Y:S04]  /*acd0*/  FADD.FTZ R3, R160, R3 ;  /* 0x00000003a0037221 */ /* 0x000fe80000010000 */
[----:B------:R-:W-:Y:S01]  /*ace0*/  FADD.FTZ R2, R97, R2 ;  /* 0x0000000261027221 */ /* 0x000fe20000010000 */
[----:B------:R-:W-:Y:S01]  /*acf0*/  MOV R97, R100 ;  /* 0x0000006400617202 */ /* 0x000fe20000000f00 */
[----:B------:R-:W-:Y:S02]  /*ad00*/  FADD.FTZ R0, R81, R0 ;  /* 0x0000000051007221 */ /* 0x000fe40000010000 */
[----:B------:R-:W-:Y:S02]  /*ad10*/  FADD.FTZ R231, R161, R4 ;  /* 0x00000004a1e77221 */ /* 0x000fe40000010000 */
[----:B------:R-:W-:Y:S02]  /*ad20*/  FADD.FTZ R241, R157, R3 ;  /* 0x000000039df17221 */ /* 0x000fe40000010000 */
[----:B------:R-:W-:Y:S02]  /*ad30*/  FADD.FTZ R243, R96, R2 ;  /* 0x0000000260f37221 */ /* 0x000fe40000010000 */
[----:B------:R-:W-:Y:S01]  /*ad40*/  FADD.FTZ R242, R80, R0 ;  /* 0x0000000050f27221 */ /* 0x000fe20000010000 */
[----:B------:R-:W-:-:S05]  /*ad50*/  @P0 BRA `(.L_x_1471) ;  /* 0xffffc15000000947 */ /* 0x000fca000383ffff */
.L_x_1460:
[----:B------:R-:W-:-:S13]  /*ad60*/  ISETP.GE.AND P0, PT, R205, R249, PT ;  /* 0x000000f9cd00720c */ /* 0x000fda0003f06270 */
[----:B------:R-:W-:Y:S05]  /*ad70*/  @!P0 BRA `(.L_x_1472) ;  /* 0x0000328000008947 */ /* 0x000fea0003800000 */
[----:B------:R-:W-:Y:S01]  /*ad80*/  IMAD.MOV.U32 R101, RZ, RZ, R99 ;  /* 0x000000ffff657224 */ /* 0x000fe200078e0063 */
[----:B------:R-:W-:Y:S01]  /*ad90*/  MOV R103, R68 ;  /* 0x0000004400677202 */ /* 0x000fe20000000f00 */
[----:B------:R-:W-:Y:S01]  /*ada0*/  IMAD.MOV.U32 R97, RZ, RZ, R100 ;  /* 0x000000ffff617224 */ /* 0x000fe200078e0064 */
[----:B------:R-:W-:Y:S02]  /*adb0*/  MOV R102, R98 ;  /* 0x0000006200667202 */ /* 0x000fe40000000f00 */
.L_x_1479:
[----:B------:R-:W2:Y:S01]  /*adc0*/  LDL.64 R6, [R1+0x10] ;  /* 0x0000100001067983 */ /* 0x000ea20000100a00 */
[----:B------:R-:W-:Y:S04]  /*add0*/  DEPBAR.LE SB0, 0x0 ;  /* 0x000080000000791a */ /* 0x000fe80000000000 */
[----:B------:R-:W3:Y:S01]  /*ade0*/  LDL R5, [R1+0x1c] ;  /* 0x00001c0001057983 */ /* 0x000ee20000100800 */
[----:B------:R-:W-:Y:S01]  /*adf0*/  WARPSYNC 0xffffffff ;  /* 0xffffffff00007948 */ /* 0x000fe20003800000 */
[----:B------:R-:W-:Y:S01]  /*ae00*/  SHF.R.S32.HI R0, RZ, 0x1f, R211 ;  /* 0x0000001fff007819 */ /* 0x000fe200000114d3 */
[C---:B------:R-:W-:Y:S01]  /*ae10*/  IMAD.WIDE.U32 R2, R211.reuse, c[0x0][0x208], RZ ;  /* 0x00008200d3027a25 */ /* 0x040fe200078e00ff */
        /* <DEDUP_REMOVED lines=31> */
.L_x_1576:
[-C--:B------:R-:W-:Y:S01]  /*b010*/  HMMA.16816.F32.BF16 R4, R80, R16.reuse, RZ ;  /* 0x000000105004723c */ /* 0x080fe200000418ff */
[----:B------:R-:W3:Y:S01]  /*b020*/  SHFL.IDX PT, R2, R0, RZ, 0x181f ;  /* 0x00181fff00027589 */ /* 0x000ee200000e0000 */
[----:B------:R-:W-:Y:S01]  /*b030*/  BSSY B0, `(.L_x_1474) ;  /* 0x00000c4000007945 */ /* 0x000fe20003800000 */
[----:B------:R-:W-:Y:S04]  /*b040*/  ISETP.GE.AND P0, PT, R204, c[0x0][0x1d4], PT ;  /* 0x00007500cc007a0c */ /* 0x000fe80003f06270 */
[----:B------:R-:W-:Y:S01]  /*b050*/  SEL R100, RZ, 0x10, P0 ;  /* 0x00000010ff647807 */ /* 0x000fe20000000000 */
[C---:B------:R-:W-:Y:S01]  /*b060*/  HMMA.16816.F32.BF16 R8, R76.reuse, R16, RZ ;  /* 0x000000104c08723c */ /* 0x040fe200000418ff */
[----:B------:R-:W4:Y:S07]  /*b070*/  SHFL.IDX PT, R3, R0, 0x1, 0x181f ;  /* 0x00381f0000037f89 */ /* 0x000f2e00000e0000 */
[-C--:B------:R-:W-:Y:S01]  /*b080*/  HMMA.16816.F32.BF16 R12, R76, R18.reuse, RZ ;  /* 0x000000124c0c723c */ /* 0x080fe200000418ff */
[----:B------:R-:W5:Y:S07]  /*b090*/  SHFL.IDX PT, R52, R0, 0x2, 0x181f ;  /* 0x00581f0000347f89 */ /* 0x000f6e00000e0000 */
[C---:B------:R-:W-:Y:S01]  /*b0a0*/  HMMA.16816.F32.BF16 R16, R80.reuse, R18, RZ ;  /* 0x000000125010723c */ /* 0x040fe200000418ff */
[----:B------:R-:W-:Y:S07]  /*b0b0*/  SHFL.IDX PT, R53, R0, 0x3, 0x181f ;  /* 0x00781f0000357f89 */ /* 0x000fee00000e0000 */
[-C--:B------:R-:W-:Y:S01]  /*b0c0*/  HMMA.16816.F32.BF16 R20, R80, R32.reuse, RZ ;  /* 0x000000205014723c */ /* 0x080fe200000418ff */
[----:B------:R1:W-:Y:S07]  /*b0d0*/  SHFL.IDX PT, R54, R0, 0x4, 0x181f ;  /* 0x00981f0000367f89 */ /* 0x0003ee00000e0000 */
[C---:B------:R-:W-:Y:S01]  /*b0e0*/  HMMA.16816.F32.BF16 R24, R76.reuse, R32, RZ ;  /* 0x000000204c18723c */ /* 0x040fe200000418ff */
[----:B------:R-:W2:Y:S07]  /*b0f0*/  SHFL.IDX PT, R55, R56, 0x1, 0x181f ;  /* 0x00381f0038377f89 */ /* 0x000eae00000e0000 */
[-C--:B------:R-:W-:Y:S01]  /*b100*/  HMMA.16816.F32.BF16 R28, R76, R34.reuse, RZ ;  /* 0x000000224c1c723c */ /* 0x080fe200000418ff */
[----:B------:R-:W2:Y:S07]  /*b110*/  SHFL.IDX PT, R61, R56, 0x2, 0x181f ;  /* 0x00581f00383d7f89 */ /* 0x000eae00000e0000 */
[C---:B------:R-:W-:Y:S01]  /*b120*/  HMMA.16816.F32.BF16 R32, R80.reuse, R34, RZ ;  /* 0x000000225020723c */ /* 0x040fe200000418ff */
[----:B------:R-:W2:Y:S03]  /*b130*/  SHFL.IDX PT, R69, R56, 0x3, 0x181f ;  /* 0x00781f0038457f89 */ /* 0x000ea600000e0000 */
[----:B-1----:R-:W-:Y:S04]  /*b140*/  IADD3 R0, -R100, 0x10, RZ ;  /* 0x0000001064007810 */ /* 0x002fe80007ffe1ff */
[-C--:B------:R-:W-:Y:S01]  /*b150*/  HMMA.16816.F32.BF16 R36, R80, R48.reuse, RZ ;  /* 0x000000305024723c */ /* 0x080fe200000418ff */
[----:B------:R-:W-:Y:S07]  /*b160*/  LOP3.LUT R0, R0, 0xf, RZ, 0xc0, !PT ;  /* 0x0000000f00007812 */ /* 0x000fee00078ec0ff */
[C---:B------:R-:W-:Y:S08]  /*b170*/  HMMA.16816.F32.BF16 R40, R76.reuse, R48, RZ ;  /* 0x000000304c28723c */ /* 0x040ff000000418ff */
[-C--:B------:R-:W-:Y:S01]  /*b180*/  HMMA.16816.F32.BF16 R44, R76, R50.reuse, RZ ;  /* 0x000000324c2c723c */ /* 0x080fe200000418ff */
[-C--:B---3--:R-:W-:Y:S03]  /*b190*/  IADD3 R2, P2, R2, R58.reuse, RZ ;  /* 0x0000003a02027210 */ /* 0x088fe60007f5e0ff */
[-C--:B----4-:R-:W-:Y:S02]  /*b1a0*/  IADD3 R62, P1, R3, R58.reuse, RZ ;  /* 0x0000003a033e7210 */ /* 0x090fe40007f3e0ff */
[--C-:B--2---:R-:W-:Y:S01]  /*b1b0*/  IMAD.X R3, R57, 0x1, R68.reuse, P2 ;  /* 0x0000000139037824 */ /* 0x104fe200010e0644 */
[----:B-----5:R-:W-:Y:S01]  /*b1c0*/  IADD3 R60, P6, R52, R58, RZ ;  /* 0x0000003a343c7210 */ /* 0x020fe20007fde0ff */
[C---:B------:R-:W-:Y:S03]  /*b1d0*/  HMMA.16816.F32.BF16 R48, R80.reuse, R50, RZ ;  /* 0x000000325030723c */ /* 0x040fe600000418ff */
[----:B------:R1:W-:Y:S01]  /*b1e0*/  LDGSTS.E.BYPASS.LTC128B.128 [R209+0x100], [R2.64], !P0 ;  /* 0x0010000002d17fae */ /* 0x0003e2000c101d46 */
[----:B------:R-:W-:Y:S01]  /*b1f0*/  IMAD.X R63, R55, 0x1, R68, P1 ;  /* 0x00000001373f7824 */ /* 0x000fe200008e0644 */
[----:B------:R-:W-:Y:S01]  /*b200*/  IADD3 R72, P2, P1, R0, R54, R58 ;  /* 0x0000003600487210 */ /* 0x000fe2000795e03a */
[--C-:B------:R-:W-:Y:S01]  /*b210*/  IMAD.X R61, R61, 0x1, R68.reuse, P6 ;  /* 0x000000013d3d7824 */ /* 0x100fe200030e0644 */
[----:B------:R-:W-:Y:S02]  /*b220*/  IADD3 R70, P5, R53, R58, RZ ;  /* 0x0000003a35467210 */ /* 0x000fe40007fbe0ff */
[-C--:B------:R-:W-:Y:S02]  /*b230*/  HMMA.16816.F32.BF16 R52, R80, R64.reuse, RZ ;  /* 0x000000405034723c */ /* 0x080fe400000418ff */
[----:B------:R2:W-:Y:S01]  /*b240*/  LDGSTS.E.BYPASS.LTC128B.128 [R209+0x900], [R62.64], !P0 ;  /* 0x009000003ed17fae */ /* 0x0005e2000c101d46 */
[--C-:B------:R-:W-:Y:S01]  /*b250*/  IMAD.X R71, R69, 0x1, R68.reuse, P5 ;  /* 0x0000000145477824 */ /* 0x100fe200028e0644 */
[----:B------:R-:W-:Y:S06]  /*b260*/  ISETP.NE.U32.AND P5, PT, R100, RZ, PT ;  /* 0x000000ff6400720c */ /* 0x000fec0003fa5070 */
[----:B------:R3:W4:Y:S08]  /*b270*/  SHFL.IDX PT, R0, R56, 0x4, 0x181f ;  /* 0x00981f0038007f89 */ /* 0x00073000000e0000 */
[----:B------:R2:W-:Y:S08]  /*b280*/  LDGSTS.E.BYPASS.LTC128B.128 [R209+0x1100], [R60.64], !P0 ;  /* 0x011000003cd17fae */ /* 0x0005f0000c101d46 */
[----:B------:R5:W-:Y:S01]  /*b290*/  LDGSTS.E.BYPASS.LTC128B.128 [R209+0x1900], [R70.64], !P0 ;  /* 0x0190000046d17fae */ /* 0x000be2000c101d46 */
[----:B------:R-:W-:Y:S01]  /*b2a0*/  ISETP.GT.AND P0, PT, R205, R249, PT ;  /* 0x000000f9cd00720c */ /* 0x000fe20003f04270 */
[C---:B---3--:R-:W-:Y:S02]  /*b2b0*/  HMMA.16816.F32.BF16 R56, R76.reuse, R64, RZ ;  /* 0x000000404c38723c */ /* 0x048fe400000418ff */
[----:B----4-:R-:W-:Y:S05]  /*b2c0*/  IADD3.X R73, RZ, R0, R68, P2, P1 ;  /* 0x00000000ff497210 */ /* 0x010fea00017e2444 */
[----:B------:R3:W-:Y:S01]  /*b2d0*/  LDGSTS.E.BYPASS.LTC128B.128.ZFILL [R209+0x2100], [R72.64], P5 ;  /* 0x0210000048d17fae */ /* 0x0007e2000a941d46 */
[-C--:B--2---:R-:W-:Y:S07]  /*b2e0*/  HMMA.16816.F32.BF16 R60, R76, R66.reuse, RZ ;  /* 0x000000424c3c723c */ /* 0x084fee00000418ff */
[----:B------:R-:W0:Y:S01]  /*b2f0*/  LDGDEPBAR ;  /* 0x00000000000079af */ /* 0x000e220000000000 */
[C---:B------:R-:W-:Y:S08]  /*b300*/  HMMA.16816.F32.BF16 R64, R80.reuse, R66, RZ ;  /* 0x000000425040723c */ /* 0x040ff000000418ff */
[-C--:B-----5:R-:W-:Y:S08]  /*b310*/  HMMA.16816.F32.BF16 R68, R80, R156.reuse, RZ ;  /* 0x0000009c5044723c */ /* 0x0a0ff000000418ff */
[C---:B---3--:R-:W-:Y:S08]  /*b320*/  HMMA.16816.F32.BF16 R72, R76.reuse, R156, RZ ;  /* 0x0000009c4c48723c */ /* 0x048ff000000418ff */
        /* <DEDUP_REMOVED lines=28> */
[----:B------:R-:W1:Y:S07]  /*b4f0*/  LDSM.16.M88.4 R160, [R194+0x1800] ;  /* 0x00180000c2a0783b */ /* 0x000e6e0000000200 */
        /* <DEDUP_REMOVED lines=53> */
[----:B------:R-:W-:Y:S02]  /*b850*/  IMAD.MOV.U32 R210, RZ, RZ, RZ ;  /* 0x000000ffffd27224 */ /* 0x000fe400078e00ff */
        /* <DEDUP_REMOVED lines=15> */
[----:B------:R-:W2:Y:S04]  /*b950*/  @!P3 LDG.E R210, [R98.64] ;  /* 0x0000000662d2b981 */ /* 0x000ea8000c1e1900 */
[----:B------:R-:W-:Y:S04]  /*b960*/  IMAD R0, R0, c[0x0][0x1e0], RZ ;  /* 0x0000780000007a24 */ /* 0x000fe800078e02ff */
[----:B------:R-:W-:Y:S04]  /*b970*/  IMAD R0, R211, c[0x0][0x1e4], R0 ;  /* 0x00007900d3007a24 */ /* 0x000fe800078e0200 */
[----:B------:R-:W-:Y:S01]  /*b980*/  IMAD.IADD R3, R3, 0x1, R0 ;  /* 0x0000000103037824 */ /* 0x000fe200078e0200 */
[----:B--2---:R-:W-:Y:S03]  /*b990*/  SHF.R.S32.HI R0, RZ, 0x1f, R210 ;  /* 0x0000001fff007819 */ /* 0x004fe600000114d2 */
[----:B------:R-:W-:Y:S04]  /*b9a0*/  IMAD.WIDE.U32 R2, R210, c[0x0][0x1f0], R2 ;  /* 0x00007c00d2027a25 */ /* 0x000fe800078e0002 */
[----:B------:R-:W-:Y:S01]  /*b9b0*/  IMAD R0, R0, c[0x0][0x1f0], RZ ;  /* 0x00007c0000007a24 */ /* 0x000fe200078e02ff */
[----:B----4-:R-:W-:Y:S02]  /*b9c0*/  IADD3 R2, P1, R206, R2, RZ ;  /* 0x00000002ce027210 */ /* 0x010fe40007f3e0ff */
[----:B------:R-:W-:Y:S01]  /*b9d0*/  SHF.R.S32.HI R206, RZ, 0x1f, R204 ;  /* 0x0000001fffce7819 */ /* 0x000fe200000114cc */
[----:B------:R-:W-:Y:S01]  /*b9e0*/  IMAD R96, R210, c[0x0][0x1f4], R0 ;  /* 0x00007d00d2607a24 */ /* 0x000fe200078e0200 */
[----:B------:R-:W-:Y:S02]  /*b9f0*/  LEA R0, P0, R2, c[0x0][0x1c8], 0x1 ;  /* 0x0000720002007a11 */ /* 0x000fe400078008ff */
[----:B------:R-:W-:Y:S02]  /*ba00*/  SHF.L.U64.HI R98, R204, 0x1, R206 ;  /* 0x00000001cc627819 */ /* 0x000fe400000102ce */
[----:B------:R-:W-:Y:S04]  /*ba10*/  IADD3.X R3, R252, R3, R96, P1, !PT ;  /* 0x00000003fc037210 */ /* 0x000fe80000ffe460 */
[----:B------:R-:W-:Y:S01]  /*ba20*/  LEA.HI.X R96, R2, c[0x0][0x1cc], R3, 0x1, P0 ;  /* 0x0000730002607a11 */ /* 0x000fe200000f0c03 */
[----:B------:R-:W-:-:S05]  /*ba30*/  BRA.DIV ~URZ, `(.L_x_1476) ;  /* 0x0000ac627f007947 */ /* 0x000fca000b800000 */
[----:B------:R1:W2:Y:S02]  /*ba40*/  SHFL.IDX PT, R157, R96, RZ, 0x181f ;  /* 0x00181fff609d7589 */ /* 0x0002a400000e0000 */
.L_x_1577:
        /* <DEDUP_REMOVED lines=25> */
.L_x_1578:
        /* <DEDUP_REMOVED lines=9> */
.L_x_1475:
[----:B------:R-:W-:Y:S05]  /*bc70*/  BSYNC B0 ;  /* 0x0000000000007941 */ /* 0x000fea0003800000 */
.L_x_1474:
        /* <DEDUP_REMOVED lines=96> */
[----:B---3--:R-:W-:Y:S03]  /*c280*/  FMNMX.FTZ R98, R98, R158, !PT ;  /* 0x0000009e62627209 */ /* 0x008fe60007810000 */
.L_x_1579:
[----:B------:R-:W-:Y:S01]  /*c290*/  FADD.FTZ R2, -R100, R97 ;  /* 0x0000006164027221 */ /* 0x000fe20000010100 */
[----:B------:R-:W-:Y:S01]  /*c2a0*/  WARPSYNC 0xffffffff ;  /* 0xffffffff00007948 */ /* 0x000fe20003800000 */
[----:B------:R-:W-:Y:S01]  /*c2b0*/  FMUL.FTZ R165, R98, c[0x0][0x2d0] ;  /* 0x0000b40062a57a20 */ /* 0x000fe20000410000 */
[----:B----4-:R-:W-:Y:S01]  /*c2c0*/  FMNMX.FTZ R96, R0, R96, !PT ;  /* 0x0000006000607209 */ /* 0x010fe20007810000 */
[----:B------:R-:W-:Y:S01]  /*c2d0*/  FMUL.FTZ R2, R2, c[0x0][0x2d0] ;  /* 0x0000b40002027a20 */ /* 0x000fe20000410000 */
[----:B------:R-:W-:Y:S01]  /*c2e0*/  ISETP.GT.AND P0, PT, R205, R249, PT ;  /* 0x000000f9cd00720c */ /* 0x000fe20003f04270 */
[--C-:B------:R-:W-:Y:S02]  /*c2f0*/  FFMA.FTZ R0, R13, c[0x0][0x2d0], -R165.reuse ;  /* 0x0000b4000d007a23 */ /* 0x100fe400000108a5 */
[----:B------:R1:W2:Y:S01]  /*c300*/  MUFU.EX2 R97, R2 ;  /* 0x0000000200617308 */ /* 0x0002a20000000800 */
[----:B------:R-:W-:Y:S02]  /*c310*/  FMUL.FTZ R164, R96, c[0x0][0x2d0] ;  /* 0x0000b40060a47a20 */ /* 0x000fe40000410000 */
[--C-:B------:R-:W-:Y:S02]  /*c320*/  FFMA.FTZ R41, R41, c[0x0][0x2d0], -R165.reuse ;  /* 0x0000b40029297a23 */ /* 0x100fe400000108a5 */
[--C-:B------:R-:W-:Y:S02]  /*c330*/  FFMA.FTZ R24, R24, c[0x0][0x2d0], -R165.reuse ;  /* 0x0000b40018187a23 */ /* 0x100fe400000108a5 */
[----:B------:R-:W-:Y:S02]  /*c340*/  FFMA.FTZ R25, R25, c[0x0][0x2d0], -R165 ;  /* 0x0000b40019197a23 */ /* 0x000fe400000108a5 */
[--C-:B------:R-:W-:Y:S01]  /*c350*/  FFMA.FTZ R26, R26, c[0x0][0x2d0], -R164.reuse ;  /* 0x0000b4001a1a7a23 */ /* 0x100fe200000108a4 */
[----:B------:R3:W-:Y:S01]  /*c360*/  MUFU.EX2 R229, R0 ;  /* 0x0000000000e57308 */ /* 0x0007e20000000800 */
[----:B------:R-:W-:Y:S02]  /*c370*/  FFMA.FTZ R27, R27, c[0x0][0x2d0], -R164 ;  /* 0x0000b4001b1b7a23 */ /* 0x000fe400000108a4 */
[----:B-1----:R-:W-:Y:S02]  /*c380*/  FADD.FTZ R2, -R99, R101 ;  /* 0x0000006563027221 */ /* 0x002fe40000010100 */
[----:B------:R-:W-:Y:S02]  /*c390*/  FMUL.FTZ R101, R100, c[0x0][0x2d0] ;  /* 0x0000b40064657a20 */ /* 0x000fe40000410000 */
[----:B------:R-:W-:Y:S02]  /*c3a0*/  FMUL.FTZ R2, R2, c[0x0][0x2d0] ;  /* 0x0000b40002027a20 */ /* 0x000fe40000410000 */
[--C-:B------:R-:W-:Y:S02]  /*c3b0*/  FFMA.FTZ R156, R5, c[0x0][0x2d0], -R101.reuse ;  /* 0x0000b400059c7a23 */ /* 0x100fe40000010865 */
[----:B------:R1:W-:Y:S01]  /*c3c0*/  MUFU.EX2 R3, R2 ;  /* 0x0000000200037308 */ /* 0x0003e20000000800 */
[--C-:B------:R-:W-:Y:S02]  /*c3d0*/  FFMA.FTZ R5, R16, c[0x0][0x2d0], -R101.reuse ;  /* 0x0000b40010057a23 */ /* 0x100fe40000010865 */
[--C-:B------:R-:W-:Y:S02]  /*c3e0*/  FFMA.FTZ R185, R52, c[0x0][0x2d0], -R101.reuse ;  /* 0x0000b40034b97a23 */ /* 0x100fe40000010865 */
[--C-:B------:R-:W-:Y:S02]  /*c3f0*/  FFMA.FTZ R184, R53, c[0x0][0x2d0], -R101.reuse ;  /* 0x0000b40035b87a23 */ /* 0x100fe40000010865 */
[----:B------:R-:W-:Y:S02]  /*c400*/  FFMA.FTZ R173, R49, c[0x0][0x2d0], -R101 ;  /* 0x0000b40031ad7a23 */ /* 0x000fe40000010865 */
[----:B---3--:R-:W-:Y:S01]  /*c410*/  FADD.FTZ R0, -R96, R103 ;  /* 0x0000006760007221 */ /* 0x008fe20000010100 */
[----:B------:R3:W-:Y:S01]  /*c420*/  MUFU.EX2 R223, R5 ;  /* 0x0000000500df7308 */ /* 0x0007e20000000800 */
[--C-:B------:R-:W-:Y:S02]  /*c430*/  FFMA.FTZ R103, R20, c[0x0][0x2d0], -R101.reuse ;  /* 0x0000b40014677a23 */ /* 0x100fe40000010865 */
[----:B------:R-:W-:Y:S02]  /*c440*/  FMUL.FTZ R0, R0, c[0x0][0x2d0] ;  /* 0x0000b40000007a20 */ /* 0x000fe40000410000 */
[--C-:B------:R-:W-:Y:S02]  /*c450*/  FFMA.FTZ R183, R64, c[0x0][0x2d0], -R101.reuse ;  /* 0x0000b40040b77a23 */ /* 0x100fe40000010865 */
[--C-:B------:R-:W-:Y:S02]  /*c460*/  FFMA.FTZ R182, R65, c[0x0][0x2d0], -R101.reuse ;  /* 0x0000b40041b67a23 */ /* 0x100fe40000010865 */
[--C-:B------:R-:W-:Y:S01]  /*c470*/  FFMA.FTZ R208, R80, c[0x0][0x2d0], -R101.reuse ;  /* 0x0000b40050d07a23 */ /* 0x100fe20000010865 */
[----:B------:R4:W-:Y:S01]  /*c480*/  MUFU.EX2 R224, R156 ;  /* 0x0000009c00e07308 */ /* 0x0009e20000000800 */
[--C-:B------:R-:W-:Y:S02]  /*c490*/  FFMA.FTZ R166, R32, c[0x0][0x2d0], -R101.reuse ;  /* 0x0000b40020a67a23 */ /* 0x100fe40000010865 */
[--C-:B------:R-:W-:Y:S02]  /*c4a0*/  FFMA.FTZ R168, R33, c[0x0][0x2d0], -R101.reuse ;  /* 0x0000b40021a87a23 */ /* 0x100fe40000010865 */
[--C-:B-1----:R-:W-:Y:S02]  /*c4b0*/  FFMA.FTZ R2, R4, c[0x0][0x2d0], -R101.reuse ;  /* 0x0000b40004027a23 */ /* 0x102fe40000010865 */
[----:B------:R-:W-:Y:S02]  /*c4c0*/  FMUL.FTZ R4, R99, c[0x0][0x2d0] ;  /* 0x0000b40063047a20 */ /* 0x000fe40000410000 */
[----:B------:R-:W-:Y:S01]  /*c4d0*/  FFMA.FTZ R176, R36, c[0x0][0x2d0], -R101 ;  /* 0x0000b40024b07a23 */ /* 0x000fe20000010865 */
[----:B------:R1:W5:Y:S01]  /*c4e0*/  MUFU.EX2 R216, R2 ;  /* 0x0000000200d87308 */ /* 0x0003620000000800 */
[--C-:B------:R-:W-:Y:S02]  /*c4f0*/  FFMA.FTZ R180, R54, c[0x0][0x2d0], -R4.reuse ;  /* 0x0000b40036b47a23 */ /* 0x100fe40000010804 */
[--C-:B------:R-:W-:Y:S02]  /*c500*/  FFMA.FTZ R179, R55, c[0x0][0x2d0], -R4.reuse ;  /* 0x0000b40037b37a23 */ /* 0x100fe40000010804 */
[--C-:B---3--:R-:W-:Y:S01]  /*c510*/  FFMA.FTZ R5, R8, c[0x0][0x2d0], -R165.reuse ;  /* 0x0000b40008057a23 */ /* 0x108fe200000108a5 */
[----:B------:R-:W-:Y:S01]  /*c520*/  LDSM.16.MT88.4 R52, [R193] ;  /* 0x00000000c134783b */ /* 0x000fe20000004200 */
[--C-:B------:R-:W-:Y:S02]  /*c530*/  FFMA.FTZ R65, R22, c[0x0][0x2d0], -R4.reuse ;  /* 0x0000b40016417a23 */ /* 0x100fe40000010804 */
[--C-:B------:R-:W-:Y:S01]  /*c540*/  FFMA.FTZ R80, R34, c[0x0][0x2d0], -R4.reuse ;  /* 0x0000b40022507a23 */ /* 0x100fe20000010804 */
[----:B------:R3:W-:Y:S01]  /*c550*/  MUFU.EX2 R214, R5 ;  /* 0x0000000500d67308 */ /* 0x0007e20000000800 */
[--C-:B------:R-:W-:Y:S02]  /*c560*/  FFMA.FTZ R6, R6, c[0x0][0x2d0], -R4.reuse ;  /* 0x0000b40006067a23 */ /* 0x100fe40000010804 */
[--C-:B------:R-:W-:Y:S01]  /*c570*/  FFMA.FTZ R167, R35, c[0x0][0x2d0], -R4.reuse ;  /* 0x0000b40023a77a23 */ /* 0x100fe20000010804 */
[----:B----4-:R-:W4:Y:S01]  /*c580*/  LDSM.16.MT88.4 R156, [R189] ;  /* 0x00000000bd9c783b */ /* 0x010f220000004200 */
[--C-:B------:R-:W-:Y:S02]  /*c590*/  FFMA.FTZ R169, R39, c[0x0][0x2d0], -R4.reuse ;  /* 0x0000b40027a97a23 */ /* 0x100fe40000010804 */
[--C-:B------:R-:W-:Y:S02]  /*c5a0*/  FFMA.FTZ R171, R50, c[0x0][0x2d0], -R4.reuse ;  /* 0x0000b40032ab7a23 */ /* 0x100fe40000010804 */
[--C-:B------:R-:W-:Y:S01]  /*c5b0*/  FFMA.FTZ R172, R51, c[0x0][0x2d0], -R4.reuse ;  /* 0x0000b40033ac7a23 */ /* 0x100fe20000010804 */
[----:B------:R2:W-:Y:S01]  /*c5c0*/  MUFU.EX2 R215, R6 ;  /* 0x0000000600d77308 */ /* 0x0005e20000000800 */
[--C-:B------:R-:W-:Y:S02]  /*c5d0*/  FFMA.FTZ R207, R82, c[0x0][0x2d0], -R4.reuse ;  /* 0x0000b40052cf7a23 */ /* 0x100fe40000010804 */
[--C-:B------:R-:W-:Y:S02]  /*c5e0*/  FFMA.FTZ R212, R83, c[0x0][0x2d0], -R4.reuse ;  /* 0x0000b40053d47a23 */ /* 0x100fe40000010804 */
[--C-:B-1----:R-:W-:Y:S02]  /*c5f0*/  FFMA.FTZ R2, R7, c[0x0][0x2d0], -R4.reuse ;  /* 0x0000b40007027a23 */ /* 0x102fe40000010804 */
[--C-:B------:R-:W-:Y:S02]  /*c600*/  FFMA.FTZ R64, R23, c[0x0][0x2d0], -R4.reuse ;  /* 0x0000b40017407a23 */ /* 0x100fe40000010804 */
[--C-:B------:R-:W-:Y:S01]  /*c610*/  FFMA.FTZ R178, R66, c[0x0][0x2d0], -R4.reuse ;  /* 0x0000b40042b27a23 */ /* 0x100fe20000010804 */
[----:B------:R1:W1:Y:S01]  /*c620*/  MUFU.EX2 R221, R2 ;  /* 0x0000000200dd7308 */ /* 0x0002620000000800 */
[--C-:B------:R-:W-:Y:S02]  /*c630*/  FFMA.FTZ R177, R67, c[0x0][0x2d0], -R4.reuse ;  /* 0x0000b40043b17a23 */ /* 0x100fe40000010804 */
[--C-:B------:R-:W-:Y:S02]  /*c640*/  FFMA.FTZ R187, R70, c[0x0][0x2d0], -R4.reuse ;  /* 0x0000b40046bb7a23 */ /* 0x100fe40000010804 */
[----:B---3--:R-:W-:Y:S02]  /*c650*/  FFMA.FTZ R5, R9, c[0x0][0x2d0], -R165 ;  /* 0x0000b40009057a23 */ /* 0x008fe400000108a5 */
[----:B------:R-:W-:Y:S02]  /*c660*/  FFMA.FTZ R206, R71, c[0x0][0x2d0], -R4 ;  /* 0x0000b40047ce7a23 */ /* 0x000fe40000010804 */
[--C-:B------:R-:W-:Y:S01]  /*c670*/  FFMA.FTZ R175, R37, c[0x0][0x2d0], -R101.reuse ;  /* 0x0000b40025af7a23 */ /* 0x100fe20000010865 */
[----:B------:R3:W-:Y:S01]  /*c680*/  MUFU.EX2 R219, R5 ;  /* 0x0000000500db7308 */ /* 0x0007e20000000800 */
[--C-:B------:R-:W-:Y:S02]  /*c690*/  FFMA.FTZ R174, R48, c[0x0][0x2d0], -R101.reuse ;  /* 0x0000b40030ae7a23 */ /* 0x100fe40000010865 */
[--C-:B------:R-:W-:Y:S02]  /*c6a0*/  FFMA.FTZ R181, R68, c[0x0][0x2d0], -R101.reuse ;  /* 0x0000b40044b57a23 */ /* 0x100fe40000010865 */
[----:B--2---:R-:W-:Y:S02]  /*c6b0*/  FFMA.FTZ R6, R10, c[0x0][0x2d0], -R164 ;  /* 0x0000b4000a067a23 */ /* 0x004fe400000108a4 */
[--C-:B------:R-:W-:Y:S02]  /*c6c0*/  FFMA.FTZ R186, R69, c[0x0][0x2d0], -R101.reuse ;  /* 0x0000b40045ba7a23 */ /* 0x100fe40000010865 */
[--C-:B------:R-:W-:Y:S01]  /*c6d0*/  FFMA.FTZ R170, R38, c[0x0][0x2d0], -R4.reuse ;  /* 0x0000b40026aa7a23 */ /* 0x100fe20000010804 */
[----:B------:R-:W-:Y:S01]  /*c6e0*/  MUFU.EX2 R213, R6 ;  /* 0x0000000600d57308 */ /* 0x000fe20000000800 */
[----:B-1----:R-:W-:Y:S09]  /*c6f0*/  FFMA.FTZ R2, R17, c[0x0][0x2d0], -R101 ;  /* 0x0000b40011027a23 */ /* 0x002ff20000010865 */
[----:B------:R1:W2:Y:S01]  /*c700*/  MUFU.EX2 R236, R2 ;  /* 0x0000000200ec7308 */ /* 0x0002a20000000800 */
[----:B---3--:R-:W-:Y:S09]  /*c710*/  FFMA.FTZ R5, R12, c[0x0][0x2d0], -R165 ;  /* 0x0000b4000c057a23 */ /* 0x008ff200000108a5 */
[----:B------:R3:W-:Y:S10]  /*c720*/  MUFU.EX2 R222, R5 ;  /* 0x0000000500de7308 */ /* 0x0007f40000000800 */
[----:B------:R-:W-:Y:S01]  /*c730*/  MUFU.EX2 R0, R0 ;  /* 0x0000000000007308 */ /* 0x000fe20000000800 */
[----:B-1----:R-:W-:Y:S09]  /*c740*/  FFMA.FTZ R2, R18, c[0x0][0x2d0], -R4 ;  /* 0x0000b40012027a23 */ /* 0x002ff20000010804 */
[----:B------:R1:W-:Y:S01]  /*c750*/  MUFU.EX2 R220, R2 ;  /* 0x0000000200dc7308 */ /* 0x0003e20000000800 */
[----:B---3--:R-:W-:Y:S09]  /*c760*/  FFMA.FTZ R5, R11, c[0x0][0x2d0], -R164 ;  /* 0x0000b4000b057a23 */ /* 0x008ff200000108a4 */
[----:B------:R3:W-:Y:S10]  /*c770*/  MUFU.EX2 R217, R5 ;  /* 0x0000000500d97308 */ /* 0x0007f40000000800 */
[----:B------:R-:W-:Y:S01]  /*c780*/  MUFU.EX2 R227, R64 ;  /* 0x0000004000e37308 */ /* 0x000fe20000000800 */
[----:B-1----:R-:W-:Y:S09]  /*c790*/  FFMA.FTZ R2, R19, c[0x0][0x2d0], -R4 ;  /* 0x0000b40013027a23 */ /* 0x002ff20000010804 */
[----:B------:R1:W1:Y:S01]  /*c7a0*/  MUFU.EX2 R237, R2 ;  /* 0x0000000200ed7308 */ /* 0x0002620000000800 */
[----:B---3--:R-:W-:Y:S09]  /*c7b0*/  FFMA.FTZ R5, R14, c[0x0][0x2d0], -R164 ;  /* 0x0000b4000e057a23 */ /* 0x008ff200000108a4 */
[----:B------:R3:W-:Y:S10]  /*c7c0*/  MUFU.EX2 R218, R5 ;  /* 0x0000000500da7308 */ /* 0x0007f40000000800 */
[----:B------:R-:W-:Y:S01]  /*c7d0*/  MUFU.EX2 R226, R166 ;  /* 0x000000a600e27308 */ /* 0x000fe20000000800 */
[----:B-1----:R-:W-:Y:S02]  /*c7e0*/  FADD.FTZ R2, -R98, R102 ;  /* 0x0000006662027221 */ /* 0x002fe40000010100 */
[--C-:B------:R-:W-:Y:S02]  /*c7f0*/  FFMA.FTZ R102, R21, c[0x0][0x2d0], -R101.reuse ;  /* 0x0000b40015667a23 */ /* 0x100fe40000010865 */
[----:B------:R-:W-:Y:S05]  /*c800*/  FMUL.FTZ R2, R2, c[0x0][0x2d0] ;  /* 0x0000b40002027a20 */ /* 0x000fea0000410000 */
[----:B------:R1:W-:Y:S01]  /*c810*/  MUFU.EX2 R228, R102 ;  /* 0x0000006600e47308 */ /* 0x0003e20000000800 */
[----:B------:R-:W-:Y:S02]  /*c820*/  FFMA.FTZ R101, R81, c[0x0][0x2d0], -R101 ;  /* 0x0000b40051657a23 */ /* 0x000fe40000010865 */
[--C-:B---3--:R-:W-:Y:S07]  /*c830*/  FFMA.FTZ R5, R15, c[0x0][0x2d0], -R164.reuse ;  /* 0x0000b4000f057a23 */ /* 0x108fee00000108a4 */
[----:B------:R3:W-:Y:S10]  /*c840*/  MUFU.EX2 R225, R5 ;  /* 0x0000000500e17308 */ /* 0x0007f40000000800 */
[----:B------:R-:W2:Y:S01]  /*c850*/  MUFU.EX2 R2, R2 ;  /* 0x0000000200027308 */ /* 0x000ea20000000800 */
[--C-:B-1----:R-:W-:Y:S09]  /*c860*/  FFMA.FTZ R102, R44, c[0x0][0x2d0], -R165.reuse ;  /* 0x0000b4002c667a23 */ /* 0x102ff200000108a5 */
        /* <DEDUP_REMOVED lines=21> */
[C---:B------:R-:W-:Y:S01]  /*c9c0*/  FMUL.FTZ R4, R97.reuse, R104 ;  /* 0x0000006861047220 */ /* 0x040fe20000410000 */
[----:B-----5:R-:W-:Y:S01]  /*c9d0*/  F2FP.BF16.PACK_AB R104, R224, R216 ;  /* 0x000000d8e068723e */ /* 0x020fe200000010ff */
[----:B---3--:R-:W-:Y:S01]  /*c9e0*/  FMUL.FTZ R5, R97, R105 ;  /* 0x0000006961057220 */ /* 0x008fe20000410000 */
[----:B------:R-:W-:Y:S01]  /*c9f0*/  F2FP.BF16.PACK_AB R105, R221, R215 ;  /* 0x000000d7dd69723e */ /* 0x000fe200000010ff */
[C---:B------:R-:W-:Y:S01]  /*ca00*/  FMUL.FTZ R6, R3.reuse, R106 ;  /* 0x0000006a03067220 */ /* 0x040fe20000410000 */
[----:B--2---:R-:W-:Y:S01]  /*ca10*/  F2FP.BF16.PACK_AB R106, R236, R223 ;  /* 0x000000dfec6a723e */ /* 0x004fe200000010ff */
[----:B------:R-:W-:Y:S01]  /*ca20*/  FMUL.FTZ R7, R3, R107 ;  /* 0x0000006b03077220 */ /* 0x000fe20000410000 */
[----:B------:R-:W-:Y:S01]  /*ca30*/  F2FP.BF16.PACK_AB R107, R237, R220 ;  /* 0x000000dced6b723e */ /* 0x000fe200000010ff */
[C---:B------:R-:W-:Y:S01]  /*ca40*/  FMUL.FTZ R8, R2.reuse, R108 ;  /* 0x0000006c02087220 */ /* 0x040fe20000410000 */
[----:B------:R-:W-:Y:S01]  /*ca50*/  F2FP.BF16.PACK_AB R160, R219, R214 ;  /* 0x000000d6dba0723e */ /* 0x000fe200000010ff */
[----:B------:R-:W-:Y:S01]  /*ca60*/  FMUL.FTZ R9, R2, R109 ;  /* 0x0000006d02097220 */ /* 0x000fe20000410000 */
[----:B------:R-:W-:Y:S01]  /*ca70*/  F2FP.BF16.PACK_AB R162, R229, R222 ;  /* 0x000000dee5a2723e */ /* 0x000fe200000010ff */
[C---:B------:R-:W-:Y:S01]  /*ca80*/  FMUL.FTZ R10, R0.reuse, R110 ;  /* 0x0000006e000a7220 */ /* 0x040fe20000410000 */
[----:B------:R-:W-:Y:S01]  /*ca90*/  F2FP.BF16.PACK_AB R161, R217, R213 ;  /* 0x000000d5d9a1723e */ /* 0x000fe200000010ff */
[-C--:B----4-:R-:W-:Y:S05]  /*caa0*/  HMMA.16816.F32.BF16 R4, R104, R156.reuse, R4 ;  /* 0x0000009c6804723c */ /* 0x090fea0000041804 */
[----:B------:R-:W-:Y:S01]  /*cab0*/  FMUL.FTZ R11, R0, R111 ;  /* 0x0000006f000b7220 */ /* 0x000fe20000410000 */
[----:B------:R-:W-:Y:S01]  /*cac0*/  F2FP.BF16.PACK_AB R163, R225, R218 ;  /* 0x000000dae1a3723e */ /* 0x000fe200000010ff */
[----:B------:R-:W1:Y:S01]  /*cad0*/  LDSM.16.MT88.4 R108, [R190] ;  /* 0x00000000be6c783b */ /* 0x000e620000004200 */
[C---:B------:R-:W-:Y:S04]  /*cae0*/  FMUL.FTZ R12, R2.reuse, R112 ;  /* 0x00000070020c7220 */ /* 0x040fe80000410000 */
[----:B------:R-:W-:Y:S01]  /*caf0*/  FMUL.FTZ R13, R2, R113 ;  /* 0x00000071020d7220 */ /* 0x000fe20000410000 */
[C---:B------:R-:W-:Y:S01]  /*cb00*/  HMMA.16816.F32.BF16 R8, R160.reuse, R156, R8 ;  /* 0x0000009ca008723c */ /* 0x040fe20000041808 */
[----:B------:R-:W-:Y:S03]  /*cb10*/  MUFU.EX2 R156, R212 ;  /* 0x000000d4009c7308 */ /* 0x000fe60000000800 */
[C---:B------:R-:W-:Y:S02]  /*cb20*/  FMUL.FTZ R14, R0.reuse, R114 ;  /* 0x00000072000e7220 */ /* 0x040fe40000410000 */
[----:B------:R-:W-:Y:S02]  /*cb30*/  FMUL.FTZ R15, R0, R115 ;  /* 0x00000073000f7220 */ /* 0x000fe40000410000 */
[----:B------:R-:W-:Y:S01]  /*cb40*/  LDSM.16.MT88.4 R112, [R189+0x800] ;  /* 0x00080000bd70783b */ /* 0x000fe20000004200 */
[C---:B------:R-:W-:Y:S03]  /*cb50*/  FMUL.FTZ R50, R3.reuse, R134 ;  /* 0x0000008603327220 */ /* 0x040fe60000410000 */
[----:B------:R-:W-:Y:S01]  /*cb60*/  FMUL.FTZ R51, R3, R135 ;  /* 0x0000008703337220 */ /* 0x000fe20000410000 */
[-C--:B------:R-:W-:Y:S03]  /*cb70*/  HMMA.16816.F32.BF16 R12, R160, R158.reuse, R12 ;  /* 0x0000009ea00c723c */ /* 0x080fe6000004180c */
[C---:B------:R-:W-:Y:S02]  /*cb80*/  FMUL.FTZ R16, R97.reuse, R116 ;  /* 0x0000007461107220 */ /* 0x040fe40000410000 */
[----:B------:R-:W-:Y:S02]  /*cb90*/  FMUL.FTZ R17, R97, R117 ;  /* 0x0000007561117220 */ /* 0x000fe40000410000 */
[C---:B------:R-:W-:Y:S02]  /*cba0*/  FMUL.FTZ R18, R3.reuse, R118 ;  /* 0x0000007603127220 */ /* 0x040fe40000410000 */
[----:B------:R-:W-:Y:S03]  /*cbb0*/  FMUL.FTZ R19, R3, R119 ;  /* 0x0000007703137220 */ /* 0x000fe60000410000 */
[----:B------:R-:W-:Y:S02]  /*cbc0*/  FMUL.FTZ R81, R97, R149 ;  /* 0x0000009561517220 */ /* 0x000fe40000410000 */
[----:B------:R-:W-:Y:S02]  /*cbd0*/  FMUL.FTZ R82, R3, R150 ;  /* 0x0000009603527220 */ /* 0x000fe40000410000 */
[C---:B------:R-:W-:Y:S01]  /*cbe0*/  HMMA.16816.F32.BF16 R16, R104.reuse, R158, R16 ;  /* 0x0000009e6810723c */ /* 0x040fe20000041810 */
[----:B------:R-:W-:Y:S03]  /*cbf0*/  MUFU.EX2 R159, R207 ;  /* 0x000000cf009f7308 */ /* 0x000fe60000000800 */
[C---:B------:R-:W-:Y:S02]  /*cc00*/  FMUL.FTZ R20, R97.reuse, R120 ;  /* 0x0000007861147220 */ /* 0x040fe40000410000 */
[----:B------:R-:W-:Y:S02]  /*cc10*/  FMUL.FTZ R21, R97, R121 ;  /* 0x0000007961157220 */ /* 0x000fe40000410000 */
[C---:B------:R-:W-:Y:S04]  /*cc20*/  FMUL.FTZ R22, R3.reuse, R122 ;  /* 0x0000007a03167220 */ /* 0x040fe80000410000 */
[C---:B------:R-:W-:Y:S02]  /*cc30*/  FMUL.FTZ R23, R3.reuse, R123 ;  /* 0x0000007b03177220 */ /* 0x040fe40000410000 */
[----:B------:R-:W-:Y:S02]  /*cc40*/  FMUL.FTZ R83, R3, R151 ;  /* 0x0000009703537220 */ /* 0x000fe40000410000 */
[--C-:B------:R-:W-:Y:S02]  /*cc50*/  FFMA.FTZ R117, R56, c[0x0][0x2d0], -R165.reuse ;  /* 0x0000b40038757a23 */ /* 0x100fe400000108a5 */
[--C-:B------:R-:W-:Y:S01]  /*cc60*/  FFMA.FTZ R116, R57, c[0x0][0x2d0], -R165.reuse ;  /* 0x0000b40039747a23 */ /* 0x100fe200000108a5 */
[-C--:B------:R-:W-:Y:S01]  /*cc70*/  HMMA.16816.F32.BF16 R20, R104, R52.reuse, R20 ;  /* 0x000000346814723c */ /* 0x080fe20000041814 */
[----:B------:R-:W-:Y:S02]  /*cc80*/  MUFU.EX2 R169, R117 ;  /* 0x0000007500a97308 */ /* 0x000fe40000000800 */
[----:B------:R-:W-:Y:S02]  /*cc90*/  FMUL.FTZ R35, R0, R127 ;  /* 0x0000007f00237220 */ /* 0x000fe40000410000 */
[C---:B------:R-:W-:Y:S02]  /*cca0*/  FMUL.FTZ R32, R2.reuse, R124 ;  /* 0x0000007c02207220 */ /* 0x040fe40000410000 */
[----:B------:R-:W-:Y:S02]  /*ccb0*/  FMUL.FTZ R33, R2, R125 ;  /* 0x0000007d02217220 */ /* 0x000fe40000410000 */
[----:B------:R-:W-:Y:S02]  /*ccc0*/  FMUL.FTZ R34, R0, R126 ;  /* 0x0000007e00227220 */ /* 0x000fe40000410000 */
[----:B------:R-:W-:Y:S01]  /*ccd0*/  MUFU.EX2 R173, R116 ;  /* 0x0000007400ad7308 */ /* 0x000fe20000000800 */
[--C-:B------:R-:W-:Y:S02]  /*cce0*/  FFMA.FTZ R118, R46, c[0x0][0x2d0], -R164.reuse ;  /* 0x0000b4002e767a23 */ /* 0x100fe400000108a4 */
[--C-:B------:R-:W-:Y:S02]  /*ccf0*/  FFMA.FTZ R119, R47, c[0x0][0x2d0], -R164.reuse ;  /* 0x0000b4002f777a23 */ /* 0x100fe400000108a4 */
[C---:B------:R-:W-:Y:S04]  /*cd00*/  HMMA.16816.F32.BF16 R32, R160.reuse, R52, R32 ;  /* 0x00000034a020723c */ /* 0x040fe80000041820 */
[C---:B------:R-:W-:Y:S02]  /*cd10*/  FMUL.FTZ R36, R2.reuse, R128 ;  /* 0x0000008002247220 */ /* 0x040fe40000410000 */
[----:B------:R-:W-:Y:S02]  /*cd20*/  FMUL.FTZ R37, R2, R129 ;  /* 0x0000008102257220 */ /* 0x000fe40000410000 */
[C---:B------:R-:W-:Y:S02]  /*cd30*/  FMUL.FTZ R38, R0.reuse, R130 ;  /* 0x0000008200267220 */ /* 0x040fe40000410000 */
[----:B------:R-:W-:Y:S02]  /*cd40*/  MUFU.EX2 R130, R26 ;  /* 0x0000001a00827308 */ /* 0x000fe40000000800 */
[----:B------:R-:W-:Y:S02]  /*cd50*/  FMUL.FTZ R39, R0, R131 ;  /* 0x0000008300277220 */ /* 0x000fe40000410000 */
[----:B------:R-:W-:Y:S02]  /*cd60*/  FMUL.FTZ R49, R97, R133 ;  /* 0x0000008561317220 */ /* 0x000fe40000410000 */
[--C-:B------:R-:W-:Y:S02]  /*cd70*/  FFMA.FTZ R120, R58, c[0x0][0x2d0], -R164.reuse ;  /* 0x0000b4003a787a23 */ /* 0x100fe400000108a4 */
[--C-:B------:R-:W-:Y:S01]  /*cd80*/  FFMA.FTZ R121, R59, c[0x0][0x2d0], -R164.reuse ;  /* 0x0000b4003b797a23 */ /* 0x100fe200000108a4 */
[-C--:B------:R-:W-:Y:S01]  /*cd90*/  HMMA.16816.F32.BF16 R36, R160, R54.reuse, R36 ;  /* 0x00000036a024723c */ /* 0x080fe20000041824 */
[----:B------:R2:W-:Y:S01]  /*cda0*/  MUFU.EX2 R133, R65 ;  /* 0x0000004100857308 */ /* 0x0005e20000000800 */
[----:B------:R-:W-:Y:S01]  /*cdb0*/  LDSM.16.MT88.4 R56, [R190+0x800] ;  /* 0x00080000be38783b */ /* 0x000fe20000004200 */
[----:B------:R-:W-:Y:S02]  /*cdc0*/  FMUL.FTZ R48, R97, R132 ;  /* 0x0000008461307220 */ /* 0x000fe40000410000 */
[--C-:B------:R-:W-:Y:S02]  /*cdd0*/  FFMA.FTZ R122, R62, c[0x0][0x2d0], -R164.reuse ;  /* 0x0000b4003e7a7a23 */ /* 0x100fe400000108a4 */
[--C-:B------:R-:W-:Y:S02]  /*cde0*/  FFMA.FTZ R123, R63, c[0x0][0x2d0], -R164.reuse ;  /* 0x0000b4003f7b7a23 */ /* 0x100fe400000108a4 */
[--C-:B------:R-:W-:Y:S01]  /*cdf0*/  FFMA.FTZ R127, R74, c[0x0][0x2d0], -R164.reuse ;  /* 0x0000b4004a7f7a23 */ /* 0x100fe200000108a4 */
[C---:B------:R-:W-:Y:S01]  /*ce00*/  HMMA.16816.F32.BF16 R48, R104.reuse, R54, R48 ;  /* 0x000000366830723c */ /* 0x040fe20000041830 */
[----:B------:R3:W-:Y:S03]  /*ce10*/  MUFU.EX2 R131, R24 ;  /* 0x0000001800837308 */ /* 0x0007e60000000800 */
[C---:B------:R-:W-:Y:S02]  /*ce20*/  FMUL.FTZ R64, R2.reuse, R140 ;  /* 0x0000008c02407220 */ /* 0x040fe40000410000 */
[C---:B------:R-:W-:Y:S02]  /*ce30*/  FMUL.FTZ R52, R97.reuse, R136 ;  /* 0x0000008861347220 */ /* 0x040fe40000410000 */
[----:B------:R-:W-:Y:S03]  /*ce40*/  FMUL.FTZ R53, R97, R137 ;  /* 0x0000008961357220 */ /* 0x000fe60000410000 */
[----:B------:R4:W-:Y:S01]  /*ce50*/  MUFU.EX2 R140, R80 ;  /* 0x00000050008c7308 */ /* 0x0009e20000000800 */
[C---:B------:R-:W-:Y:S02]  /*ce60*/  FMUL.FTZ R54, R3.reuse, R138 ;  /* 0x0000008a03367220 */ /* 0x040fe40000410000 */
[----:B------:R-:W-:Y:S02]  /*ce70*/  FMUL.FTZ R55, R3, R139 ;  /* 0x0000008b03377220 */ /* 0x000fe40000410000 */
[--C-:B------:R-:W-:Y:S02]  /*ce80*/  FFMA.FTZ R128, R75, c[0x0][0x2d0], -R164.reuse ;  /* 0x0000b4004b807a23 */ /* 0x100fe400000108a4 */
[----:B--2---:R-:W-:Y:S02]  /*ce90*/  FMUL.FTZ R65, R2, R141 ;  /* 0x0000008d02417220 */ /* 0x004fe40000410000 */
[C---:B------:R-:W-:Y:S01]  /*cea0*/  FMUL.FTZ R66, R0.reuse, R142 ;  /* 0x0000008e00427220 */ /* 0x040fe20000410000 */
[-C--:B-1----:R-:W-:Y:S01]  /*ceb0*/  HMMA.16816.F32.BF16 R52, R104, R108.reuse, R52 ;  /* 0x0000006c6834723c */ /* 0x082fe20000041834 */
[----:B------:R-:W1:Y:S02]  /*cec0*/  MUFU.EX2 R138, R25 ;  /* 0x00000019008a7308 */ /* 0x000e640000000800 */
[----:B------:R-:W-:Y:S02]  /*ced0*/  FMUL.FTZ R67, R0, R143 ;  /* 0x0000008f00437220 */ /* 0x000fe40000410000 */
[--C-:B---3--:R-:W-:Y:S02]  /*cee0*/  FFMA.FTZ R24, R28, c[0x0][0x2d0], -R165.reuse ;  /* 0x0000b4001c187a23 */ /* 0x108fe400000108a5 */
[C---:B------:R-:W-:Y:S02]  /*cef0*/  FMUL.FTZ R68, R2.reuse, R144 ;  /* 0x0000009002447220 */ /* 0x040fe40000410000 */
[----:B------:R-:W-:Y:S01]  /*cf00*/  FMUL.FTZ R69, R2, R145 ;  /* 0x0000009102457220 */ /* 0x000fe20000410000 */
[C---:B------:R-:W-:Y:S01]  /*cf10*/  HMMA.16816.F32.BF16 R64, R160.reuse, R108, R64 ;  /* 0x0000006ca040723c */ /* 0x040fe20000041840 */
[----:B------:R2:W-:Y:S03]  /*cf20*/  MUFU.EX2 R139, R24 ;  /* 0x00000018008b7308 */ /* 0x0005e60000000800 */
[C---:B------:R-:W-:Y:S02]  /*cf30*/  FMUL.FTZ R70, R0.reuse, R146 ;  /* 0x0000009200467220 */ /* 0x040fe40000410000 */
[----:B------:R-:W-:Y:S02]  /*cf40*/  FMUL.FTZ R71, R0, R147 ;  /* 0x0000009300477220 */ /* 0x000fe40000410000 */
[----:B----4-:R-:W-:Y:S02]  /*cf50*/  FMUL.FTZ R80, R97, R148 ;  /* 0x0000009461507220 */ /* 0x010fe40000410000 */
[----:B------:R-:W-:Y:S01]  /*cf60*/  LDSM.16.MT88.4 R148, [R190+0x2000] ;  /* 0x00200000be94783b */ /* 0x000fe20000004200 */
[----:B------:R3:W-:Y:S01]  /*cf70*/  MUFU.EX2 R132, R103 ;  /* 0x0000006700847308 */ /* 0x0007e20000000800 */
[--C-:B------:R-:W-:Y:S01]  /*cf80*/  FFMA.FTZ R28, R40, c[0x0][0x2d0], -R165.reuse ;  /* 0x0000b400281c7a23 */ /* 0x100fe200000108a5 */
[-C--:B------:R-:W-:Y:S03]  /*cf90*/  HMMA.16816.F32.BF16 R68, R160, R110.reuse, R68 ;  /* 0x0000006ea044723c */ /* 0x080fe60000041844 */
[--C-:B------:R-:W-:Y:S01]  /*cfa0*/  FFMA.FTZ R124, R72, c[0x0][0x2d0], -R165.reuse ;  /* 0x0000b400487c7a23 */ /* 0x100fe200000108a5 */
[----:B-1----:R-:W-:Y:S01]  /*cfb0*/  F2FP.BF16.PACK_AB R40, R138, R131 ;  /* 0x000000838a28723e */ /* 0x002fe200000010ff */
[--C-:B------:R-:W-:Y:S02]  /*cfc0*/  FFMA.FTZ R72, R42, c[0x0][0x2d0], -R164.reuse ;  /* 0x0000b4002a487a23 */ /* 0x100fe400000108a4 */
[--C-:B------:R-:W-:Y:S01]  /*cfd0*/  FFMA.FTZ R125, R73, c[0x0][0x2d0], -R165.reuse ;  /* 0x0000b400497d7a23 */ /* 0x100fe200000108a5 */
[C---:B------:R-:W-:Y:S01]  /*cfe0*/  HMMA.16816.F32.BF16 R80, R104.reuse, R110, R80 ;  /* 0x0000006e6850723c */ /* 0x040fe20000041850 */
[----:B------:R-:W1:Y:S01]  /*cff0*/  LDSM.16.MT88.4 R108, [R192] ;  /* 0x00000000c06c783b */ /* 0x000e620000004200 */
[----:B------:R4:W-:Y:S02]  /*d000*/  MUFU.EX2 R136, R27 ;  /* 0x0000001b00887308 */ /* 0x0009e40000000800 */
[--C-:B--2---:R-:W-:Y:S01]  /*d010*/  FFMA.FTZ R24, R29, c[0x0][0x2d0], -R165.reuse ;  /* 0x0000b4001d187a23 */ /* 0x104fe200000108a5 */
[----:B------:R-:W-:Y:S01]  /*d020*/  F2FP.BF16.PACK_AB R29, R227, R133 ;  /* 0x00000085e31d723e */ /* 0x000fe200000010ff */
[C---:B------:R-:W-:Y:S02]  /*d030*/  FMUL.FTZ R84, R97.reuse, R84 ;  /* 0x0000005461547220 */ /* 0x040fe40000410000 */
[----:B------:R-:W-:Y:S04]  /*d040*/  FMUL.FTZ R85, R97, R85 ;  /* 0x0000005561557220 */ /* 0x000fe80000410000 */
[----:B------:R-:W2:Y:S01]  /*d050*/  MUFU.EX2 R147, R24 ;  /* 0x0000001800937308 */ /* 0x000ea20000000800 */
[C---:B------:R-:W-:Y:S02]  /*d060*/  FMUL.FTZ R86, R3.reuse, R86 ;  /* 0x0000005603567220 */ /* 0x040fe40000410000 */
[----:B------:R-:W-:Y:S02]  /*d070*/  FMUL.FTZ R87, R3, R87 ;  /* 0x0000005703577220 */ /* 0x000fe40000410000 */
[--C-:B------:R-:W-:Y:S02]  /*d080*/  FFMA.FTZ R25, R30, c[0x0][0x2d0], -R164.reuse ;  /* 0x0000b4001e197a23 */ /* 0x100fe400000108a4 */
[--C-:B---3--:R-:W-:Y:S02]  /*d090*/  FFMA.FTZ R103, R61, c[0x0][0x2d0], -R165.reuse ;  /* 0x0000b4003d677a23 */ /* 0x108fe400000108a5 */
[--C-:B------:R-:W-:Y:S01]  /*d0a0*/  FFMA.FTZ R73, R43, c[0x0][0x2d0], -R164.reuse ;  /* 0x0000b4002b497a23 */ /* 0x100fe200000108a4 */
[----:B------:R-:W-:Y:S01]  /*d0b0*/  MUFU.EX2 R144, R72 ;  /* 0x0000004800907308 */ /* 0x000fe20000000800 */
[C---:B------:R-:W-:Y:S02]  /*d0c0*/  FMUL.FTZ R88, R2.reuse, R88 ;  /* 0x0000005802587220 */ /* 0x040fe40000410000 */
[----:B------:R-:W-:Y:S02]  /*d0d0*/  FMUL.FTZ R89, R2, R89 ;  /* 0x0000005902597220 */ /* 0x000fe40000410000 */
[C---:B------:R-:W-:Y:S02]  /*d0e0*/  FMUL.FTZ R90, R0.reuse, R90 ;  /* 0x0000005a005a7220 */ /* 0x040fe40000410000 */
[----:B------:R-:W-:Y:S02]  /*d0f0*/  FMUL.FTZ R91, R0, R91 ;  /* 0x0000005b005b7220 */ /* 0x000fe40000410000 */
[C---:B------:R-:W-:Y:S01]  /*d100*/  FMUL.FTZ R26, R3.reuse, R154 ;  /* 0x0000009a031a7220 */ /* 0x040fe20000410000 */
[----:B------:R3:W-:Y:S01]  /*d110*/  MUFU.EX2 R167, R73 ;  /* 0x0000004900a77308 */ /* 0x0007e20000000800 */
[----:B----4-:R-:W-:Y:S01]  /*d120*/  FMUL.FTZ R27, R3, R155 ;  /* 0x0000009b031b7220 */ /* 0x010fe20000410000 */
[----:B------:R-:W-:Y:S01]  /*d130*/  F2FP.BF16.PACK_AB R155, R156, R159 ;  /* 0x0000009f9c9b723e */ /* 0x000fe200000010ff */
[----:B------:R-:W-:Y:S01]  /*d140*/  FMUL.FTZ R92, R2, R92 ;  /* 0x0000005c025c7220 */ /* 0x000fe20000410000 */
[----:B--2---:R-:W-:Y:S01]  /*d150*/  F2FP.BF16.PACK_AB R42, R147, R139 ;  /* 0x0000008b932a723e */ /* 0x004fe200000010ff */
[--C-:B------:R-:W-:Y:S01]  /*d160*/  FFMA.FTZ R24, R31, c[0x0][0x2d0], -R164.reuse ;  /* 0x0000b4001f187a23 */ /* 0x100fe200000108a4 */
[----:B------:R-:W-:Y:S01]  /*d170*/  F2FP.BF16.PACK_AB R31, R240, R140 ;  /* 0x0000008cf01f723e */ /* 0x000fe200000010ff */
[----:B------:R-:W-:Y:S01]  /*d180*/  FMUL.FTZ R93, R2, R93 ;  /* 0x0000005d025d7220 */ /* 0x000fe20000410000 */
[-C--:B-1----:R-:W-:Y:S02]  /*d190*/  HMMA.16816.F32.BF16 R84, R104, R108.reuse, R84 ;  /* 0x0000006c6854723c */ /* 0x082fe40000041854 */
[----:B------:R1:W-:Y:S01]  /*d1a0*/  MUFU.EX2 R137, R25 ;  /* 0x0000001900897308 */ /* 0x0003e20000000800 */
[C---:B------:R-:W-:Y:S02]  /*d1b0*/  FMUL.FTZ R94, R0.reuse, R94 ;  /* 0x0000005e005e7220 */ /* 0x040fe40000410000 */
[----:B------:R-:W-:Y:S02]  /*d1c0*/  FMUL.FTZ R95, R0, R95 ;  /* 0x0000005f005f7220 */ /* 0x000fe40000410000 */
[----:B------:R-:W-:Y:S01]  /*d1d0*/  FFMA.FTZ R129, R78, c[0x0][0x2d0], -R164 ;  /* 0x0000b4004e817a23 */ /* 0x000fe200000108a4 */
[C---:B------:R-:W-:Y:S04]  /*d1e0*/  HMMA.16816.F32.BF16 R88, R160.reuse, R108, R88 ;  /* 0x0000006ca058723c */ /* 0x040fe80000041858 */
[----:B------:R-:W2:Y:S01]  /*d1f0*/  MUFU.EX2 R146, R24 ;  /* 0x0000001800927308 */ /* 0x000ea20000000800 */
[--C-:B------:R-:W-:Y:S02]  /*d200*/  FFMA.FTZ R126, R76, c[0x0][0x2d0], -R165.reuse ;  /* 0x0000b4004c7e7a23 */ /* 0x100fe400000108a5 */
[----:B------:R-:W-:Y:S01]  /*d210*/  FFMA.FTZ R78, R97, R231, R216 ;  /* 0x000000e7614e7223 */ /* 0x000fe200000100d8 */
[----:B---3--:R-:W-:Y:S01]  /*d220*/  LDSM.16.MT88.4 R72, [R190+0x1000] ;  /* 0x00100000be48783b */ /* 0x008fe20000004200 */
[-C--:B------:R-:W-:Y:S03]  /*d230*/  HMMA.16816.F32.BF16 R92, R160, R110.reuse, R92 ;  /* 0x0000006ea05c723c */ /* 0x080fe6000004185c */
[--C-:B------:R-:W-:Y:S02]  /*d240*/  FFMA.FTZ R109, R45, c[0x0][0x2d0], -R165.reuse ;  /* 0x0000b4002d6d7a23 */ /* 0x100fe400000108a5 */
[----:B------:R3:W-:Y:S01]  /*d250*/  MUFU.EX2 R145, R28 ;  /* 0x0000001c00917308 */ /* 0x0007e20000000800 */
[--C-:B------:R-:W-:Y:S01]  /*d260*/  FFMA.FTZ R108, R60, c[0x0][0x2d0], -R165.reuse ;  /* 0x0000b4003c6c7a23 */ /* 0x100fe200000108a5 */
[----:B------:R-:W4:Y:S01]  /*d270*/  LDSM.16.MT88.4 R44, [R193+0x800] ;  /* 0x00080000c12c783b */ /* 0x000f220000004200 */
[----:B------:R-:W-:Y:S04]  /*d280*/  FFMA.FTZ R165, R77, c[0x0][0x2d0], -R165 ;  /* 0x0000b4004da57a23 */ /* 0x000fe800000108a5 */
[----:B------:R-:W-:Y:S02]  /*d290*/  FFMA.FTZ R77, R3, R241, R215 ;  /* 0x000000f1034d7223 */ /* 0x000fe400000100d7 */
[----:B------:R-:W-:Y:S01]  /*d2a0*/  FFMA.FTZ R3, R0, R242, R213 ;  /* 0x000000f200037223 */ /* 0x000fe200000100d5 */
[----:B------:R-:W5:Y:S01]  /*d2b0*/  MUFU.EX2 R141, R168 ;  /* 0x000000a8008d7308 */ /* 0x000f620000000800 */
[----:B-1----:R-:W-:Y:S01]  /*d2c0*/  FMUL.FTZ R25, R97, R153 ;  /* 0x0000009961197220 */ /* 0x002fe20000410000 */
[----:B------:R-:W1:Y:S01]  /*d2d0*/  LDSM.16.MT88.4 R60, [R192+0x800] ;  /* 0x00080000c03c783b */ /* 0x000e620000004200 */
[----:B------:R-:W-:Y:S01]  /*d2e0*/  FADD.FTZ R0, R221, R77 ;  /* 0x0000004ddd007221 */ /* 0x000fe20000010000 */
[----:B--2---:R-:W-:Y:S01]  /*d2f0*/  F2FP.BF16.PACK_AB R43, R146, R137 ;  /* 0x00000089922b723e */ /* 0x004fe200000010ff */
[----:B------:R-:W-:Y:S01]  /*d300*/  FMUL.FTZ R24, R97, R152 ;  /* 0x0000009861187220 */ /* 0x000fe20000410000 */
[----:B------:R-:W-:Y:S01]  /*d310*/  F2FP.BF16.PACK_AB R152, R178, R181 ;  /* 0x000000b5b298723e */ /* 0x000fe200000010ff */
[----:B------:R-:W-:Y:S02]  /*d320*/  FFMA.FTZ R76, R2, R243, R214 ;  /* 0x000000f3024c7223 */ /* 0x000fe400000100d6 */
[----:B------:R-:W-:Y:S01]  /*d330*/  FADD.FTZ R2, R224, R78 ;  /* 0x0000004ee0027221 */ /* 0x000fe20000010000 */
[----:B------:R2:W-:Y:S01]  /*d340*/  MUFU.EX2 R213, R41 ;  /* 0x0000002900d57308 */ /* 0x0005e20000000800 */
[----:B------:R-:W-:Y:S01]  /*d350*/  FADD.FTZ R0, R220, R0 ;  /* 0x00000000dc007221 */ /* 0x000fe20000010000 */
[----:B------:R-:W-:Y:S04]  /*d360*/  HMMA.16816.F32.BF16 R24, R104, R110, R24 ;  /* 0x0000006e6818723c */ /* 0x000fe80000041818 */
[----:B---3--:R-:W-:Y:S01]  /*d370*/  F2FP.BF16.PACK_AB R28, R228, R132 ;  /* 0x00000084e41c723e */ /* 0x008fe200000010ff */
[----:B------:R-:W-:Y:S02]  /*d380*/  FADD.FTZ R0, R237, R0 ;  /* 0x00000000ed007221 */ /* 0x000fe40000010000 */
[----:B------:R-:W-:Y:S01]  /*d390*/  FADD.FTZ R2, R223, R2 ;  /* 0x00000002df027221 */ /* 0x000fe20000010000 */
[----:B------:R-:W-:Y:S01]  /*d3a0*/  MUFU.EX2 R163, R118 ;  /* 0x0000007600a37308 */ /* 0x000fe20000000800 */
[----:B------:R-:W-:Y:S03]  /*d3b0*/  FADD.FTZ R77, R133, R0 ;  /* 0x00000000854d7221 */ /* 0x000fe60000010000 */
[----:B-----5:R-:W-:Y:S01]  /*d3c0*/  F2FP.BF16.PACK_AB R30, R141, R226 ;  /* 0x000000e28d1e723e */ /* 0x020fe200000010ff */
[----:B------:R-:W-:Y:S02]  /*d3d0*/  FADD.FTZ R2, R236, R2 ;  /* 0x00000002ec027221 */ /* 0x000fe40000010000 */
[----:B------:R-:W-:Y:S02]  /*d3e0*/  FFMA.FTZ R164, R79, c[0x0][0x2d0], -R164 ;  /* 0x0000b4004fa47a23 */ /* 0x000fe400000108a4 */
[----:B------:R-:W-:Y:S01]  /*d3f0*/  FADD.FTZ R78, R132, R2 ;  /* 0x00000002844e7221 */ /* 0x000fe20000010000 */
[----:B------:R3:W-:Y:S01]  /*d400*/  MUFU.EX2 R161, R119 ;  /* 0x0000007700a17308 */ /* 0x0007e20000000800 */
[-C--:B------:R-:W-:Y:S01]  /*d410*/  HMMA.16816.F32.BF16 R4, R28, R112.reuse, R4 ;  /* 0x000000701c04723c */ /* 0x080fe20000041804 */
[----:B------:R-:W-:Y:S04]  /*d420*/  LDSM.16.MT88.4 R132, [R193+0x2000] ;  /* 0x00200000c184783b */ /* 0x000fe80000004200 */
[----:B--2---:R-:W-:Y:S01]  /*d430*/  F2FP.BF16.PACK_AB R41, R136, R130 ;  /* 0x000000828829723e */ /* 0x004fe200000010ff */
[----:B------:R-:W-:Y:S02]  /*d440*/  FADD.FTZ R3, R217, R3 ;  /* 0x00000003d9037221 */ /* 0x000fe40000010000 */
[----:B------:R-:W-:Y:S01]  /*d450*/  FADD.FTZ R0, R228, R78 ;  /* 0x0000004ee4007221 */ /* 0x000fe20000010000 */
[----:B------:R-:W-:Y:S03]  /*d460*/  MUFU.EX2 R170, R109 ;  /* 0x0000006d00aa7308 */ /* 0x000fe60000000800 */
[C---:B------:R-:W-:Y:S04]  /*d470*/  HMMA.16816.F32.BF16 R8, R40.reuse, R112, R8 ;  /* 0x000000702808723c */ /* 0x040fe80000041808 */
[----:B------:R-:W-:Y:S03]  /*d480*/  FADD.FTZ R3, R218, R3 ;  /* 0x00000003da037221 */ /* 0x000fe60000010000 */
[----:B------:R-:W2:Y:S01]  /*d490*/  MUFU.EX2 R168, R187 ;  /* 0x000000bb00a87308 */ /* 0x000ea20000000800 */
[-C--:B------:R-:W-:Y:S01]  /*d4a0*/  HMMA.16816.F32.BF16 R12, R40, R114.reuse, R12 ;  /* 0x00000072280c723c */ /* 0x080fe2000004180c */
[----:B---3--:R-:W-:Y:S03]  /*d4b0*/  LDSM.16.MT88.4 R116, [R189+0x2000] ;  /* 0x00200000bd74783b */ /* 0x008fe60000004200 */
[----:B------:R-:W-:Y:S04]  /*d4c0*/  FADD.FTZ R3, R225, R3 ;  /* 0x00000003e1037221 */ /* 0x000fe80000010000 */
[C---:B------:R-:W-:Y:S01]  /*d4d0*/  HMMA.16816.F32.BF16 R16, R28.reuse, R114, R16 ;  /* 0x000000721c10723c */ /* 0x040fe20000041810 */
[----:B------:R-:W-:Y:S03]  /*d4e0*/  MUFU.EX2 R162, R208 ;  /* 0x000000d000a27308 */ /* 0x000fe60000000800 */
[----:B------:R-:W-:Y:S04]  /*d4f0*/  FADD.FTZ R2, R130, R3 ;  /* 0x0000000382027221 */ /* 0x000fe80000010000 */
[-C--:B----4-:R-:W-:Y:S03]  /*d500*/  HMMA.16816.F32.BF16 R20, R28, R44.reuse, R20 ;  /* 0x0000002c1c14723c */ /* 0x090fe60000041814 */
[----:B------:R-:W3:Y:S01]  /*d510*/  MUFU.EX2 R160, R101 ;  /* 0x0000006500a07308 */ /* 0x000ee20000000800 */
[----:B------:R-:W-:Y:S01]  /*d520*/  FADD.FTZ R2, R136, R2 ;  /* 0x0000000288027221 */ /* 0x000fe20000010000 */
[----:B--2---:R-:W-:Y:S03]  /*d530*/  F2FP.BF16.PACK_AB R153, R166, R168 ;  /* 0x000000a8a699723e */ /* 0x004fe600000010ff */
[C---:B------:R-:W-:Y:S05]  /*d540*/  HMMA.16816.F32.BF16 R32, R40.reuse, R44, R32 ;  /* 0x0000002c2820723c */ /* 0x040fea0000041820 */
[----:B------:R-:W-:Y:S03]  /*d550*/  MUFU.EX2 R177, R108 ;  /* 0x0000006c00b17308 */ /* 0x000fe60000000800 */
[-C--:B------:R-:W-:Y:S07]  /*d560*/  HMMA.16816.F32.BF16 R36, R40, R46.reuse, R36 ;  /* 0x0000002e2824723c */ /* 0x080fee0000041824 */
[----:B------:R-:W2:Y:S01]  /*d570*/  MUFU.EX2 R180, R103 ;  /* 0x0000006700b47308 */ /* 0x000ea20000000800 */
[C---:B------:R-:W-:Y:S01]  /*d580*/  HMMA.16816.F32.BF16 R48, R28.reuse, R46, R48 ;  /* 0x0000002e1c30723c */ /* 0x040fe20000041830 */
[----:B------:R-:W4:Y:S03]  /*d590*/  LDSM.16.MT88.4 R44, [R189+0x1000] ;  /* 0x00100000bd2c783b */ /* 0x000f260000004200 */
[----:B---3--:R-:W-:Y:S04]  /*d5a0*/  F2FP.BF16.PACK_AB R154, R160, R162 ;  /* 0x000000a2a09a723e */ /* 0x008fe800000010ff */
[-C--:B------:R-:W-:Y:S01]  /*d5b0*/  HMMA.16816.F32.BF16 R52, R28, R56.reuse, R52 ;  /* 0x000000381c34723c */ /* 0x080fe20000041834 */
[----:B------:R-:W-:Y:S07]  /*d5c0*/  MUFU.EX2 R158, R120 ;  /* 0x00000078009e7308 */ /* 0x000fee0000000800 */
[C---:B------:R-:W-:Y:S03]  /*d5d0*/  HMMA.16816.F32.BF16 R64, R40.reuse, R56, R64 ;  /* 0x000000382840723c */ /* 0x040fe60000041840 */
[----:B------:R-:W3:Y:S05]  /*d5e0*/  MUFU.EX2 R157, R121 ;  /* 0x00000079009d7308 */ /* 0x000eea0000000800 */
[-C--:B------:R-:W-:Y:S05]  /*d5f0*/  HMMA.16816.F32.BF16 R68, R40, R58.reuse, R68 ;  /* 0x0000003a2844723c */ /* 0x080fea0000041844 */
[----:B------:R-:W-:Y:S03]  /*d600*/  MUFU.EX2 R103, R122 ;  /* 0x0000007a00677308 */ /* 0x000fe60000000800 */
[C---:B------:R-:W-:Y:S01]  /*d610*/  HMMA.16816.F32.BF16 R80, R28.reuse, R58, R80 ;  /* 0x0000003a1c50723c */ /* 0x040fe20000041850 */
[----:B------:R-:W5:Y:S06]  /*d620*/  LDSM.16.MT88.4 R56, [R193+0x1000] ;  /* 0x00100000c138783b */ /* 0x000f6c0000004200 */
[----:B------:R-:W2:Y:S01]  /*d630*/  MUFU.EX2 R102, R123 ;  /* 0x0000007b00667308 */ /* 0x000ea20000000800 */
[-C--:B-1----:R-:W-:Y:S08]  /*d640*/  HMMA.16816.F32.BF16 R84, R28, R60.reuse, R84 ;  /* 0x0000003c1c54723c */ /* 0x082ff00000041854 */
[C---:B------:R-:W-:Y:S01]  /*d650*/  HMMA.16816.F32.BF16 R88, R40.reuse, R60, R88 ;  /* 0x0000003c2858723c */ /* 0x040fe20000041858 */
[----:B------:R-:W-:Y:S07]  /*d660*/  MUFU.EX2 R101, R124 ;  /* 0x0000007c00657308 */ /* 0x000fee0000000800 */
[-C--:B------:R-:W-:Y:S03]  /*d670*/  HMMA.16816.F32.BF16 R92, R40, R62.reuse, R92 ;  /* 0x0000003e285c723c */ /* 0x080fe6000004185c */
[----:B------:R-:W1:Y:S04]  /*d680*/  MUFU.EX2 R97, R125 ;  /* 0x0000007d00617308 */ /* 0x000e680000000800 */
[----:B------:R-:W-:Y:S01]  /*d690*/  F2FP.BF16.PACK_AB R42, R170, R174 ;  /* 0x000000aeaa2a723e */ /* 0x000fe200000010ff */
[----:B------:R-:W-:Y:S01]  /*d6a0*/  HMMA.16816.F32.BF16 R24, R28, R62, R24 ;  /* 0x0000003e1c18723c */ /* 0x000fe20000041818 */
[----:B------:R-:W1:Y:S03]  /*d6b0*/  LDSM.16.MT88.4 R60, [R192+0x1000] ;  /* 0x00100000c03c783b */ /* 0x000e660000004200 */
[----:B------:R-:W-:Y:S01]  /*d6c0*/  FADD.FTZ R40, R219, R76 ;  /* 0x0000004cdb287221 */ /* 0x000fe20000010000 */
[----:B------:R-:W-:Y:S01]  /*d6d0*/  F2FP.BF16.PACK_AB R41, R167, R144 ;  /* 0x00000090a729723e */ /* 0x000fe200000010ff */
[----:B------:R-:W-:Y:S01]  /*d6e0*/  MUFU.EX2 R79, R126 ;  /* 0x0000007e004f7308 */ /* 0x000fe20000000800 */
[----:B------:R-:W-:Y:S01]  /*d6f0*/  F2FP.BF16.PACK_AB R28, R238, R232 ;  /* 0x000000e8ee1c723e */ /* 0x000fe200000010ff */
[----:B------:R-:W-:Y:S01]  /*d700*/  FADD.FTZ R76, R222, R40 ;  /* 0x00000028de4c7221 */ /* 0x000fe20000010000 */
[----:B------:R-:W-:Y:S03]  /*d710*/  F2FP.BF16.PACK_AB R29, R235, R230 ;  /* 0x000000e6eb1d723e */ /* 0x000fe600000010ff */
[----:B------:R-:W-:Y:S02]  /*d720*/  F2FP.BF16.PACK_AB R30, R244, R239 ;  /* 0x000000eff41e723e */ /* 0x000fe400000010ff */
[----:B------:R-:W-:Y:S02]  /*d730*/  F2FP.BF16.PACK_AB R31, R233, R234 ;  /* 0x000000eae91f723e */ /* 0x000fe400000010ff */
[----:B------:R-:W-:Y:S02]  /*d740*/  F2FP.BF16.PACK_AB R40, R213, R145 ;  /* 0x00000091d528723e */ /* 0x000fe400000010ff */
[----:B------:R-:W-:Y:S03]  /*d750*/  F2FP.BF16.PACK_AB R43, R161, R163 ;  /* 0x000000a3a12b723e */ /* 0x000fe600000010ff */
[-C--:B----4-:R-:W-:Y:S08]  /*d760*/  HMMA.16816.F32.BF16 R4, R28, R44.reuse, R4 ;  /* 0x0000002c1c04723c */ /* 0x090ff00000041804 */
[C---:B------:R-:W-:Y:S08]  /*d770*/  HMMA.16816.F32.BF16 R8, R40.reuse, R44, R8 ;  /* 0x0000002c2808723c */ /* 0x040ff00000041808 */
[-C--:B------:R-:W-:Y:S08]  /*d780*/  HMMA.16816.F32.BF16 R12, R40, R46.reuse, R12 ;  /* 0x0000002e280c723c */ /* 0x080ff0000004180c */
[C---:B------:R-:W-:Y:S01]  /*d790*/  HMMA.16816.F32.BF16 R16, R28.reuse, R46, R16 ;  /* 0x0000002e1c10723c */ /* 0x040fe20000041810 */
[----:B------:R-:W4:Y:S07]  /*d7a0*/  LDSM.16.MT88.4 R44, [R189+0x1800] ;  /* 0x00180000bd2c783b */ /* 0x000f2e0000004200 */
[-C--:B-----5:R-:W-:Y:S08]  /*d7b0*/  HMMA.16816.F32.BF16 R20, R28, R56.reuse, R20 ;  /* 0x000000381c14723c */ /* 0x0a0ff00000041814 */
[C---:B------:R-:W-:Y:S08]  /*d7c0*/  HMMA.16816.F32.BF16 R32, R40.reuse, R56, R32 ;  /* 0x000000382820723c */ /* 0x040ff00000041820 */
[-C--:B------:R-:W-:Y:S08]  /*d7d0*/  HMMA.16816.F32.BF16 R36, R40, R58.reuse, R36 ;  /* 0x0000003a2824723c */ /* 0x080ff00000041824 */
[C---:B------:R-:W-:Y:S01]  /*d7e0*/  HMMA.16816.F32.BF16 R48, R28.reuse, R58, R48 ;  /* 0x0000003a1c30723c */ /* 0x040fe20000041830 */
[----:B------:R-:W5:Y:S07]  /*d7f0*/  LDSM.16.MT88.4 R56, [R193+0x1800] ;  /* 0x00180000c138783b */ /* 0x000f6e0000004200 */
        /* <DEDUP_REMOVED lines=8> */
[----:B--2---:R-:W-:Y:S01]  /*d880*/  F2FP.BF16.PACK_AB R42, R180, R177 ;  /* 0x000000b1b42a723e */ /* 0x004fe200000010ff */
[----:B------:R-:W-:Y:S01]  /*d890*/  HMMA.16816.F32.BF16 R24, R28, R62, R24 ;  /* 0x0000003e1c18723c */ /* 0x000fe20000041818 */
[----:B------:R-:W1:Y:S03]  /*d8a0*/  LDSM.16.MT88.4 R60, [R192+0x1800] ;  /* 0x00180000c03c783b */ /* 0x000e660000004200 */
[----:B------:R-:W-:Y:S01]  /*d8b0*/  FADD.FTZ R40, R229, R76 ;  /* 0x0000004ce5287221 */ /* 0x000fe20000010000 */
[----:B---3--:R-:W-:Y:S02]  /*d8c0*/  F2FP.BF16.PACK_AB R41, R157, R158 ;  /* 0x0000009e9d29723e */ /* 0x008fe400000010ff */
[----:B------:R-:W-:Y:S01]  /*d8d0*/  F2FP.BF16.PACK_AB R28, R176, R172 ;  /* 0x000000acb01c723e */ /* 0x000fe200000010ff */
[----:B------:R-:W-:Y:S01]  /*d8e0*/  FADD.FTZ R76, R131, R40 ;  /* 0x00000028834c7221 */ /* 0x000fe20000010000 */
[----:B------:R-:W-:Y:S03]  /*d8f0*/  F2FP.BF16.PACK_AB R29, R175, R171 ;  /* 0x000000abaf1d723e */ /* 0x000fe600000010ff */
[----:B------:R-:W-:Y:S01]  /*d900*/  F2FP.BF16.PACK_AB R30, R184, R179 ;  /* 0x000000b3b81e723e */ /* 0x000fe200000010ff */
[----:B------:R-:W-:Y:S01]  /*d910*/  FADD.FTZ R3, R138, R76 ;  /* 0x0000004c8a037221 */ /* 0x000fe20000010000 */
[----:B------:R-:W-:Y:S02]  /*d920*/  F2FP.BF16.PACK_AB R31, R183, R182 ;  /* 0x000000b6b71f723e */ /* 0x000fe400000010ff */
[----:B------:R-:W-:Y:S02]  /*d930*/  F2FP.BF16.PACK_AB R40, R173, R169 ;  /* 0x000000a9ad28723e */ /* 0x000fe400000010ff */
[----:B------:R-:W-:Y:S03]  /*d940*/  F2FP.BF16.PACK_AB R43, R102, R103 ;  /* 0x00000067662b723e */ /* 0x000fe600000010ff */
[-C--:B----4-:R-:W-:Y:S08]  /*d950*/  HMMA.16816.F32.BF16 R4, R28, R44.reuse, R4 ;  /* 0x0000002c1c04723c */ /* 0x090ff00000041804 */
[C---:B------:R-:W-:Y:S01]  /*d960*/  HMMA.16816.F32.BF16 R8, R40.reuse, R44, R8 ;  /* 0x0000002c2808723c */ /* 0x040fe20000041808 */
[----:B------:R-:W-:Y:S07]  /*d970*/  MUFU.EX2 R45, R129 ;  /* 0x00000081002d7308 */ /* 0x000fee0000000800 */
[-C--:B------:R-:W-:Y:S03]  /*d980*/  HMMA.16816.F32.BF16 R12, R40, R46.reuse, R12 ;  /* 0x0000002e280c723c */ /* 0x080fe6000004180c */
[----:B------:R-:W-:Y:S05]  /*d990*/  MUFU.EX2 R44, R164 ;  /* 0x000000a4002c7308 */ /* 0x000fea0000000800 */
[C---:B------:R-:W-:Y:S05]  /*d9a0*/  HMMA.16816.F32.BF16 R16, R28.reuse, R46, R16 ;  /* 0x0000002e1c10723c */ /* 0x040fea0000041810 */
[----:B------:R-:W-:Y:S03]  /*d9b0*/  MUFU.EX2 R47, R127 ;  /* 0x0000007f002f7308 */ /* 0x000fe60000000800 */
[-C--:B-----5:R-:W-:Y:S07]  /*d9c0*/  HMMA.16816.F32.BF16 R20, R28, R56.reuse, R20 ;  /* 0x000000381c14723c */ /* 0x0a0fee0000041814 */
[----:B------:R-:W-:Y:S01]  /*d9d0*/  MUFU.EX2 R46, R128 ;  /* 0x00000080002e7308 */ /* 0x000fe20000000800 */
[C---:B------:R-:W-:Y:S08]  /*d9e0*/  HMMA.16816.F32.BF16 R32, R40.reuse, R56, R32 ;  /* 0x000000382820723c */ /* 0x040ff00000041820 */
[-C--:B------:R-:W-:Y:S01]  /*d9f0*/  HMMA.16816.F32.BF16 R36, R40, R58.reuse, R36 ;  /* 0x0000003a2824723c */ /* 0x080fe20000041824 */
[----:B------:R-:W2:Y:S07]  /*da00*/  MUFU.EX2 R56, R165 ;  /* 0x000000a500387308 */ /* 0x000eae0000000800 */
[C---:B------:R-:W-:Y:S08]  /*da10*/  HMMA.16816.F32.BF16 R48, R28.reuse, R58, R48 ;  /* 0x0000003a1c30723c */ /* 0x040ff00000041830 */
[-C--:B------:R-:W-:Y:S08]  /*da20*/  HMMA.16816.F32.BF16 R52, R28, R72.reuse, R52 ;  /* 0x000000481c34723c */ /* 0x080ff00000041834 */
[C---:B------:R-:W-:Y:S08]  /*da30*/  HMMA.16816.F32.BF16 R64, R40.reuse, R72, R64 ;  /* 0x000000482840723c */ /* 0x040ff00000041840 */
[-C--:B------:R-:W-:Y:S08]  /*da40*/  HMMA.16816.F32.BF16 R68, R40, R74.reuse, R68 ;  /* 0x0000004a2844723c */ /* 0x080ff00000041844 */
[C---:B------:R-:W-:Y:S08]  /*da50*/  HMMA.16816.F32.BF16 R80, R28.reuse, R74, R80 ;  /* 0x0000004a1c50723c */ /* 0x040ff00000041850 */
[-C--:B-1----:R-:W-:Y:S08]  /*da60*/  HMMA.16816.F32.BF16 R84, R28, R60.reuse, R84 ;  /* 0x0000003c1c54723c */ /* 0x082ff00000041854 */
[C---:B------:R-:W-:Y:S08]  /*da70*/  HMMA.16816.F32.BF16 R88, R40.reuse, R60, R88 ;  /* 0x0000003c2858723c */ /* 0x040ff00000041858 */
[-C--:B------:R-:W-:Y:S07]  /*da80*/  HMMA.16816.F32.BF16 R92, R40, R62.reuse, R92 ;  /* 0x0000003e285c723c */ /* 0x080fee000004185c */
[----:B------:R-:W-:Y:S01]  /*da90*/  FADD.FTZ R40, R227, R77 ;  /* 0x0000004de3287221 */ /* 0x000fe20000010000 */
[----:B------:R-:W-:Y:S04]  /*daa0*/  HMMA.16816.F32.BF16 R24, R28, R62, R24 ;  /* 0x0000003e1c18723c */ /* 0x000fe80000041818 */
[----:B------:R-:W-:Y:S02]  /*dab0*/  FADD.FTZ R42, R226, R0 ;  /* 0x00000000e22a7221 */ /* 0x000fe40000010000 */
[----:B------:R-:W-:Y:S01]  /*dac0*/  FADD.FTZ R41, R140, R40 ;  /* 0x000000288c297221 */ /* 0x000fe20000010000 */
[----:B------:R-:W-:Y:S01]  /*dad0*/  F2FP.BF16.PACK_AB R28, R97, R101 ;  /* 0x00000065611c723e */ /* 0x000fe200000010ff */
[-C--:B------:R-:W-:Y:S01]  /*dae0*/  HMMA.16816.F32.BF16 R104, R152, R116.reuse, R4 ;  /* 0x000000749868723c */ /* 0x080fe20000041804 */
[----:B------:R-:W1:Y:S04]  /*daf0*/  LDSM.16.MT88.4 R4, [R192+0x2000] ;  /* 0x00200000c004783b */ /* 0x000e680000004200 */
[----:B--2---:R-:W-:Y:S01]  /*db00*/  F2FP.BF16.PACK_AB R30, R56, R79 ;  /* 0x0000004f381e723e */ /* 0x004fe200000010ff */
[----:B------:R-:W-:Y:S01]  /*db10*/  FADD.FTZ R40, R139, R3 ;  /* 0x000000038b287221 */ /* 0x000fe20000010000 */
[----:B------:R-:W-:Y:S01]  /*db20*/  F2FP.BF16.PACK_AB R29, R46, R47 ;  /* 0x0000002f2e1d723e */ /* 0x000fe200000010ff */
[----:B------:R-:W-:Y:S01]  /*db30*/  FADD.FTZ R0, R137, R2 ;  /* 0x0000000289007221 */ /* 0x000fe20000010000 */
[----:B------:R-:W-:Y:S03]  /*db40*/  F2FP.BF16.PACK_AB R31, R44, R45 ;  /* 0x0000002d2c1f723e */ /* 0x000fe600000010ff */
[----:B------:R-:W-:Y:S02]  /*db50*/  FADD.FTZ R2, R147, R40 ;  /* 0x0000002893027221 */ /* 0x000fe40000010000 */
[----:B------:R-:W-:Y:S02]  /*db60*/  FADD.FTZ R0, R146, R0 ;  /* 0x0000000092007221 */ /* 0x000fe40000010000 */
[C---:B------:R-:W-:Y:S04]  /*db70*/  HMMA.16816.F32.BF16 R108, R28.reuse, R116, R8 ;  /* 0x000000741c6c723c */ /* 0x040fe80000041808 */
[----:B------:R-:W-:Y:S03]  /*db80*/  FADD.FTZ R3, R240, R41 ;  /* 0x00000029f0037221 */ /* 0x000fe60000010000 */
        /* <DEDUP_REMOVED lines=34> */
[----:B------:R-:W-:Y:S01]  /*ddb0*/  FADD.FTZ R9, R157, R2 ;  /* 0x000000029d097221 */ /* 0x000fe20000010000 */
[-C--:B------:R-:W-:Y:S01]  /*ddc0*/  MOV R68, R96.reuse ;  /* 0x0000006000447202 */ /* 0x080fe20000000f00 */
        /* <DEDUP_REMOVED lines=28> */
[----:B------:R-:W-:Y:S01]  /*df90*/  IADD3 R0, R205, -0x1, RZ ;  /* 0xffffffffcd007810 */ /* 0x000fe20007ffe0ff */
[----:B------:R-:W-:Y:S02]  /*dfa0*/  FADD.FTZ R231, R160, R3 ;  /* 0x00000003a0e77221 */ /* 0x000fe40000010000 */
[----:B------:R-:W-:Y:S01]  /*dfb0*/  FADD.FTZ R241, R156, R5 ;  /* 0x000000059cf17221 */ /* 0x000fe20000010000 */
[----:B------:R-:W-:Y:S01]  /*dfc0*/  MOV R205, R0 ;  /* 0x0000000000cd7202 */ /* 0x000fe20000000f00 */
[----:B------:R-:W-:Y:S02]  /*dfd0*/  FADD.FTZ R243, R56, R4 ;  /* 0x0000000438f37221 */ /* 0x000fe40000010000 */
[----:B------:R-:W-:Y:S01]  /*dfe0*/  FADD.FTZ R242, R44, R2 ;  /* 0x000000022cf27221 */ /* 0x000fe20000010000 */
[----:B------:R-:W-:-:S05]  /*dff0*/  @P0 BRA `(.L_x_1479) ;  /* 0xffffcdc000000947 */ /* 0x000fca000383ffff */
.L_x_1472:
[----:B------:R-:W-:Y:S05]  /*e000*/  BRA.DIV ~URZ, `(.L_x_1480) ;  /* 0x00008ea27f007947 */ /* 0x000fea000b800000 */
[----:B------:R1:W2:Y:S02]  /*e010*/  SHFL.BFLY PT, R0, R231, 0x2, 0x1f ;  /* 0x0c401f00e7007f89 */ /* 0x0002a400000e0000 */
.L_x_1580:
        /* <DEDUP_REMOVED lines=15> */
.L_x_1581:
        /* <DEDUP_REMOVED lines=24> */
[----:B----4-:R1:W2:Y:S01]  /*e290*/  @P2 MUFU.LG2 R7, R5 ;  /* 0x0000000500072308 */ /* 0x0102a20000000c00 */
        /* <DEDUP_REMOVED lines=77> */
.L_x_1427:
[----:B------:R2:W5:Y:S04]  /*e770*/  LDL R6, [R1+0x30] ;  /* 0x0000300001067983 */ /* 0x0005680000100800 */
[----:B------:R-:W3:Y:S01]  /*e780*/  S2R R2, SR_TID.X ;  /* 0x0000000000027919 */ /* 0x000ee20000002100 */
[----:B------:R-:W-:Y:S01]  /*e790*/  BSSY B0, `(.L_x_1482) ;  /* 0x0000011000007945 */ /* 0x000fe20003800000 */
[----:B---3--:R-:W-:-:S13]  /*e7a0*/  LOP3.LUT P0, RZ, R2, 0x7f, RZ, 0xc0, !PT ;  /* 0x0000007f02ff7812 */ /* 0x008fda000780c0ff */
[----:B------:R-:W-:Y:S05]  /*e7b0*/  @P0 BRA `(.L_x_1483) ;  /* 0x000000e000000947 */ /* 0x000fea0003800000 */
[----:B--2---:R-:W2:Y:S01]  /*e7c0*/  S2R R4, SR_LANEID ;  /* 0x0000000000047919 */ /* 0x004ea20000000000 */
[----:B------:R-:W-:Y:S01]  /*e7d0*/  VOTEU.ANY UR4, UPT, PT ;  /* 0x0000000000047886 */ /* 0x000fe200038e0100 */
[----:B-1----:R-:W-:Y:S01]  /*e7e0*/  IMAD.MOV.U32 R5, RZ, RZ, c[0x0][0x564] ;  /* 0x00015900ff057624 */ /* 0x002fe200078e00ff */
[----:B------:R-:W2:Y:S08]  /*e7f0*/  FLO.U32 R3, UR4 ;  /* 0x0000000400037d00 */ /* 0x000eb000080e0000 */
[----:B------:R-:W1:Y:S01]  /*e800*/  POPC R2, UR4 ;  /* 0x0000000400027d09 */ /* 0x000e620008000000 */
[----:B--2---:R-:W-:Y:S01]  /*e810*/  ISETP.EQ.U32.AND P0, PT, R3, R4, PT ;  /* 0x000000040300720c */ /* 0x004fe20003f02070 */
[----:B------:R-:W-:-:S12]  /*e820*/  IMAD.MOV.U32 R4, RZ, RZ, c[0x0][0x560] ;  /* 0x00015800ff047624 */ /* 0x000fd800078e00ff */
[----:B-1----:R1:W2:Y:S04]  /*e830*/  @P0 ATOMG.E.ADD.STRONG.GPU PT, R2, [R4.64], R2 ;  /* 0x00000002040209a8 */ /* 0x0022a800081ee1c6 */
[----:B-1----:R-:W1:Y:S04]  /*e840*/  S2R R4, SR_LTMASK ;  /* 0x0000000000047919 */ /* 0x002e680000003900 */
[----:B--2---:R1:W2:Y:S02]  /*e850*/  SHFL.IDX PT, R3, R2, R3, 0x1f ;  /* 0x00001f0302037589 */ /* 0x0042a400000e0000 */
[----:B-1----:R-:W-:-:S06]  /*e860*/  LOP3.LUT R2, R4, UR4, RZ, 0xc0, !PT ;  /* 0x0000000404027c12 */ /* 0x002fcc000f8ec0ff */
[----:B------:R-:W2:Y:S02]  /*e870*/  POPC R2, R2 ;  /* 0x0000000200027309 */ /* 0x000ea40000000000 */
[----:B--2--5:R-:W-:-:S05]  /*e880*/  IADD3 R6, R3, c[0x0][0xc], R2 ;  /* 0x0000030003067a10 */ /* 0x024fca0007ffe002 */
[----:B------:R1:W-:Y:S02]  /*e890*/  STL [R1+0x30], R6 ;  /* 0x0000300601007387 */ /* 0x0003e40000100800 */
.L_x_1483:
[----:B--2---:R-:W-:Y:S05]  /*e8a0*/  BSYNC B0 ;  /* 0x0000000000007941 */ /* 0x004fea0003800000 */
.L_x_1482:
[----:B------:R-:W-:Y:S01]  /*e8b0*/  PRMT R0, R0, 0x9910, RZ ;  /* 0x0000991000007816 */ /* 0x000fe200000000ff */
[----:B------:R-:W-:Y:S01]  /*e8c0*/  BSSY B1, `(.L_x_1484) ;  /* 0x00002f7000017945 */ /* 0x000fe20003800000 */
[----:B-----5:R-:W-:Y:S02]  /*e8d0*/  IMAD.MOV.U32 R68, RZ, RZ, R6 ;  /* 0x000000ffff447224 */ /* 0x020fe400078e0006 */
[----:B------:R-:W-:-:S13]  /*e8e0*/  ISETP.NE.AND P0, PT, R0, RZ, PT ;  /* 0x000000ff0000720c */ /* 0x000fda0003f05270 */
[----:B------:R-:W-:Y:S05]  /*e8f0*/  @!P0 BRA `(.L_x_1485) ;  /* 0x000022c000008947 */ /* 0x000fea0003800000 */
[----:B-1----:R-:W2:Y:S04]  /*e900*/  LDL R6, [R1+0x74] ;  /* 0x0000740001067983 */ /* 0x002ea80000100800 */
        /* <DEDUP_REMOVED lines=97> */
.L_x_1486:
[----:B------:R-:W2:Y:S04]  /*ef20*/  LDL.LU R2, [R1+0x44] ;  /* 0x0000440001027983 */ /* 0x000ea80000300800 */
[----:B-1----:R-:W3:Y:S04]  /*ef30*/  LDL R5, [R1+0x40] ;  /* 0x0000400001057983 */ /* 0x002ee80000100800 */
[----:B------:R-:W4:Y:S04]  /*ef40*/  LDL.LU R6, [R1+0x70] ;  /* 0x0000700001067983 */ /* 0x000f280000300800 */
[----:B------:R-:W3:Y:S04]  /*ef50*/  LDL.LU R4, [R1+0x38] ;  /* 0x0000380001047983 */ /* 0x000ee80000300800 */
[----:B------:R-:W3:Y:S04]  /*ef60*/  LDL R69, [R1+0x28] ;  /* 0x0000280001457983 */ /* 0x000ee80000100800 */
[----:B------:R-:W3:Y:S04]  /*ef70*/  LDL R16, [R1+0x6c] ;  /* 0x00006c0001107983 */ /* 0x000ee80000100800 */
[----:B------:R-:W3:Y:S01]  /*ef80*/  LDL R86, [R1+0xbc] ;  /* 0x0000bc0001567983 */ /* 0x000ee20000100800 */
[----:B------:R-:W-:Y:S01]  /*ef90*/  ISETP.GT.AND P3, PT, R0, 0x1, PT ;  /* 0x000000010000780c */ /* 0x000fe20003f64270 */
[----:B------:R-:W-:-:S05]  /*efa0*/  IMAD.MOV.U32 R0, RZ, RZ, 0x368 ;  /* 0x00000368ff007424 */ /* 0x000fca00078e00ff */
[----:B------:R-:W-:-:S04]  /*efb0*/  SEL R0, R0, 0x328, P3 ;  /* 0x0000032800007807 */ /* 0x000fc80001800000 */
[----:B------:R1:W2:Y:S08]  /*efc0*/  LDC.64 R8, c[0x0][R0+0x170] ;  /* 0x00005c0000087b82 */ /* 0x0002b00000000a00 */
[----:B------:R1:W2:Y:S08]  /*efd0*/  LDC.64 R14, c[0x0][R0+0x168] ;  /* 0x00005a00000e7b82 */ /* 0x0002b00000000a00 */
[----:B------:R1:W2:Y:S08]  /*efe0*/  LDC.64 R18, c[0x0][R0+0x178] ;  /* 0x00005e0000127b82 */ /* 0x0002b00000000a00 */
[----:B------:R1:W2:Y:S01]  /*eff0*/  LDC.64 R20, c[0x0][R0+0x160] ;  /* 0x0000580000147b82 */ /* 0x0002a20000000a00 */
[----:B------:R-:W-:-:S04]  /*f000*/  ISETP.NE.U32.AND P0, PT, RZ, c[0x0][0x500], PT ;  /* 0x00014000ff007a0c */ /* 0x000fc80003f05070 */
[----:B------:R-:W-:Y:S01]  /*f010*/  ISETP.NE.AND.EX P0, PT, RZ, c[0x0][0x504], PT, P0 ;  /* 0x00014100ff007a0c */ /* 0x000fe20003f05300 */
[----:B-1----:R-:W-:-:S05]  /*f020*/  IMAD.MOV.U32 R0, RZ, RZ, c[0x0][0x4e8] ;  /* 0x00013a00ff007624 */ /* 0x002fca00078e00ff */
[----:B------:R-:W-:Y:S01]  /*f030*/  ISETP.NE.AND P2, PT, R0, 0x1, PT ;  /* 0x000000010000780c */ /* 0x000fe20003f45270 */
[----:B------:R-:W1:Y:S01]  /*f040*/  S2R R87, SR_TID.X ;  /* 0x0000000000577919 */ /* 0x000e620000002100 */
[----:B-----5:R-:W-:Y:S02]  /*f050*/  SHF.R.S32.HI R17, RZ, 0x1f, R3 ;  /* 0x0000001fff117819 */ /* 0x020fe40000011403 */
[----:B--2---:R-:W-:-:S05]  /*f060*/  SEL R2, R2, RZ, !P0 ;  /* 0x000000ff02027207 */ /* 0x004fca0004000000 */
[----:B------:R-:W-:Y:S01]  /*f070*/  IMAD R0, R9, R2, RZ ;  /* 0x0000000209007224 */ /* 0x000fe200078e02ff */
[----:B----4-:R-:W-:Y:S02]  /*f080*/  SEL R6, R6, RZ, !P0 ;  /* 0x000000ff06067207 */ /* 0x010fe40004000000 */
[----:B---3--:R-:W-:Y:S01]  /*f090*/  LOP3.LUT R4, R4, 0xffff, RZ, 0xc0, !PT ;  /* 0x0000ffff04047812 */ /* 0x008fe200078ec0ff */
[----:B------:R-:W-:Y:S02]  /*f0a0*/  IMAD.IADD R5, R5, 0x1, R69 ;  /* 0x0000000105057824 */ /* 0x000fe400078e0245 */
        /* <DEDUP_REMOVED lines=9> */
[----:B------:R-:W-:Y:S01]  /*f140*/  IADD3 R14, P1, P0, R6, R8, R3 ;  /* 0x00000008060e7210 */ /* 0x000fe2000783e003 */
[----:B------:R-:W-:Y:S02]  /*f150*/  IMAD.IADD R6, R9, 0x1, R12 ;  /* 0x0000000109067824 */ /* 0x000fe400078e020c */
        /* <DEDUP_REMOVED lines=16> */
[----:B-1----:R-:W-:Y:S01]  /*f260*/  SHF.R.S32.HI R16, RZ, 0x1f, R87 ;  /* 0x0000001fff107819 */ /* 0x002fe20000011457 */
[----:B------:R-:W-:Y:S01]  /*f270*/  IMAD.IADD R0, R7, 0x1, R0 ;  /* 0x0000000107007824 */ /* 0x000fe200078e0200 */
[----:B------:R-:W-:Y:S02]  /*f280*/  LEA R7, P0, R6, R8, 0x2 ;  /* 0x0000000806077211 */ /* 0x000fe400078010ff */
[----:B------:R-:W-:Y:S02]  /*f290*/  SEL R9, R9, c[0x0][0x454], P3 ;  /* 0x0001150009097a07 */ /* 0x000fe40001800000 */
[----:B------:R-:W-:Y:S02]  /*f2a0*/  LEA.HI R16, R16, R87, RZ, 0x5 ;  /* 0x0000005710107211 */ /* 0x000fe400078f28ff */
[----:B------:R-:W-:Y:S02]  /*f2b0*/  LEA.HI.X R6, R6, R9, R0, 0x2, P0 ;  /* 0x0000000906067211 */ /* 0x000fe400000f1400 */
[----:B------:R-:W-:Y:S01]  /*f2c0*/  LOP3.LUT R16, R16, 0xffffffe0, RZ, 0xc0, !PT ;  /* 0xffffffe010107812 */ /* 0x000fe200078ec0ff */
[----:B------:R-:W-:Y:S01]  /*f2d0*/  SHFL.IDX PT, R14, R7, RZ, 0x1c1f ;  /* 0x001c1fff070e7589 */ /* 0x000fe200000e0000 */
[----:B------:R-:W-:-:S03]  /*f2e0*/  IMAD R0, R11, c[0x0][0x4e8], RZ ;  /* 0x00013a000b007a24 */ /* 0x000fc600078e02ff */
[----:B------:R-:W1:Y:S01]  /*f2f0*/  SHFL.IDX PT, R15, R6, RZ, 0x1c1f ;  /* 0x001c1fff060f7589 */ /* 0x000e6200000e0000 */
[----:B------:R-:W-:-:S03]  /*f300*/  IMAD.IADD R16, R87, 0x1, -R16 ;  /* 0x0000000157107824 */ /* 0x000fc600078e0a10 */
[----:B------:R-:W-:Y:S04]  /*f310*/  SHFL.IDX PT, R12, R7, 0x1, 0x1c1f ;  /* 0x003c1f00070c7f89 */ /* 0x000fe800000e0000 */
[----:B------:R-:W2:Y:S04]  /*f320*/  SHFL.IDX PT, R13, R6, 0x1, 0x1c1f ;  /* 0x003c1f00060d7f89 */ /* 0x000ea800000e0000 */
[----:B------:R-:W-:Y:S04]  /*f330*/  SHFL.IDX PT, R10, R7, 0x2, 0x1c1f ;  /* 0x005c1f00070a7f89 */ /* 0x000fe800000e0000 */
[----:B------:R-:W3:Y:S04]  /*f340*/  SHFL.IDX PT, R11, R6, 0x2, 0x1c1f ;  /* 0x005c1f00060b7f89 */ /* 0x000ee800000e0000 */
[----:B------:R4:W-:Y:S04]  /*f350*/  SHFL.IDX PT, R9, R6, 0x3, 0x1c1f ;  /* 0x007c1f0006097f89 */ /* 0x0009e800000e0000 */
[----:B------:R1:W1:Y:S01]  /*f360*/  SHFL.IDX PT, R8, R7, 0x3, 0x1c1f ;  /* 0x007c1f0007087f89 */ /* 0x00026200000e0000 */
[----:B------:R-:W-:Y:S01]  /*f370*/  LOP3.LUT P0, RZ, R16, 0x3, RZ, 0xc0, !PT ;  /* 0x0000000310ff7812 */ /* 0x000fe2000780c0ff */
[----:B----4-:R-:W-:-:S05]  /*f380*/  IMAD.IADD R6, R86, 0x1, R69 ;  /* 0x0000000156067824 */ /* 0x010fca00078e0245 */
[C---:B------:R-:W-:Y:S02]  /*f390*/  IADD3 R18, R6.reuse, 0x8, RZ ;  /* 0x0000000806127810 */ /* 0x040fe40007ffe0ff */
[C---:B------:R-:W-:Y:S02]  /*f3a0*/  IADD3 R16, R6.reuse, 0x40, RZ ;  /* 0x0000004006107810 */ /* 0x040fe40007ffe0ff */
[C---:B-1----:R-:W-:Y:S02]  /*f3b0*/  IADD3 R7, R6.reuse, 0x48, RZ ;  /* 0x0000004806077810 */ /* 0x042fe40007ffe0ff */
[-C--:B------:R-:W-:Y:S02]  /*f3c0*/  ISETP.GE.OR P5, PT, R6, R0.reuse, P0 ;  /* 0x000000000600720c */ /* 0x080fe400007a6670 */
[-C--:B------:R-:W-:Y:S02]  /*f3d0*/  ISETP.GE.OR P4, PT, R18, R0.reuse, P0 ;  /* 0x000000001200720c */ /* 0x080fe40000786670 */
[----:B------:R-:W-:-:S02]  /*f3e0*/  ISETP.GE.OR P1, PT, R16, R0, P0 ;  /* 0x000000001000720c */ /* 0x000fc40000726670 */
[----:B------:R-:W-:-:S07]  /*f3f0*/  ISETP.GE.OR P0, PT, R7, R0, P0 ;  /* 0x000000000700720c */ /* 0x000fce0000706670 */
[----:B------:R1:W-:Y:S01]  /*f400*/  @!P5 ST.E [R14.64], R23 ;  /* 0x000000170e00d985 */ /* 0x0003e2000c101906 */
        /* <DEDUP_REMOVED lines=9> */
[----:B-1----:R-:W-:Y:S01]  /*f4a0*/  IADD3 R8, R248, R69, RZ ;  /* 0x00000045f8087210 */ /* 0x002fe20007ffe0ff */
[C---:B------:R-:W-:Y:S01]  /*f4b0*/  IMAD.WIDE.U32 R6, R3.reuse, c[0x0][0x3a0], RZ ;  /* 0x0000e80003067a25 */ /* 0x040fe200078e00ff */
[----:B------:R-:W-:Y:S01]  /*f4c0*/  SHF.R.S32.HI R9, RZ, 0x1f, R2 ;  /* 0x0000001fff097819 */ /* 0x000fe20000011402 */
[----:B------:R1:W2:Y:S02]  /*f4d0*/  LDS.128 R12, [R209+0x80] ;  /* 0x00008000d10c7984 */ /* 0x0002a40000000c00 */
[----:B------:R-:W-:Y:S02]  /*f4e0*/  IMAD R3, R3, c[0x0][0x3a4], R17 ;  /* 0x0000e90003037a24 */ /* 0x000fe400078e0211 */
[----:B------:R-:W-:Y:S01]  /*f4f0*/  @P2 IMAD.HI.U32 R10, R8, c[0x0][0x4ec], RZ ;  /* 0x00013b00080a2a27 */ /* 0x000fe200078e00ff */
[----:B------:R1:W3:Y:S02]  /*f500*/  LDS.128 R16, [R209+0x880] ;  /* 0x00088000d1107984 */ /* 0x0002e40000000c00 */
[----:B------:R-:W-:Y:S01]  /*f510*/  IADD3 R7, R7, R3, RZ ;  /* 0x0000000307077210 */ /* 0x000fe20007ffe0ff */
[----:B------:R-:W-:Y:S01]  /*f520*/  IMAD R9, R9, c[0x0][0x3f0], RZ ;  /* 0x0000fc0009097a24 */ /* 0x000fe200078e02ff */
[----:B------:R1:W4:Y:S01]  /*f530*/  LDS.128 R20, [R209+0x1080] ;  /* 0x00108000d1147984 */ /* 0x0003220000000c00 */
[----:B------:R-:W-:-:S02]  /*f540*/  MOV R3, R8 ;  /* 0x0000000800037202 */ /* 0x000fc40000000f00 */
[C---:B------:R-:W-:Y:S01]  /*f550*/  IMAD.WIDE.U32 R6, R4.reuse, c[0x0][0x3e8], R6 ;  /* 0x0000fa0004067a25 */ /* 0x040fe200078e0006 */
[----:B------:R1:W1:Y:S01]  /*f560*/  LDS.128 R24, [R209+0x1880] ;  /* 0x00188000d1187984 */ /* 0x0002620000000c00 */
[----:B------:R-:W-:Y:S02]  /*f570*/  @P2 SHF.R.U32.HI R3, RZ, c[0x0][0x4f0], R10 ;  /* 0x00013c00ff032a19 */ /* 0x000fe4000001160a */
[----:B------:R-:W-:Y:S01]  /*f580*/  IMAD R5, R4, c[0x0][0x3ec], R7 ;  /* 0x0000fb0004057a24 */ /* 0x000fe200078e0207 */
[----:B------:R1:W1:Y:S01]  /*f590*/  LDS.128 R28, [R209+0x2080] ;  /* 0x00208000d11c7984 */ /* 0x0002620000000c00 */
[----:B------:R-:W-:Y:S01]  /*f5a0*/  MOV R4, R6 ;  /* 0x0000000600047202 */ /* 0x000fe20000000f00 */
[----:B------:R-:W-:Y:S01]  /*f5b0*/  IMAD R7, R2, c[0x0][0x3f4], R9 ;  /* 0x0000fd0002077a24 */ /* 0x000fe200078e0209 */
[----:B------:R-:W-:Y:S01]  /*f5c0*/  SHF.R.S32.HI R6, RZ, 0x1f, R3 ;  /* 0x0000001fff067819 */ /* 0x000fe20000011403 */
[----:B------:R1:W1:Y:S01]  /*f5d0*/  LDS.128 R32, [R209+0x2880] ;  /* 0x00288000d1207984 */ /* 0x0002620000000c00 */
[----:B------:R-:W-:Y:S01]  /*f5e0*/  ISETP.GE.AND P2, PT, R204, c[0x0][0x3c8], PT ;  /* 0x0000f200cc007a0c */ /* 0x000fe20003f46270 */
[----:B------:R-:W-:Y:S01]  /*f5f0*/  IMAD.WIDE.U32 R4, R2, c[0x0][0x3f0], R4 ;  /* 0x0000fc0002047a25 */ /* 0x000fe200078e0004 */
[----:B------:R-:W-:Y:S01]  /*f600*/  IADD3 R2, -R3, RZ, RZ ;  /* 0x000000ff03027210 */ /* 0x000fe20007ffe1ff */
[----:B------:R1:W1:Y:S03]  /*f610*/  LDS.128 R36, [R209+0x3080] ;  /* 0x00308000d1247984 */ /* 0x0002660000000c00 */
[----:B------:R-:W-:Y:S01]  /*f620*/  IADD3 R5, R5, R7, RZ ;  /* 0x0000000705057210 */ /* 0x000fe20007ffe0ff */
[----:B------:R1:W1:Y:S01]  /*f630*/  LDS.128 R40, [R209+0x3880] ;  /* 0x00388000d1287984 */ /* 0x0002620000000c00 */
        /* <DEDUP_REMOVED lines=14> */
.L_x_1582:
[----:B------:R-:W-:Y:S05]  /*f720*/  BRA.DIV ~URZ, `(.L_x_1489) ;  /* 0x00007a827f007947 */ /* 0x000fea000b800000 */
[----:B------:R4:W2:Y:S02]  /*f730*/  SHFL.IDX PT, R2, R6, RZ, 0x181f ;  /* 0x00181fff06027589 */ /* 0x0008a400000e0000 */
.L_x_1583:
[----:B------:R-:W5:Y:S04]  /*f740*/  LDL.LU R4, [R1+0x28] ;  /* 0x0000280001047983 */ /* 0x000f680000300800 */
[----:B------:R-:W4:Y:S02]  /*f750*/  S2R R8, SR_TID.X ;  /* 0x0000000000087919 */ /* 0x000f240000002100 */
[----:B----4-:R-:W-:-:S04]  /*f760*/  SHF.R.S32.HI R3, RZ, 0x1f, R8 ;  /* 0x0000001fff037819 */ /* 0x010fc80000011408 */
[----:B------:R-:W-:-:S04]  /*f770*/  LEA.HI R3, R3, R8, RZ, 0x3 ;  /* 0x0000000803037211 */ /* 0x000fc800078f18ff */
[----:B------:R-:W-:Y:S02]  /*f780*/  SHF.R.S32.HI R3, RZ, 0x3, R3 ;  /* 0x00000003ff037819 */ /* 0x000fe40000011403 */
[----:B------:R-:W-:-:S03]  /*f790*/  SHF.R.S32.HI R8, RZ, 0x1f, R204 ;  /* 0x0000001fff087819 */ /* 0x000fc600000114cc */
[----:B-----5:R-:W-:-:S05]  /*f7a0*/  IMAD.IADD R4, R3, 0x1, R4 ;  /* 0x0000000103047824 */ /* 0x020fca00078e0204 */
[----:B------:R-:W-:-:S13]  /*f7b0*/  ISETP.GE.OR P1, PT, R4, R0, P2 ;  /* 0x000000000400720c */ /* 0x000fda0001726670 */
[----:B--2---:R-:W-:-:S04]  /*f7c0*/  @!P1 LEA R2, P0, R204, R2, 0x1 ;  /* 0x00000002cc029211 */ /* 0x004fc800078008ff */
[----:B---3--:R-:W-:-:S05]  /*f7d0*/  @!P1 LEA.HI.X R3, R204, R7, R8, 0x1, P0 ;  /* 0x00000007cc039211 */ /* 0x008fca00000f0c08 */
[----:B------:R2:W-:Y:S01]  /*f7e0*/  @!P1 ST.E.128 [R2.64], R12 ;  /* 0x0000000c02009985 */ /* 0x0005e2000c101d06 */
[----:B------:R-:W-:Y:S05]  /*f7f0*/  BRA.DIV ~URZ, `(.L_x_1490) ;  /* 0x00007a227f007947 */ /* 0x000fea000b800000 */
[----:B------:R3:W4:Y:S04]  /*f800*/  SHFL.IDX PT, R7, R5, 0x1, 0x181f ;  /* 0x00381f0005077f89 */ /* 0x00072800000e0000 */
[----:B--2---:R3:W2:Y:S02]  /*f810*/  SHFL.IDX PT, R2, R6, 0x1, 0x181f ;  /* 0x00381f0006027f89 */ /* 0x0046a400000e0000 */
.L_x_1584:
[----:B------:R-:W-:Y:S02]  /*f820*/  IADD3 R3, R4, 0x10, RZ ;  /* 0x0000001004037810 */ /* 0x000fe40007ffe0ff */
[----:B------:R-:W-:Y:S02]  /*f830*/  SHF.R.S32.HI R8, RZ, 0x1f, R204 ;  /* 0x0000001fff087819 */ /* 0x000fe400000114cc */
[----:B------:R-:W-:-:S13]  /*f840*/  ISETP.GE.OR P1, PT, R3, R0, P2 ;  /* 0x000000000300720c */ /* 0x000fda0001726670 */
[----:B--2---:R-:W-:-:S04]  /*f850*/  @!P1 LEA R2, P0, R204, R2, 0x1 ;  /* 0x00000002cc029211 */ /* 0x004fc800078008ff */
[----:B----4-:R-:W-:-:S05]  /*f860*/  @!P1 LEA.HI.X R3, R204, R7, R8, 0x1, P0 ;  /* 0x00000007cc039211 */ /* 0x010fca00000f0c08 */
[----:B------:R2:W-:Y:S01]  /*f870*/  @!P1 ST.E.128 [R2.64], R16 ;  /* 0x0000001002009985 */ /* 0x0005e2000c101d06 */
[----:B------:R-:W-:Y:S05]  /*f880*/  BRA.DIV ~URZ, `(.L_x_1491) ;  /* 0x00007a627f007947 */ /* 0x000fea000b800000 */
[----:B------:R4:W2:Y:S02]  /*f890*/  SHFL.IDX PT, R7, R5, 0x2, 0x181f ;  /* 0x00581f0005077f89 */ /* 0x0008a400000e0000 */
.L_x_1585:
[----:B------:R-:W-:Y:S05]  /*f8a0*/  BRA.DIV ~URZ, `(.L_x_1492) ;  /* 0x00007ab27f007947 */ /* 0x000fea000b800000 */
[----:B--2---:R2:W3:Y:S02]  /*f8b0*/  SHFL.IDX PT, R2, R6, 0x2, 0x181f ;  /* 0x00581f0006027f89 */ /* 0x0044e400000e0000 */
.L_x_1586:
[----:B------:R-:W-:Y:S02]  /*f8c0*/  IADD3 R3, R4, 0x20, RZ ;  /* 0x0000002004037810 */ /* 0x000fe40007ffe0ff */
[----:B------:R-:W-:Y:S02]  /*f8d0*/  SHF.R.S32.HI R8, RZ, 0x1f, R204 ;  /* 0x0000001fff087819 */ /* 0x000fe400000114cc */
[----:B------:R-:W-:-:S13]  /*f8e0*/  ISETP.GE.OR P1, PT, R3, R0, P2 ;  /* 0x000000000300720c */ /* 0x000fda0001726670 */
[----:B---3--:R-:W-:-:S04]  /*f8f0*/  @!P1 LEA R2, P0, R204, R2, 0x1 ;  /* 0x00000002cc029211 */ /* 0x008fc800078008ff */
[----:B------:R-:W-:-:S05]  /*f900*/  @!P1 LEA.HI.X R3, R204, R7, R8, 0x1, P0 ;  /* 0x00000007cc039211 */ /* 0x000fca00000f0c08 */
[----:B------:R3:W-:Y:S01]  /*f910*/  @!P1 ST.E.128 [R2.64], R20 ;  /* 0x0000001402009985 */ /* 0x0007e2000c101d06 */
[----:B------:R-:W-:Y:S05]  /*f920*/  BRA.DIV ~URZ, `(.L_x_1493) ;  /* 0x00007aa27f007947 */ /* 0x000fea000b800000 */
[----:B------:R2:W3:Y:S04]  /*f930*/  SHFL.IDX PT, R7, R5, 0x3, 0x181f ;  /* 0x00781f0005077f89 */ /* 0x0004e800000e0000 */
[----:B---3--:R2:W3:Y:S02]  /*f940*/  SHFL.IDX PT, R2, R6, 0x3, 0x181f ;  /* 0x00781f0006027f89 */ /* 0x0084e400000e0000 */
.L_x_1587:
[----:B------:R-:W-:Y:S02]  /*f950*/  IADD3 R3, R4, 0x30, RZ ;  /* 0x0000003004037810 */ /* 0x000fe40007ffe0ff */
[----:B------:R-:W-:Y:S02]  /*f960*/  SHF.R.S32.HI R8, RZ, 0x1f, R204 ;  /* 0x0000001fff087819 */ /* 0x000fe400000114cc */
[----:B------:R-:W-:-:S13]  /*f970*/  ISETP.GE.OR P1, PT, R3, R0, P2 ;  /* 0x000000000300720c */ /* 0x000fda0001726670 */
[----:B---3--:R-:W-:-:S04]  /*f980*/  @!P1 LEA R2, P0, R204, R2, 0x1 ;  /* 0x00000002cc029211 */ /* 0x008fc800078008ff */
[----:B------:R-:W-:-:S05]  /*f990*/  @!P1 LEA.HI.X R3, R204, R7, R8, 0x1, P0 ;  /* 0x00000007cc039211 */ /* 0x000fca00000f0c08 */
[----:B-1----:R1:W-:Y:S01]  /*f9a0*/  @!P1 ST.E.128 [R2.64], R24 ;  /* 0x0000001802009985 */ /* 0x0023e2000c101d06 */
[----:B------:R-:W-:Y:S05]  /*f9b0*/  BRA.DIV ~URZ, `(.L_x_1494) ;  /* 0x00007ae27f007947 */ /* 0x000fea000b800000 */
[----:B------:R3:W1:Y:S02]  /*f9c0*/  SHFL.IDX PT, R7, R5, 0x4, 0x181f ;  /* 0x00981f0005077f89 */ /* 0x00066400000e0000 */
.L_x_1588:
[----:B------:R-:W-:Y:S05]  /*f9d0*/  BRA.DIV ~URZ, `(.L_x_1495) ;  /* 0x00007b327f007947 */ /* 0x000fea000b800000 */
[----:B-1----:R1:W2:Y:S02]  /*f9e0*/  SHFL.IDX PT, R2, R6, 0x4, 0x181f ;  /* 0x00981f0006027f89 */ /* 0x0022a400000e0000 */
.L_x_1589:
        /* <DEDUP_REMOVED lines=9> */
.L_x_1590:
        /* <DEDUP_REMOVED lines=8> */
.L_x_1591:
[----:B------:R-:W-:Y:S05]  /*fb00*/  BRA.DIV ~URZ, `(.L_x_1498) ;  /* 0x00007bb27f007947 */ /* 0x000fea000b800000 */
[----:B--2---:R2:W1:Y:S02]  /*fb10*/  SHFL.IDX PT, R2, R6, 0x6, 0x181f ;  /* 0x00d81f0006027f89 */ /* 0x00446400000e0000 */
.L_x_1592:
[----:B------:R-:W-:Y:S02]  /*fb20*/  IADD3 R3, R4, 0x60, RZ ;  /* 0x0000006004037810 */ /* 0x000fe40007ffe0ff */
[----:B------:R-:W-:Y:S02]  /*fb30*/  SHF.R.S32.HI R8, RZ, 0x1f, R204 ;  /* 0x0000001fff087819 */ /* 0x000fe400000114cc */
[----:B------:R-:W-:-:S13]  /*fb40*/  ISETP.GE.OR P1, PT, R3, R0, P2 ;  /* 0x000000000300720c */ /* 0x000fda0001726670 */
[----:B-1----:R-:W-:-:S04]  /*fb50*/  @!P1 LEA R2, P0, R204, R2, 0x1 ;  /* 0x00000002cc029211 */ /* 0x002fc800078008ff */
[----:B------:R-:W-:-:S05]  /*fb60*/  @!P1 LEA.HI.X R3, R204, R7, R8, 0x1, P0 ;  /* 0x00000007cc039211 */ /* 0x000fca00000f0c08 */
[----:B------:R1:W-:Y:S01]  /*fb70*/  @!P1 ST.E.128 [R2.64], R36 ;  /* 0x0000002402009985 */ /* 0x0003e2000c101d06 */
[----:B------:R-:W-:Y:S05]  /*fb80*/  BRA.DIV ~URZ, `(.L_x_1499) ;  /* 0x00007ba27f007947 */ /* 0x000fea000b800000 */
[----:B---34-:R-:W3:Y:S04]  /*fb90*/  SHFL.IDX PT, R5, R5, 0x7, 0x181f ;  /* 0x00f81f0005057f89 */ /* 0x018ee800000e0000 */
[----:B-1----:R1:W4:Y:S02]  /*fba0*/  SHFL.IDX PT, R3, R6, 0x7, 0x181f ;  /* 0x00f81f0006037f89 */ /* 0x00232400000e0000 */
.L_x_1593:
        /* <DEDUP_REMOVED lines=8> */
.L_x_1487:
        /* <DEDUP_REMOVED lines=33> */
.L_x_1594:
[----:B------:R-:W-:Y:S05]  /*fe40*/  BRA.DIV ~URZ, `(.L_x_1502) ;  /* 0x00007a227f007947 */ /* 0x000fea000b800000 */
[----:B------:R3:W4:Y:S02]  /*fe50*/  SHFL.IDX PT, R0, R12, RZ, 0x1c1f ;  /* 0x001c1fff0c007589 */ /* 0x00072400000e0000 */
.L_x_1595:
        /* <DEDUP_REMOVED lines=39> */
[----:B------:R-:W-:-:S03]  /*100d0*/  ISETP.GE.AND P2, PT, R10, c[0x0][0x3c8], PT ;  /* 0x0000f2000a007a0c */ /* 0x000fc60003f46270 */
[----:B------:R2:W-:Y:S01]  /*100e0*/  @!P1 ST.E.64 [R2.64], R62 ;  /* 0x0000003e02009985 */ /* 0x0005e2000c101b06 */
[----:B------:R-:W-:-:S04]  /*100f0*/  @!P6 LEA R8, P1, R15, R0, 0x2 ;  /* 0x000000000f08e211 */ /* 0x000fc800078210ff */
[----:B------:R-:W-:Y:S02]  /*10100*/  @!P6 LEA.HI.X R9, R15, R4, R16, 0x2, P1 ;  /* 0x000000040f09e211 */ /* 0x000fe400008f1410 */
[----:B---3--:R-:W-:-:S04]  /*10110*/  @!P3 LEA R6, P1, R13, R0, 0x2 ;  /* 0x000000000d06b211 */ /* 0x008fc800078210ff */
[----:B------:R-:W-:Y:S01]  /*10120*/  @!P3 LEA.HI.X R7, R13, R4, R14, 0x2, P1 ;  /* 0x000000040d07b211 */ /* 0x000fe200008f140e */
[----:B------:R3:W-:Y:S04]  /*10130*/  @!P6 ST.E.64 [R8.64], R96 ;  /* 0x000000600800e985 */ /* 0x0007e8000c101b06 */
[----:B------:R3:W-:Y:S01]  /*10140*/  @!P3 ST.E.64 [R6.64], R74 ;  /* 0x0000004a0600b985 */ /* 0x0007e2000c101b06 */
[----:B--2---:R-:W-:-:S04]  /*10150*/  @!P2 LEA R2, P1, R10, R0, 0x2 ;  /* 0x000000000a02a211 */ /* 0x004fc800078210ff */
[----:B------:R-:W-:-:S05]  /*10160*/  @!P2 LEA.HI.X R3, R10, R4, R11, 0x2, P1 ;  /* 0x000000040a03a211 */ /* 0x000fca00008f140b */
[----:B------:R3:W-:Y:S04]  /*10170*/  @!P2 ST.E.64 [R2.64], R58 ;  /* 0x0000003a0200a985 */ /* 0x0007e8000c101b06 */
.L_x_1504:
[----:B------:R-:W-:Y:S05]  /*10180*/  BSYNC B0 ;  /* 0x0000000000007941 */ /* 0x000fea0003800000 */
.L_x_1503:
[----:B------:R-:W-:Y:S05]  /*10190*/  BRA.DIV ~URZ, `(.L_x_1505) ;  /* 0x000077427f007947 */ /* 0x000fea000b800000 */
[----:B--2---:R2:W1:Y:S04]  /*101a0*/  SHFL.IDX PT, R4, R5, 0x1, 0x1c1f ;  /* 0x003c1f0005047f89 */ /* 0x00446800000e0000 */
[----:B----4-:R2:W4:Y:S02]  /*101b0*/  SHFL.IDX PT, R0, R12, 0x1, 0x1c1f ;  /* 0x003c1f000c007f89 */ /* 0x01052400000e0000 */
.L_x_1596:
        /* <DEDUP_REMOVED lines=40> */
[----:B--2---:R-:W-:-:S04]  /*10440*/  @!P2 LEA R8, P6, R17, R0, 0x2 ;  /* 0x000000001108a211 */ /* 0x004fc800078c10ff */
[----:B------:R-:W-:Y:S02]  /*10450*/  @!P2 LEA.HI.X R9, R17, R4, R18, 0x2, P6 ;  /* 0x000000041109a211 */ /* 0x000fe400030f1412 */
[----:B---3--:R-:W-:-:S04]  /*10460*/  @!P1 LEA R6, P6, R15, R0, 0x2 ;  /* 0x000000000f069211 */ /* 0x008fc800078c10ff */
[----:B------:R-:W-:Y:S01]  /*10470*/  @!P1 LEA.HI.X R7, R15, R4, R16, 0x2, P6 ;  /* 0x000000040f079211 */ /* 0x000fe200030f1410 */
[----:B------:R2:W-:Y:S04]  /*10480*/  @!P3 ST.E.64 [R10.64], R104 ;  /* 0x000000680a00b985 */ /* 0x0005e8000c101b06 */
[----:B------:R2:W-:Y:S01]  /*10490*/  @!P2 ST.E.64 [R8.64], R102 ;  /* 0x000000660800a985 */ /* 0x0005e2000c101b06 */
[----:B-1----:R-:W-:-:S04]  /*104a0*/  @!P0 LEA R2, P6, R13, R0, 0x2 ;  /* 0x000000000d028211 */ /* 0x002fc800078c10ff */
[----:B------:R-:W-:Y:S01]  /*104b0*/  @!P0 LEA.HI.X R3, R13, R4, R14, 0x2, P6 ;  /* 0x000000040d038211 */ /* 0x000fe200030f140e */
[----:B------:R2:W-:Y:S04]  /*104c0*/  @!P1 ST.E.64 [R6.64], R76 ;  /* 0x0000004c06009985 */ /* 0x0005e8000c101b06 */
[----:B------:R2:W-:Y:S04]  /*104d0*/  @!P0 ST.E.64 [R2.64], R60 ;  /* 0x0000003c02008985 */ /* 0x0005e8000c101b06 */
.L_x_1507:
[----:B------:R-:W-:Y:S05]  /*104e0*/  BSYNC B0 ;  /* 0x0000000000007941 */ /* 0x000fea0003800000 */
.L_x_1506:
[----:B------:R-:W-:Y:S05]  /*104f0*/  BRA.DIV ~URZ, `(.L_x_1508) ;  /* 0x000074b27f007947 */ /* 0x000fea000b800000 */
[----:B-1----:R1:W2:Y:S02]  /*10500*/  SHFL.IDX PT, R4, R5, 0x2, 0x1c1f ;  /* 0x005c1f0005047f89 */ /* 0x0022a400000e0000 */
.L_x_1597:
[----:B------:R-:W-:Y:S05]  /*10510*/  BRA.DIV ~URZ, `(.L_x_1509) ;  /* 0x000075027f007947 */ /* 0x000fea000b800000 */
[----:B----4-:R4:W1:Y:S02]  /*10520*/  SHFL.IDX PT, R0, R12, 0x2, 0x1c1f ;  /* 0x005c1f000c007f89 */ /* 0x01086400000e0000 */
.L_x_1598:
[----:B------:R-:W-:Y:S01]  /*10530*/  BSSY B0, `(.L_x_1510) ;  /* 0x0000032000007945 */ /* 0x000fe20003800000 */
        /* <DEDUP_REMOVED lines=19> */
[----:B-----5:R-:W-:Y:S02]  /*10670*/  ISETP.GE.AND P0, PT, R21, c[0x0][0x3c8], PT ;  /* 0x0000f20015007a0c */ /* 0x020fe40003f06270 */
[----:B----4-:R-:W-:-:S07]  /*10680*/  ISETP.GE.AND P4, PT, R10, c[0x0][0x3c8], PT ;  /* 0x0000f2000a007a0c */ /* 0x010fce0003f86270 */
[CC--:B-1----:R-:W-:Y:S02]  /*10690*/  @!P3 LEA R6, P2, R8.reuse, R0.reuse, 0x2 ;  /* 0x000000000806b211 */ /* 0x0c2fe400078410ff */
[----:B------:R-:W-:Y:S02]  /*106a0*/  @!P1 LEA R2, P6, R23, R0, 0x2 ;  /* 0x0000000017029211 */ /* 0x000fe400078c10ff */
[----:B------:R-:W-:Y:S02]  /*106b0*/  @!P3 LEA.HI.X R7, R8, R4, R9, 0x2, P2 ;  /* 0x000000040807b211 */ /* 0x000fe400010f1409 */
[----:B------:R-:W-:Y:S02]  /*106c0*/  @!P0 LEA R8, P2, R21, R0, 0x2 ;  /* 0x0000000015088211 */ /* 0x000fe400078410ff */
[-C--:B------:R-:W-:Y:S01]  /*106d0*/  @!P1 LEA.HI.X R3, R23, R4.reuse, R24, 0x2, P6 ;  /* 0x0000000417039211 */ /* 0x080fe200030f1418 */
[----:B------:R-:W-:Y:S01]  /*106e0*/  @!P3 ST.E.64 [R6.64], R48 ;  /* 0x000000300600b985 */ /* 0x000fe2000c101b06 */
[----:B------:R-:W-:-:S02]  /*106f0*/  @!P0 LEA.HI.X R9, R21, R4, R22, 0x2, P2 ;  /* 0x0000000415098211 */ /* 0x000fc400010f1416 */
[----:B------:R-:W-:Y:S01]  /*10700*/  ISETP.GE.AND P3, PT, R19, c[0x0][0x3c8], PT ;  /* 0x0000f20013007a0c */ /* 0x000fe20003f66270 */
[----:B------:R1:W-:Y:S01]  /*10710*/  @!P1 ST.E.64 [R2.64], R34 ;  /* 0x0000002202009985 */ /* 0x0003e2000c101b06 */
[----:B------:R-:W-:-:S03]  /*10720*/  ISETP.GE.AND P2, PT, R17, c[0x0][0x3c8], PT ;  /* 0x0000f20011007a0c */ /* 0x000fc60003f46270 */
[----:B------:R2:W-:Y:S01]  /*10730*/  @!P0 ST.E.64 [R8.64], R38 ;  /* 0x0000002608008985 */ /* 0x0005e2000c101b06 */
[----:B------:R-:W-:Y:S02]  /*10740*/  ISETP.GE.AND P1, PT, R15, c[0x0][0x3c8], PT ;  /* 0x0000f2000f007a0c */ /* 0x000fe40003f26270 */
[----:B------:R-:W-:Y:S02]  /*10750*/  ISETP.GE.AND P0, PT, R13, c[0x0][0x3c8], PT ;  /* 0x0000f2000d007a0c */ /* 0x000fe40003f06270 */
[----:B-1----:R-:W-:-:S04]  /*10760*/  @!P4 LEA R2, P6, R10, R0, 0x2 ;  /* 0x000000000a02c211 */ /* 0x002fc800078c10ff */
[----:B------:R-:W-:Y:S02]  /*10770*/  @!P4 LEA.HI.X R3, R10, R4, R11, 0x2, P6 ;  /* 0x000000040a03c211 */ /* 0x000fe400030f140b */
[----:B------:R-:W-:-:S03]  /*10780*/  @!P3 LEA R10, P6, R19, R0, 0x2 ;  /* 0x00000000130ab211 */ /* 0x000fc600078c10ff */
[----:B------:R1:W-:Y:S01]  /*10790*/  @!P4 ST.E.64 [R2.64], R42 ;  /* 0x0000002a0200c985 */ /* 0x0003e2000c101b06 */
[----:B--2---:R-:W-:Y:S02]  /*107a0*/  @!P2 LEA R8, P4, R17, R0, 0x2 ;  /* 0x000000001108a211 */ /* 0x004fe400078810ff */
[----:B------:R-:W-:Y:S02]  /*107b0*/  @!P3 LEA.HI.X R11, R19, R4, R20, 0x2, P6 ;  /* 0x00000004130bb211 */ /* 0x000fe400030f1414 */
[----:B------:R-:W-:Y:S02]  /*107c0*/  @!P1 LEA R6, P6, R15, R0, 0x2 ;  /* 0x000000000f069211 */ /* 0x000fe400078c10ff */
        /* <DEDUP_REMOVED lines=8> */
.L_x_1511:
[----:B------:R-:W-:Y:S05]  /*10850*/  BSYNC B0 ;  /* 0x0000000000007941 */ /* 0x000fea0003800000 */
.L_x_1510:
[----:B------:R-:W-:Y:S05]  /*10860*/  BRA.DIV ~URZ, `(.L_x_1512) ;  /* 0x000072227f007947 */ /* 0x000fea000b800000 */
[----:B--2---:R2:W3:Y:S04]  /*10870*/  SHFL.IDX PT, R4, R5, 0x3, 0x1c1f ;  /* 0x007c1f0005047f89 */ /* 0x0044e800000e0000 */
[----:B-1----:R2:W1:Y:S02]  /*10880*/  SHFL.IDX PT, R0, R12, 0x3, 0x1c1f ;  /* 0x007c1f000c007f89 */ /* 0x00246400000e0000 */
.L_x_1599:
[----:B------:R-:W-:Y:S05]  /*10890*/  @P5 BRA `(.L_x_1500) ;  /* 0x00000f9000005947 */ /* 0x000fea0003800000 */
[----:B---3--:R-:W3:Y:S04]  /*108a0*/  LDL R6, [R1+0x2c] ;  /* 0x00002c0001067983 */ /* 0x008ee80000100800 */
[----:B------:R-:W5:Y:S04]  /*108b0*/  LDL R10, [R1+0x60] ;  /* 0x00006000010a7983 */ /* 0x000f680000100800 */
[----:B--2---:R-:W2:Y:S04]  /*108c0*/  LDL R7, [R1+0xac] ;  /* 0x0000ac0001077983 */ /* 0x004ea80000100800 */
[----:B----4-:R-:W4:Y:S04]  /*108d0*/  LDL R8, [R1+0x5c] ;  /* 0x00005c0001087983 */ /* 0x010f280000100800 */
        /* <DEDUP_REMOVED lines=12> */
[----:B-----5:R-:W-:-:S11]  /*109a0*/  ISETP.GE.AND P4, PT, R10, c[0x0][0x3c8], PT ;  /* 0x0000f2000a007a0c */ /* 0x020fd60003f86270 */
[----:B-1----:R-:W-:Y:S02]  /*109b0*/  @!P0 LEA R2, P1, R6, R0, 0x2 ;  /* 0x0000000006028211 */ /* 0x002fe400078210ff */
[----:B----4-:R-:W-:Y:S02]  /*109c0*/  ISETP.GE.AND P5, PT, R8, c[0x0][0x3c8], PT ;  /* 0x0000f20008007a0c */ /* 0x010fe40003fa6270 */
[----:B--2---:R-:W-:Y:S02]  /*109d0*/  @!P0 LEA.HI.X R3, R6, R4, R7, 0x2, P1 ;  /* 0x0000000406038211 */ /* 0x004fe400008f1407 */
[----:B------:R-:W-:-:S03]  /*109e0*/  ISETP.GE.AND P3, PT, R18, c[0x0][0x3c8], PT ;  /* 0x0000f20012007a0c */ /* 0x000fc60003f66270 */
[----:B------:R1:W-:Y:S01]  /*109f0*/  @!P0 ST.E.64 [R2.64], R30 ;  /* 0x0000001e02008985 */ /* 0x0003e2000c101b06 */
[----:B------:R-:W-:Y:S02]  /*10a00*/  @!P4 LEA R6, P0, R10, R0, 0x2 ;  /* 0x000000000a06c211 */ /* 0x000fe400078010ff */
[----:B------:R-:W-:Y:S02]  /*10a10*/  ISETP.GE.AND P2, PT, R16, c[0x0][0x3c8], PT ;  /* 0x0000f20010007a0c */ /* 0x000fe40003f46270 */
[----:B------:R-:W-:Y:S02]  /*10a20*/  @!P4 LEA.HI.X R7, R10, R4, R11, 0x2, P0 ;  /* 0x000000040a07c211 */ /* 0x000fe400000f140b */
[----:B------:R-:W-:Y:S02]  /*10a30*/  ISETP.GE.AND P1, PT, R14, c[0x0][0x3c8], PT ;  /* 0x0000f2000e007a0c */ /* 0x000fe40003f26270 */
[----:B------:R-:W-:Y:S01]  /*10a40*/  ISETP.GE.AND P0, PT, R12, c[0x0][0x3c8], PT ;  /* 0x0000f2000c007a0c */ /* 0x000fe20003f06270 */
        /* <DEDUP_REMOVED lines=23> */
.L_x_1485:
[----:B------:R-:W2:Y:S04]  /*10bc0*/  LDL.LU R0, [R1+0x64] ;  /* 0x0000640001007983 */ /* 0x000ea80000300800 */
[----:B------:R-:W3:Y:S01]  /*10bd0*/  LDL.LU R7, [R1+0x68] ;  /* 0x0000680001077983 */ /* 0x000ee20000300800 */
[----:B------:R-:W-:Y:S02]  /*10be0*/  ISETP.NE.U32.AND P1, PT, RZ, c[0x0][0x508], PT ;  /* 0x00014200ff007a0c */ /* 0x000fe40003f25070 */
[----:B------:R-:W-:Y:S01]  /*10bf0*/  ISETP.NE.U32.AND P3, PT, RZ, c[0x0][0x500], PT ;  /* 0x00014000ff007a0c */ /* 0x000fe20003f65070 */
[----:B-1----:R-:W4:Y:S01]  /*10c00*/  LDL.LU R6, [R1+0x34] ;  /* 0x0000340001067983 */ /* 0x002f220000300800 */
[----:B------:R-:W-:Y:S01]  /*10c10*/  ISETP.NE.AND.EX P1, PT, RZ, c[0x0][0x50c], PT, P1 ;  /* 0x00014300ff007a0c */ /* 0x000fe20003f25310 */
[----:B------:R-:W-:Y:S01]  /*10c20*/  IMAD.MOV.U32 R19, RZ, RZ, c[0x0][0x388] ;  /* 0x0000e200ff137624 */ /* 0x000fe200078e00ff */
[----:B------:R-:W-:-:S02]  /*10c30*/  ISETP.NE.AND.EX P3, PT, RZ, c[0x0][0x504], PT, P3 ;  /* 0x00014100ff007a0c */ /* 0x000fc40003f65330 */
[----:B--2---:R-:W-:-:S09]  /*10c40*/  IADD3 R2, P2, R0, c[0x0][0x500], RZ ;  /* 0x0001400000027a10 */ /* 0x004fd20007f5e0ff */
[----:B------:R-:W-:Y:S01]  /*10c50*/  @P1 IADD3 R4, P0, R0, c[0x0][0x508], RZ ;  /* 0x0001420000041a10 */ /* 0x000fe20007f1e0ff */
[----:B------:R-:W-:Y:S01]  /*10c60*/  IMAD.MOV.U32 R0, RZ, RZ, RZ ;  /* 0x000000ffff007224 */ /* 0x000fe200078e00ff */
        /* <DEDUP_REMOVED lines=8> */
[----:B-1----:R1:W2:Y:S04]  /*10cf0*/  LDG.E R4, [R2.64] ;  /* 0x0000000602047981 */ /* 0x0022a8000c1e1900 */
[----:B-1----:R-:W2:Y:S02]  /*10d00*/  LDG.E R2, [R2.64+0x4] ;  /* 0x0000040602027981 */ /* 0x002ea4000c1e1900 */
[----:B--2--5:R-:W-:Y:S02]  /*10d10*/  IADD3 R19, -R4, R2, RZ ;  /* 0x0000000204137210 */ /* 0x024fe40007ffe1ff */
.L_x_1513:
        /* <DEDUP_REMOVED lines=60> */
.L_x_1515:
[----:B------:R-:W-:Y:S05]  /*110e0*/  BSYNC B0 ;  /* 0x0000000000007941 */ /* 0x000fea0003800000 */
.L_x_1514:
[----:B------:R-:W-:-:S13]  /*110f0*/  ISETP.GT.AND P0, PT, R20, 0x1, PT ;  /* 0x000000011400780c */ /* 0x000fda0003f04270 */
[----:B------:R-:W-:Y:S05]  /*11100*/  @P0 BRA `(.L_x_1500) ;  /* 0x0000072000000947 */ /* 0x000fea0003800000 */
[----:B-1----:R-:W2:Y:S01]  /*11110*/  LDL R5, [R1+0x28] ;  /* 0x0000280001057983 */ /* 0x002ea20000100800 */
[----:B------:R-:W-:Y:S01]  /*11120*/  MOV R2, c[0x0][0x4e8] ;  /* 0x00013a0000027a02 */ /* 0x000fe20000000f00 */
[----:B------:R-:W-:-:S03]  /*11130*/  IMAD R4, R18, c[0x0][0x3a0], RZ ;  /* 0x0000e80012047a24 */ /* 0x000fc600078e02ff */
        /* <DEDUP_REMOVED lines=31> */
.L_x_1600:
[----:B------:R-:W-:Y:S05]  /*11330*/  BRA.DIV ~URZ, `(.L_x_1517) ;  /* 0x000068927f007947 */ /* 0x000fea000b800000 */
[----:B------:R3:W4:Y:S02]  /*11340*/  SHFL.IDX PT, R2, R6, RZ, 0x181f ;  /* 0x00181fff06027589 */ /* 0x00072400000e0000 */
.L_x_1601:
        /* <DEDUP_REMOVED lines=15> */
.L_x_1602:
        /* <DEDUP_REMOVED lines=8> */
.L_x_1603:
[----:B------:R-:W-:Y:S05]  /*114c0*/  BRA.DIV ~URZ, `(.L_x_1520) ;  /* 0x000068b27f007947 */ /* 0x000fea000b800000 */
[----:B-1----:R1:W2:Y:S02]  /*114d0*/  SHFL.IDX PT, R2, R6, 0x2, 0x181f ;  /* 0x00581f0006027f89 */ /* 0x0022a400000e0000 */
.L_x_1604:
        /* <DEDUP_REMOVED lines=9> */
.L_x_1605:
        /* <DEDUP_REMOVED lines=8> */
.L_x_1606:
[----:B------:R-:W-:Y:S05]  /*115f0*/  BRA.DIV ~URZ, `(.L_x_1523) ;  /* 0x000069327f007947 */ /* 0x000fea000b800000 */
[----:B--2---:R2:W1:Y:S02]  /*11600*/  SHFL.IDX PT, R2, R6, 0x4, 0x181f ;  /* 0x00981f0006027f89 */ /* 0x00446400000e0000 */
.L_x_1607:
        /* <DEDUP_REMOVED lines=9> */
.L_x_1608:
        /* <DEDUP_REMOVED lines=8> */
.L_x_1609:
[----:B------:R-:W-:Y:S05]  /*11720*/  BRA.DIV ~URZ, `(.L_x_1526) ;  /* 0x000069b27f007947 */ /* 0x000fea000b800000 */
[----:B--2---:R2:W3:Y:S02]  /*11730*/  SHFL.IDX PT, R2, R6, 0x6, 0x181f ;  /* 0x00d81f0006027f89 */ /* 0x0044e400000e0000 */
.L_x_1610:
        /* <DEDUP_REMOVED lines=9> */
.L_x_1611:
[----:B------:R-:W-:Y:S02]  /*117d0*/  IADD3 R0, R0, 0x70, RZ ;  /* 0x0000007000007810 */ /* 0x000fe40007ffe0ff */
[----:B-12---:R-:W-:Y:S02]  /*117e0*/  SHF.R.S32.HI R6, RZ, 0x1f, R204 ;  /* 0x0000001fff067819 */ /* 0x006fe400000114cc */
[----:B------:R-:W-:-:S13]  /*117f0*/  ISETP.GE.OR P1, PT, R0, R4, P0 ;  /* 0x000000040000720c */ /* 0x000fda0000726670 */
[----:B----4-:R-:W-:-:S04]  /*11800*/  @!P1 LEA R2, P0, R204, R2, 0x1 ;  /* 0x00000002cc029211 */ /* 0x010fc800078008ff */
[----:B---3--:R-:W-:-:S05]  /*11810*/  @!P1 LEA.HI.X R3, R204, R5, R6, 0x1, P0 ;  /* 0x00000005cc039211 */ /* 0x008fca00000f0c06 */
[----:B------:R1:W-:Y:S04]  /*11820*/  @!P1 ST.E.128 [R2.64], RZ ;  /* 0x000000ff02009985 */ /* 0x0003e8000c101d06 */
.L_x_1500:
[----:B------:R-:W-:Y:S05]  /*11830*/  BSYNC B1 ;  /* 0x0000000000017941 */ /* 0x000fea0003800000 */
.L_x_1484:
        /* <DEDUP_REMOVED lines=15> */
.L_x_1612:
[----:B------:R-:W-:Y:S05]  /*11930*/  BRA.DIV ~URZ, `(.L_x_1530) ;  /* 0x000069527f007947 */ /* 0x000fea000b800000 */
[----:B------:R3:W4:Y:S02]  /*11940*/  SHFL.IDX PT, R8, R68, 0x1, 0x1f ;  /* 0x00201f0044087f89 */ /* 0x00072400000e0000 */
.L_x_1613:
        /* <DEDUP_REMOVED lines=19> */
.L_x_1614:
        /* <DEDUP_REMOVED lines=16> */
.L_x_1615:
[----:B---3--:R-:W-:Y:S01]  /*11b80*/  IMAD R0, R0, c[0x0][0x538], RZ ;  /* 0x00014e0000007a24 */ /* 0x008fe200078e02ff */
[----:B------:R-:W-:Y:S04]  /*11b90*/  BSSY B1, `(.L_x_1533) ;  /* 0x00000ce000017945 */ /* 0x000fe80003800000 */
[----:B----4-:R-:W-:-:S04]  /*11ba0*/  IADD3 R8, R0, R8, RZ ;  /* 0x0000000800087210 */ /* 0x010fc80007ffe0ff */
[----:B--2---:R-:W-:-:S13]  /*11bb0*/  ISETP.GT.AND P6, PT, R8, R9, PT ;  /* 0x000000090800720c */ /* 0x004fda0003fc4270 */
[----:B------:R-:W-:Y:S05]  /*11bc0*/  @P6 BRA `(.L_x_1534) ;  /* 0x0000025000006947 */ /* 0x000fea0003800000 */
.L_x_1538:
        /* <DEDUP_REMOVED lines=17> */
.L_x_1616:
        /* <DEDUP_REMOVED lines=16> */
.L_x_1617:
[----:B--2---:R-:W-:-:S05]  /*11de0*/  IMAD R0, R0, c[0x0][0x538], RZ ;  /* 0x00014e0000007a24 */ /* 0x004fca00078e02ff */
[----:B------:R-:W-:-:S04]  /*11df0*/  IADD3 R8, R0, R8, RZ ;  /* 0x0000000800087210 */ /* 0x000fc80007ffe0ff */
[----:B------:R-:W-:-:S13]  /*11e00*/  ISETP.GT.AND P6, PT, R8, R9, PT ;  /* 0x000000090800720c */ /* 0x000fda0003fc4270 */
[----:B-1----:R-:W-:Y:S05]  /*11e10*/  @!P6 BRA `(.L_x_1538) ;  /* 0xfffffdb00000e947 */ /* 0x002fea000383ffff */
.L_x_1534:
[----:B------:R-:W-:-:S05]  /*11e20*/  IADD3 R5, -R0, R8, RZ ;  /* 0x0000000800057210 */ /* 0x000fca0007ffe1ff */
[----:B------:R-:W-:-:S05]  /*11e30*/  IMAD R0, R4, c[0x0][0x538], R5 ;  /* 0x00014e0004007a24 */ /* 0x000fca00078e0205 */
[----:B------:R-:W-:Y:S01]  /*11e40*/  ISETP.GT.AND P0, PT, R0, R9, PT ;  /* 0x000000090000720c */ /* 0x000fe20003f04270 */
[----:B------:R-:W-:-:S12]  /*11e50*/  BRA.DIV ~URZ, `(.L_x_1539) ;  /* 0x000068927f007947 */ /* 0x000fd8000b800000 */
[----:B------:R-:W-:-:S03]  /*11e60*/  VOTE.ANY R10, PT, !P0 ;  /* 0x00000000000a7806 */ /* 0x000fc600040e0100 */
.L_x_1618:
[----:B------:R-:W2:Y:S01]  /*11e70*/  LDL.LU R2, [R1+0x3c] ;  /* 0x00003c0001027983 */ /* 0x000ea20000300800 */
[----:B------:R-:W2:Y:S02]  /*11e80*/  POPC R0, R10 ;  /* 0x0000000a00007309 */ /* 0x000ea40000000000 */
[----:B--2---:R-:W-:-:S05]  /*11e90*/  IADD3 R2, R0, R2, RZ ;  /* 0x0000000200027210 */ /* 0x004fca0007ffe0ff */
[----:B------:R2:W-:Y:S01]  /*11ea0*/  STL [R1+0x3c], R2 ;  /* 0x00003c0201007387 */ /* 0x0005e20000100800 */
[----:B------:R-:W-:Y:S05]  /*11eb0*/  BRA.DIV ~URZ, `(.L_x_1540) ;  /* 0x000068827f007947 */ /* 0x000fea000b800000 */
[----:B------:R3:W4:Y:S04]  /*11ec0*/  SHFL.IDX PT, R8, R6, R0, 0x1f ;  /* 0x00001f0006087589 */ /* 0x00072800000e0000 */
[----:B------:R3:W1:Y:S02]  /*11ed0*/  SHFL.IDX PT, R7, R7, R0, 0x1f ;  /* 0x00001f0007077589 */ /* 0x00066400000e0000 */
.L_x_1619:
[----:B------:R-:W-:Y:S01]  /*11ee0*/  ISETP.NE.AND P0, PT, R10, RZ, PT ;  /* 0x000000ff0a00720c */ /* 0x000fe20003f05270 */
[----:B------:R-:W-:-:S12]  /*11ef0*/  BSSY B0, `(.L_x_1541) ;  /* 0x0000005000007945 */ /* 0x000fd80003800000 */
[----:B------:R-:W-:Y:S05]  /*11f00*/  @!P0 BRA `(.L_x_1542) ;  /* 0x0000003000008947 */ /* 0x000fea0003800000 */
[----:B---3--:R-:W-:Y:S01]  /*11f10*/  IADD3 R0, R0, -0x1, RZ ;  /* 0xffffffff00007810 */ /* 0x008fe20007ffe0ff */
[----:B------:R-:W-:Y:S05]  /*11f20*/  BRA.DIV ~URZ, `(.L_x_1543) ;  /* 0x000068e27f007947 */ /* 0x000fea000b800000 */
[----:B------:R3:W2:Y:S02]  /*11f30*/  SHFL.IDX PT, R11, R4, R0, 0x1f ;  /* 0x00001f00040b7589 */ /* 0x0006a400000e0000 */
.L_x_1542:
[----:B------:R-:W-:Y:S05]  /*11f40*/  BSYNC B0 ;  /* 0x0000000000007941 */ /* 0x000fea0003800000 */
.L_x_1541:
        /* <DEDUP_REMOVED lines=68> */
.L_x_1545:
        /* <DEDUP_REMOVED lines=68> */
.L_x_1546:
[----:B------:R-:W-:Y:S05]  /*127d0*/  BSYNC B0 ;  /* 0x0000000000007941 */ /* 0x000fea0003800000 */
.L_x_1544:
[----:B------:R-:W-:-:S04]  /*127e0*/  LOP3.LUT R2, RZ, R2, RZ, 0x33, !PT ;  /* 0x00000002ff027212 */ /* 0x000fc800078e33ff */
[----:B-1----:R-:W-:-:S05]  /*127f0*/  IADD3 R0, R2, R8, RZ ;  /* 0x0000000802007210 */ /* 0x002fca0007ffe0ff */
[----:B------:R1:W-:Y:S01]  /*12800*/  STL [R1+0x34], R0 ;  /* 0x0000340001007387 */ /* 0x0003e20000100800 */
[----:B------:R-:W-:Y:S05]  /*12810*/  BRA `(.L_x_1547) ;  /* 0x0000005000007947 */ /* 0x000fea0003800000 */
.L_x_1535:
[----:B------:R-:W-:Y:S01]  /*12820*/  MOV R0, c[0x0][0x53c] ;  /* 0x00014f0000007a02 */ /* 0x000fe20000000f00 */
[----:B------:R2:W-:Y:S04]  /*12830*/  STL [R1+0x30], R9 ;  /* 0x0000300901007387 */ /* 0x0005e80000100800 */
[----:B------:R2:W-:Y:S04]  /*12840*/  STL [R1+0x34], RZ ;  /* 0x000034ff01007387 */ /* 0x0005e80000100800 */
[----:B------:R2:W-:Y:S04]  /*12850*/  STL [R1+0x38], RZ ;  /* 0x000038ff01007387 */ /* 0x0005e80000100800 */
[----:B------:R2:W-:Y:S02]  /*12860*/  STL [R1+0x3c], R0 ;  /* 0x00003c0001007387 */ /* 0x0005e40000100800 */
.L_x_1547:
[----:B------:R-:W-:Y:S05]  /*12870*/  BSYNC B1 ;  /* 0x0000000000017941 */ /* 0x000fea0003800000 */
.L_x_1533:
        /* <DEDUP_REMOVED lines=9> */
.L_x_1528:
[----:B--2---:R-:W2:Y:S02]  /*12910*/  LDL R0, [R1+0x3c] ;  /* 0x00003c0001007983 */ /* 0x004ea40000100800 */
[----:B--2---:R-:W-:-:S13]  /*12920*/  ISETP.GE.AND P0, PT, R0, c[0x0][0x53c], PT ;  /* 0x00014f0000007a0c */ /* 0x004fda0003f06270 */
[----:B-1--4-:R-:W-:Y:S01]  /*12930*/  @P0 CALL.REL.NOINC `(.L_x_1548) ;  /* 0x0000001000000944 */ /* 0x012fe20003c00000 */
[----:B------:R-:W-:Y:S05]  /*12940*/  BRA `(.L_x_1549) ;  /* 0xfffef21000007947 */ /* 0x000fea000383ffff */
.L_x_1548:
[----:B------:R-:W-:Y:S05]  /*12950*/  EXIT ;  /* 0x000000000000794d */ /* 0x000fea0003800000 */
.L_x_1410:
[----:B------:R-:W-:Y:S01]  /*12960*/  IMAD.MOV.U32 R0, RZ, RZ, R5 ;  /* 0x000000ffff007224 */ /* 0x000fe200078e0005 */
[----:B------:R-:W-:Y:S02]  /*12970*/  MOV R2, 0x1 ;  /* 0x0000000100027802 */ /* 0x000fe40000000f00 */
[----:B------:R-:W-:Y:S02]  /*12980*/  MOV R3, 0x129a0 ;  /* 0x000129a000037802 */ /* 0x000fe40000000f00 */
[----:B------:R-:W-:Y:S05]  /*12990*/  CALL.REL.NOINC `($__internal_20_$__cuda_sm70_shflsync_up_p) ;  /* 0x00005fa000007944 */ /* 0x000fea0003c00000 */
[----:B------:R-:W-:Y:S01]  /*129a0*/  MOV R0, R4 ;  /* 0x0000000400007202 */ /* 0x000fe20000000f00 */
[----:B------:R-:W-:Y:S05]  /*129b0*/  BRA `(.L_x_1550) ;  /* 0xfffedaa000007947 */ /* 0x000fea000383ffff */
.L_x_1411:
[----:B------:R-:W-:Y:S01]  /*129c0*/  IMAD.MOV.U32 R0, RZ, RZ, R5 ;  /* 0x000000ffff007224 */ /* 0x000fe200078e0005 */
[----:B------:R-:W-:Y:S02]  /*129d0*/  MOV R2, 0x2 ;  /* 0x0000000200027802 */ /* 0x000fe40000000f00 */
[----:B------:R-:W-:Y:S02]  /*129e0*/  MOV R3, 0x12a00 ;  /* 0x00012a0000037802 */ /* 0x000fe40000000f00 */
[----:B------:R-:W-:Y:S05]  /*129f0*/  CALL.REL.NOINC `($__internal_20_$__cuda_sm70_shflsync_up_p) ;  /* 0x00005f4000007944 */ /* 0x000fea0003c00000 */
[----:B------:R-:W-:Y:S01]  /*12a00*/  SEL R0, R4, RZ, P4 ;  /* 0x000000ff04007207 */ /* 0x000fe20002000000 */
[----:B------:R-:W-:Y:S01]  /*12a10*/  IMAD.MOV.U32 R2, RZ, RZ, 0x4 ;  /* 0x00000004ff027424 */ /* 0x000fe200078e00ff */
[----:B------:R-:W-:-:S03]  /*12a20*/  MOV R3, 0x12a50 ;  /* 0x00012a5000037802 */ /* 0x000fc60000000f00 */
[----:B------:R-:W-:Y:S02]  /*12a30*/  IMAD.IADD R0, R5, 0x1, R0 ;  /* 0x0000000105007824 */ /* 0x000fe400078e0200 */
        /* <DEDUP_REMOVED lines=13> */
[----:B------:R-:W-:Y:S02]  /*12b10*/  MOV R214, 0x1f ;  /* 0x0000001f00d67802 */ /* 0x000fe40000000f00 */
[----:B------:R-:W-:Y:S01]  /*12b20*/  MOV R3, 0x12b60 ;  /* 0x00012b6000037802 */ /* 0x000fe20000000f00 */
[----:B------:R-:W-:-:S04]  /*12b30*/  IMAD.IADD R4, R0, 0x1, R4 ;  /* 0x0000000100047824 */ /* 0x000fc800078e0204 */
[----:B------:R-:W-:Y:S02]  /*12b40*/  IMAD.MOV.U32 R213, RZ, RZ, R4 ;  /* 0x000000ffffd57224 */ /* 0x000fe400078e0004 */
[----:B------:R-:W-:Y:S05]  /*12b50*/  CALL.REL.NOINC `($__internal_19_$__cuda_sm70_shflsync_idx_p) ;  /* 0x00005d8000007944 */ /* 0x000fea0003c00000 */
[----:B------:R-:W-:Y:S01]  /*12b60*/  MOV R0, R213 ;  /* 0x000000d500007202 */ /* 0x000fe20000000f00 */
[----:B------:R-:W-:Y:S05]  /*12b70*/  BRA `(.L_x_1551) ;  /* 0xfffed9e000007947 */ /* 0x000fea000383ffff */
.L_x_1413:
[----:B------:R-:W-:Y:S02]  /*12b80*/  SEL R0, RZ, 0x1, P0 ;  /* 0x00000001ff007807 */ /* 0x000fe40000000000 */
[----:B------:R-:W-:Y:S02]  /*12b90*/  MOV R2, 0x12bb0 ;  /* 0x00012bb000027802 */ /* 0x000fe40000000f00 */
[----:B------:R-:W-:Y:S05]  /*12ba0*/  CALL.REL.NOINC `($__internal_21_$__cuda_sm70_votesync_ballot) ;  /* 0x00005e0000007944 */ /* 0x000fea0003c00000 */
[----:B------:R-:W-:Y:S01]  /*12bb0*/  MOV R7, R0 ;  /* 0x0000000000077202 */ /* 0x000fe20000000f00 */
[----:B------:R-:W-:Y:S05]  /*12bc0*/  BRA `(.L_x_1552) ;  /* 0xfffeda2000007947 */ /* 0x000fea000383ffff */
.L_x_1414:
[----:B------:R-:W-:Y:S01]  /*12bd0*/  IMAD.MOV.U32 R213, RZ, RZ, R9 ;  /* 0x000000ffffd57224 */ /* 0x000fe200078e0009 */
[----:B-1----:R-:W-:Y:S01]  /*12be0*/  MOV R2, R0 ;  /* 0x0000000000027202 */ /* 0x002fe20000000f00 */
[----:B------:R-:W-:Y:S01]  /*12bf0*/  IMAD.MOV.U32 R214, RZ, RZ, 0x1f ;  /* 0x0000001fffd67424 */ /* 0x000fe200078e00ff */
[----:B------:R-:W-:Y:S02]  /*12c00*/  MOV R3, 0x12c20 ;  /* 0x00012c2000037802 */ /* 0x000fe40000000f00 */
[----:B------:R-:W-:Y:S05]  /*12c10*/  CALL.REL.NOINC `($__internal_19_$__cuda_sm70_shflsync_idx_p) ;  /* 0x00005cc000007944 */ /* 0x000fea0003c00000 */
[----:B------:R-:W-:Y:S01]  /*12c20*/  IMAD.MOV.U32 R12, RZ, RZ, R213 ;  /* 0x000000ffff0c7224 */ /* 0x000fe200078e00d5 */
[----:B------:R-:W-:Y:S01]  /*12c30*/  MOV R213, R8 ;  /* 0x0000000800d57202 */ /* 0x000fe20000000f00 */
[----:B------:R-:W-:Y:S01]  /*12c40*/  IMAD.MOV.U32 R5, RZ, RZ, RZ ;  /* 0x000000ffff057224 */ /* 0x000fe200078e00ff */
[----:B------:R-:W-:Y:S01]  /*12c50*/  MOV R2, R0 ;  /* 0x0000000000027202 */ /* 0x000fe20000000f00 */
[----:B------:R-:W-:Y:S01]  /*12c60*/  IMAD.MOV.U32 R214, RZ, RZ, 0x1f ;  /* 0x0000001fffd67424 */ /* 0x000fe200078e00ff */
[----:B------:R-:W-:-:S02]  /*12c70*/  MOV R3, 0x12c90 ;  /* 0x00012c9000037802 */ /* 0x000fc40000000f00 */
[----:B------:R-:W-:Y:S05]  /*12c80*/  CALL.REL.NOINC `($__internal_19_$__cuda_sm70_shflsync_idx_p) ;  /* 0x00005c5000007944 */ /* 0x000fea0003c00000 */
[----:B------:R-:W-:Y:S01]  /*12c90*/  MOV R9, R213 ;  /* 0x000000d500097202 */ /* 0x000fe20000000f00 */
[----:B------:R-:W-:Y:S05]  /*12ca0*/  BRA `(.L_x_1553) ;  /* 0xfffed9b000007947 */ /* 0x000fea000383ffff */
.L_x_1417:
[----:B------:R-:W-:Y:S01]  /*12cb0*/  IMAD.MOV.U32 R213, RZ, RZ, R4 ;  /* 0x000000ffffd57224 */ /* 0x000fe200078e0004 */
[----:B-1----:R-:W-:Y:S01]  /*12cc0*/  MOV R2, R0 ;  /* 0x0000000000027202 */ /* 0x002fe20000000f00 */
[----:B------:R-:W-:Y:S01]  /*12cd0*/  IMAD.MOV.U32 R214, RZ, RZ, 0x1f ;  /* 0x0000001fffd67424 */ /* 0x000fe200078e00ff */
[----:B------:R-:W-:-:S02]  /*12ce0*/  MOV R3, 0x12d00 ;  /* 0x00012d0000037802 */ /* 0x000fc40000000f00 */
[----:B---34-:R-:W-:Y:S05]  /*12cf0*/  CALL.REL.NOINC `($__internal_19_$__cuda_sm70_shflsync_idx_p) ;  /* 0x00005be000007944 */ /* 0x018fea0003c00000 */
[----:B------:R-:W-:Y:S01]  /*12d00*/  MOV R5, R213 ;  /* 0x000000d500057202 */ /* 0x000fe20000000f00 */
[----:B------:R-:W-:Y:S05]  /*12d10*/  BRA `(.L_x_1416) ;  /* 0xfffed9a000007947 */ /* 0x000fea000383ffff */
.L_x_1428:
[----:B------:R-:W-:Y:S01]  /*12d20*/  IMAD.MOV.U32 R213, RZ, RZ, R5 ;  /* 0x000000ffffd57224 */ /* 0x000fe200078e0005 */
[----:B------:R-:W-:Y:S01]  /*12d30*/  MOV R2, RZ ;  /* 0x000000ff00027202 */ /* 0x000fe20000000f00 */
[----:B------:R-:W-:Y:S01]  /*12d40*/  IMAD.MOV.U32 R214, RZ, RZ, 0x181f ;  /* 0x0000181fffd67424 */ /* 0x000fe200078e00ff */
[----:B------:R-:W-:-:S02]  /*12d50*/  MOV R3, 0x12d70 ;  /* 0x00012d7000037802 */ /* 0x000fc40000000f00 */
[----:B-----5:R-:W-:Y:S05]  /*12d60*/  CALL.REL.NOINC `($__internal_19_$__cuda_sm70_shflsync_idx_p) ;  /* 0x00005b7000007944 */ /* 0x020fea0003c00000 */
[----:B------:R-:W-:Y:S01]  /*12d70*/  MOV R7, R213 ;  /* 0x000000d500077202 */ /* 0x000fe20000000f00 */
[----:B------:R-:W-:Y:S05]  /*12d80*/  BRA `(.L_x_1554) ;  /* 0xfffefa7000007947 */ /* 0x000fea000383ffff */
.L_x_1429:
[----:B------:R-:W-:Y:S01]  /*12d90*/  IMAD.MOV.U32 R213, RZ, RZ, R6 ;  /* 0x000000ffffd57224 */ /* 0x000fe200078e0006 */
[----:B------:R-:W-:Y:S01]  /*12da0*/  MOV R2, RZ ;  /* 0x000000ff00027202 */ /* 0x000fe20000000f00 */
[----:B------:R-:W-:Y:S01]  /*12db0*/  IMAD.MOV.U32 R214, RZ, RZ, 0x181f ;  /* 0x0000181fffd67424 */ /* 0x000fe200078e00ff */
[----:B------:R-:W-:-:S02]  /*12dc0*/  MOV R3, 0x12de0 ;  /* 0x00012de000037802 */ /* 0x000fc40000000f00 */
[----:B-12--5:R-:W-:Y:S05]  /*12dd0*/  CALL.REL.NOINC `($__internal_19_$__cuda_sm70_shflsync_idx_p) ;  /* 0x00005b0000007944 */ /* 0x026fea0003c00000 */
[----:B------:R-:W-:Y:S01]  /*12de0*/  MOV R2, R213 ;  /* 0x000000d500027202 */ /* 0x000fe20000000f00 */
[----:B------:R-:W-:Y:S05]  /*12df0*/  BRA `(.L_x_1555) ;  /* 0xfffefa2000007947 */ /* 0x000fea000383ffff */
.L_x_1432:
[----:B------:R-:W-:Y:S01]  /*12e00*/  IMAD.MOV.U32 R213, RZ, RZ, R5 ;  /* 0x000000ffffd57224 */ /* 0x000fe200078e0005 */
[----:B-1----:R-:W-:Y:S01]  /*12e10*/  MOV R2, 0x1 ;  /* 0x0000000100027802 */ /* 0x002fe20000000f00 */
[----:B------:R-:W-:Y:S01]  /*12e20*/  IMAD.MOV.U32 R214, RZ, RZ, 0x181f ;  /* 0x0000181fffd67424 */ /* 0x000fe200078e00ff */
[----:B------:R-:W-:-:S02]  /*12e30*/  MOV R3, 0x12e50 ;  /* 0x00012e5000037802 */ /* 0x000fc40000000f00 */
[----:B--2--5:R-:W-:Y:S05]  /*12e40*/  CALL.REL.NOINC `($__internal_19_$__cuda_sm70_shflsync_idx_p) ;  /* 0x00005a9000007944 */ /* 0x024fea0003c00000 */
[----:B------:R-:W-:Y:S01]  /*12e50*/  IMAD.MOV.U32 R7, RZ, RZ, R213 ;  /* 0x000000ffff077224 */ /* 0x000fe200078e00d5 */
[----:B------:R-:W-:Y:S01]  /*12e60*/  MOV R2, 0x1 ;  /* 0x0000000100027802 */ /* 0x000fe20000000f00 */
[----:B------:R-:W-:Y:S01]  /*12e70*/  IMAD.MOV.U32 R213, RZ, RZ, R6 ;  /* 0x000000ffffd57224 */ /* 0x000fe200078e0006 */
[----:B------:R-:W-:-:S02]  /*12e80*/  MOV R214, 0x181f ;  /* 0x0000181f00d67802 */ /* 0x000fc40000000f00 */
[----:B------:R-:W-:Y:S02]  /*12e90*/  MOV R3, 0x12eb0 ;  /* 0x00012eb000037802 */ /* 0x000fe40000000f00 */
[----:B------:R-:W-:Y:S05]  /*12ea0*/  CALL.REL.NOINC `($__internal_19_$__cuda_sm70_shflsync_idx_p) ;  /* 0x00005a3000007944 */ /* 0x000fea0003c00000 */
[----:B------:R-:W-:Y:S01]  /*12eb0*/  MOV R2, R213 ;  /* 0x000000d500027202 */ /* 0x000fe20000000f00 */
[----:B------:R-:W-:Y:S05]  /*12ec0*/  BRA `(.L_x_1556) ;  /* 0xfffefab000007947 */ /* 0x000fea000383ffff */
.L_x_1435:
[----:B------:R-:W-:Y:S01]  /*12ed0*/  IMAD.MOV.U32 R213, RZ, RZ, R5 ;  /* 0x000000ffffd57224 */ /* 0x000fe200078e0005 */
[----:B-1----:R-:W-:Y:S01]  /*12ee0*/  MOV R2, 0x2 ;  /* 0x0000000200027802 */ /* 0x002fe20000000f00 */
[----:B------:R-:W-:Y:S01]  /*12ef0*/  IMAD.MOV.U32 R214, RZ, RZ, 0x181f ;  /* 0x0000181fffd67424 */ /* 0x000fe200078e00ff */
[----:B------:R-:W-:Y:S02]  /*12f00*/  MOV R3, 0x12f20 ;  /* 0x00012f2000037802 */ /* 0x000fe40000000f00 */
[----:B--23-5:R-:W-:Y:S05]  /*12f10*/  CALL.REL.NOINC `($__internal_19_$__cuda_sm70_shflsync_idx_p) ;  /* 0x000059c000007944 */ /* 0x02cfea0003c00000 */
[----:B------:R-:W-:Y:S01]  /*12f20*/  MOV R7, R213 ;  /* 0x000000d500077202 */ /* 0x000fe20000000f00 */
[----:B------:R-:W-:Y:S05]  /*12f30*/  BRA `(.L_x_1557) ;  /* 0xfffefb2000007947 */ /* 0x000fea000383ffff */
.L_x_1436:
[----:B------:R-:W-:Y:S01]  /*12f40*/  IMAD.MOV.U32 R213, RZ, RZ, R6 ;  /* 0x000000ffffd57224 */ /* 0x000fe200078e0006 */
[----:B-1----:R-:W-:Y:S01]  /*12f50*/  MOV R2, 0x2 ;  /* 0x0000000200027802 */ /* 0x002fe20000000f00 */
[----:B------:R-:W-:Y:S01]  /*12f60*/  IMAD.MOV.U32 R214, RZ, RZ, 0x181f ;  /* 0x0000181fffd67424 */ /* 0x000fe200078e00ff */
[----:B------:R-:W-:Y:S02]  /*12f70*/  MOV R3, 0x12f90 ;  /* 0x00012f9000037802 */ /* 0x000fe40000000f00 */
[----:B--2345:R-:W-:Y:S05]  /*12f80*/  CALL.REL.NOINC `($__internal_19_$__cuda_sm70_shflsync_idx_p) ;  /* 0x0000595000007944 */ /* 0x03cfea0003c00000 */
[----:B------:R-:W-:Y:S01]  /*12f90*/  MOV R2, R213 ;  /* 0x000000d500027202 */ /* 0x000fe20000000f00 */
[----:B------:R-:W-:Y:S05]  /*12fa0*/  BRA `(.L_x_1558) ;  /* 0xfffefad000007947 */ /* 0x000fea000383ffff */
.L_x_1439:
[----:B------:R-:W-:Y:S01]  /*12fb0*/  IMAD.MOV.U32 R213, RZ, RZ, R5 ;  /* 0x000000ffffd57224 */ /* 0x000fe200078e0005 */
[----:B--2---:R-:W-:Y:S01]  /*12fc0*/  MOV R2, 0x3 ;  /* 0x0000000300027802 */ /* 0x004fe20000000f00 */
[----:B------:R-:W-:Y:S01]  /*12fd0*/  IMAD.MOV.U32 R214, RZ, RZ, 0x181f ;  /* 0x0000181fffd67424 */ /* 0x000fe200078e00ff */
[----:B------:R-:W-:-:S02]  /*12fe0*/  MOV R3, 0x13000 ;  /* 0x0001300000037802 */ /* 0x000fc40000000f00 */
[----:B-1-345:R-:W-:Y:S05]  /*12ff0*/  CALL.REL.NOINC `($__internal_19_$__cuda_sm70_shflsync_idx_p) ;  /* 0x000058e000007944 */ /* 0x03afea0003c00000 */
        /* <DEDUP_REMOVED lines=8> */
.L_x_1442:
[----:B------:R-:W-:Y:S01]  /*13080*/  IMAD.MOV.U32 R213, RZ, RZ, R5 ;  /* 0x000000ffffd57224 */ /* 0x000fe200078e0005 */
[----:B-12---:R-:W-:Y:S01]  /*13090*/  MOV R2, 0x4 ;  /* 0x0000000400027802 */ /* 0x006fe20000000f00 */
[----:B------:R-:W-:Y:S01]  /*130a0*/  IMAD.MOV.U32 R214, RZ, RZ, 0x181f ;  /* 0x0000181fffd67424 */ /* 0x000fe200078e00ff */
[----:B------:R-:W-:Y:S02]  /*130b0*/  MOV R3, 0x130d0 ;  /* 0x000130d000037802 */ /* 0x000fe40000000f00 */
[----:B---345:R-:W-:Y:S05]  /*130c0*/  CALL.REL.NOINC `($__internal_19_$__cuda_sm70_shflsync_idx_p) ;  /* 0x0000581000007944 */ /* 0x038fea0003c00000 */
[----:B------:R-:W-:Y:S01]  /*130d0*/  MOV R7, R213 ;  /* 0x000000d500077202 */ /* 0x000fe20000000f00 */
[----:B------:R-:W-:Y:S05]  /*130e0*/  BRA `(.L_x_1560) ;  /* 0xfffefb6000007947 */ /* 0x000fea000383ffff */
.L_x_1443:
[----:B------:R-:W-:Y:S01]  /*130f0*/  IMAD.MOV.U32 R213, RZ, RZ, R6 ;  /* 0x000000ffffd57224 */ /* 0x000fe200078e0006 */
[----:B--2---:R-:W-:Y:S01]  /*13100*/  MOV R2, 0x4 ;  /* 0x0000000400027802 */ /* 0x004fe20000000f00 */
[----:B------:R-:W-:Y:S01]  /*13110*/  IMAD.MOV.U32 R214, RZ, RZ, 0x181f ;  /* 0x0000181fffd67424 */ /* 0x000fe200078e00ff */
[----:B------:R-:W-:Y:S02]  /*13120*/  MOV R3, 0x13140 ;  /* 0x0001314000037802 */ /* 0x000fe40000000f00 */
[----:B-1-345:R-:W-:Y:S05]  /*13130*/  CALL.REL.NOINC `($__internal_19_$__cuda_sm70_shflsync_idx_p) ;  /* 0x000057a000007944 */ /* 0x03afea0003c00000 */
[----:B------:R-:W-:Y:S01]  /*13140*/  MOV R2, R213 ;  /* 0x000000d500027202 */ /* 0x000fe20000000f00 */
[----:B------:R-:W-:Y:S05]  /*13150*/  BRA `(.L_x_1561) ;  /* 0xfffefb1000007947 */ /* 0x000fea000383ffff */
.L_x_1446:
[----:B------:R-:W-:Y:S01]  /*13160*/  IMAD.MOV.U32 R213, RZ, RZ, R5 ;  /* 0x000000ffffd57224 */ /* 0x000fe200078e0005 */
[----:B-1----:R-:W-:Y:S01]  /*13170*/  MOV R2, 0x5 ;  /* 0x0000000500027802 */ /* 0x002fe20000000f00 */
[----:B------:R-:W-:Y:S01]  /*13180*/  IMAD.MOV.U32 R214, RZ, RZ, 0x181f ;  /* 0x0000181fffd67424 */ /* 0x000fe200078e00ff */
[----:B------:R-:W-:-:S02]  /*13190*/  MOV R3, 0x131b0 ;  /* 0x000131b000037802 */ /* 0x000fc40000000f00 */
[----:B--2345:R-:W-:Y:S05]  /*131a0*/  CALL.REL.NOINC `($__internal_19_$__cuda_sm70_shflsync_idx_p) ;  /* 0x0000573000007944 */ /* 0x03cfea0003c00000 */
        /* <DEDUP_REMOVED lines=8> */
.L_x_1449:
[----:B------:R-:W-:Y:S01]  /*13230*/  IMAD.MOV.U32 R213, RZ, RZ, R5 ;  /* 0x000000ffffd57224 */ /* 0x000fe200078e0005 */
[----:B-1----:R-:W-:Y:S01]  /*13240*/  MOV R2, 0x6 ;  /* 0x0000000600027802 */ /* 0x002fe20000000f00 */
[----:B------:R-:W-:Y:S01]  /*13250*/  IMAD.MOV.U32 R214, RZ, RZ, 0x181f ;  /* 0x0000181fffd67424 */ /* 0x000fe200078e00ff */
[----:B------:R-:W-:Y:S02]  /*13260*/  MOV R3, 0x13280 ;  /* 0x0001328000037802 */ /* 0x000fe40000000f00 */
[----:B--2345:R-:W-:Y:S05]  /*13270*/  CALL.REL.NOINC `($__internal_19_$__cuda_sm70_shflsync_idx_p) ;  /* 0x0000566000007944 */ /* 0x03cfea0003c00000 */
[----:B------:R-:W-:Y:S01]  /*13280*/  MOV R7, R213 ;  /* 0x000000d500077202 */ /* 0x000fe20000000f00 */
[----:B------:R-:W-:Y:S05]  /*13290*/  BRA `(.L_x_1563) ;  /* 0xfffefba000007947 */ /* 0x000fea000383ffff */
.L_x_1450:
[----:B------:R-:W-:Y:S01]  /*132a0*/  IMAD.MOV.U32 R213, RZ, RZ, R6 ;  /* 0x000000ffffd57224 */ /* 0x000fe200078e0006 */
[----:B-1----:R-:W-:Y:S01]  /*132b0*/  MOV R2, 0x6 ;  /* 0x0000000600027802 */ /* 0x002fe20000000f00 */
[----:B------:R-:W-:Y:S01]  /*132c0*/  IMAD.MOV.U32 R214, RZ, RZ, 0x181f ;  /* 0x0000181fffd67424 */ /* 0x000fe200078e00ff */
[----:B------:R-:W-:Y:S02]  /*132d0*/  MOV R3, 0x132f0 ;  /* 0x000132f000037802 */ /* 0x000fe40000000f00 */
[----:B--2345:R-:W-:Y:S05]  /*132e0*/  CALL.REL.NOINC `($__internal_19_$__cuda_sm70_shflsync_idx_p) ;  /* 0x000055f000007944 */ /* 0x03cfea0003c00000 */
[----:B------:R-:W-:Y:S01]  /*132f0*/  MOV R2, R213 ;  /* 0x000000d500027202 */ /* 0x000fe20000000f00 */
[----:B------:R-:W-:Y:S05]  /*13300*/  BRA `(.L_x_1564) ;  /* 0xfffefb5000007947 */ /* 0x000fea000383ffff */
.L_x_1453:
        /* <DEDUP_REMOVED lines=13> */
.L_x_1456:
[----:B------:R-:W-:Y:S01]  /*133e0*/  IMAD.MOV.U32 R213, RZ, RZ, R4 ;  /* 0x000000ffffd57224 */ /* 0x000fe200078e0004 */
[----:B------:R-:W-:Y:S01]  /*133f0*/  MOV R2, RZ ;  /* 0x000000ff00027202 */ /* 0x000fe20000000f00 */
[----:B------:R-:W-:Y:S01]  /*13400*/  IMAD.MOV.U32 R214, RZ, RZ, 0x181f ;  /* 0x0000181fffd67424 */ /* 0x000fe200078e00ff */
[----:B------:R-:W-:Y:S02]  /*13410*/  MOV R3, 0x13430 ;  /* 0x0001343000037802 */ /* 0x000fe40000000f00 */
[----:B------:R-:W-:Y:S05]  /*13420*/  CALL.REL.NOINC `($__internal_19_$__cuda_sm70_shflsync_idx_p) ;  /* 0x000054b000007944 */ /* 0x000fea0003c00000 */
[----:B------:R-:W-:Y:S01]  /*13430*/  MOV R7, R213 ;  /* 0x000000d500077202 */ /* 0x000fe20000000f00 */
[----:B------:R-:W-:Y:S05]  /*13440*/  BRA `(.L_x_1566) ;  /* 0xffff0d7000007947 */ /* 0x000fea000383ffff */
.L_x_1457:
[----:B------:R-:W-:Y:S01]  /*13450*/  IMAD.MOV.U32 R213, RZ, RZ, R0 ;  /* 0x000000ffffd57224 */ /* 0x000fe200078e0000 */
[----:B------:R-:W-:Y:S01]  /*13460*/  MOV R2, RZ ;  /* 0x000000ff00027202 */ /* 0x000fe20000000f00 */
[----:B------:R-:W-:Y:S01]  /*13470*/  IMAD.MOV.U32 R214, RZ, RZ, 0x181f ;  /* 0x0000181fffd67424 */ /* 0x000fe200078e00ff */
[----:B------:R-:W-:Y:S02]  /*13480*/  MOV R3, 0x134a0 ;  /* 0x000134a000037802 */ /* 0x000fe40000000f00 */
[----:B-12---:R-:W-:Y:S05]  /*13490*/  CALL.REL.NOINC `($__internal_19_$__cuda_sm70_shflsync_idx_p) ;  /* 0x0000544000007944 */ /* 0x006fea0003c00000 */
[----:B------:R-:W-:Y:S01]  /*134a0*/  ISETP.GE.AND P0, PT, R204, c[0x0][0x1d4], PT ;  /* 0x00007500cc007a0c */ /* 0x000fe20003f06270 */
[----:B------:R-:W-:Y:S01]  /*134b0*/  IMAD.MOV.U32 R214, RZ, RZ, 0x181f ;  /* 0x0000181fffd67424 */ /* 0x000fe200078e00ff */
[----:B------:R-:W-:Y:S01]  /*134c0*/  IADD3 R2, P1, R213, R22, RZ ;  /* 0x00000016d5027210 */ /* 0x000fe20007f3e0ff */
[----:B------:R-:W-:Y:S01]  /*134d0*/  IMAD.MOV.U32 R213, RZ, RZ, R4 ;  /* 0x000000ffffd57224 */ /* 0x000fe200078e0004 */
        /* <DEDUP_REMOVED lines=8> */
[----:B------:R-:W-:Y:S05]  /*13560*/  CALL.REL.NOINC `($__internal_19_$__cuda_sm70_shflsync_idx_p) ;  /* 0x0000537000007944 */ /* 0x000fea0003c00000 */
[----:B------:R-:W-:Y:S01]  /*13570*/  IMAD.MOV.U32 R7, RZ, RZ, R213 ;  /* 0x000000ffff077224 */ /* 0x000fe200078e00d5 */
[----:B------:R-:W-:Y:S01]  /*13580*/  MOV R2, 0x1 ;  /* 0x0000000100027802 */ /* 0x000fe20000000f00 */
[----:B------:R-:W-:Y:S01]  /*13590*/  IMAD.MOV.U32 R213, RZ, RZ, R0 ;  /* 0x000000ffffd57224 */ /* 0x000fe200078e0000 */
[----:B------:R-:W-:Y:S02]  /*135a0*/  MOV R214, 0x181f ;  /* 0x0000181f00d67802 */ /* 0x000fe40000000f00 */
[----:B------:R-:W-:Y:S02]  /*135b0*/  MOV R3, 0x135d0 ;  /* 0x000135d000037802 */ /* 0x000fe40000000f00 */
[----:B------:R-:W-:Y:S05]  /*135c0*/  CALL.REL.NOINC `($__internal_19_$__cuda_sm70_shflsync_idx_p) ;  /* 0x0000531000007944 */ /* 0x000fea0003c00000 */
[C---:B------:R-:W-:Y:S01]  /*135d0*/  IADD3 R2, -R5.reuse, 0x10, RZ ;  /* 0x0000001005027810 */ /* 0x040fe20007ffe1ff */
[----:B------:R-:W-:Y:S01]  /*135e0*/  IMAD.MOV.U32 R214, RZ, RZ, 0x181f ;  /* 0x0000181fffd67424 */ /* 0x000fe200078e00ff */
[----:B------:R-:W-:-:S02]  /*135f0*/  ISETP.NE.U32.AND P2, PT, R5, RZ, PT ;  /* 0x000000ff0500720c */ /* 0x000fc40003f45070 */
[----:B------:R-:W-:-:S04]  /*13600*/  LOP3.LUT R2, R2, 0xf, RZ, 0xc0, !PT ;  /* 0x0000000f02027812 */ /* 0x000fc800078ec0ff */
[----:B------:R-:W-:Y:S01]  /*13610*/  IADD3 R2, P1, P0, R2, R213, R22 ;  /* 0x000000d502027210 */ /* 0x000fe2000783e016 */
[----:B------:R-:W-:-:S03]  /*13620*/  IMAD.MOV.U32 R213, RZ, RZ, R4 ;  /* 0x000000ffffd57224 */ /* 0x000fc600078e0004 */
[----:B------:R-:W-:-:S05]  /*13630*/  IADD3.X R3, RZ, R7, R20, P1, P0 ;  /* 0x00000007ff037210 */ /* 0x000fca0000fe0414 */
[----:B------:R-:W-:Y:S01]  /*13640*/  @!PT LDS RZ, [RZ] ;  /* 0x00000000fffff984 */ /* 0x000fe20000000800 */
[----:B------:R-:W-:Y:S01]  /*13650*/  @!PT LDS RZ, [RZ] ;  /* 0x00000000fffff984 */ /* 0x000fe20000000800 */
[----:B------:R-:W-:Y:S01]  /*13660*/  @!PT LDS RZ, [RZ] ;  /* 0x00000000fffff984 */ /* 0x000fe20000000800 */
[----:B------:R1:W-:Y:S02]  /*13670*/  LDGSTS.E.BYPASS.LTC128B.128.ZFILL [R209+0x3100], [R2.64], P2 ;  /* 0x0310000002d17fae */ /* 0x0003e40009141d46 */
        /* <DEDUP_REMOVED lines=49> */
[----:B------:R-:W-:Y:S01]  /*13990*/  MOV R0, R213 ;  /* 0x000000d500007202 */ /* 0x000fe20000000f00 */
[----:B------:R-:W-:Y:S05]  /*139a0*/  BRA `(.L_x_1567) ;  /* 0xffff099000007947 */ /* 0x000fea000383ffff */
.L_x_1458:
[----:B------:R-:W-:Y:S01]  /*139b0*/  IMAD.MOV.U32 R213, RZ, RZ, R0 ;  /* 0x000000ffffd57224 */ /* 0x000fe200078e0000 */
[----:B------:R-:W-:Y:S01]  /*139c0*/  MOV R2, RZ ;  /* 0x000000ff00027202 */ /* 0x000fe20000000f00 */
[----:B------:R-:W-:Y:S01]  /*139d0*/  IMAD.MOV.U32 R214, RZ, RZ, 0x1c1f ;  /* 0x00001c1fffd67424 */ /* 0x000fe200078e00ff */
[----:B------:R-:W-:-:S02]  /*139e0*/  MOV R3, 0x13a00 ;  /* 0x00013a0000037802 */ /* 0x000fc40000000f00 */
[----:B------:R-:W-:Y:S05]  /*139f0*/  CALL.REL.NOINC `($__internal_19_$__cuda_sm70_shflsync_idx_p) ;  /* 0x00004ee000007944 */ /* 0x000fea0003c00000 */
[----:B------:R-:W-:Y:S01]  /*13a00*/  MOV R2, R213 ;  /* 0x000000d500027202 */ /* 0x000fe20000000f00 */
[----:B------:R-:W-:Y:S05]  /*13a10*/  BRA `(.L_x_1568) ;  /* 0xffff0a9000007947 */ /* 0x000fea000383ffff */
.L_x_1459:
[----:B------:R-:W-:Y:S01]  /*13a20*/  IMAD.MOV.U32 R213, RZ, RZ, R0 ;  /* 0x000000ffffd57224 */ /* 0x000fe200078e0000 */
[----:B------:R-:W-:Y:S01]  /*13a30*/  MOV R2, 0x1 ;  /* 0x0000000100027802 */ /* 0x000fe20000000f00 */
[----:B------:R-:W-:Y:S01]  /*13a40*/  IMAD.MOV.U32 R214, RZ, RZ, 0x1c1f ;  /* 0x00001c1fffd67424 */ /* 0x000fe200078e00ff */
[----:B------:R-:W-:-:S02]  /*13a50*/  MOV R3, 0x13a70 ;  /* 0x00013a7000037802 */ /* 0x000fc40000000f00 */
[----:B-1----:R-:W-:Y:S05]  /*13a60*/  CALL.REL.NOINC `($__internal_19_$__cuda_sm70_shflsync_idx_p) ;  /* 0x00004e7000007944 */ /* 0x002fea0003c00000 */
[----:B------:R-:W-:Y:S01]  /*13a70*/  IMAD.IADD R2, R4, 0x1, R213 ;  /* 0x0000000104027824 */ /* 0x000fe200078e02d5 */
[----:B------:R-:W-:Y:S01]  /*13a80*/  MOV R3, 0x13d60 ;  /* 0x00013d6000037802 */ /* 0x000fe20000000f00 */
[----:B------:R-:W-:-:S02]  /*13a90*/  IMAD.MOV.U32 R213, RZ, RZ, R0 ;  /* 0x000000ffffd57224 */ /* 0x000fc400078e0000 */
[----:B------:R-:W-:Y:S01]  /*13aa0*/  IMAD.MOV.U32 R214, RZ, RZ, 0x1c1f ;  /* 0x00001c1fffd67424 */ /* 0x000fe200078e00ff */
        /* <DEDUP_REMOVED lines=36> */
[----:B------:R-:W-:Y:S01]  /*13cf0*/  ISETP.GT.AND P0, PT, R2, 0x49, PT ;  /* 0x000000490200780c */ /* 0x000fe20003f04270 */
[----:B------:R-:W-:Y:S01]  /*13d00*/  IMAD.MOV.U32 R2, RZ, RZ, 0x2 ;  /* 0x00000002ff027424 */ /* 0x000fe200078e00ff */
[----:B------:R-:W-:-:S02]  /*13d10*/  FSEL R145, R34, -INF , P6 ;  /* 0xff80000022917808 */ /* 0x000fc40003000000 */
[----:B------:R-:W-:Y:S02]  /*13d20*/  FSEL R144, R35, -INF , P2 ;  /* 0xff80000023907808 */ /* 0x000fe40001000000 */
[----:B------:R-:W-:Y:S02]  /*13d30*/  FSEL R143, R26, -INF , P1 ;  /* 0xff8000001a8f7808 */ /* 0x000fe40000800000 */
[----:B------:R-:W-:Y:S02]  /*13d40*/  FSEL R142, R27, -INF , P0 ;  /* 0xff8000001b8e7808 */ /* 0x000fe40000000000 */
[----:B------:R-:W-:Y:S05]  /*13d50*/  CALL.REL.NOINC `($__internal_19_$__cuda_sm70_shflsync_idx_p) ;  /* 0x00004b8000007944 */ /* 0x000fea0003c00000 */
[----:B------:R-:W-:Y:S01]  /*13d60*/  IMAD.IADD R2, R4, 0x1, R213 ;  /* 0x0000000104027824 */ /* 0x000fe200078e02d5 */
[----:B------:R-:W-:Y:S01]  /*13d70*/  MOV R3, 0x14050 ;  /* 0x0001405000037802 */ /* 0x000fe20000000f00 */
[----:B------:R-:W-:Y:S02]  /*13d80*/  IMAD.MOV.U32 R213, RZ, RZ, R0 ;  /* 0x000000ffffd57224 */ /* 0x000fe400078e0000 */
        /* <DEDUP_REMOVED lines=45> */
[----:B------:R-:W-:Y:S01]  /*14060*/  FMNMX.FTZ R100, R10, R12, !PT ;  /* 0x0000000c0a647209 */ /* 0x000fe20007810000 */
[----:B------:R-:W-:Y:S01]  /*14070*/  IMAD.MOV.U32 R0, RZ, RZ, 0x2 ;  /* 0x00000002ff007424 */ /* 0x000fe200078e00ff */
[----:B------:R-:W-:Y:S02]  /*14080*/  MOV R2, 0x147f0 ;  /* 0x000147f000027802 */ /* 0x000fe40000000f00 */
[----:B------:R-:W-:Y:S02]  /*14090*/  IMNMX R5, R5, R4, PT ;  /* 0x0000000405057217 */ /* 0x000fe40003800200 */
[----:B------:R-:W-:-:S02]  /*140a0*/  FMNMX.FTZ R100, R14, R100, !PT ;  /* 0x000000640e647209 */ /* 0x000fc40007810000 */
        /* <DEDUP_REMOVED lines=12> */
[----:B------:R-:W-:Y:S02]  /*14170*/  ISETP.GT.AND P6, PT, R5, 0x10, PT ;  /* 0x000000100500780c */ /* 0x000fe40003fc4270 */
[----:B------:R-:W-:Y:S02]  /*14180*/  FMNMX.FTZ R99, R15, R99, !PT ;  /* 0x000000630f637209 */ /* 0x000fe40007810000 */
[----:B------:R-:W-:Y:S02]  /*14190*/  FMNMX.FTZ R98, R25, R98, !PT ;  /* 0x0000006219627209 */ /* 0x000fe40007810000 */
[----:B------:R-:W-:Y:S02]  /*141a0*/  FMNMX.FTZ R8, R34, R8, !PT ;  /* 0x0000000822087209 */ /* 0x000fe40007810000 */
[----:B------:R-:W-:Y:S02]  /*141b0*/  FMNMX.FTZ R100, R18, R100, !PT ;  /* 0x0000006412647209 */ /* 0x000fe40007810000 */
[----:B------:R-:W-:-:S02]  /*141c0*/  ISETP.GT.AND P2, PT, R5, 0x11, PT ;  /* 0x000000110500780c */ /* 0x000fc40003f44270 */
[----:B------:R-:W-:Y:S02]  /*141d0*/  FSEL R49, R130, -INF , P6 ;  /* 0xff80000082317808 */ /* 0x000fe40003000000 */
        /* <DEDUP_REMOVED lines=16> */
[----:B------:R-:W-:-:S02]  /*142e0*/  FSEL R54, R95, -INF , P0 ;  /* 0xff8000005f367808 */ /* 0x000fc40000000000 */
        /* <DEDUP_REMOVED lines=72> */
[----:B------:R-:W-:Y:S01]  /*14770*/  FMNMX.FTZ R99, R143, R99, !PT ;  /* 0x000000638f637209 */ /* 0x000fe20007810000 */
[----:B------:R-:W-:Y:S01]  /*14780*/  IMAD.MOV.U32 R96, RZ, RZ, R100 ;  /* 0x000000ffff607224 */ /* 0x000fe200078e0064 */
[----:B------:R-:W-:Y:S02]  /*14790*/  FMNMX.FTZ R98, R162, R98, !PT ;  /* 0x00000062a2627209 */ /* 0x000fe40007810000 */
[----:B------:R-:W-:Y:S02]  /*147a0*/  FMNMX.FTZ R8, R136, R8, !PT ;  /* 0x0000000888087209 */ /* 0x000fe40007810000 */
[----:B------:R-:W-:Y:S02]  /*147b0*/  FMNMX.FTZ R99, R142, R99, !PT ;  /* 0x000000638e637209 */ /* 0x000fe40007810000 */
[----:B------:R-:W-:Y:S02]  /*147c0*/  FMNMX.FTZ R98, R157, R98, !PT ;  /* 0x000000629d627209 */ /* 0x000fe40007810000 */
[----:B------:R-:W-:-:S02]  /*147d0*/  FMNMX.FTZ R8, R133, R8, !PT ;  /* 0x0000000885087209 */ /* 0x000fc40007810000 */
[----:B------:R-:W-:Y:S05]  /*147e0*/  CALL.REL.NOINC `($__internal_18_$__cuda_sm70_shflsync_bfly_p) ;  /* 0x0000409000007944 */ /* 0x000fea0003c00000 */
[----:B------:R-:W-:Y:S01]  /*147f0*/  FMNMX.FTZ R100, R100, R0, !PT ;  /* 0x0000000064647209 */ /* 0x000fe20007810000 */
[----:B------:R-:W-:Y:S01]  /*14800*/  IMAD.MOV.U32 R0, RZ, RZ, 0x1 ;  /* 0x00000001ff007424 */ /* 0x000fe200078e00ff */
[----:B------:R-:W-:-:S03]  /*14810*/  MOV R2, 0x14840 ;  /* 0x0001484000027802 */ /* 0x000fc60000000f00 */
[----:B------:R-:W-:Y:S02]  /*14820*/  IMAD.MOV.U32 R96, RZ, RZ, R100 ;  /* 0x000000ffff607224 */ /* 0x000fe400078e0064 */
[----:B------:R-:W-:Y:S05]  /*14830*/  CALL.REL.NOINC `($__internal_18_$__cuda_sm70_shflsync_bfly_p) ;  /* 0x0000404000007944 */ /* 0x000fea0003c00000 */
[----:B------:R-:W-:Y:S01]  /*14840*/  FMNMX.FTZ R100, R100, R0, !PT ;  /* 0x0000000064647209 */ /* 0x000fe20007810000 */
[----:B------:R-:W-:Y:S01]  /*14850*/  IMAD.MOV.U32 R96, RZ, RZ, R99 ;  /* 0x000000ffff607224 */ /* 0x000fe200078e0063 */
[----:B------:R-:W-:Y:S01]  /*14860*/  MOV R2, 0x14890 ;  /* 0x0001489000027802 */ /* 0x000fe20000000f00 */
[----:B------:R-:W-:Y:S02]  /*14870*/  IMAD.MOV.U32 R0, RZ, RZ, 0x2 ;  /* 0x00000002ff007424 */ /* 0x000fe400078e00ff */
        /* <DEDUP_REMOVED lines=26> */
[----:B------:R-:W-:Y:S01]  /*14a20*/  MOV R9, R0 ;  /* 0x0000000000097202 */ /* 0x000fe20000000f00 */
[----:B------:R-:W-:Y:S05]  /*14a30*/  BRA `(.L_x_1569) ;  /* 0xffff0ae000007947 */ /* 0x000fea000383ffff */
.L_x_1463:
[----:B------:R-:W-:Y:S01]  /*14a40*/  MOV R2, RZ ;  /* 0x000000ff00027202 */ /* 0x000fe20000000f00 */
[----:B------:R-:W-:Y:S01]  /*14a50*/  IMAD.MOV.U32 R213, RZ, RZ, R4 ;  /* 0x000000ffffd57224 */ /* 0x000fe200078e0004 */
[----:B------:R-:W-:Y:S01]  /*14a60*/  MOV R3, 0x14a90 ;  /* 0x00014a9000037802 */ /* 0x000fe20000000f00 */
[----:B------:R-:W-:Y:S02]  /*14a70*/  IMAD.MOV.U32 R214, RZ, RZ, 0x181f ;  /* 0x0000181fffd67424 */ /* 0x000fe400078e00ff */
[----:B-1----:R-:W-:Y:S05]  /*14a80*/  CALL.REL.NOINC `($__internal_19_$__cuda_sm70_shflsync_idx_p) ;  /* 0x00003e5000007944 */ /* 0x002fea0003c00000 */
[----:B------:R-:W-:Y:S01]  /*14a90*/  MOV R7, R213 ;  /* 0x000000d500077202 */ /* 0x000fe20000000f00 */
[----:B------:R-:W-:-:S05]  /*14aa0*/  BRA `(.L_x_1570) ;  /* 0xffff268000007947 */ /* 0x000fca000383ffff */
.L_x_1464:
[----:B------:R-:W-:Y:S01]  /*14ab0*/  MOV R2, RZ ;  /* 0x000000ff00027202 */ /* 0x000fe20000000f00 */
[----:B------:R-:W-:Y:S01]  /*14ac0*/  IMAD.MOV.U32 R213, RZ, RZ, R0 ;  /* 0x000000ffffd57224 */ /* 0x000fe200078e0000 */
[----:B------:R-:W-:Y:S01]  /*14ad0*/  MOV R3, 0x14b00 ;  /* 0x00014b0000037802 */ /* 0x000fe20000000f00 */
[----:B------:R-:W-:Y:S02]  /*14ae0*/  IMAD.MOV.U32 R214, RZ, RZ, 0x181f ;  /* 0x0000181fffd67424 */ /* 0x000fe400078e00ff */
[----:B-123--:R-:W-:Y:S05]  /*14af0*/  CALL.REL.NOINC `($__internal_19_$__cuda_sm70_shflsync_idx_p) ;  /* 0x00003de000007944 */ /* 0x00efea0003c00000 */
[----:B------:R-:W-:Y:S01]  /*14b00*/  IMAD.MOV.U32 R214, RZ, RZ, 0x181f ;  /* 0x0000181fffd67424 */ /* 0x000fe200078e00ff */
[----:B------:R-:W-:Y:S02]  /*14b10*/  ISETP.GE.AND P0, PT, R204, c[0x0][0x1d4], PT ;  /* 0x00007500cc007a0c */ /* 0x000fe40003f06270 */
[----:B------:R-:W-:Y:S01]  /*14b20*/  IADD3 R2, P1, R213, R15, RZ ;  /* 0x0000000fd5027210 */ /* 0x000fe20007f3e0ff */
[----:B------:R-:W-:Y:S01]  /*14b30*/  IMAD.MOV.U32 R213, RZ, RZ, R4 ;  /* 0x000000ffffd57224 */ /* 0x000fe200078e0004 */
[----:B------:R-:W-:Y:S03]  /*14b40*/  SEL R6, RZ, 0x10, P0 ;  /* 0x00000010ff067807 */ /* 0x000fe60000000000 */
[----:B------:R-:W-:Y:S06]  /*14b50*/  IMAD.X R3, R7, 0x1, R5, P1 ;  /* 0x0000000107037824 */ /* 0x000fec00008e0605 */
[----:B------:R-:W-:Y:S01]  /*14b60*/  @!PT LDS RZ, [RZ] ;  /* 0x00000000fffff984 */ /* 0x000fe20000000800 */
[----:B------:R-:W-:Y:S01]  /*14b70*/  @!PT LDS RZ, [RZ] ;  /* 0x00000000fffff984 */ /* 0x000fe20000000800 */
[----:B------:R-:W-:Y:S01]  /*14b80*/  @!PT LDS RZ, [RZ] ;  /* 0x00000000fffff984 */ /* 0x000fe20000000800 */
[----:B------:R1:W-:Y:S02]  /*14b90*/  LDGSTS.E.BYPASS.LTC128B.128 [R209+0x100], [R2.64], !P0 ;  /* 0x0010000002d17fae */ /* 0x0003e4000c101d46 */
[----:B-1----:R-:W-:Y:S01]  /*14ba0*/  MOV R3, 0x14bd0 ;  /* 0x00014bd000037802 */ /* 0x002fe20000000f00 */
[----:B------:R-:W-:Y:S03]  /*14bb0*/  IMAD.MOV.U32 R2, RZ, RZ, 0x1 ;  /* 0x00000001ff027424 */ /* 0x000fe600078e00ff */
[----:B------:R-:W-:Y:S05]  /*14bc0*/  CALL.REL.NOINC `($__internal_19_$__cuda_sm70_shflsync_idx_p) ;  /* 0x00003d1000007944 */ /* 0x000fea0003c00000 */
[----:B------:R-:W-:Y:S01]  /*14bd0*/  MOV R2, 0x1 ;  /* 0x0000000100027802 */ /* 0x000fe20000000f00 */
[----:B------:R-:W-:Y:S01]  /*14be0*/  IMAD.MOV.U32 R7, RZ, RZ, R213 ;  /* 0x000000ffff077224 */ /* 0x000fe200078e00d5 */
[----:B------:R-:W-:Y:S01]  /*14bf0*/  MOV R214, 0x181f ;  /* 0x0000181f00d67802 */ /* 0x000fe20000000f00 */
[----:B------:R-:W-:Y:S01]  /*14c00*/  IMAD.MOV.U32 R213, RZ, RZ, R0 ;  /* 0x000000ffffd57224 */ /* 0x000fe200078e0000 */
[----:B------:R-:W-:Y:S02]  /*14c10*/  MOV R3, 0x14c30 ;  /* 0x00014c3000037802 */ /* 0x000fe40000000f00 */
[----:B------:R-:W-:Y:S05]  /*14c20*/  CALL.REL.NOINC `($__internal_19_$__cuda_sm70_shflsync_idx_p) ;  /* 0x00003cb000007944 */ /* 0x000fea0003c00000 */
[C---:B------:R-:W-:Y:S01]  /*14c30*/  IADD3 R2, -R6.reuse, 0x10, RZ ;  /* 0x0000001006027810 */ /* 0x040fe20007ffe1ff */
[----:B------:R-:W-:Y:S01]  /*14c40*/  IMAD.MOV.U32 R214, RZ, RZ, 0x181f ;  /* 0x0000181fffd67424 */ /* 0x000fe200078e00ff */
[----:B------:R-:W-:Y:S02]  /*14c50*/  ISETP.NE.U32.AND P2, PT, R6, RZ, PT ;  /* 0x000000ff0600720c */ /* 0x000fe40003f45070 */
[----:B------:R-:W-:Y:S04]  /*14c60*/  LOP3.LUT R2, R2, 0xf, RZ, 0xc0, !PT ;  /* 0x0000000f02027812 */ /* 0x000fe800078ec0ff */
[----:B------:R-:W-:Y:S01]  /*14c70*/  IADD3 R2, P1, P0, R2, R213, R15 ;  /* 0x000000d502027210 */ /* 0x000fe2000783e00f */
[----:B------:R-:W-:Y:S03]  /*14c80*/  IMAD.MOV.U32 R213, RZ, RZ, R4 ;  /* 0x000000ffffd57224 */ /* 0x000fe600078e0004 */
[----:B------:R-:W-:Y:S05]  /*14c90*/  IADD3.X R3, RZ, R7, R5, P1, P0 ;  /* 0x00000007ff037210 */ /* 0x000fea0000fe0405 */
[----:B------:R-:W-:Y:S01]  /*14ca0*/  @!PT LDS RZ, [RZ] ;  /* 0x00000000fffff984 */ /* 0x000fe20000000800 */
[----:B------:R-:W-:Y:S01]  /*14cb0*/  @!PT LDS RZ, [RZ] ;  /* 0x00000000fffff984 */ /* 0x000fe20000000800 */
[----:B------:R-:W-:Y:S01]  /*14cc0*/  @!PT LDS RZ, [RZ] ;  /* 0x00000000fffff984 */ /* 0x000fe20000000800 */
[----:B------:R1:W-:Y:S02]  /*14cd0*/  LDGSTS.E.BYPASS.LTC128B.128.ZFILL [R209+0x900], [R2.64], P2 ;  /* 0x0090000002d17fae */ /* 0x0003e40009141d46 */
[----:B-1----:R-:W-:Y:S01]  /*14ce0*/  MOV R3, 0x14d10 ;  /* 0x00014d1000037802 */ /* 0x002fe20000000f00 */
[----:B------:R-:W-:Y:S04]  /*14cf0*/  IMAD.MOV.U32 R2, RZ, RZ, 0x2 ;  /* 0x00000002ff027424 */ /* 0x000fe800078e00ff */
        /* <DEDUP_REMOVED lines=47> */
[----:B------:R-:W-:Y:S01]  /*14ff0*/  MOV R0, R213 ;  /* 0x000000d500007202 */ /* 0x000fe20000000f00 */
[----:B------:R-:W-:-:S05]  /*15000*/  BRA `(.L_x_1571) ;  /* 0xffff22a000007947 */ /* 0x000fca000383ffff */
.L_x_1467:
[----:B------:R-:W-:Y:S01]  /*15010*/  MOV R2, RZ ;  /* 0x000000ff00027202 */ /* 0x000fe20000000f00 */
[----:B------:R-:W-:Y:S01]  /*15020*/  IMAD.MOV.U32 R213, RZ, RZ, R96 ;  /* 0x000000ffffd57224 */ /* 0x000fe200078e0060 */
[----:B------:R-:W-:Y:S01]  /*15030*/  MOV R3, 0x15060 ;  /* 0x0001506000037802 */ /* 0x000fe20000000f00 */
[----:B------:R-:W-:Y:S02]  /*15040*/  IMAD.MOV.U32 R214, RZ, RZ, 0x181f ;  /* 0x0000181fffd67424 */ /* 0x000fe400078e00ff */
[----:B------:R-:W-:Y:S05]  /*15050*/  CALL.REL.NOINC `($__internal_19_$__cuda_sm70_shflsync_idx_p) ;  /* 0x0000388000007944 */ /* 0x000fea0003c00000 */
[----:B------:R-:W-:Y:S01]  /*15060*/  MOV R100, R213 ;  /* 0x000000d500647202 */ /* 0x000fe20000000f00 */
[----:B------:R-:W-:-:S05]  /*15070*/  BRA `(.L_x_1572) ;  /* 0xffff2b5000007947 */ /* 0x000fca000383ffff */
.L_x_1468:
[----:B------:R-:W-:Y:S01]  /*15080*/  MOV R2, RZ ;  /* 0x000000ff00027202 */ /* 0x000fe20000000f00 */
[----:B------:R-:W-:Y:S01]  /*15090*/  IMAD.MOV.U32 R213, RZ, RZ, R0 ;  /* 0x000000ffffd57224 */ /* 0x000fe200078e0000 */
[----:B------:R-:W-:Y:S01]  /*150a0*/  MOV R3, 0x150d0 ;  /* 0x000150d000037802 */ /* 0x000fe20000000f00 */
[----:B------:R-:W-:Y:S02]  /*150b0*/  IMAD.MOV.U32 R214, RZ, RZ, 0x181f ;  /* 0x0000181fffd67424 */ /* 0x000fe400078e00ff */
[----:B-12---:R-:W-:Y:S05]  /*150c0*/  CALL.REL.NOINC `($__internal_19_$__cuda_sm70_shflsync_idx_p) ;  /* 0x0000381000007944 */ /* 0x006fea0003c00000 */
        /* <DEDUP_REMOVED lines=81> */
.L_x_1469:
[----:B------:R-:W-:Y:S01]  /*155e0*/  MOV R2, RZ ;  /* 0x000000ff00027202 */ /* 0x000fe20000000f00 */
[----:B------:R-:W-:Y:S01]  /*155f0*/  IMAD.MOV.U32 R213, RZ, RZ, R96 ;  /* 0x000000ffffd57224 */ /* 0x000fe200078e0060 */
[----:B------:R-:W-:Y:S01]  /*15600*/  MOV R3, 0x15630 ;  /* 0x0001563000037802 */ /* 0x000fe20000000f00 */
[----:B------:R-:W-:Y:S02]  /*15610*/  IMAD.MOV.U32 R214, RZ, RZ, 0x1c1f ;  /* 0x00001c1fffd67424 */ /* 0x000fe400078e00ff */
[----:B------:R-:W-:Y:S05]  /*15620*/  CALL.REL.NOINC `($__internal_19_$__cuda_sm70_shflsync_idx_p) ;  /* 0x000032b000007944 */ /* 0x000fea0003c00000 */
[----:B------:R-:W-:Y:S01]  /*15630*/  MOV R0, R213 ;  /* 0x000000d500007202 */ /* 0x000fe20000000f00 */
[----:B------:R-:W-:-:S05]  /*15640*/  BRA `(.L_x_1574) ;  /* 0xffff288000007947 */ /* 0x000fca000383ffff */
.L_x_1470:
[----:B------:R-:W-:Y:S01]  /*15650*/  MOV R2, 0x1 ;  /* 0x0000000100027802 */ /* 0x000fe20000000f00 */
[----:B------:R-:W-:Y:S01]  /*15660*/  IMAD.MOV.U32 R213, RZ, RZ, R96 ;  /* 0x000000ffffd57224 */ /* 0x000fe200078e0060 */
[----:B------:R-:W-:Y:S01]  /*15670*/  MOV R3, 0x156a0 ;  /* 0x000156a000037802 */ /* 0x000fe20000000f00 */
[----:B------:R-:W-:Y:S02]  /*15680*/  IMAD.MOV.U32 R214, RZ, RZ, 0x1c1f ;  /* 0x00001c1fffd67424 */ /* 0x000fe400078e00ff */
[----:B-1----:R-:W-:Y:S05]  /*15690*/  CALL.REL.NOINC `($__internal_19_$__cuda_sm70_shflsync_idx_p) ;  /* 0x0000324000007944 */ /* 0x002fea0003c00000 */
[----:B------:R-:W-:Y:S01]  /*156a0*/  MOV R3, 0x15980 ;  /* 0x0001598000037802 */ /* 0x000fe20000000f00 */
[----:B------:R-:W-:Y:S02]  /*156b0*/  IMAD.IADD R213, R98, 0x1, R213 ;  /* 0x0000000162d57824 */ /* 0x000fe400078e02d5 */
[----:B------:R-:W-:Y:S02]  /*156c0*/  IMAD.MOV.U32 R2, RZ, RZ, 0x2 ;  /* 0x00000002ff027424 */ /* 0x000fe400078e00ff */
[----:B------:R-:W-:Y:S01]  /*156d0*/  IMAD.MOV.U32 R214, RZ, RZ, 0x1c1f ;  /* 0x00001c1fffd67424 */ /* 0x000fe200078e00ff */
        /* <DEDUP_REMOVED lines=35> */
[----:B------:R-:W-:Y:S01]  /*15910*/  ISETP.GT.AND P0, PT, R213, 0x49, PT ;  /* 0x00000049d500780c */ /* 0x000fe20003f04270 */
[----:B------:R-:W-:Y:S01]  /*15920*/  IMAD.MOV.U32 R213, RZ, RZ, R96 ;  /* 0x000000ffffd57224 */ /* 0x000fe200078e0060 */
[----:B------:R-:W-:Y:S02]  /*15930*/  FSEL R51, R70, -INF , P6 ;  /* 0xff80000046337808 */ /* 0x000fe40003000000 */
[----:B------:R-:W-:Y:S02]  /*15940*/  FSEL R50, R71, -INF , P2 ;  /* 0xff80000047327808 */ /* 0x000fe40001000000 */
[----:B------:R-:W-:Y:S02]  /*15950*/  FSEL R23, R82, -INF , P1 ;  /* 0xff80000052177808 */ /* 0x000fe40000800000 */
[----:B------:R-:W-:Y:S02]  /*15960*/  FSEL R22, R83, -INF , P0 ;  /* 0xff80000053167808 */ /* 0x000fe40000000000 */
[----:B------:R-:W-:Y:S05]  /*15970*/  CALL.REL.NOINC `($__internal_19_$__cuda_sm70_shflsync_idx_p) ;  /* 0x00002f6000007944 */ /* 0x000fea0003c00000 */
[----:B------:R-:W-:Y:S01]  /*15980*/  MOV R3, 0x15c60 ;  /* 0x00015c6000037802 */ /* 0x000fe20000000f00 */
[----:B------:R-:W-:Y:S02]  /*15990*/  IMAD.IADD R213, R98, 0x1, R213 ;  /* 0x0000000162d57824 */ /* 0x000fe400078e02d5 */
[----:B------:R-:W-:Y:S02]  /*159a0*/  IMAD.MOV.U32 R2, RZ, RZ, 0x3 ;  /* 0x00000003ff027424 */ /* 0x000fe400078e00ff */
[----:B------:R-:W-:Y:S01]  /*159b0*/  IMAD.MOV.U32 R214, RZ, RZ, 0x1c1f ;  /* 0x00001c1fffd67424 */ /* 0x000fe200078e00ff */
[C---:B------:R-:W-:Y:S02]  /*159c0*/  ISETP.GT.AND P6, PT, R213.reuse, RZ, PT ;  /* 0x000000ffd500720c */ /* 0x040fe40003fc4270 */
[C---:B------:R-:W-:Y:S02]  /*159d0*/  ISETP.GT.AND P2, PT, R213.reuse, 0x1, PT ;  /* 0x00000001d500780c */ /* 0x040fe40003f44270 */
[C---:B------:R-:W-:Y:S02]  /*159e0*/  ISETP.GT.AND P1, PT, R213.reuse, 0x8, PT ;  /* 0x00000008d500780c */ /* 0x040fe40003f24270 */
        /* <DEDUP_REMOVED lines=32> */
[----:B------:R-:W-:Y:S01]  /*15bf0*/  ISETP.GT.AND P0, PT, R213, 0x49, PT ;  /* 0x00000049d500780c */ /* 0x000fe20003f04270 */
[----:B------:R-:W-:Y:S01]  /*15c00*/  IMAD.MOV.U32 R213, RZ, RZ, R96 ;  /* 0x000000ffffd57224 */ /* 0x000fe200078e0060 */
[----:B------:R-:W-:Y:S02]  /*15c10*/  FSEL R28, R72, -INF , P6 ;  /* 0xff800000481c7808 */ /* 0x000fe40003000000 */
[----:B------:R-:W-:Y:S02]  /*15c20*/  FSEL R25, R73, -INF , P2 ;  /* 0xff80000049197808 */ /* 0x000fe40001000000 */
[----:B------:R-:W-:Y:S02]  /*15c30*/  FSEL R17, R76, -INF , P1 ;  /* 0xff8000004c117808 */ /* 0x000fe40000800000 */
[----:B------:R-:W-:Y:S02]  /*15c40*/  FSEL R16, R77, -INF , P0 ;  /* 0xff8000004d107808 */ /* 0x000fe40000000000 */
[----:B------:R-:W-:Y:S05]  /*15c50*/  CALL.REL.NOINC `($__internal_19_$__cuda_sm70_shflsync_idx_p) ;  /* 0x00002c8000007944 */ /* 0x000fea0003c00000 */
[----:B------:R-:W-:Y:S01]  /*15c60*/  FMNMX.FTZ R96, R156, R97, !PT ;  /* 0x000000619c607209 */ /* 0x000fe20007810000 */
[----:B------:R-:W-:Y:S01]  /*15c70*/  IMAD.IADD R98, R98, 0x1, R213 ;  /* 0x0000000162627824 */ /* 0x000fe200078e02d5 */
[----:B------:R-:W-:Y:S01]  /*15c80*/  FMNMX.FTZ R4, R20, R101, !PT ;  /* 0x0000006514047209 */ /* 0x000fe20007810000 */
[----:B------:R-:W-:Y:S01]  /*15c90*/  IMAD.MOV.U32 R0, RZ, RZ, 0x2 ;  /* 0x00000002ff007424 */ /* 0x000fe200078e00ff */
[----:B------:R-:W-:Y:S02]  /*15ca0*/  FMNMX.FTZ R5, R21, R102, !PT ;  /* 0x0000006615057209 */ /* 0x000fe40007810000 */
[C---:B------:R-:W-:Y:S02]  /*15cb0*/  ISETP.GT.AND P6, PT, R98.reuse, RZ, PT ;  /* 0x000000ff6200720c */ /* 0x040fe40003fc4270 */
[----:B------:R-:W-:Y:S02]  /*15cc0*/  ISETP.GT.AND P2, PT, R98, 0x1, PT ;  /* 0x000000016200780c */ /* 0x000fe40003f44270 */
[----:B------:R-:W-:Y:S02]  /*15cd0*/  FSEL R53, R10, -INF , P6 ;  /* 0xff8000000a357808 */ /* 0x000fe40003000000 */
[C---:B------:R-:W-:Y:S02]  /*15ce0*/  ISETP.GT.AND P1, PT, R98.reuse, 0x8, PT ;  /* 0x000000086200780c */ /* 0x040fe40003f24270 */
        /* <DEDUP_REMOVED lines=114> */
[----:B------:R-:W-:Y:S05]  /*16410*/  CALL.REL.NOINC `($__internal_18_$__cuda_sm70_shflsync_bfly_p) ;  /* 0x0000246000007944 */ /* 0x000fea0003c00000 */
[----:B------:R-:W-:Y:S01]  /*16420*/  FMNMX.FTZ R96, R96, R0, !PT ;  /* 0x0000000060607209 */ /* 0x000fe20007810000 */
[----:B------:R-:W-:Y:S01]  /*16430*/  IMAD.MOV.U32 R0, RZ, RZ, 0x1 ;  /* 0x00000001ff007424 */ /* 0x000fe200078e00ff */
[----:B------:R-:W-:Y:S02]  /*16440*/  MOV R2, 0x16460 ;  /* 0x0001646000027802 */ /* 0x000fe40000000f00 */
        /* <DEDUP_REMOVED lines=26> */
[----:B------:R-:W-:Y:S03]  /*165f0*/  MOV R2, 0x16620 ;  /* 0x0001662000027802 */ /* 0x000fe60000000f00 */
[----:B------:R-:W-:Y:S02]  /*16600*/  IMAD.MOV.U32 R96, RZ, RZ, R4 ;  /* 0x000000ffff607224 */ /* 0x000fe400078e0004 */
[----:B------:R-:W-:Y:S05]  /*16610*/  CALL.REL.NOINC `($__internal_18_$__cuda_sm70_shflsync_bfly_p) ;  /* 0x0000226000007944 */ /* 0x000fea0003c00000 */
[----:B------:R-:W-:-:S05]  /*16620*/  BRA `(.L_x_1575) ;  /* 0xffff291000007947 */ /* 0x000fca000383ffff */
.L_x_1473:
[----:B-1--4-:R-:W-:Y:S01]  /*16630*/  MOV R2, RZ ;  /* 0x000000ff00027202 */ /* 0x012fe20000000f00 */
[----:B------:R-:W-:Y:S01]  /*16640*/  IMAD.MOV.U32 R213, RZ, RZ, R56 ;  /* 0x000000ffffd57224 */ /* 0x000fe200078e0038 */
[----:B------:R-:W-:Y:S01]  /*16650*/  MOV R3, 0x16680 ;  /* 0x0001668000037802 */ /* 0x000fe20000000f00 */
[----:B------:R-:W-:Y:S02]  /*16660*/  IMAD.MOV.U32 R214, RZ, RZ, 0x181f ;  /* 0x0000181fffd67424 */ /* 0x000fe400078e00ff */
[----:B------:R-:W-:Y:S05]  /*16670*/  CALL.REL.NOINC `($__internal_19_$__cuda_sm70_shflsync_idx_p) ;  /* 0x0000226000007944 */ /* 0x000fea0003c00000 */
[----:B------:R-:W-:Y:S01]  /*16680*/  MOV R57, R213 ;  /* 0x000000d500397202 */ /* 0x000fe20000000f00 */
[----:B------:R-:W-:-:S05]  /*16690*/  BRA `(.L_x_1576) ;  /* 0xffff497000007947 */ /* 0x000fca000383ffff */
.L_x_1476:
[----:B------:R-:W-:Y:S01]  /*166a0*/  MOV R2, RZ ;  /* 0x000000ff00027202 */ /* 0x000fe20000000f00 */
[----:B------:R-:W-:Y:S01]  /*166b0*/  IMAD.MOV.U32 R213, RZ, RZ, R96 ;  /* 0x000000ffffd57224 */ /* 0x000fe200078e0060 */
[----:B------:R-:W-:Y:S01]  /*166c0*/  MOV R3, 0x166f0 ;  /* 0x000166f000037802 */ /* 0x000fe20000000f00 */
[----:B------:R-:W-:Y:S02]  /*166d0*/  IMAD.MOV.U32 R214, RZ, RZ, 0x181f ;  /* 0x0000181fffd67424 */ /* 0x000fe400078e00ff */
[----:B------:R-:W-:Y:S05]  /*166e0*/  CALL.REL.NOINC `($__internal_19_$__cuda_sm70_shflsync_idx_p) ;  /* 0x000021f000007944 */ /* 0x000fea0003c00000 */
[----:B------:R-:W-:Y:S01]  /*166f0*/  MOV R157, R213 ;  /* 0x000000d5009d7202 */ /* 0x000fe20000000f00 */
[----:B------:R-:W-:-:S05]  /*16700*/  BRA `(.L_x_1577) ;  /* 0xffff534000007947 */ /* 0x000fca000383ffff */
.L_x_1477:
[----:B------:R-:W-:Y:S01]  /*16710*/  MOV R2, RZ ;  /* 0x000000ff00027202 */ /* 0x000fe20000000f00 */
[----:B------:R-:W-:Y:S01]  /*16720*/  IMAD.MOV.U32 R213, RZ, RZ, R0 ;  /* 0x000000ffffd57224 */ /* 0x000fe200078e0000 */
[----:B------:R-:W-:Y:S01]  /*16730*/  MOV R3, 0x16760 ;  /* 0x0001676000037802 */ /* 0x000fe20000000f00 */
[----:B------:R-:W-:Y:S02]  /*16740*/  IMAD.MOV.U32 R214, RZ, RZ, 0x181f ;  /* 0x0000181fffd67424 */ /* 0x000fe400078e00ff */
[----:B-12---:R-:W-:Y:S05]  /*16750*/  CALL.REL.NOINC `($__internal_19_$__cuda_sm70_shflsync_idx_p) ;  /* 0x0000218000007944 */ /* 0x006fea0003c00000 */
        /* <DEDUP_REMOVED lines=82> */
.L_x_1478:
[----:B------:R-:W-:Y:S02]  /*16c80*/  MOV R0, 0x2 ;  /* 0x0000000200007802 */ /* 0x000fe40000000f00 */
        /* <DEDUP_REMOVED lines=33> */
[----:B------:R-:W-:-:S05]  /*16ea0*/  BRA `(.L_x_1579) ;  /* 0xffff53e000007947 */ /* 0x000fca000383ffff */
.L_x_1480:
[----:B------:R-:W-:Y:S01]  /*16eb0*/  IMAD.MOV.U32 R96, RZ, RZ, R231 ;  /* 0x000000ffff607224 */ /* 0x000fe200078e00e7 */
[----:B------:R-:W-:-:S02]  /*16ec0*/  MOV R0, 0x2 ;  /* 0x0000000200007802 */ /* 0x000fc40000000f00 */
[----:B------:R-:W-:Y:S02]  /*16ed0*/  MOV R2, 0x16ef0 ;  /* 0x00016ef000027802 */ /* 0x000fe40000000f00 */
[----:B------:R-:W-:Y:S05]  /*16ee0*/  CALL.REL.NOINC `($__internal_18_$__cuda_sm70_shflsync_bfly_p) ;  /* 0x0000199000007944 */ /* 0x000fea0003c00000 */
[----:B------:R-:W-:Y:S05]  /*16ef0*/  BRA `(.L_x_1580) ;  /* 0xffff712000007947 */ /* 0x000fea000383ffff */
.L_x_1481:
[----:B------:R-:W-:Y:S01]  /*16f00*/  IMAD.MOV.U32 R96, RZ, RZ, R4 ;  /* 0x000000ffff607224 */ /* 0x000fe200078e0004 */
[----:B------:R-:W-:Y:S02]  /*16f10*/  MOV R0, 0x1 ;  /* 0x0000000100007802 */ /* 0x000fe40000000f00 */
[----:B------:R-:W-:Y:S02]  /*16f20*/  MOV R2, 0x16f40 ;  /* 0x00016f4000027802 */ /* 0x000fe40000000f00 */
[----:B-1----:R-:W-:Y:S05]  /*16f30*/  CALL.REL.NOINC `($__internal_18_$__cuda_sm70_shflsync_bfly_p) ;  /* 0x0000194000007944 */ /* 0x002fea0003c00000 */
[----:B------:R-:W-:Y:S01]  /*16f40*/  FADD.FTZ R4, R4, R0 ;  /* 0x0000000004047221 */ /* 0x000fe20000010000 */
[----:B------:R-:W-:Y:S02]  /*16f50*/  MOV R96, R241 ;  /* 0x000000f100607202 */ /* 0x000fe40000000f00 */
[----:B------:R-:W-:Y:S02]  /*16f60*/  MOV R0, 0x2 ;  /* 0x0000000200007802 */ /* 0x000fe40000000f00 */
[----:B------:R-:W-:Y:S02]  /*16f70*/  MOV R2, 0x16f90 ;  /* 0x00016f9000027802 */ /* 0x000fe40000000f00 */
[----:B------:R-:W-:Y:S05]  /*16f80*/  CALL.REL.NOINC `($__internal_18_$__cuda_sm70_shflsync_bfly_p) ;  /* 0x000018f000007944 */ /* 0x000fea0003c00000 */
[----:B------:R-:W-:Y:S01]  /*16f90*/  FADD.FTZ R5, R241, R0 ;  /* 0x00000000f1057221 */ /* 0x000fe20000010000 */
[----:B------:R-:W-:Y:S02]  /*16fa0*/  MOV R0, 0x1 ;  /* 0x0000000100007802 */ /* 0x000fe40000000f00 */
[----:B------:R-:W-:-:S02]  /*16fb0*/  MOV R2, 0x16fe0 ;  /* 0x00016fe000027802 */ /* 0x000fc40000000f00 */
[----:B------:R-:W-:Y:S02]  /*16fc0*/  MOV R96, R5 ;  /* 0x0000000500607202 */ /* 0x000fe40000000f00 */
[----:B------:R-:W-:Y:S05]  /*16fd0*/  CALL.REL.NOINC `($__internal_18_$__cuda_sm70_shflsync_bfly_p) ;  /* 0x000018a000007944 */ /* 0x000fea0003c00000 */
[----:B------:R-:W-:Y:S01]  /*16fe0*/  FADD.FTZ R5, R5, R0 ;  /* 0x0000000005057221 */ /* 0x000fe20000010000 */
[----:B------:R-:W-:Y:S02]  /*16ff0*/  MOV R96, R243 ;  /* 0x000000f300607202 */ /* 0x000fe40000000f00 */
[----:B------:R-:W-:Y:S02]  /*17000*/  MOV R0, 0x2 ;  /* 0x0000000200007802 */ /* 0x000fe40000000f00 */
[----:B------:R-:W-:Y:S02]  /*17010*/  MOV R2, 0x17030 ;  /* 0x0001703000027802 */ /* 0x000fe40000000f00 */
[----:B------:R-:W-:Y:S05]  /*17020*/  CALL.REL.NOINC `($__internal_18_$__cuda_sm70_shflsync_bfly_p) ;  /* 0x0000185000007944 */ /* 0x000fea0003c00000 */
[----:B------:R-:W-:Y:S01]  /*17030*/  FADD.FTZ R6, R243, R0 ;  /* 0x00000000f3067221 */ /* 0x000fe20000010000 */
[----:B------:R-:W-:Y:S02]  /*17040*/  MOV R0, 0x1 ;  /* 0x0000000100007802 */ /* 0x000fe40000000f00 */
[----:B------:R-:W-:Y:S02]  /*17050*/  MOV R2, 0x17080 ;  /* 0x0001708000027802 */ /* 0x000fe40000000f00 */
[----:B------:R-:W-:-:S02]  /*17060*/  MOV R96, R6 ;  /* 0x0000000600607202 */ /* 0x000fc40000000f00 */
[----:B------:R-:W-:Y:S05]  /*17070*/  CALL.REL.NOINC `($__internal_18_$__cuda_sm70_shflsync_bfly_p) ;  /* 0x0000180000007944 */ /* 0x000fea0003c00000 */
[----:B------:R-:W-:Y:S01]  /*17080*/  FADD.FTZ R6, R6, R0 ;  /* 0x0000000006067221 */ /* 0x000fe20000010000 */
[----:B------:R-:W-:-:S02]  /*17090*/  MOV R96, R242 ;  /* 0x000000f200607202 */ /* 0x000fc40000000f00 */
[----:B------:R-:W-:Y:S02]  /*170a0*/  MOV R0, 0x2 ;  /* 0x0000000200007802 */ /* 0x000fe40000000f00 */
[----:B------:R-:W-:Y:S02]  /*170b0*/  MOV R2, 0x170d0 ;  /* 0x000170d000027802 */ /* 0x000fe40000000f00 */
[----:B------:R-:W-:Y:S05]  /*170c0*/  CALL.REL.NOINC `($__internal_18_$__cuda_sm70_shflsync_bfly_p) ;  /* 0x000017b000007944 */ /* 0x000fea0003c00000 */
[----:B------:R-:W-:Y:S01]  /*170d0*/  FADD.FTZ R7, R242, R0 ;  /* 0x00000000f2077221 */ /* 0x000fe20000010000 */
[----:B------:R-:W-:Y:S02]  /*170e0*/  MOV R0, 0x1 ;  /* 0x0000000100007802 */ /* 0x000fe40000000f00 */
[----:B------:R-:W-:Y:S02]  /*170f0*/  MOV R2, 0x17120 ;  /* 0x0001712000027802 */ /* 0x000fe40000000f00 */
[----:B------:R-:W-:Y:S02]  /*17100*/  MOV R96, R7 ;  /* 0x0000000700607202 */ /* 0x000fe40000000f00 */
[----:B------:R-:W-:Y:S05]  /*17110*/  CALL.REL.NOINC `($__internal_18_$__cuda_sm70_shflsync_bfly_p) ;  /* 0x0000176000007944 */ /* 0x000fea0003c00000 */
[----:B------:R-:W-:Y:S01]  /*17120*/  MOV R8, R0 ;  /* 0x0000000000087202 */ /* 0x000fe20000000f00 */
[----:B------:R-:W-:Y:S05]  /*17130*/  BRA `(.L_x_1581) ;  /* 0xffff6fd000007947 */ /* 0x000fea000383ffff */
.L_x_1488:
[----:B--234-:R-:W-:Y:S01]  /*17140*/  IMAD.MOV.U32 R213, RZ, RZ, R5 ;  /* 0x000000ffffd57224 */ /* 0x01cfe200078e0005 */
[----:B------:R-:W-:Y:S01]  /*17150*/  MOV R2, RZ ;  /* 0x000000ff00027202 */ /* 0x000fe20000000f00 */
[----:B------:R-:W-:Y:S01]  /*17160*/  IMAD.MOV.U32 R214, RZ, RZ, 0x181f ;  /* 0x0000181fffd67424 */ /* 0x000fe200078e00ff */
[----:B------:R-:W-:-:S02]  /*17170*/  MOV R3, 0x17190 ;  /* 0x0001719000037802 */ /* 0x000fc40000000f00 */
[----:B-1----:R-:W-:Y:S05]  /*17180*/  CALL.REL.NOINC `($__internal_19_$__cuda_sm70_shflsync_idx_p) ;  /* 0x0000175000007944 */ /* 0x002fea0003c00000 */
[----:B------:R-:W-:Y:S01]  /*17190*/  MOV R7, R213 ;  /* 0x000000d500077202 */ /* 0x000fe20000000f00 */
[----:B------:R-:W-:Y:S05]  /*171a0*/  BRA `(.L_x_1582) ;  /* 0xffff857000007947 */ /* 0x000fea000383ffff */
.L_x_1489:
[----:B------:R-:W-:Y:S01]  /*171b0*/  IMAD.MOV.U32 R213, RZ, RZ, R6 ;  /* 0x000000ffffd57224 */ /* 0x000fe200078e0006 */
[----:B------:R-:W-:Y:S01]  /*171c0*/  MOV R2, RZ ;  /* 0x000000ff00027202 */ /* 0x000fe20000000f00 */
[----:B------:R-:W-:Y:S01]  /*171d0*/  IMAD.MOV.U32 R214, RZ, RZ, 0x181f ;  /* 0x0000181fffd67424 */ /* 0x000fe200078e00ff */
[----:B------:R-:W-:-:S02]  /*171e0*/  MOV R3, 0x17200 ;  /* 0x0001720000037802 */ /* 0x000fc40000000f00 */
[----:B-123--:R-:W-:Y:S05]  /*171f0*/  CALL.REL.NOINC `($__internal_19_$__cuda_sm70_shflsync_idx_p) ;  /* 0x000016e000007944 */ /* 0x00efea0003c00000 */
[----:B------:R-:W-:Y:S01]  /*17200*/  MOV R2, R213 ;  /* 0x000000d500027202 */ /* 0x000fe20000000f00 */
[----:B------:R-:W-:Y:S05]  /*17210*/  BRA `(.L_x_1583) ;  /* 0xffff852000007947 */ /* 0x000fea000383ffff */
.L_x_1490:
[----:B------:R-:W-:Y:S01]  /*17220*/  IMAD.MOV.U32 R213, RZ, RZ, R5 ;  /* 0x000000ffffd57224 */ /* 0x000fe200078e0005 */
[----:B--2---:R-:W-:Y:S01]  /*17230*/  MOV R2, 0x1 ;  /* 0x0000000100027802 */ /* 0x004fe20000000f00 */
[----:B------:R-:W-:Y:S01]  /*17240*/  IMAD.MOV.U32 R214, RZ, RZ, 0x181f ;  /* 0x0000181fffd67424 */ /* 0x000fe200078e00ff */
[----:B------:R-:W-:-:S02]  /*17250*/  MOV R3, 0x17270 ;  /* 0x0001727000037802 */ /* 0x000fc40000000f00 */
[----:B-1----:R-:W-:Y:S05]  /*17260*/  CALL.REL.NOINC `($__internal_19_$__cuda_sm70_shflsync_idx_p) ;  /* 0x0000167000007944 */ /* 0x002fea0003c00000 */
        /* <DEDUP_REMOVED lines=8> */
.L_x_1491:
[----:B------:R-:W-:Y:S01]  /*172f0*/  IMAD.MOV.U32 R213, RZ, RZ, R5 ;  /* 0x000000ffffd57224 */ /* 0x000fe200078e0005 */
[----:B--2---:R-:W-:Y:S01]  /*17300*/  MOV R2, 0x2 ;  /* 0x0000000200027802 */ /* 0x004fe20000000f00 */
[----:B------:R-:W-:Y:S01]  /*17310*/  IMAD.MOV.U32 R214, RZ, RZ, 0x181f ;  /* 0x0000181fffd67424 */ /* 0x000fe200078e00ff */
[----:B------:R-:W-:Y:S02]  /*17320*/  MOV R3, 0x17340 ;  /* 0x0001734000037802 */ /* 0x000fe40000000f00 */
[----:B-1-3--:R-:W-:Y:S05]  /*17330*/  CALL.REL.NOINC `($__internal_19_$__cuda_sm70_shflsync_idx_p) ;  /* 0x000015a000007944 */ /* 0x00afea0003c00000 */
[----:B------:R-:W-:Y:S01]  /*17340*/  MOV R7, R213 ;  /* 0x000000d500077202 */ /* 0x000fe20000000f00 */
[----:B------:R-:W-:Y:S05]  /*17350*/  BRA `(.L_x_1585) ;  /* 0xffff854000007947 */ /* 0x000fea000383ffff */
.L_x_1492:
[----:B------:R-:W-:Y:S01]  /*17360*/  IMAD.MOV.U32 R213, RZ, RZ, R6 ;  /* 0x000000ffffd57224 */ /* 0x000fe200078e0006 */
[----:B--2---:R-:W-:Y:S01]  /*17370*/  MOV R2, 0x2 ;  /* 0x0000000200027802 */ /* 0x004fe20000000f00 */
[----:B------:R-:W-:Y:S01]  /*17380*/  IMAD.MOV.U32 R214, RZ, RZ, 0x181f ;  /* 0x0000181fffd67424 */ /* 0x000fe200078e00ff */
[----:B------:R-:W-:Y:S02]  /*17390*/  MOV R3, 0x173b0 ;  /* 0x000173b000037802 */ /* 0x000fe40000000f00 */
[----:B-1-34-:R-:W-:Y:S05]  /*173a0*/  CALL.REL.NOINC `($__internal_19_$__cuda_sm70_shflsync_idx_p) ;  /* 0x0000153000007944 */ /* 0x01afea0003c00000 */
[----:B------:R-:W-:Y:S01]  /*173b0*/  MOV R2, R213 ;  /* 0x000000d500027202 */ /* 0x000fe20000000f00 */
[----:B------:R-:W-:Y:S05]  /*173c0*/  BRA `(.L_x_1586) ;  /* 0xffff84f000007947 */ /* 0x000fea000383ffff */
.L_x_1493:
[----:B------:R-:W-:Y:S01]  /*173d0*/  IMAD.MOV.U32 R213, RZ, RZ, R5 ;  /* 0x000000ffffd57224 */ /* 0x000fe200078e0005 */
[----:B---3--:R-:W-:Y:S01]  /*173e0*/  MOV R2, 0x3 ;  /* 0x0000000300027802 */ /* 0x008fe20000000f00 */
[----:B------:R-:W-:Y:S01]  /*173f0*/  IMAD.MOV.U32 R214, RZ, RZ, 0x181f ;  /* 0x0000181fffd67424 */ /* 0x000fe200078e00ff */
[----:B------:R-:W-:-:S02]  /*17400*/  MOV R3, 0x17420 ;  /* 0x0001742000037802 */ /* 0x000fc40000000f00 */
[----:B-12-4-:R-:W-:Y:S05]  /*17410*/  CALL.REL.NOINC `($__internal_19_$__cuda_sm70_shflsync_idx_p) ;  /* 0x000014c000007944 */ /* 0x016fea0003c00000 */
        /* <DEDUP_REMOVED lines=8> */
.L_x_1494:
[----:B------:R-:W-:Y:S01]  /*174a0*/  IMAD.MOV.U32 R213, RZ, RZ, R5 ;  /* 0x000000ffffd57224 */ /* 0x000fe200078e0005 */
[----:B-1----:R-:W-:Y:S01]  /*174b0*/  MOV R2, 0x4 ;  /* 0x0000000400027802 */ /* 0x002fe20000000f00 */
[----:B------:R-:W-:Y:S01]  /*174c0*/  IMAD.MOV.U32 R214, RZ, RZ, 0x181f ;  /* 0x0000181fffd67424 */ /* 0x000fe200078e00ff */
[----:B------:R-:W-:Y:S02]  /*174d0*/  MOV R3, 0x174f0 ;  /* 0x000174f000037802 */ /* 0x000fe40000000f00 */
[----:B--2-4-:R-:W-:Y:S05]  /*174e0*/  CALL.REL.NOINC `($__internal_19_$__cuda_sm70_shflsync_idx_p) ;  /* 0x000013f000007944 */ /* 0x014fea0003c00000 */
[----:B------:R-:W-:Y:S01]  /*174f0*/  MOV R7, R213 ;  /* 0x000000d500077202 */ /* 0x000fe20000000f00 */
[----:B------:R-:W-:Y:S05]  /*17500*/  BRA `(.L_x_1588) ;  /* 0xffff84c000007947 */ /* 0x000fea000383ffff */
.L_x_1495:
[----:B------:R-:W-:Y:S01]  /*17510*/  IMAD.MOV.U32 R213, RZ, RZ, R6 ;  /* 0x000000ffffd57224 */ /* 0x000fe200078e0006 */
[----:B-1----:R-:W-:Y:S01]  /*17520*/  MOV R2, 0x4 ;  /* 0x0000000400027802 */ /* 0x002fe20000000f00 */
[----:B------:R-:W-:Y:S01]  /*17530*/  IMAD.MOV.U32 R214, RZ, RZ, 0x181f ;  /* 0x0000181fffd67424 */ /* 0x000fe200078e00ff */
[----:B------:R-:W-:Y:S02]  /*17540*/  MOV R3, 0x17560 ;  /* 0x0001756000037802 */ /* 0x000fe40000000f00 */
[----:B--234-:R-:W-:Y:S05]  /*17550*/  CALL.REL.NOINC `($__internal_19_$__cuda_sm70_shflsync_idx_p) ;  /* 0x0000138000007944 */ /* 0x01cfea0003c00000 */
[----:B------:R-:W-:Y:S01]  /*17560*/  MOV R2, R213 ;  /* 0x000000d500027202 */ /* 0x000fe20000000f00 */
[----:B------:R-:W-:Y:S05]  /*17570*/  BRA `(.L_x_1589) ;  /* 0xffff847000007947 */ /* 0x000fea000383ffff */
.L_x_1496:
[----:B------:R-:W-:Y:S01]  /*17580*/  IMAD.MOV.U32 R213, RZ, RZ, R5 ;  /* 0x000000ffffd57224 */ /* 0x000fe200078e0005 */
[----:B--2---:R-:W-:Y:S01]  /*17590*/  MOV R2, 0x5 ;  /* 0x0000000500027802 */ /* 0x004fe20000000f00 */
        /* <DEDUP_REMOVED lines=11> */
.L_x_1497:
[----:B------:R-:W-:Y:S01]  /*17650*/  IMAD.MOV.U32 R213, RZ, RZ, R5 ;  /* 0x000000ffffd57224 */ /* 0x000fe200078e0005 */
[----:B--2---:R-:W-:Y:S01]  /*17660*/  MOV R2, 0x6 ;  /* 0x0000000600027802 */ /* 0x004fe20000000f00 */
[----:B------:R-:W-:Y:S01]  /*17670*/  IMAD.MOV.U32 R214, RZ, RZ, 0x181f ;  /* 0x0000181fffd67424 */ /* 0x000fe200078e00ff */
[----:B------:R-:W-:Y:S02]  /*17680*/  MOV R3, 0x176a0 ;  /* 0x000176a000037802 */ /* 0x000fe40000000f00 */
[----:B-1-34-:R-:W-:Y:S05]  /*17690*/  CALL.REL.NOINC `($__internal_19_$__cuda_sm70_shflsync_idx_p) ;  /* 0x0000124000007944 */ /* 0x01afea0003c00000 */
[----:B------:R-:W-:Y:S01]  /*176a0*/  MOV R7, R213 ;  /* 0x000000d500077202 */ /* 0x000fe20000000f00 */
[----:B------:R-:W-:Y:S05]  /*176b0*/  BRA `(.L_x_1591) ;  /* 0xffff844000007947 */ /* 0x000fea000383ffff */
.L_x_1498:
[----:B------:R-:W-:Y:S01]  /*176c0*/  IMAD.MOV.U32 R213, RZ, RZ, R6 ;  /* 0x000000ffffd57224 */ /* 0x000fe200078e0006 */
[----:B--2---:R-:W-:Y:S01]  /*176d0*/  MOV R2, 0x6 ;  /* 0x0000000600027802 */ /* 0x004fe20000000f00 */
[----:B------:R-:W-:Y:S01]  /*176e0*/  IMAD.MOV.U32 R214, RZ, RZ, 0x181f ;  /* 0x0000181fffd67424 */ /* 0x000fe200078e00ff */
[----:B------:R-:W-:Y:S02]  /*176f0*/  MOV R3, 0x17710 ;  /* 0x0001771000037802 */ /* 0x000fe40000000f00 */
[----:B-1-34-:R-:W-:Y:S05]  /*17700*/  CALL.REL.NOINC `($__internal_19_$__cuda_sm70_shflsync_idx_p) ;  /* 0x000011d000007944 */ /* 0x01afea0003c00000 */
[----:B------:R-:W-:Y:S01]  /*17710*/  MOV R2, R213 ;  /* 0x000000d500027202 */ /* 0x000fe20000000f00 */
[----:B------:R-:W-:Y:S05]  /*17720*/  BRA `(.L_x_1592) ;  /* 0xffff83f000007947 */ /* 0x000fea000383ffff */
.L_x_1499:
[----:B------:R-:W-:Y:S01]  /*17730*/  IMAD.MOV.U32 R213, RZ, RZ, R5 ;  /* 0x000000ffffd57224 */ /* 0x000fe200078e0005 */
[----:B-1----:R-:W-:Y:S01]  /*17740*/  MOV R2, 0x7 ;  /* 0x0000000700027802 */ /* 0x002fe20000000f00 */
[----:B------:R-:W-:Y:S01]  /*17750*/  IMAD.MOV.U32 R214, RZ, RZ, 0x181f ;  /* 0x0000181fffd67424 */ /* 0x000fe200078e00ff */
[----:B------:R-:W-:-:S02]  /*17760*/  MOV R3, 0x17780 ;  /* 0x0001778000037802 */ /* 0x000fc40000000f00 */
[----:B--234-:R-:W-:Y:S05]  /*17770*/  CALL.REL.NOINC `($__internal_19_$__cuda_sm70_shflsync_idx_p) ;  /* 0x0000116000007944 */ /* 0x01cfea0003c00000 */
        /* <DEDUP_REMOVED lines=8> */
.L_x_1501:
[----:B------:R-:W-:Y:S01]  /*17800*/  IMAD.MOV.U32 R213, RZ, RZ, R5 ;  /* 0x000000ffffd57224 */ /* 0x000fe200078e0005 */
[----:B------:R-:W-:Y:S01]  /*17810*/  MOV R2, RZ ;  /* 0x000000ff00027202 */ /* 0x000fe20000000f00 */
[----:B------:R-:W-:Y:S01]  /*17820*/  IMAD.MOV.U32 R214, RZ, RZ, 0x1c1f ;  /* 0x00001c1fffd67424 */ /* 0x000fe200078e00ff */
[----:B------:R-:W-:Y:S02]  /*17830*/  MOV R3, 0x17850 ;  /* 0x0001785000037802 */ /* 0x000fe40000000f00 */
[----:B------:R-:W-:Y:S05]  /*17840*/  CALL.REL.NOINC `($__internal_19_$__cuda_sm70_shflsync_idx_p) ;  /* 0x0000109000007944 */ /* 0x000fea0003c00000 */
[----:B------:R-:W-:Y:S01]  /*17850*/  MOV R4, R213 ;  /* 0x000000d500047202 */ /* 0x000fe20000000f00 */
[----:B------:R-:W-:Y:S05]  /*17860*/  BRA `(.L_x_1594) ;  /* 0xffff85d000007947 */ /* 0x000fea000383ffff */
.L_x_1502:
[----:B------:R-:W-:Y:S01]  /*17870*/  IMAD.MOV.U32 R213, RZ, RZ, R12 ;  /* 0x000000ffffd57224 */ /* 0x000fe200078e000c */
[----:B------:R-:W-:Y:S01]  /*17880*/  MOV R2, RZ ;  /* 0x000000ff00027202 */ /* 0x000fe20000000f00 */
[----:B------:R-:W-:Y:S01]  /*17890*/  IMAD.MOV.U32 R214, RZ, RZ, 0x1c1f ;  /* 0x00001c1fffd67424 */ /* 0x000fe200078e00ff */
[----:B------:R-:W-:Y:S02]  /*178a0*/  MOV R3, 0x178c0 ;  /* 0x000178c000037802 */ /* 0x000fe40000000f00 */
[----:B-12---:R-:W-:Y:S05]  /*178b0*/  CALL.REL.NOINC `($__internal_19_$__cuda_sm70_shflsync_idx_p) ;  /* 0x0000102000007944 */ /* 0x006fea0003c00000 */
[----:B------:R-:W-:Y:S01]  /*178c0*/  MOV R0, R213 ;  /* 0x000000d500007202 */ /* 0x000fe20000000f00 */
[----:B------:R-:W-:Y:S05]  /*178d0*/  BRA `(.L_x_1595) ;  /* 0xffff858000007947 */ /* 0x000fea000383ffff */
.L_x_1505:
        /* <DEDUP_REMOVED lines=13> */
.L_x_1508:
[----:B------:R-:W-:Y:S01]  /*179b0*/  IMAD.MOV.U32 R213, RZ, RZ, R5 ;  /* 0x000000ffffd57224 */ /* 0x000fe200078e0005 */
[----:B--23--:R-:W-:Y:S01]  /*179c0*/  MOV R2, 0x2 ;  /* 0x0000000200027802 */ /* 0x00cfe20000000f00 */
[----:B------:R-:W-:Y:S01]  /*179d0*/  IMAD.MOV.U32 R214, RZ, RZ, 0x1c1f ;  /* 0x00001c1fffd67424 */ /* 0x000fe200078e00ff */
[----:B------:R-:W-:Y:S02]  /*179e0*/  MOV R3, 0x17a00 ;  /* 0x00017a0000037802 */ /* 0x000fe40000000f00 */
[----:B-1--4-:R-:W-:Y:S05]  /*179f0*/  CALL.REL.NOINC `($__internal_19_$__cuda_sm70_shflsync_idx_p) ;  /* 0x00000ee000007944 */ /* 0x012fea0003c00000 */
[----:B------:R-:W-:Y:S01]  /*17a00*/  MOV R4, R213 ;  /* 0x000000d500047202 */ /* 0x000fe20000000f00 */
[----:B------:R-:W-:Y:S05]  /*17a10*/  BRA `(.L_x_1597) ;  /* 0xffff8af000007947 */ /* 0x000fea000383ffff */
.L_x_1509:
[----:B------:R-:W-:Y:S01]  /*17a20*/  IMAD.MOV.U32 R213, RZ, RZ, R12 ;  /* 0x000000ffffd57224 */ /* 0x000fe200078e000c */
[----:B--23--:R-:W-:Y:S01]  /*17a30*/  MOV R2, 0x2 ;  /* 0x0000000200027802 */ /* 0x00cfe20000000f00 */
[----:B------:R-:W-:Y:S01]  /*17a40*/  IMAD.MOV.U32 R214, RZ, RZ, 0x1c1f ;  /* 0x00001c1fffd67424 */ /* 0x000fe200078e00ff */
[----:B------:R-:W-:Y:S02]  /*17a50*/  MOV R3, 0x17a70 ;  /* 0x00017a7000037802 */ /* 0x000fe40000000f00 */
[----:B-1--4-:R-:W-:Y:S05]  /*17a60*/  CALL.REL.NOINC `($__internal_19_$__cuda_sm70_shflsync_idx_p) ;  /* 0x00000e7000007944 */ /* 0x012fea0003c00000 */
[----:B------:R-:W-:Y:S01]  /*17a70*/  MOV R0, R213 ;  /* 0x000000d500007202 */ /* 0x000fe20000000f00 */
[----:B------:R-:W-:Y:S05]  /*17a80*/  BRA `(.L_x_1598) ;  /* 0xffff8aa000007947 */ /* 0x000fea000383ffff */
.L_x_1512:
[----:B------:R-:W-:Y:S01]  /*17a90*/  IMAD.MOV.U32 R213, RZ, RZ, R5 ;  /* 0x000000ffffd57224 */ /* 0x000fe200078e0005 */
[----:B--23--:R-:W-:Y:S01]  /*17aa0*/  MOV R2, 0x3 ;  /* 0x0000000300027802 */ /* 0x00cfe20000000f00 */
[----:B------:R-:W-:Y:S01]  /*17ab0*/  IMAD.MOV.U32 R214, RZ, RZ, 0x1c1f ;  /* 0x00001c1fffd67424 */ /* 0x000fe200078e00ff */
[----:B------:R-:W-:-:S02]  /*17ac0*/  MOV R3, 0x17ae0 ;  /* 0x00017ae000037802 */ /* 0x000fc40000000f00 */
[----:B-1--4-:R-:W-:Y:S05]  /*17ad0*/  CALL.REL.NOINC `($__internal_19_$__cuda_sm70_shflsync_idx_p) ;  /* 0x00000e0000007944 */ /* 0x012fea0003c00000 */
        /* <DEDUP_REMOVED lines=8> */
.L_x_1516:
[----:B------:R-:W-:Y:S01]  /*17b60*/  IMAD.MOV.U32 R213, RZ, RZ, R5 ;  /* 0x000000ffffd57224 */ /* 0x000fe200078e0005 */
[----:B------:R-:W-:Y:S01]  /*17b70*/  MOV R2, RZ ;  /* 0x000000ff00027202 */ /* 0x000fe20000000f00 */
[----:B------:R-:W-:Y:S01]  /*17b80*/  IMAD.MOV.U32 R214, RZ, RZ, 0x181f ;  /* 0x0000181fffd67424 */ /* 0x000fe200078e00ff */
[----:B------:R-:W-:Y:S02]  /*17b90*/  MOV R3, 0x17bb0 ;  /* 0x00017bb000037802 */ /* 0x000fe40000000f00 */
[----:B------:R-:W-:Y:S05]  /*17ba0*/  CALL.REL.NOINC `($__internal_19_$__cuda_sm70_shflsync_idx_p) ;  /* 0x00000d3000007944 */ /* 0x000fea0003c00000 */
[----:B------:R-:W-:Y:S01]  /*17bb0*/  MOV R7, R213 ;  /* 0x000000d500077202 */ /* 0x000fe20000000f00 */
[----:B------:R-:W-:Y:S05]  /*17bc0*/  BRA `(.L_x_1600) ;  /* 0xffff976000007947 */ /* 0x000fea000383ffff */
.L_x_1517:
[----:B------:R-:W-:Y:S01]  /*17bd0*/  IMAD.MOV.U32 R213, RZ, RZ, R6 ;  /* 0x000000ffffd57224 */ /* 0x000fe200078e0006 */
[----:B------:R-:W-:Y:S01]  /*17be0*/  MOV R2, RZ ;  /* 0x000000ff00027202 */ /* 0x000fe20000000f00 */
[----:B------:R-:W-:Y:S01]  /*17bf0*/  IMAD.MOV.U32 R214, RZ, RZ, 0x181f ;  /* 0x0000181fffd67424 */ /* 0x000fe200078e00ff */
[----:B------:R-:W-:Y:S02]  /*17c00*/  MOV R3, 0x17c20 ;  /* 0x00017c2000037802 */ /* 0x000fe40000000f00 */
[----:B-12---:R-:W-:Y:S05]  /*17c10*/  CALL.REL.NOINC `($__internal_19_$__cuda_sm70_shflsync_idx_p) ;  /* 0x00000cc000007944 */ /* 0x006fea0003c00000 */
[----:B------:R-:W-:Y:S01]  /*17c20*/  MOV R2, R213 ;  /* 0x000000d500027202 */ /* 0x000fe20000000f00 */
[----:B------:R-:W-:Y:S05]  /*17c30*/  BRA `(.L_x_1601) ;  /* 0xffff971000007947 */ /* 0x000fea000383ffff */
.L_x_1518:
[----:B------:R-:W-:Y:S01]  /*17c40*/  IMAD.MOV.U32 R213, RZ, RZ, R5 ;  /* 0x000000ffffd57224 */ /* 0x000fe200078e0005 */
[----:B-1----:R-:W-:Y:S01]  /*17c50*/  MOV R2, 0x1 ;  /* 0x0000000100027802 */ /* 0x002fe20000000f00 */
[----:B------:R-:W-:Y:S01]  /*17c60*/  IMAD.MOV.U32 R214, RZ, RZ, 0x181f ;  /* 0x0000181fffd67424 */ /* 0x000fe200078e00ff */
[----:B------:R-:W-:-:S02]  /*17c70*/  MOV R3, 0x17c90 ;  /* 0x00017c9000037802 */ /* 0x000fc40000000f00 */
[----:B---3--:R-:W-:Y:S05]  /*17c80*/  CALL.REL.NOINC `($__internal_19_$__cuda_sm70_shflsync_idx_p) ;  /* 0x00000c5000007944 */ /* 0x008fea0003c00000 */
        /* <DEDUP_REMOVED lines=8> */
.L_x_1519:
[----:B------:R-:W-:Y:S01]  /*17d10*/  IMAD.MOV.U32 R213, RZ, RZ, R5 ;  /* 0x000000ffffd57224 */ /* 0x000fe200078e0005 */
[----:B-1----:R-:W-:Y:S01]  /*17d20*/  MOV R2, 0x2 ;  /* 0x0000000200027802 */ /* 0x002fe20000000f00 */
[----:B------:R-:W-:Y:S01]  /*17d30*/  IMAD.MOV.U32 R214, RZ, RZ, 0x181f ;  /* 0x0000181fffd67424 */ /* 0x000fe200078e00ff */
[----:B------:R-:W-:Y:S02]  /*17d40*/  MOV R3, 0x17d60 ;  /* 0x00017d6000037802 */ /* 0x000fe40000000f00 */
[----:B--23--:R-:W-:Y:S05]  /*17d50*/  CALL.REL.NOINC `($__internal_19_$__cuda_sm70_shflsync_idx_p) ;  /* 0x00000b8000007944 */ /* 0x00cfea0003c00000 */
[----:B------:R-:W-:Y:S01]  /*17d60*/  MOV R7, R213 ;  /* 0x000000d500077202 */ /* 0x000fe20000000f00 */
[----:B------:R-:W-:Y:S05]  /*17d70*/  BRA `(.L_x_1603) ;  /* 0xffff974000007947 */ /* 0x000fea000383ffff */
.L_x_1520:
[----:B------:R-:W-:Y:S01]  /*17d80*/  IMAD.MOV.U32 R213, RZ, RZ, R6 ;  /* 0x000000ffffd57224 */ /* 0x000fe200078e0006 */
[----:B-1----:R-:W-:Y:S01]  /*17d90*/  MOV R2, 0x2 ;  /* 0x0000000200027802 */ /* 0x002fe20000000f00 */
[----:B------:R-:W-:Y:S01]  /*17da0*/  IMAD.MOV.U32 R214, RZ, RZ, 0x181f ;  /* 0x0000181fffd67424 */ /* 0x000fe200078e00ff */
[----:B------:R-:W-:Y:S02]  /*17db0*/  MOV R3, 0x17dd0 ;  /* 0x00017dd000037802 */ /* 0x000fe40000000f00 */
[----:B--234-:R-:W-:Y:S05]  /*17dc0*/  CALL.REL.NOINC `($__internal_19_$__cuda_sm70_shflsync_idx_p) ;  /* 0x00000b1000007944 */ /* 0x01cfea0003c00000 */
[----:B------:R-:W-:Y:S01]  /*17dd0*/  MOV R2, R213 ;  /* 0x000000d500027202 */ /* 0x000fe20000000f00 */
[----:B------:R-:W-:Y:S05]  /*17de0*/  BRA `(.L_x_1604) ;  /* 0xffff96f000007947 */ /* 0x000fea000383ffff */
.L_x_1521:
        /* <DEDUP_REMOVED lines=13> */
.L_x_1522:
[----:B------:R-:W-:Y:S01]  /*17ec0*/  IMAD.MOV.U32 R213, RZ, RZ, R5 ;  /* 0x000000ffffd57224 */ /* 0x000fe200078e0005 */
[----:B--2---:R-:W-:Y:S01]  /*17ed0*/  MOV R2, 0x4 ;  /* 0x0000000400027802 */ /* 0x004fe20000000f00 */
[----:B------:R-:W-:Y:S01]  /*17ee0*/  IMAD.MOV.U32 R214, RZ, RZ, 0x181f ;  /* 0x0000181fffd67424 */ /* 0x000fe200078e00ff */
[----:B------:R-:W-:Y:S02]  /*17ef0*/  MOV R3, 0x17f10 ;  /* 0x00017f1000037802 */ /* 0x000fe40000000f00 */
[----:B-1-34-:R-:W-:Y:S05]  /*17f00*/  CALL.REL.NOINC `($__internal_19_$__cuda_sm70_shflsync_idx_p) ;  /* 0x000009d000007944 */ /* 0x01afea0003c00000 */
[----:B------:R-:W-:Y:S01]  /*17f10*/  MOV R7, R213 ;  /* 0x000000d500077202 */ /* 0x000fe20000000f00 */
[----:B------:R-:W-:Y:S05]  /*17f20*/  BRA `(.L_x_1606) ;  /* 0xffff96c000007947 */ /* 0x000fea000383ffff */
.L_x_1523:
[----:B------:R-:W-:Y:S01]  /*17f30*/  IMAD.MOV.U32 R213, RZ, RZ, R6 ;  /* 0x000000ffffd57224 */ /* 0x000fe200078e0006 */
[----:B--2---:R-:W-:Y:S01]  /*17f40*/  MOV R2, 0x4 ;  /* 0x0000000400027802 */ /* 0x004fe20000000f00 */
[----:B------:R-:W-:Y:S01]  /*17f50*/  IMAD.MOV.U32 R214, RZ, RZ, 0x181f ;  /* 0x0000181fffd67424 */ /* 0x000fe200078e00ff */
[----:B------:R-:W-:Y:S02]  /*17f60*/  MOV R3, 0x17f80 ;  /* 0x00017f8000037802 */ /* 0x000fe40000000f00 */
[----:B-1-34-:R-:W-:Y:S05]  /*17f70*/  CALL.REL.NOINC `($__internal_19_$__cuda_sm70_shflsync_idx_p) ;  /* 0x0000096000007944 */ /* 0x01afea0003c00000 */
[----:B------:R-:W-:Y:S01]  /*17f80*/  MOV R2, R213 ;  /* 0x000000d500027202 */ /* 0x000fe20000000f00 */
[----:B------:R-:W-:Y:S05]  /*17f90*/  BRA `(.L_x_1607) ;  /* 0xffff967000007947 */ /* 0x000fea000383ffff */
.L_x_1524:
        /* <DEDUP_REMOVED lines=13> */
.L_x_1525:
[----:B------:R-:W-:Y:S01]  /*18070*/  IMAD.MOV.U32 R213, RZ, RZ, R5 ;  /* 0x000000ffffd57224 */ /* 0x000fe200078e0005 */
[----:B--2---:R-:W-:Y:S01]  /*18080*/  MOV R2, 0x6 ;  /* 0x0000000600027802 */ /* 0x004fe20000000f00 */
[----:B------:R-:W-:Y:S01]  /*18090*/  IMAD.MOV.U32 R214, RZ, RZ, 0x181f ;  /* 0x0000181fffd67424 */ /* 0x000fe200078e00ff */
[----:B------:R-:W-:Y:S02]  /*180a0*/  MOV R3, 0x180c0 ;  /* 0x000180c000037802 */ /* 0x000fe40000000f00 */
[----:B-1--4-:R-:W-:Y:S05]  /*180b0*/  CALL.REL.NOINC `($__internal_19_$__cuda_sm70_shflsync_idx_p) ;  /* 0x0000082000007944 */ /* 0x012fea0003c00000 */
[----:B------:R-:W-:Y:S01]  /*180c0*/  MOV R7, R213 ;  /* 0x000000d500077202 */ /* 0x000fe20000000f00 */
[----:B------:R-:W-:Y:S05]  /*180d0*/  BRA `(.L_x_1609) ;  /* 0xffff964000007947 */ /* 0x000fea000383ffff */
.L_x_1526:
[----:B------:R-:W-:Y:S01]  /*180e0*/  IMAD.MOV.U32 R213, RZ, RZ, R6 ;  /* 0x000000ffffd57224 */ /* 0x000fe200078e0006 */
[----:B--2---:R-:W-:Y:S01]  /*180f0*/  MOV R2, 0x6 ;  /* 0x0000000600027802 */ /* 0x004fe20000000f00 */
[----:B------:R-:W-:Y:S01]  /*18100*/  IMAD.MOV.U32 R214, RZ, RZ, 0x181f ;  /* 0x0000181fffd67424 */ /* 0x000fe200078e00ff */
[----:B------:R-:W-:Y:S02]  /*18110*/  MOV R3, 0x18130 ;  /* 0x0001813000037802 */ /* 0x000fe40000000f00 */
[----:B-1-34-:R-:W-:Y:S05]  /*18120*/  CALL.REL.NOINC `($__internal_19_$__cuda_sm70_shflsync_idx_p) ;  /* 0x000007b000007944 */ /* 0x01afea0003c00000 */
[----:B------:R-:W-:Y:S01]  /*18130*/  MOV R2, R213 ;  /* 0x000000d500027202 */ /* 0x000fe20000000f00 */
[----:B------:R-:W-:Y:S05]  /*18140*/  BRA `(.L_x_1610) ;  /* 0xffff95f000007947 */ /* 0x000fea000383ffff */
.L_x_1527:
[----:B------:R-:W-:Y:S01]  /*18150*/  IMAD.MOV.U32 R213, RZ, RZ, R5 ;  /* 0x000000ffffd57224 */ /* 0x000fe200078e0005 */
[----:B-1----:R-:W-:Y:S01]  /*18160*/  MOV R2, 0x7 ;  /* 0x0000000700027802 */ /* 0x002fe20000000f00 */
[----:B------:R-:W-:Y:S01]  /*18170*/  IMAD.MOV.U32 R214, RZ, RZ, 0x181f ;  /* 0x0000181fffd67424 */ /* 0x000fe200078e00ff */
[----:B------:R-:W-:-:S02]  /*18180*/  MOV R3, 0x181a0 ;  /* 0x000181a000037802 */ /* 0x000fc40000000f00 */
[----:B--2-4-:R-:W-:Y:S05]  /*18190*/  CALL.REL.NOINC `($__internal_19_$__cuda_sm70_shflsync_idx_p) ;  /* 0x0000074000007944 */ /* 0x014fea0003c00000 */
        /* <DEDUP_REMOVED lines=8> */
.L_x_1529:
[----:B------:R-:W-:Y:S01]  /*18220*/  IMAD.MOV.U32 R213, RZ, RZ, R68 ;  /* 0x000000ffffd57224 */ /* 0x000fe200078e0044 */
[----:B------:R-:W-:Y:S01]  /*18230*/  MOV R2, RZ ;  /* 0x000000ff00027202 */ /* 0x000fe20000000f00 */
[----:B------:R-:W-:Y:S01]  /*18240*/  IMAD.MOV.U32 R214, RZ, RZ, 0x1f ;  /* 0x0000001fffd67424 */ /* 0x000fe200078e00ff */
[----:B------:R-:W-:Y:S02]  /*18250*/  MOV R3, 0x18270 ;  /* 0x0001827000037802 */ /* 0x000fe40000000f00 */
[----:B------:R-:W-:Y:S05]  /*18260*/  CALL.REL.NOINC `($__internal_19_$__cuda_sm70_shflsync_idx_p) ;  /* 0x0000067000007944 */ /* 0x000fea0003c00000 */
[----:B------:R-:W-:Y:S01]  /*18270*/  MOV R9, R213 ;  /* 0x000000d500097202 */ /* 0x000fe20000000f00 */
[----:B------:R-:W-:Y:S05]  /*18280*/  BRA `(.L_x_1612) ;  /* 0xffff96a000007947 */ /* 0x000fea000383ffff */
.L_x_1530:
[----:B------:R-:W-:Y:S01]  /*18290*/  IMAD.MOV.U32 R213, RZ, RZ, R68 ;  /* 0x000000ffffd57224 */ /* 0x000fe200078e0044 */
[----:B------:R-:W-:Y:S01]  /*182a0*/  MOV R2, 0x1 ;  /* 0x0000000100027802 */ /* 0x000fe20000000f00 */
[----:B------:R-:W-:Y:S01]  /*182b0*/  IMAD.MOV.U32 R214, RZ, RZ, 0x1f ;  /* 0x0000001fffd67424 */ /* 0x000fe200078e00ff */
[----:B------:R-:W-:Y:S02]  /*182c0*/  MOV R3, 0x182e0 ;  /* 0x000182e000037802 */ /* 0x000fe40000000f00 */
[----:B-12---:R-:W-:Y:S05]  /*182d0*/  CALL.REL.NOINC `($__internal_19_$__cuda_sm70_shflsync_idx_p) ;  /* 0x0000060000007944 */ /* 0x006fea0003c00000 */
[----:B------:R-:W-:Y:S01]  /*182e0*/  MOV R8, R213 ;  /* 0x000000d500087202 */ /* 0x000fe20000000f00 */
[----:B------:R-:W-:Y:S05]  /*182f0*/  BRA `(.L_x_1613) ;  /* 0xffff965000007947 */ /* 0x000fea000383ffff */
.L_x_1531:
[----:B------:R-:W-:Y:S02]  /*18300*/  MOV R2, 0x1 ;  /* 0x0000000100027802 */ /* 0x000fe40000000f00 */
[----:B------:R-:W-:-:S02]  /*18310*/  MOV R3, 0x18330 ;  /* 0x0001833000037802 */ /* 0x000fc40000000f00 */
[----:B-1234-:R-:W-:Y:S05]  /*18320*/  CALL.REL.NOINC `($__internal_20_$__cuda_sm70_shflsync_up_p) ;  /* 0x0000061000007944 */ /* 0x01efea0003c00000 */
[----:B------:R-:W-:Y:S05]  /*18330*/  BRA `(.L_x_1614) ;  /* 0xffff974000007947 */ /* 0x000fea000383ffff */
.L_x_1532:
[----:B------:R-:W-:Y:S02]  /*18340*/  MOV R2, 0x2 ;  /* 0x0000000200027802 */ /* 0x000fe40000000f00 */
[----:B------:R-:W-:-:S02]  /*18350*/  MOV R3, 0x18370 ;  /* 0x0001837000037802 */ /* 0x000fc40000000f00 */
[----:B--2-4-:R-:W-:Y:S05]  /*18360*/  CALL.REL.NOINC `($__internal_20_$__cuda_sm70_shflsync_up_p) ;  /* 0x000005d000007944 */ /* 0x014fea0003c00000 */
        /* <DEDUP_REMOVED lines=24> */
.L_x_1536:
[----:B------:R-:W-:Y:S02]  /*184f0*/  MOV R2, 0x1 ;  /* 0x0000000100027802 */ /* 0x000fe40000000f00 */
[----:B------:R-:W-:Y:S02]  /*18500*/  MOV R3, 0x18520 ;  /* 0x0001852000037802 */ /* 0x000fe40000000f00 */
[----:B------:R-:W-:Y:S05]  /*18510*/  CALL.REL.NOINC `($__internal_20_$__cuda_sm70_shflsync_up_p) ;  /* 0x0000042000007944 */ /* 0x000fea0003c00000 */
[----:B------:R-:W-:Y:S01]  /*18520*/  MOV R2, R4 ;  /* 0x0000000400027202 */ /* 0x000fe20000000f00 */
[----:B------:R-:W-:Y:S05]  /*18530*/  BRA `(.L_x_1616) ;  /* 0xffff97a000007947 */ /* 0x000fea000383ffff */
.L_x_1537:
        /* <DEDUP_REMOVED lines=27> */
.L_x_1539:
[----:B------:R-:W-:Y:S02]  /*186f0*/  SEL R0, RZ, 0x1, P0 ;  /* 0x00000001ff007807 */ /* 0x000fe40000000000 */
[----:B------:R-:W-:Y:S02]  /*18700*/  MOV R2, 0x18720 ;  /* 0x0001872000027802 */ /* 0x000fe40000000f00 */
[----:B-1----:R-:W-:Y:S05]  /*18710*/  CALL.REL.NOINC `($__internal_21_$__cuda_sm70_votesync_ballot) ;  /* 0x0000029000007944 */ /* 0x002fea0003c00000 */
[----:B------:R-:W-:Y:S01]  /*18720*/  MOV R10, R0 ;  /* 0x00000000000a7202 */ /* 0x000fe20000000f00 */
[----:B------:R-:W-:Y:S05]  /*18730*/  BRA `(.L_x_1618) ;  /* 0xffff973000007947 */ /* 0x000fea000383ffff */
.L_x_1540:
[----:B------:R-:W-:Y:S01]  /*18740*/  IMAD.MOV.U32 R213, RZ, RZ, R6 ;  /* 0x000000ffffd57224 */ /* 0x000fe200078e0006 */
[----:B--2---:R-:W-:Y:S01]  /*18750*/  MOV R2, R0 ;  /* 0x0000000000027202 */ /* 0x004fe20000000f00 */
[----:B------:R-:W-:Y:S01]  /*18760*/  IMAD.MOV.U32 R214, RZ, RZ, 0x1f ;  /* 0x0000001fffd67424 */ /* 0x000fe200078e00ff */
[----:B------:R-:W-:Y:S02]  /*18770*/  MOV R3, 0x18790 ;  /* 0x0001879000037802 */ /* 0x000fe40000000f00 */
[----:B-1----:R-:W-:Y:S05]  /*18780*/  CALL.REL.NOINC `($__internal_19_$__cuda_sm70_shflsync_idx_p) ;  /* 0x0000015000007944 */ /* 0x002fea0003c00000 */
[----:B------:R-:W-:Y:S01]  /*18790*/  IMAD.MOV.U32 R8, RZ, RZ, R213 ;  /* 0x000000ffff087224 */ /* 0x000fe200078e00d5 */
[----:B------:R-:W-:Y:S01]  /*187a0*/  MOV R2, R0 ;  /* 0x0000000000027202 */ /* 0x000fe20000000f00 */
[----:B------:R-:W-:Y:S01]  /*187b0*/  IMAD.MOV.U32 R213, RZ, RZ, R7 ;  /* 0x000000ffffd57224 */ /* 0x000fe200078e0007 */
[----:B------:R-:W-:-:S02]  /*187c0*/  MOV R214, 0x1f ;  /* 0x0000001f00d67802 */ /* 0x000fc40000000f00 */
[----:B------:R-:W-:Y:S02]  /*187d0*/  MOV R3, 0x187f0 ;  /* 0x000187f000037802 */ /* 0x000fe40000000f00 */
[----:B------:R-:W-:Y:S05]  /*187e0*/  CALL.REL.NOINC `($__internal_19_$__cuda_sm70_shflsync_idx_p) ;  /* 0x000000f000007944 */ /* 0x000fea0003c00000 */
[----:B------:R-:W-:Y:S01]  /*187f0*/  MOV R7, R213 ;  /* 0x000000d500077202 */ /* 0x000fe20000000f00 */
[----:B------:R-:W-:Y:S05]  /*18800*/  BRA `(.L_x_1619) ;  /* 0xffff96d000007947 */ /* 0x000fea000383ffff */
.L_x_1543:
[----:B------:R-:W-:Y:S01]  /*18810*/  IMAD.MOV.U32 R213, RZ, RZ, R4 ;  /* 0x000000ffffd57224 */ /* 0x000fe200078e0004 */
[----:B--2---:R-:W-:Y:S01]  /*18820*/  MOV R2, R0 ;  /* 0x0000000000027202 */ /* 0x004fe20000000f00 */
[----:B------:R-:W-:Y:S01]  /*18830*/  IMAD.MOV.U32 R214, RZ, RZ, 0x1f ;  /* 0x0000001fffd67424 */ /* 0x000fe200078e00ff */
[----:B------:R-:W-:Y:S02]  /*18840*/  MOV R3, 0x18860 ;  /* 0x0001886000037802 */ /* 0x000fe40000000f00 */
[----:B-1--4-:R-:W-:Y:S05]  /*18850*/  CALL.REL.NOINC `($__internal_19_$__cuda_sm70_shflsync_idx_p) ;  /* 0x0000008000007944 */ /* 0x012fea0003c00000 */
[----:B------:R-:W-:Y:S01]  /*18860*/  MOV R11, R213 ;  /* 0x000000d5000b7202 */ /* 0x000fe20000000f00 */
[----:B------:R-:W-:Y:S05]  /*18870*/  BRA `(.L_x_1542) ;  /* 0xffff96c000007947 */ /* 0x000fea000383ffff */
        .weak           $__internal_18_$__cuda_sm70_shflsync_bfly_p
        .type           $__internal_18_$__cuda_sm70_shflsync_bfly_p,@function
        .size           $__internal_18_$__cuda_sm70_shflsync_bfly_p,($__internal_19_$__cuda_sm70_shflsync_idx_p - $__internal_18_$__cuda_sm70_shflsync_bfly_p)
$__internal_18_$__cuda_sm70_shflsync_bfly_p:
[----:B------:R-:W-:Y:S02]  /*18880*/  MOV R213, 0xffffffff ;  /* 0xffffffff00d57802 */ /* 0x000fe40000000f00 */
[----:B------:R-:W-:Y:S02]  /*18890*/  MOV R3, 0x1f ;  /* 0x0000001f00037802 */ /* 0x000fe40000000f00 */
[----:B------:R-:W-:Y:S04]  /*188a0*/  WARPSYNC R213 ;  /* 0x000000d500007348 */ /* 0x000fe80003800000 */
[----:B------:R1:W2:Y:S02]  /*188b0*/  SHFL.BFLY PT, R0, R96, R0, R3 ;  /* 0x0c00000060007389 */ /* 0x0002a400000e0003 */
[----:B-1----:R-:W-:-:S04]  /*188c0*/  MOV R3, 0x0 ;  /* 0x0000000000037802 */ /* 0x002fc80000000f00 */
[----:B--2---:R-:W-:Y:S05]  /*188d0*/  RET.REL.NODEC R2 `(_ZN7cutlass13device_kernelIN5flash19enable_sm80_to_sm89INS1_16FlashAttnFwdSm80INS1_25CollectiveMainloopFwdSm80ILi4ELi1ELb0EN4cute5tupleIJNS5_1CILi128EEENS7_ILi80EEENS7_ILi64EEEEEELi64ENS_10bfloat16_tEfNS_4arch4Sm80ELb1ELb0ELb0ELb1ELb1ELb0ELb1ELb1EEENS1_21CollectiveEpilogueFwdINS6_IJS8_SA_S9_EEENS6_IJNS7_ILi1EEESI_SI_EEESC_SE_Li128ELb1ELb1ELb1ELb0EEENS1_36VarlenDynamicPersistentTileSchedulerILi128ELi80ELi128ELi128ELb1ELb1ELb0ELb1ELb1ELb1EEEEEEEEEvNT_6ParamsE) ;  /* 0xfffe772002007950 */ /* 0x004fea0003c3ffff */
        .weak           $__internal_19_$__cuda_sm70_shflsync_idx_p
        .type           $__internal_19_$__cuda_sm70_shflsync_idx_p,@function
        .size           $__internal_19_$__cuda_sm70_shflsync_idx_p,($__internal_20_$__cuda_sm70_shflsync_up_p - $__internal_19_$__cuda_sm70_shflsync_idx_p)
$__internal_19_$__cuda_sm70_shflsync_idx_p:
[----:B------:R-:W-:-:S04]  /*188e0*/  MOV R215, 0xffffffff ;  /* 0xffffffff00d77802 */ /* 0x000fc80000000f00 */
[----:B------:R-:W-:Y:S04]  /*188f0*/  WARPSYNC R215 ;  /* 0x000000d700007348 */ /* 0x000fe80003800000 */
[----:B------:R1:W2:Y:S02]  /*18900*/  SHFL.IDX PT, R213, R213, R2, R214 ;  /* 0x00000002d5d57389 */ /* 0x0002a400000e00d6 */
[----:B-1----:R-:W-:Y:S02]  /*18910*/  MOV R2, R3 ;  /* 0x0000000300027202 */ /* 0x002fe40000000f00 */
[----:B------:R-:W-:-:S04]  /*18920*/  MOV R3, 0x0 ;  /* 0x0000000000037802 */ /* 0x000fc80000000f00 */
[----:B--2---:R-:W-:Y:S05]  /*18930*/  RET.REL.NODEC R2 `(_ZN7cutlass13device_kernelIN5flash19enable_sm80_to_sm89INS1_16FlashAttnFwdSm80INS1_25CollectiveMainloopFwdSm80ILi4ELi1ELb0EN4cute5tupleIJNS5_1CILi128EEENS7_ILi80EEENS7_ILi64EEEEEELi64ENS_10bfloat16_tEfNS_4arch4Sm80ELb1ELb0ELb0ELb1ELb1ELb0ELb1ELb1EEENS1_21CollectiveEpilogueFwdINS6_IJS8_SA_S9_EEENS6_IJNS7_ILi1EEESI_SI_EEESC_SE_Li128ELb1ELb1ELb1ELb0EEENS1_36VarlenDynamicPersistentTileSchedulerILi128ELi80ELi128ELi128ELb1ELb1ELb0ELb1ELb1ELb1EEEEEEEEEvNT_6ParamsE) ;  /* 0xfffe76c002007950 */ /* 0x004fea0003c3ffff */
        .weak           $__internal_20_$__cuda_sm70_shflsync_up_p
        .type           $__internal_20_$__cuda_sm70_shflsync_up_p,@function
        .size           $__internal_20_$__cuda_sm70_shflsync_up_p,($__internal_21_$__cuda_sm70_votesync_ballot - $__internal_20_$__cuda_sm70_shflsync_up_p)
$__internal_20_$__cuda_sm70_shflsync_up_p:
[----:B------:R-:W-:Y:S02]  /*18940*/  IMAD.MOV.U32 R4, RZ, RZ, RZ ;  /* 0x000000ffff047224 */ /* 0x000fe400078e00ff */
[----:B------:R-:W-:-:S04]  /*18950*/  IMAD.MOV.U32 R10, RZ, RZ, -0x1 ;  /* 0xffffffffff0a7424 */ /* 0x000fc800078e00ff */
[----:B------:R-:W-:Y:S04]  /*18960*/  WARPSYNC R10 ;  /* 0x0000000a00007348 */ /* 0x000fe80003800000 */
[----:B------:R1:W2:Y:S02]  /*18970*/  SHFL.UP PT, R4, R0, R2, R4 ;  /* 0x0400000200047389 */ /* 0x0002a400000e0004 */
[----:B-1----:R-:W-:Y:S02]  /*18980*/  MOV R2, R3 ;  /* 0x0000000300027202 */ /* 0x002fe40000000f00 */
[----:B------:R-:W-:-:S04]  /*18990*/  MOV R3, 0x0 ;  /* 0x0000000000037802 */ /* 0x000fc80000000f00 */
[----:B--2---:R-:W-:Y:S05]  /*189a0*/  RET.REL.NODEC R2 `(_ZN7cutlass13device_kernelIN5flash19enable_sm80_to_sm89INS1_16FlashAttnFwdSm80INS1_25CollectiveMainloopFwdSm80ILi4ELi1ELb0EN4cute5tupleIJNS5_1CILi128EEENS7_ILi80EEENS7_ILi64EEEEEELi64ENS_10bfloat16_tEfNS_4arch4Sm80ELb1ELb0ELb0ELb1ELb1ELb0ELb1ELb1EEENS1_21CollectiveEpilogueFwdINS6_IJS8_SA_S9_EEENS6_IJNS7_ILi1EEESI_SI_EEESC_SE_Li128ELb1ELb1ELb1ELb0EEENS1_36VarlenDynamicPersistentTileSchedulerILi128ELi80ELi128ELi128ELb1ELb1ELb0ELb1ELb1ELb1EEEEEEEEEvNT_6ParamsE) ;  /* 0xfffe765002007950 */ /* 0x004fea0003c3ffff */
        .weak           $__internal_21_$__cuda_sm70_votesync_ballot
        .type           $__internal_21_$__cuda_sm70_votesync_ballot,@function
        .size           $__internal_21_$__cuda_sm70_votesync_ballot,(.L_x_1934 - $__internal_21_$__cuda_sm70_votesync_ballot)
$__internal_21_$__cuda_sm70_votesync_ballot:
[----:B------:R-:W-:Y:S01]  /*189b0*/  ISETP.NE.U32.AND P0, PT, R0, 0x1, PT ;  /* 0x000000010000780c */ /* 0x000fe20003f05070 */
[----:B------:R-:W-:-:S04]  /*189c0*/  IMAD.MOV.U32 R3, RZ, RZ, -0x1 ;  /* 0xffffffffff037424 */ /* 0x000fc800078e00ff */
[----:B------:R-:W-:Y:S08]  /*189d0*/  WARPSYNC R3 ;  /* 0x0000000300007348 */ /* 0x000ff00003800000 */
[----:B------:R-:W-:-:S04]  /*189e0*/  VOTE.ANY R0, PT, !P0 ;  /* 0x0000000000007806 */ /* 0x000fc800040e0100 */
[----:B------:R-:W-:Y:S01]  /*189f0*/  LOP3.LUT R0, R0, R3, RZ, 0xc0, !PT ;  /* 0x0000000300007212 */ /* 0x000fe200078ec0ff */
[----:B------:R-:W-:-:S04]  /*18a00*/  IMAD.MOV.U32 R3, RZ, RZ, 0x0 ;  /* 0x00000000ff037424 */ /* 0x000fc800078e00ff */
[----:B------:R-:W-:Y:S05]  /*18a10*/  RET.REL.NODEC R2 `(_ZN7cutlass13device_kernelIN5flash19enable_sm80_to_sm89INS1_16FlashAttnFwdSm80INS1_25CollectiveMainloopFwdSm80ILi4ELi1ELb0EN4cute5tupleIJNS5_1CILi128EEENS7_ILi80EEENS7_ILi64EEEEEELi64ENS_10bfloat16_tEfNS_4arch4Sm80ELb1ELb0ELb0ELb1ELb1ELb0ELb1ELb1EEENS1_21CollectiveEpilogueFwdINS6_IJS8_SA_S9_EEENS6_IJNS7_ILi1EEESI_SI_EEESC_SE_Li128ELb1ELb1ELb1ELb0EEENS1_36VarlenDynamicPersistentTileSchedulerILi128ELi80ELi128ELi128ELb1ELb1ELb0ELb1ELb1ELb1EEEEEEEEEvNT_6ParamsE) ;  /* 0xfffe75e002007950 */ /* 0x000fea0003c3ffff */
.L_x_1620:
        /* <DEDUP_REMOVED lines=14> */
.L_x_1934:


//--------------------- .text._ZN7cutlass13device_kernelIN5flash19enable_sm80_to_sm89INS1_16FlashAttnFwdSm80INS1_25CollectiveMainloopFwdSm80ILi4ELi1ELb0EN4cute5tupleIJNS5_1CILi128EEENS7_ILi80EEENS7_ILi64EEEEEELi64ENS_10bfloat16_tEfNS_4arch4Sm80ELb1ELb0ELb0ELb1ELb1ELb1ELb1ELb1EEENS1_21CollectiveEpilogueFwdINS6_IJS8_SA_S9_EEENS6_IJNS7_ILi1EEESI_SI_EEESC_SE_Li128ELb1ELb1ELb1ELb0EEENS1_36VarlenDynamicPersistentTileSchedulerILi128ELi80ELi128ELi128ELb1ELb1ELb0ELb1ELb1ELb1EEEEEEEEEvNT_6ParamsE --------------------------
	.section	.text._ZN7cutlass13device_kernelIN5flash19enable_sm80_to_sm89INS1_16FlashAttnFwdSm80INS1_25CollectiveMainloopFwdSm80ILi4ELi1ELb0EN4cute5tupleIJNS5_1CILi128EEENS7_ILi80EEENS7_ILi64EEEEEELi64ENS_10bfloat16_tEfNS_4arch4Sm80ELb1ELb0ELb0ELb1ELb1ELb1ELb1ELb1EEENS1_21CollectiveEpilogueFwdINS6_IJS8_SA_S9_EEENS6_IJNS7_ILi1EEESI_SI_EEESC_SE_Li128ELb1ELb1ELb1ELb0EEENS1_36VarlenDynamicPersistentTileSchedulerILi128ELi80ELi128ELi128ELb1ELb1ELb0ELb1ELb1ELb1EEEEEEEEEvNT_6ParamsE,"ax",@progbits
	.sectioninfo	@"SHI_REGISTERS=255"
	.align	128
.text._ZN7cutlass13device_kernelIN5flash19enable_sm80_to_sm89INS1_16FlashAttnFwdSm80INS1_25CollectiveMainloopFwdSm80ILi4ELi1ELb0EN4cute5tupleIJNS5_1CILi128EEENS7_ILi80EEENS7_ILi64EEEEEELi64ENS_10bfloat16_tEfNS_4arch4Sm80ELb1ELb0ELb0ELb1ELb1ELb1ELb1ELb1EEENS1_21CollectiveEpilogueFwdINS6_IJS8_SA_S9_EEENS6_IJNS7_ILi1EEESI_SI_EEESC_SE_Li128ELb1ELb1ELb1ELb0EEENS1_36VarlenDynamicPersistentTileSchedulerILi128ELi80ELi128ELi128ELb1ELb1ELb0ELb1ELb1ELb1EEEEEEEEEvNT_6ParamsE:
        .type           _ZN7cutlass13device_kernelIN5flash19enable_sm80_to_sm89INS1_16FlashAttnFwdSm80INS1_25CollectiveMainloopFwdSm80ILi4ELi1ELb0EN4cute5tupleIJNS5_1CILi128EEENS7_ILi80EEENS7_ILi64EEEEEELi64ENS_10bfloat16_tEfNS_4arch4Sm80ELb1ELb0ELb0ELb1ELb1ELb1ELb1ELb1EEENS1_21CollectiveEpilogueFwdINS6_IJS8_SA_S9_EEENS6_IJNS7_ILi1EEESI_SI_EEESC_SE_Li128ELb1ELb1ELb1ELb0EEENS1_36VarlenDynamicPersistentTileSchedulerILi128ELi80ELi128ELi128ELb1ELb1ELb0ELb1ELb1ELb1EEEEEEEEEvNT_6ParamsE,@function
        .size           _ZN7cutlass13device_kernelIN5flash19enable_sm80_to_sm89INS1_16FlashAttnFwdSm80INS1_25CollectiveMainloopFwdSm80ILi4ELi1ELb0EN4cute5tupleIJNS5_1CILi128EEENS7_ILi80EEENS7_ILi64EEEEEELi64ENS_10bfloat16_tEfNS_4arch4Sm80ELb1ELb0ELb0ELb1ELb1ELb1ELb1ELb1EEENS1_21CollectiveEpilogueFwdINS6_IJS8_SA_S9_EEENS6_IJNS7_ILi1EEESI_SI_EEESC_SE_Li128ELb1ELb1ELb1ELb0EEENS1_36VarlenDynamicPersistentTileSchedulerILi128ELi80ELi128ELi128ELb1ELb1ELb0ELb1ELb1ELb1EEEEEEEEEvNT_6ParamsE,(.L_x_1939 - _ZN7cutlass13device_kernelIN5flash19enable_sm80_to_sm89INS1_16FlashAttnFwdSm80INS1_25CollectiveMainloopFwdSm80ILi4ELi1ELb0EN4cute5tupleIJNS5_1CILi128EEENS7_ILi80EEENS7_ILi64EEEEEELi64ENS_10bfloat16_tEfNS_4arch4Sm80ELb1ELb0ELb0ELb1ELb1ELb1ELb1ELb1EEENS1_21CollectiveEpilogueFwdINS6_IJS8_SA_S9_EEENS6_IJNS7_ILi1EEESI_SI_EEESC_SE_Li128ELb1ELb1ELb1ELb0EEENS1_36VarlenDynamicPersistentTileSchedulerILi128ELi80ELi128ELi128ELb1ELb1ELb0ELb1ELb1ELb1EEEEEEEEEvNT_6ParamsE)
        .other          _ZN7cutlass13device_kernelIN5flash19enable_sm80_to_sm89INS1_16FlashAttnFwdSm80INS1_25CollectiveMainloopFwdSm80ILi4ELi1ELb0EN4cute5tupleIJNS5_1CILi128EEENS7_ILi80EEENS7_ILi64EEEEEELi64ENS_10bfloat16_tEfNS_4arch4Sm80ELb1ELb0ELb0ELb1ELb1ELb1ELb1ELb1EEENS1_21CollectiveEpilogueFwdINS6_IJS8_SA_S9_EEENS6_IJNS7_ILi1EEESI_SI_EEESC_SE_Li128ELb1ELb1ELb1ELb0EEENS1_36VarlenDynamicPersistentTileSchedulerILi128ELi80ELi128ELi128ELb1ELb1ELb0ELb1ELb1ELb1EEEEEEEEEvNT_6ParamsE,@"STO_CUDA_ENTRY STV_DEFAULT"
_ZN7cutlass13device_kernelIN5flash19enable_sm80_to_sm89INS1_16FlashAttnFwdSm80INS1_25CollectiveMainloopFwdSm80ILi4ELi1ELb0EN4cute5tupleIJNS5_1CILi128EEENS7_ILi80EEENS7_ILi64EEEEEELi64ENS_10bfloat16_tEfNS_4arch4Sm80ELb1ELb0ELb0ELb1ELb1ELb1ELb1ELb1EEENS1_21CollectiveEpilogueFwdINS6_IJS8_SA_S9_EEENS6_IJNS7_ILi1EEESI_SI_EEESC_SE_Li128ELb1ELb1ELb1ELb0EEENS1_36VarlenDynamicPersistentTileSchedulerILi128ELi80ELi128ELi128ELb1ELb1ELb0ELb1ELb1ELb1EEEEEEEEEvNT_6ParamsE:
        /* <DEDUP_REMOVED lines=54> */
.L_x_1626:
        /* <DEDUP_REMOVED lines=16> */
.L_x_1838:
        /* <DEDUP_REMOVED lines=16> */
.L_x_1839:
[----:B--2---:R-:W-:-:S05]  /*0560*/  IMAD R0, R0, c[0x0][0x538], RZ ;  /* 0x00014e0000007a24 */ /* 0x004fca00078e02ff */
[----:B------:R-:W-:-:S04]  /*0570*/  IADD3 R7, R0, R7, RZ ;  /* 0x0000000700077210 */ /* 0x000fc80007ffe0ff */
[----:B------:R-:W-:-:S13]  /*0580*/  ISETP.GT.AND P0, PT, R7, UR4, PT ;  /* 0x0000000407007c0c */ /* 0x000fda000bf04270 */
[----:B-1----:R-:W-:Y:S05]  /*0590*/  @!P0 BRA `(.L_x_1626) ;  /* 0xfffffdc000008947 */ /* 0x002fea000383ffff */
.L_x_1622:
[----:B------:R-:W-:-:S05]  /*05a0*/  IADD3 R10, -R0, R7, RZ ;  /* 0x00000007000a7210 */ /* 0x000fca0007ffe1ff */
[----:B------:R-:W-:-:S05]  /*05b0*/  IMAD R0, R4, c[0x0][0x538], R10 ;  /* 0x00014e0004007a24 */ /* 0x000fca00078e020a */
[----:B------:R-:W-:Y:S01]  /*05c0*/  ISETP.GT.AND P0, PT, R0, UR4, PT ;  /* 0x0000000400007c0c */ /* 0x000fe2000bf04270 */
[----:B------:R-:W-:-:S12]  /*05d0*/  BRA.DIV ~URZ, `(.L_x_1627) ;  /* 0x0001d7127f007947 */ /* 0x000fd8000b800000 */
[----:B------:R-:W-:-:S04]  /*05e0*/  VOTE.ANY R7, PT, !P0 ;  /* 0x0000000000077806 */ /* 0x000fc800040e0100 */
.L_x_1840:
[----:B------:R-:W1:Y:S02]  /*05f0*/  POPC R0, R7 ;  /* 0x0000000700007309 */ /* 0x000e640000000000 */
[----:B-1----:R-:W-:-:S05]  /*0600*/  IADD3 R2, R0, R6, RZ ;  /* 0x0000000600027210 */ /* 0x002fca0007ffe0ff */
[----:B------:R1:W-:Y:S01]  /*0610*/  STL [R1+0x4c], R2 ;  /* 0x00004c0201007387 */ /* 0x0003e20000100800 */
[----:B------:R-:W-:Y:S05]  /*0620*/  BRA.DIV ~URZ, `(.L_x_1628) ;  /* 0x0001d7127f007947 */ /* 0x000fea000b800000 */
[----:B------:R2:W3:Y:S01]  /*0630*/  SHFL.IDX PT, R12, R9, R0, 0x1f ;  /* 0x00001f00090c7589 */ /* 0x0004e200000e0000 */
[----:B------:R-:W-:-:S03]  /*0640*/  MOV R5, RZ ;  /* 0x000000ff00057202 */ /* 0x000fc60000000f00 */
[----:B------:R2:W4:Y:S04]  /*0650*/  SHFL.IDX PT, R9, R8, R0, 0x1f ;  /* 0x00001f0008097589 */ /* 0x00052800000e0000 */
.L_x_1841:
[----:B------:R-:W-:Y:S01]  /*0660*/  ISETP.NE.AND P0, PT, R7, RZ, PT ;  /* 0x000000ff0700720c */ /* 0x000fe20003f05270 */
[----:B------:R-:W-:-:S12]  /*0670*/  BSSY B0, `(.L_x_1629) ;  /* 0x0000005000007945 */ /* 0x000fd80003800000 */
[----:B------:R-:W-:Y:S05]  /*0680*/  @!P0 BRA `(.L_x_1630) ;  /* 0x0000003000008947 */ /* 0x000fea0003800000 */
[----:B--2---:R-:W-:Y:S01]  /*0690*/  IADD3 R0, R0, -0x1, RZ ;  /* 0xffffffff00007810 */ /* 0x004fe20007ffe0ff */
[----:B------:R-:W-:Y:S05]  /*06a0*/  BRA.DIV ~URZ, `(.L_x_1631) ;  /* 0x0001d7727f007947 */ /* 0x000fea000b800000 */
[----:B------:R2:W1:Y:S02]  /*06b0*/  SHFL.IDX PT, R5, R4, R0, 0x1f ;  /* 0x00001f0004057589 */ /* 0x00046400000e0000 */
.L_x_1630:
[----:B------:R-:W-:Y:S05]  /*06c0*/  BSYNC B0 ;  /* 0x0000000000007941 */ /* 0x000fea0003800000 */
.L_x_1629:
        /* <DEDUP_REMOVED lines=69> */
.L_x_1633:
        /* <DEDUP_REMOVED lines=70> */
.L_x_1634:
[----:B------:R-:W-:Y:S05]  /*0f80*/  BSYNC B0 ;  /* 0x0000000000007941 */ /* 0x000fea0003800000 */
.L_x_1632:
[----:B------:R-:W-:-:S04]  /*0f90*/  LOP3.LUT R0, RZ, R0, RZ, 0x33, !PT ;  /* 0x00000000ff007212 */ /* 0x000fc800078e33ff */
[----:B------:R-:W-:-:S05]  /*0fa0*/  IADD3 R0, R0, R12, RZ ;  /* 0x0000000c00007210 */ /* 0x000fca0007ffe0ff */
[----:B------:R2:W-:Y:S01]  /*0fb0*/  STL [R1+0x44], R0 ;  /* 0x0000440001007387 */ /* 0x0005e20000100800 */
[----:B------:R-:W-:Y:S05]  /*0fc0*/  BRA `(.L_x_1635) ;  /* 0x0000006000007947 */ /* 0x000fea0003800000 */
.L_x_1623:
[----:B------:R-:W-:Y:S01]  /*0fd0*/  MOV R0, UR4 ;  /* 0x0000000400007c02 */ /* 0x000fe20008000f00 */
[----:B------:R-:W-:Y:S04]  /*0fe0*/  STL [R1+0x44], RZ ;  /* 0x000044ff01007387 */ /* 0x000fe80000100800 */
[----:B------:R-:W-:Y:S04]  /*0ff0*/  STL [R1+0x48], RZ ;  /* 0x000048ff01007387 */ /* 0x000fe80000100800 */
[----:B------:R1:W-:Y:S02]  /*1000*/  STL [R1+0x40], R0 ;  /* 0x0000400001007387 */ /* 0x0003e40000100800 */
[----:B-1----:R-:W-:-:S05]  /*1010*/  MOV R0, c[0x0][0x53c] ;  /* 0x00014f0000007a02 */ /* 0x002fca0000000f00 */
[----:B------:R1:W-:Y:S02]  /*1020*/  STL [R1+0x4c], R0 ;  /* 0x00004c0001007387 */ /* 0x0003e40000100800 */
.L_x_1635:
        /* <DEDUP_REMOVED lines=8> */
.L_x_1621:
        /* <DEDUP_REMOVED lines=13> */
[----:B------:R-:W-:Y:S02]  /*1180*/  SHF.R.S32.HI R27, RZ, 0x3, R10 ;  /* 0x00000003ff1b7819 */ /* 0x000fe4000001140a */
[----:B---3--:R-:W-:Y:S02]  /*1190*/  LOP3.LUT R4, R10, 0xfffffff8, RZ, 0xc0, !PT ;  /* 0xfffffff80a047812 */ /* 0x008fe400078ec0ff */
[----:B------:R-:W-:Y:S01]  /*11a0*/  LOP3.LUT R0, R2, 0xfffffff0, RZ, 0xc0, !PT ;  /* 0xfffffff002007812 */ /* 0x000fe200078ec0ff */
[----:B------:R-:W-:Y:S01]  /*11b0*/  IMAD.SHL.U32 R6, R27, 0x40, RZ ;  /* 0x000000401b067824 */ /* 0x000fe200078e00ff */
[----:B------:R-:W-:Y:S01]  /*11c0*/  SHF.R.S32.HI R3, RZ, 0x4, R2 ;  /* 0x00000004ff037819 */ /* 0x000fe20000011402 */
[----:B------:R-:W-:-:S02]  /*11d0*/  IMAD.IADD R9, R15, 0x1, -R4 ;  /* 0x000000010f097824 */ /* 0x000fc400078e0a04 */
[----:B------:R-:W-:Y:S01]  /*11e0*/  IMAD.IADD R0, R15, 0x1, -R0 ;  /* 0x000000010f007824 */ /* 0x000fe200078e0a00 */
[----:B------:R-:W-:Y:S01]  /*11f0*/  LEA.HI R5, R2, R3, RZ, 0x1 ;  /* 0x0000000302057211 */ /* 0x000fe200078f08ff */
[C---:B------:R-:W-:Y:S01]  /*1200*/  IMAD.SHL.U32 R238, R9.reuse, 0x8, RZ ;  /* 0x0000000809ee7824 */ /* 0x040fe200078e00ff */
[----:B------:R-:W-:Y:S01]  /*1210*/  LOP3.LUT R2, R6, 0x1c0, RZ, 0xc0, !PT ;  /* 0x000001c006027812 */ /* 0x000fe200078ec0ff */
[----:B------:R-:W-:Y:S01]  /*1220*/  IMAD.SHL.U32 R7, R9, 0x40, RZ ;  /* 0x0000004009077824 */ /* 0x000fe200078e00ff */
[----:B------:R-:W-:Y:S02]  /*1230*/  SHF.R.S32.HI R8, RZ, 0x1f, R0 ;  /* 0x0000001fff087819 */ /* 0x000fe40000011400 */
[----:B------:R-:W-:Y:S02]  /*1240*/  LOP3.LUT R5, R5, 0xfffffffe, RZ, 0xc0, !PT ;  /* 0xfffffffe05057812 */ /* 0x000fe400078ec0ff */
[----:B------:R-:W-:Y:S02]  /*1250*/  LOP3.LUT R6, R2, 0x38, R238, 0xf8, !PT ;  /* 0x0000003802067812 */ /* 0x000fe400078ef8ee */
[----:B------:R-:W-:Y:S01]  /*1260*/  SHF.R.U32.HI R4, RZ, 0x3, R2 ;  /* 0x00000003ff047819 */ /* 0x000fe20000011602 */
[----:B------:R-:W-:Y:S01]  /*1270*/  IMAD.IADD R12, R3, 0x1, -R5 ;  /* 0x00000001030c7824 */ /* 0x000fe200078e0a05 */
[----:B------:R-:W-:-:S02]  /*1280*/  LEA.HI R11, R8, R0, RZ, 0x3 ;  /* 0x00000000080b7211 */ /* 0x000fc400078f18ff */
[----:B------:R-:W-:Y:S02]  /*1290*/  LOP3.LUT R2, R7, 0x1c0, RZ, 0xc0, !PT ;  /* 0x000001c007027812 */ /* 0x000fe400078ec0ff */
[----:B------:R-:W-:Y:S02]  /*12a0*/  LOP3.LUT R4, R6, R4, RZ, 0x3c, !PT ;  /* 0x0000000406047212 */ /* 0x000fe400078e3cff */
[----:B------:R-:W-:Y:S02]  /*12b0*/  LOP3.LUT R3, R11, 0xfffffff8, RZ, 0xc0, !PT ;  /* 0xfffffff80b037812 */ /* 0x000fe400078ec0ff */
[-C--:B------:R-:W-:Y:S02]  /*12c0*/  LEA.HI R6, R14, R15.reuse, RZ, 0x6 ;  /* 0x0000000f0e067211 */ /* 0x080fe400078f30ff */
[----:B------:R-:W-:Y:S01]  /*12d0*/  LOP3.LUT R5, R2, 0x8, R10, 0xf8, !PT ;  /* 0x0000000802057812 */ /* 0x000fe200078ef80a */
[----:B------:R-:W-:Y:S01]  /*12e0*/  IMAD.IADD R8, R0, 0x1, -R3 ;  /* 0x0000000100087824 */ /* 0x000fe200078e0a03 */
[----:B------:R-:W-:Y:S01]  /*12f0*/  SHF.R.U32.HI R2, RZ, 0x3, R2 ;  /* 0x00000003ff027819 */ /* 0x000fe20000011602 */
[----:B------:R-:W-:Y:S01]  /*1300*/  IMAD.SHL.U32 R0, R6, 0x8, RZ ;  /* 0x0000000806007824 */ /* 0x000fe200078e00ff */
[----:B------:R-:W-:-:S02]  /*1310*/  LEA.HI R3, R14, R15, RZ, 0x2 ;  /* 0x0000000f0e037211 */ /* 0x000fc400078f10ff */
[----:B------:R-:W-:Y:S02]  /*1320*/  LOP3.LUT R13, R5, R2, RZ, 0x3c, !PT ;  /* 0x00000002050d7212 */ /* 0x000fe400078e3cff */
[----:B------:R-:W-:Y:S02]  /*1330*/  LEA.HI R2, R14, R15, RZ, 0x5 ;  /* 0x0000000f0e027211 */ /* 0x000fe400078f28ff */
[----:B------:R-:W-:Y:S02]  /*1340*/  LOP3.LUT R212, R4, 0x7ffffe00, R0, 0xf8, !PT ;  /* 0x7ffffe0004d47812 */ /* 0x000fe400078ef800 */
[--C-:B------:R-:W-:Y:S02]  /*1350*/  SHF.R.S32.HI R98, RZ, 0x2, R3.reuse ;  /* 0x00000002ff627819 */ /* 0x100fe40000011403 */
[----:B------:R-:W-:Y:S01]  /*1360*/  SHF.R.S32.HI R4, RZ, 0x1f, R3 ;  /* 0x0000001fff047819 */ /* 0x000fe20000011403 */
[----:B------:R-:W-:Y:S01]  /*1370*/  IMAD.SHL.U32 R212, R212, 0x2, RZ ;  /* 0x00000002d4d47824 */ /* 0x000fe200078e00ff */
[----:B------:R-:W-:-:S02]  /*1380*/  LOP3.LUT R0, R2, 0xffffffe0, RZ, 0xc0, !PT ;  /* 0xffffffe002007812 */ /* 0x000fc400078ec0ff */
[--C-:B------:R-:W-:Y:S02]  /*1390*/  SHF.R.S32.HI R7, RZ, 0x5, R2.reuse ;  /* 0x00000005ff077819 */ /* 0x100fe40000011402 */
[----:B------:R-:W-:Y:S01]  /*13a0*/  SHF.R.S32.HI R2, RZ, 0x1f, R2 ;  /* 0x0000001fff027819 */ /* 0x000fe20000011402 */
[----:B------:R-:W-:Y:S01]  /*13b0*/  IMAD.IADD R19, R15, 0x1, -R0 ;  /* 0x000000010f137824 */ /* 0x000fe200078e0a00 */
[----:B------:R-:W-:Y:S01]  /*13c0*/  LEA.HI R4, R4, R98, RZ, 0x3 ;  /* 0x0000006204047211 */ /* 0x000fe200078f18ff */
[----:B------:R-:W-:Y:S01]  /*13d0*/  IMAD.SHL.U32 R20, R7, 0x200, RZ ;  /* 0x0000020007147824 */ /* 0x000fe200078e00ff */
[----:B------:R-:W-:Y:S02]  /*13e0*/  LOP3.LUT R3, R3, 0xfffffffc, RZ, 0xc0, !PT ;  /* 0xfffffffc03037812 */ /* 0x000fe400078ec0ff */
[----:B------:R-:W-:Y:S02]  /*13f0*/  LEA.HI R0, R2, R7, RZ, 0x2 ;  /* 0x0000000702007211 */ /* 0x000fe400078f10ff */
[----:B------:R-:W-:Y:S01]  /*1400*/  LOP3.LUT R2, R4, 0xfffffff8, RZ, 0xc0, !PT ;  /* 0xfffffff804027812 */ /* 0x000fe200078ec0ff */
[----:B------:R-:W-:Y:S01]  /*1410*/  IMAD.IADD R99, R15, 0x1, -R3 ;  /* 0x000000010f637824 */ /* 0x000fe200078e0a03 */
[----:B------:R-:W-:-:S02]  /*1420*/  SHF.R.S32.HI R4, RZ, 0x1f, R19 ;  /* 0x0000001fff047819 */ /* 0x000fc40000011413 */
        /* <DEDUP_REMOVED lines=47> */
[----:B------:R1:W-:Y:S01]  /*1720*/  STL [R1], R0 ;  /* 0x0000000001007387 */ /* 0x0003e20000100800 */
[----:B------:R-:W-:Y:S02]  /*1730*/  SHF.R.S32.HI R7, RZ, 0x1f, R25 ;  /* 0x0000001fff077819 */ /* 0x000fe40000011419 */
[----:B------:R-:W-:Y:S02]  /*1740*/  SHF.R.S32.HI R8, RZ, 0x1f, R23 ;  /* 0x0000001fff087819 */ /* 0x000fe40000011417 */
[C---:B------:R-:W-:Y:S02]  /*1750*/  LOP3.LUT P4, RZ, R9.reuse, 0x2, RZ, 0xc0, !PT ;  /* 0x0000000209ff7812 */ /* 0x040fe4000788c0ff */
[----:B------:R-:W-:Y:S02]  /*1760*/  LOP3.LUT P3, RZ, R9, 0x4, RZ, 0xc0, !PT ;  /* 0x0000000409ff7812 */ /* 0x000fe4000786c0ff */
[----:B------:R-:W-:-:S02]  /*1770*/  SHF.R.S32.HI R9, RZ, 0x1f, R24 ;  /* 0x0000001fff097819 */ /* 0x000fc40000011418 */
[----:B------:R-:W-:Y:S02]  /*1780*/  LOP3.LUT R11, R6, 0x1c0, RZ, 0xc0, !PT ;  /* 0x000001c0060b7812 */ /* 0x000fe400078ec0ff */
[----:B------:R-:W-:Y:S02]  /*1790*/  LEA.HI R7, R7, R25, RZ, 0x3 ;  /* 0x0000001907077211 */ /* 0x000fe400078f18ff */
[----:B------:R-:W-:Y:S02]  /*17a0*/  LEA.HI R6, R8, R23, RZ, 0x3 ;  /* 0x0000001708067211 */ /* 0x000fe400078f18ff */
[----:B------:R-:W-:Y:S01]  /*17b0*/  LOP3.LUT R23, R3, 0x1c0, RZ, 0xc0, !PT ;  /* 0x000001c003177812 */ /* 0x000fe200078ec0ff */
[----:B------:R-:W-:Y:S01]  /*17c0*/  IMAD.SHL.U32 R7, R7, 0x40, RZ ;  /* 0x0000004007077824 */ /* 0x000fe200078e00ff */
[----:B------:R-:W-:Y:S01]  /*17d0*/  LEA.HI R3, R9, R24, RZ, 0x3 ;  /* 0x0000001809037211 */ /* 0x000fe200078f18ff */
[----:B------:R-:W-:Y:S01]  /*17e0*/  IMAD.SHL.U32 R6, R6, 0x40, RZ ;  /* 0x0000004006067824 */ /* 0x000fe200078e00ff */
[----:B------:R-:W-:-:S02]  /*17f0*/  IADD3 R95, R96, 0x10, RZ ;  /* 0x00000010605f7810 */ /* 0x000fc40007ffe0ff */
[----:B------:R-:W-:Y:S01]  /*1800*/  LOP3.LUT R9, R10, 0x7ffffffc, RZ, 0xc0, !PT ;  /* 0x7ffffffc0a097812 */ /* 0x000fe200078ec0ff */
[----:B------:R-:W-:Y:S01]  /*1810*/  IMAD.SHL.U32 R3, R3, 0x40, RZ ;  /* 0x0000004003037824 */ /* 0x000fe200078e00ff */
[--C-:B------:R-:W-:Y:S01]  /*1820*/  LOP3.LUT R12, R11, 0x38, R86.reuse, 0xf8, !PT ;  /* 0x000000380b0c7812 */ /* 0x100fe200078ef856 */
[----:B-1----:R-:W-:Y:S01]  /*1830*/  IMAD.SHL.U32 R0, R24, 0x40, RZ ;  /* 0x0000004018007824 */ /* 0x002fe200078e00ff */
[----:B------:R-:W-:Y:S01]  /*1840*/  SHF.R.U32.HI R13, RZ, 0x3, R11 ;  /* 0x00000003ff0d7819 */ /* 0x000fe2000001160b */
[----:B------:R-:W-:Y:S01]  /*1850*/  IMAD.IADD R9, R19, 0x1, -R9 ;  /* 0x0000000113097824 */ /* 0x000fe200078e0a09 */
[----:B------:R-:W-:Y:S02]  /*1860*/  LOP3.LUT R11, R23, 0x38, R86, 0xf8, !PT ;  /* 0x00000038170b7812 */ /* 0x000fe400078ef856 */
[----:B------:R-:W-:Y:S01]  /*1870*/  LOP3.LUT R8, R0, 0x1c0, RZ, 0xc0, !PT ;  /* 0x000001c000087812 */ /* 0x000fe200078ec0ff */
        /* <DEDUP_REMOVED lines=9> */
[----:B------:R-:W-:Y:S02]  /*1910*/  LOP3.LUT R3, R3, 0xfffffe00, RZ, 0xc0, !PT ;  /* 0xfffffe0003037812 */ /* 0x000fe400078ec0ff */
[----:B------:R-:W-:Y:S01]  /*1920*/  LOP3.LUT R13, R7, R12, R13, 0xf6, !PT ;  /* 0x0000000c070d7212 */ /* 0x000fe200078ef60d */
[----:B------:R2:W-:Y:S01]  /*1930*/  STL [R1+0x5c], R7 ;  /* 0x00005c0701007387 */ /* 0x0005e20000100800 */
[----:B------:R-:W-:-:S02]  /*1940*/  LOP3.LUT R12, R24, R11, R25, 0xf6, !PT ;  /* 0x0000000b180c7212 */ /* 0x000fc400078ef619 */
[----:B------:R-:W-:Y:S01]  /*1950*/  LOP3.LUT R11, R3, R10, R23, 0xf6, !PT ;  /* 0x0000000a030b7212 */ /* 0x000fe200078ef617 */
[----:B------:R-:W-:Y:S01]  /*1960*/  STL [R1+0x58], R24 ;  /* 0x0000581801007387 */ /* 0x000fe20000100800 */
[----:B------:R-:W-:Y:S02]  /*1970*/  LEA R14, R13, 0x5100, 0x1 ;  /* 0x000051000d0e7811 */ /* 0x000fe400078e08ff */
[----:B------:R-:W-:Y:S01]  /*1980*/  LEA R13, R12, 0x5100, 0x1 ;  /* 0x000051000c0d7811 */ /* 0x000fe200078e08ff */
[----:B------:R3:W-:Y:S01]  /*1990*/  STL [R1+0xf4], R3 ;  /* 0x0000f40301007387 */ /* 0x0007e20000100800 */
[----:B------:R-:W-:Y:S02]  /*19a0*/  LOP3.LUT R10, R22, 0x38, R86, 0xf8, !PT ;  /* 0x00000038160a7812 */ /* 0x000fe400078ef856 */
[----:B------:R-:W-:Y:S01]  /*19b0*/  LEA R12, R11, 0x5100, 0x1 ;  /* 0x000051000b0c7811 */ /* 0x000fe200078e08ff */
[----:B------:R4:W-:Y:S01]  /*19c0*/  STL [R1+0x60], R9 ;  /* 0x0000600901007387 */ /* 0x0009e20000100800 */
[----:B------:R-:W-:-:S02]  /*19d0*/  LEA R196, R2, 0x2900, 0x1 ;  /* 0x0000290002c47811 */ /* 0x000fc400078e08ff */
[----:B------:R-:W-:Y:S01]  /*19e0*/  SHF.R.S32.HI R11, RZ, 0x1f, R19 ;  /* 0x0000001fff0b7819 */ /* 0x000fe20000011413 */
[----:B------:R-:W-:Y:S01]  /*19f0*/  STL [R1+0x34], R19 ;  /* 0x0000341301007387 */ /* 0x000fe20000100800 */
[C---:B------:R-:W-:Y:S02]  /*1a00*/  SEL R6, R17.reuse, 0xffffffe0, !P0 ;  /* 0xffffffe011067807 */ /* 0x040fe40004000000 */
[----:B------:R-:W-:Y:S01]  /*1a10*/  SEL R2, R17, 0xffffffe0, !P6 ;  /* 0xffffffe011027807 */ /* 0x000fe20007000000 */
[----:B------:R5:W-:Y:S01]  /*1a20*/  STL [R1+0xec], R14 ;  /* 0x0000ec0e01007387 */ /* 0x000be20000100800 */
[C---:B------:R-:W-:Y:S02]  /*1a30*/  SEL R0, R16.reuse, 0xffffffc0, !P3 ;  /* 0xffffffc010007807 */ /* 0x040fe40005800000 */
[----:B-1----:R-:W-:Y:S01]  /*1a40*/  SEL R8, R16, 0xffffffc0, !P2 ;  /* 0xffffffc010087807 */ /* 0x002fe20005000000 */
[----:B------:R1:W-:Y:S01]  /*1a50*/  STL [R1+0xe8], R13 ;  /* 0x0000e80d01007387 */ /* 0x0003e20000100800 */
[----:B--2---:R-:W-:Y:S01]  /*1a60*/  SEL R7, R18, 0x10, !P1 ;  /* 0x0000001012077807 */ /* 0x004fe20004800000 */
[----:B------:R-:W-:Y:S01]  /*1a70*/  IMAD.IADD R202, R196, 0x1, R0 ;  /* 0x00000001c4ca7824 */ /* 0x000fe200078e0200 */
[C---:B------:R-:W-:Y:S01]  /*1a80*/  IADD3 R18, R19.reuse, 0x8, RZ ;  /* 0x0000000813127810 */ /* 0x040fe20007ffe0ff */
[----:B------:R2:W-:Y:S01]  /*1a90*/  STL [R1+0xe4], R12 ;  /* 0x0000e40c01007387 */ /* 0x0005e20000100800 */
[----:B------:R-:W-:-:S02]  /*1aa0*/  IADD3 R17, R19, 0x10, RZ ;  /* 0x0000001013117810 */ /* 0x000fc40007ffe0ff */
[--C-:B------:R-:W-:Y:S01]  /*1ab0*/  LOP3.LUT R10, R20, R10, R21.reuse, 0xf6, !PT ;  /* 0x0000000a140a7212 */ /* 0x100fe200078ef615 */
[----:B------:R2:W-:Y:S01]  /*1ac0*/  STL [R1+0xd4], R11 ;  /* 0x0000d40b01007387 */ /* 0x0005e20000100800 */
[----:B---3--:R-:W-:Y:S02]  /*1ad0*/  LOP3.LUT R3, R22, 0x18, R86, 0xf8, !PT ;  /* 0x0000001816037812 */ /* 0x008fe400078ef856 */
[----:B------:R-:W-:Y:S01]  /*1ae0*/  IADD3 R207, R196, 0x20, RZ ;  /* 0x00000020c4cf7810 */ /* 0x000fe20007ffe0ff */
[----:B------:R3:W-:Y:S01]  /*1af0*/  STL [R1+0x8c], R18 ;  /* 0x00008c1201007387 */ /* 0x0007e20000100800 */
[----:B----4-:R-:W-:Y:S02]  /*1b00*/  LOP3.LUT R9, R20, R3, R21, 0xf6, !PT ;  /* 0x0000000314097212 */ /* 0x010fe400078ef615 */
[----:B------:R-:W-:Y:S01]  /*1b10*/  SEL R3, R16, 0xffffffc0, !P5 ;  /* 0xffffffc010037807 */ /* 0x000fe20006800000 */
[----:B------:R-:W-:Y:S01]  /*1b20*/  STL [R1+0x88], R17 ;  /* 0x0000881101007387 */ /* 0x000fe20000100800 */
[----:B------:R-:W-:-:S02]  /*1b30*/  IADD3 R16, R19, 0x18, RZ ;  /* 0x0000001813107810 */ /* 0x000fc40007ffe0ff */
[----:B------:R-:W-:Y:S02]  /*1b40*/  LEA R250, R9, 0x100, 0x1 ;  /* 0x0000010009fa7811 */ /* 0x000fe400078e08ff */
[C---:B-----5:R-:W-:Y:S01]  /*1b50*/  IADD3 R14, R19.reuse, 0x20, RZ ;  /* 0x00000020130e7810 */ /* 0x060fe20007ffe0ff */
[----:B------:R-:W-:Y:S01]  /*1b60*/  STL [R1+0x84], R16 ;  /* 0x0000841001007387 */ /* 0x000fe20000100800 */
[----:B------:R-:W-:Y:S01]  /*1b70*/  LEA R9, R10, 0x5100, 0x1 ;  /* 0x000051000a097811 */ /* 0x000fe200078e08ff */
[----:B------:R-:W-:Y:S01]  /*1b80*/  IMAD.IADD R251, R8, 0x1, R250 ;  /* 0x0000000108fb7824 */ /* 0x000fe200078e02fa */
[C---:B-1----:R-:W-:Y:S01]  /*1b90*/  IADD3 R13, R19.reuse, 0x28, RZ ;  /* 0x00000028130d7810 */ /* 0x042fe20007ffe0ff */
[----:B------:R1:W-:Y:S01]  /*1ba0*/  STL [R1+0x80], R14 ;  /* 0x0000800e01007387 */ /* 0x0003e20000100800 */
[----:B------:R-:W-:Y:S02]  /*1bb0*/  SHF.R.S32.HI R10, RZ, 0x1f, R17 ;  /* 0x0000001fff0a7819 */ /* 0x000fe40000011411 */
[----:B--2---:R-:W-:Y:S01]  /*1bc0*/  IADD3 R12, R19, 0x38, RZ ;  /* 0x00000038130c7810 */ /* 0x004fe20007ffe0ff */
[----:B------:R-:W-:Y:S01]  /*1bd0*/  STL [R1+0x7c], R13 ;  /* 0x00007c0d01007387 */ /* 0x000fe20000100800 */
[----:B------:R-:W-:-:S02]  /*1be0*/  @P4 IADD3 R207, R196, -0x20, RZ ;  /* 0xffffffe0c4cf4810 */ /* 0x000fc40007ffe0ff */
[----:B------:R-:W-:Y:S02]  /*1bf0*/  IADD3 R11, R19, 0x30, RZ ;  /* 0x00000030130b7810 */ /* 0x000fe40007ffe0ff */
[----:B------:R-:W-:Y:S01]  /*1c00*/  LEA R203, R4, 0x5100, 0x1 ;  /* 0x0000510004cb7811 */ /* 0x000fe200078e08ff */
[----:B------:R-:W-:Y:S01]  /*1c10*/  IMAD.IADD R199, R0, 0x1, R207 ;  /* 0x0000000100c77824 */ /* 0x000fe200078e02cf */
[----:B---3--:R-:W-:Y:S01]  /*1c20*/  SHF.R.S32.HI R18, RZ, 0x1f, R18 ;  /* 0x0000001fff127819 */ /* 0x008fe20000011412 */
[----:B------:R-:W-:Y:S01]  /*1c30*/  STL [R1+0x78], R11 ;  /* 0x0000780b01007387 */ /* 0x000fe20000100800 */
[----:B------:R-:W-:Y:S01]  /*1c40*/  LEA R197, R5, 0x100, 0x1 ;  /* 0x0000010005c57811 */ /* 0x000fe200078e08ff */
[----:B------:R-:W-:Y:S01]  /*1c50*/  IMAD.IADD R204, R203, 0x1, R3 ;  /* 0x00000001cbcc7824 */ /* 0x000fe200078e0203 */
[----:B------:R-:W-:Y:S01]  /*1c60*/  IADD3 R215, R86, 0x20, RZ ;  /* 0x0000002056d77810 */ /* 0x000fe20007ffe0ff */
[----:B------:R2:W-:Y:S01]  /*1c70*/  STL [R1+0xe0], R9 ;  /* 0x0000e00901007387 */ /* 0x0005e20000100800 */
[----:B------:R-:W-:Y:S01]  /*1c80*/  SHF.R.S32.HI R239, RZ, 0x1f, R238 ;  /* 0x0000001fffef7819 */ /* 0x000fe200000114ee */
[----:B------:R-:W-:Y:S01]  /*1c90*/  IMAD.IADD R198, R3, 0x1, R197 ;  /* 0x0000000103c67824 */ /* 0x000fe200078e02c5 */
[----:B------:R-:W-:Y:S01]  /*1ca0*/  SHF.R.S32.HI R87, RZ, 0x1f, R86 ;  /* 0x0000001fff577819 */ /* 0x000fe20000011456 */
[----:B------:R-:W-:Y:S01]  /*1cb0*/  STL [R1+0x74], R12 ;  /* 0x0000740c01007387 */ /* 0x000fe20000100800 */
[----:B------:R-:W-:Y:S01]  /*1cc0*/  SHF.R.S32.HI R97, RZ, 0x1f, R96 ;  /* 0x0000001fff617819 */ /* 0x000fe20000011460 */
[----:B------:R-:W-:Y:S01]  /*1cd0*/  IMAD.IADD R206, R203, 0x1, R2 ;  /* 0x00000001cbce7824 */ /* 0x000fe200078e0202 */
[----:B------:R-:W-:Y:S01]  /*1ce0*/  SHF.R.S32.HI R252, RZ, 0x1f, R215 ;  /* 0x0000001ffffc7819 */ /* 0x000fe200000114d7 */
[----:B------:R-:W-:Y:S01]  /*1cf0*/  STL [R1+0xd0], R18 ;  /* 0x0000d01201007387 */ /* 0x000fe20000100800 */
[----:B-1----:R-:W-:Y:S01]  /*1d00*/  SHF.R.S32.HI R14, RZ, 0x1f, R14 ;  /* 0x0000001fff0e7819 */ /* 0x002fe2000001140e */
[C---:B------:R-:W-:Y:S01]  /*1d10*/  IMAD.IADD R201, R2.reuse, 0x1, R197 ;  /* 0x0000000102c97824 */ /* 0x040fe200078e02c5 */
[C---:B------:R-:W-:Y:S01]  /*1d20*/  IADD3 R211, R207.reuse, 0x800, RZ ;  /* 0x00000800cfd37810 */ /* 0x040fe20007ffe0ff */
[----:B------:R1:W-:Y:S01]  /*1d30*/  STL [R1+0xcc], R10 ;  /* 0x0000cc0a01007387 */ /* 0x0003e20000100800 */
[C---:B------:R-:W-:Y:S01]  /*1d40*/  IADD3 R210, R207.reuse, 0x1000, RZ ;  /* 0x00001000cfd27810 */ /* 0x040fe20007ffe0ff */
[C---:B------:R-:W-:Y:S01]  /*1d50*/  IMAD.IADD R205, R2.reuse, 0x1, R204 ;  /* 0x0000000102cd7824 */ /* 0x040fe200078e02cc */
[C---:B------:R-:W-:Y:S01]  /*1d60*/  IADD3 R209, R207.reuse, 0x1800, RZ ;  /* 0x00001800cfd17810 */ /* 0x040fe20007ffe0ff */
[----:B------:R-:W-:Y:S01]  /*1d70*/  IMAD.IADD R200, R2, 0x1, R198 ;  /* 0x0000000102c87824 */ /* 0x000fe200078e02c6 */
[----:B------:R-:W-:-:S02]  /*1d80*/  IADD3 R208, R207, 0x2000, RZ ;  /* 0x00002000cfd07810 */ /* 0x000fc40007ffe0ff */
[----:B--2---:R-:W-:-:S05]  /*1d90*/  SHF.R.S32.HI R9, RZ, 0x1f, R16 ;  /* 0x0000001fff097819 */ /* 0x004fca0000011410 */
[----:B------:R2:W-:Y:S04]  /*1da0*/  STL [R1+0xc8], R9 ;  /* 0x0000c80901007387 */ /* 0x0005e80000100800 */
[----:B------:R-:W-:Y:S01]  /*1db0*/  STL [R1+0xc4], R14 ;  /* 0x0000c40e01007387 */ /* 0x000fe20000100800 */
[----:B-1----:R-:W-:-:S05]  /*1dc0*/  SHF.R.S32.HI R10, RZ, 0x1f, R13 ;  /* 0x0000001fff0a7819 */ /* 0x002fca000001140d */
[----:B------:R1:W-:Y:S01]  /*1dd0*/  STL [R1+0xc0], R10 ;  /* 0x0000c00a01007387 */ /* 0x0003e20000100800 */
[----:B--2---:R-:W-:Y:S02]  /*1de0*/  SHF.R.S32.HI R9, RZ, 0x1f, R11 ;  /* 0x0000001fff097819 */ /* 0x004fe4000001140b */
[----:B------:R-:W-:-:S03]  /*1df0*/  LEA R11, R15, 0x80, 0x1 ;  /* 0x000000800f0b7811 */ /* 0x000fc600078e08ff */
[----:B------:R2:W-:Y:S02]  /*1e00*/  STL [R1+0xbc], R9 ;  /* 0x0000bc0901007387 */ /* 0x0005e40000100800 */
[C---:B------:R-:W-:Y:S02]  /*1e10*/  IMAD.IADD R0, R11.reuse, 0x1, R6 ;  /* 0x000000010b007824 */ /* 0x040fe400078e0206 */
[----:B-1----:R-:W-:-:S04]  /*1e20*/  IMAD.IADD R10, R11, 0x1, R8 ;  /* 0x000000010b0a7824 */ /* 0x002fc800078e0208 */
[----:B------:R-:W-:-:S04]  /*1e30*/  IMAD.IADD R4, R6, 0x1, R10 ;  /* 0x0000000106047824 */ /* 0x000fc800078e020a */
[----:B------:R-:W-:Y:S01]  /*1e40*/  IMAD.IADD R3, R7, 0x1, R4 ;  /* 0x0000000107037824 */ /* 0x000fe200078e0204 */
[----:B--2---:R-:W-:-:S05]  /*1e50*/  SHF.R.S32.HI R9, RZ, 0x1f, R12 ;  /* 0x0000001fff097819 */ /* 0x004fca000001140c */
[----:B------:R1:W-:Y:S04]  /*1e60*/  STL [R1+0xb8], R9 ;  /* 0x0000b80901007387 */ /* 0x0003e80000100800 */
[----:B------:R-:W-:Y:S04]  /*1e70*/  STL [R1+0x9c], R11 ;  /* 0x00009c0b01007387 */ /* 0x000fe80000100800 */
        /* <DEDUP_REMOVED lines=12> */
.L_x_1837:
        /* <DEDUP_REMOVED lines=15> */
[----:B------:R-:W-:Y:S02]  /*2030*/  IMAD.MOV.U32 R140, RZ, RZ, RZ ;  /* 0x000000ffff8c7224 */ /* 0x000fe400078e00ff */
[----:B------:R-:W-:Y:S02]  /*2040*/  IMAD.MOV.U32 R15, RZ, RZ, RZ ;  /* 0x000000ffff0f7224 */ /* 0x000fe400078e00ff */
[----:B------:R-:W-:Y:S01]  /*2050*/  IMAD.MOV.U32 R13, RZ, RZ, RZ ;  /* 0x000000ffff0d7224 */ /* 0x000fe200078e00ff */
[----:B--2---:R-:W-:Y:S01]  /*2060*/  SHF.R.S32.HI R26, RZ, 0x1f, R25 ;  /* 0x0000001fff1a7819 */ /* 0x004fe20000011419 */
[C---:B------:R-:W-:Y:S01]  /*2070*/  IMAD.SHL.U32 R17, R25.reuse, 0x4, RZ ;  /* 0x0000000419117824 */ /* 0x040fe200078e00ff */
[C---:B------:R-:W-:Y:S01]  /*2080*/  @P1 LEA R4, P0, R25.reuse, c[0x0][0x370], 0x2 ;  /* 0x0000dc0019041a11 */ /* 0x040fe200078010ff */
[----:B------:R1:W-:Y:S01]  /*2090*/  STL [R1+0x70], R25 ;  /* 0x0000701901007387 */ /* 0x0003e20000100800 */
[----:B------:R-:W-:-:S02]  /*20a0*/  SHF.L.U64.HI R16, R25, 0x2, R26 ;  /* 0x0000000219107819 */ /* 0x000fc4000001021a */
        /* <DEDUP_REMOVED lines=25> */
.L_x_1636:
[----:B------:R-:W-:-:S04]  /*2240*/  ISETP.NE.U32.AND P0, PT, RZ, c[0x0][0x368], PT ;  /* 0x0000da00ff007a0c */ /* 0x000fc80003f05070 */
[----:B------:R-:W-:-:S13]  /*2250*/  ISETP.NE.AND.EX P0, PT, RZ, c[0x0][0x36c], PT, P0 ;  /* 0x0000db00ff007a0c */ /* 0x000fda0003f05300 */
[----:B------:R-:W-:Y:S05]  /*2260*/  @!P0 BRA `(.L_x_1637) ;  /* 0x0000004000008947 */ /* 0x000fea0003800000 */
[----:B-1----:R-:W-:-:S04]  /*2270*/  IADD3 R4, P0, R17, c[0x0][0x368], RZ ;  /* 0x0000da0011047a10 */ /* 0x002fc80007f1e0ff */
[----:B------:R-:W-:-:S05]  /*2280*/  IADD3.X R5, R16, c[0x0][0x36c], RZ, P0, !PT ;  /* 0x0000db0010057a10 */ /* 0x000fca00007fe4ff */
[----:B------:R1:W5:Y:S01]  /*2290*/  LDG.E R12, [R4.64] ;  /* 0x00000008040c7981 */ /* 0x000362000c1e1900 */
[----:B------:R-:W-:Y:S05]  /*22a0*/  BRA `(.L_x_1638) ;  /* 0x0000005000007947 */ /* 0x000fea0003800000 */
.L_x_1637:
[----:B------:R-:W-:Y:S01]  /*22b0*/  MOV R12, UR6 ;  /* 0x00000006000c7c02 */ /* 0x000fe20008000f00 */
[----:B------:R-:W-:Y:S05]  /*22c0*/  @!P5 BRA `(.L_x_1638) ;  /* 0x000000300000d947 */ /* 0x000fea0003800000 */
[----:B-1----:R-:W2:Y:S04]  /*22d0*/  LDG.E R6, [R4.64] ;  /* 0x0000000804067981 */ /* 0x002ea8000c1e1900 */
[----:B------:R-:W2:Y:S02]  /*22e0*/  LDG.E R0, [R4.64+0x4] ;  /* 0x0000040804007981 */ /* 0x000ea4000c1e1900 */
[----:B--2---:R-:W-:Y:S02]  /*22f0*/  IADD3 R12, -R6, R0, RZ ;  /* 0x00000000060c7210 */ /* 0x004fe40007ffe1ff */
.L_x_1638:
[----:B------:R-:W2:Y:S04]  /*2300*/  LDL.LU R0, [R1+0x44] ;  /* 0x0000440001007983 */ /* 0x000ea80000300800 */
[----:B-1----:R1:W3:Y:S04]  /*2310*/  @P6 LDG.E R5, [R2.64] ;  /* 0x0000000802056981 */ /* 0x0022e8000c1e1900 */
[----:B------:R1:W3:Y:S04]  /*2320*/  @P6 LDG.E R4, [R2.64+0x4] ;  /* 0x0000040802046981 */ /* 0x0002e8000c1e1900 */
[----:B------:R-:W4:Y:S04]  /*2330*/  LDL.LU R6, [R1+0x64] ;  /* 0x0000640001067983 */ /* 0x000f280000300800 */
[----:B------:R-:W4:Y:S01]  /*2340*/  LDL R14, [R1+0x48] ;  /* 0x00004800010e7983 */ /* 0x000f220000100800 */
[----:B------:R-:W-:-:S04]  /*2350*/  ISETP.NE.U32.AND P0, PT, RZ, c[0x0][0x378], PT ;  /* 0x0000de00ff007a0c */ /* 0x000fc80003f05070 */
[----:B------:R-:W-:Y:S01]  /*2360*/  ISETP.NE.AND.EX P1, PT, RZ, c[0x0][0x37c], PT, P0 ;  /* 0x0000df00ff007a0c */ /* 0x000fe20003f25300 */
[----:B------:R-:W-:Y:S02]  /*2370*/  IMAD.MOV.U32 R7, RZ, RZ, c[0x0][0x2c4] ;  /* 0x0000b100ff077624 */ /* 0x000fe400078e00ff */
[----:B-----5:R-:W-:-:S03]  /*2380*/  IMAD.MOV.U32 R130, RZ, RZ, R12 ;  /* 0x000000ffff827224 */ /* 0x020fc600078e000c */
[----:B------:R-:W-:-:S07]  /*2390*/  ISETP.NE.AND P2, PT, R7, 0x1, PT ;  /* 0x000000010700780c */ /* 0x000fce0003f45270 */
[----:B-1----:R-:W-:-:S04]  /*23a0*/  @P1 IADD3 R2, P0, R17, c[0x0][0x378], RZ ;  /* 0x0000de0011021a10 */ /* 0x002fc80007f1e0ff */
[----:B------:R-:W-:Y:S01]  /*23b0*/  @P1 IADD3.X R3, R16, c[0x0][0x37c], RZ, P0, !PT ;  /* 0x0000df0010031a10 */ /* 0x000fe200007fe4ff */
[----:B------:R-:W-:-:S04]  /*23c0*/  IMAD.IADD R7, R12, 0x1, -R9 ;  /* 0x000000010c077824 */ /* 0x000fc800078e0a09 */
[----:B------:R1:W5:Y:S02]  /*23d0*/  @P1 LDG.E R130, [R2.64] ;  /* 0x0000000802821981 */ /* 0x000364000c1e1900 */
[----:B-1----:R-:W-:Y:S01]  /*23e0*/  IMAD.MOV.U32 R2, RZ, RZ, c[0x0][0x228] ;  /* 0x00008a00ff027624 */ /* 0x002fe200078e00ff */
[----:B------:R-:W-:Y:S01]  /*23f0*/  BSSY B0, `(.L_x_1639) ;  /* 0x000003f000007945 */ /* 0x000fe20003800000 */
[----:B--2---:R-:W-:-:S05]  /*2400*/  IMAD.SHL.U32 R0, R0, 0x80, RZ ;  /* 0x0000008000007824 */ /* 0x004fca00078e00ff */
[----:B------:R1:W-:Y:S01]  /*2410*/  STL [R1+0x30], R0 ;  /* 0x0000300001007387 */ /* 0x0003e20000100800 */
[----:B---3--:R-:W-:Y:S01]  /*2420*/  @P6 IMAD.IADD R2, R4, 0x1, -R5 ;  /* 0x0000000104026824 */ /* 0x008fe200078e0a05 */
[----:B----4-:R-:W-:-:S03]  /*2430*/  LOP3.LUT R6, R6, 0xffffffdf, RZ, 0xc0, !PT ;  /* 0xffffffdf06067812 */ /* 0x010fc600078ec0ff */
[----:B------:R-:W-:Y:S01]  /*2440*/  IMAD.IADD R4, R7, 0x1, R2 ;  /* 0x0000000107047824 */ /* 0x000fe200078e0202 */
[----:B------:R-:W-:-:S04]  /*2450*/  @P2 LOP3.LUT R6, R6, 0x20, RZ, 0xfc, !PT ;  /* 0x0000002006062812 */ /* 0x000fc800078efcff */
[----:B------:R-:W-:Y:S02]  /*2460*/  IADD3 R144, R4, 0x50, -R249 ;  /* 0x0000005004907810 */ /* 0x000fe40007ffe8f9 */
[----:B-1----:R-:W-:-:S05]  /*2470*/  IADD3 R0, R0, 0x7f, RZ ;  /* 0x0000007f00007810 */ /* 0x002fca0007ffe0ff */
[----:B------:R-:W-:Y:S01]  /*2480*/  @P2 IMAD.HI.U32 R3, R0, c[0x0][0x2c8], RZ ;  /* 0x0000b20000032a27 */ /* 0x000fe200078e00ff */
[----:B------:R1:W-:Y:S04]  /*2490*/  STL [R1+0x64], R6 ;  /* 0x0000640601007387 */ /* 0x0003e80000100800 */
[----:B------:R-:W-:Y:S01]  /*24a0*/  @P2 SHF.R.U32.HI R0, RZ, c[0x0][0x2cc], R3 ;  /* 0x0000b300ff002a19 */ /* 0x000fe20000011603 */
[----:B------:R2:W-:Y:S01]  /*24b0*/  STL [R1+0x38], R4 ;  /* 0x0000380401007387 */ /* 0x0005e20000100800 */
[----:B------:R-:W-:-:S03]  /*24c0*/  LOP3.LUT R5, R14, 0xff000000, RZ, 0xc0, !PT ;  /* 0xff0000000e057812 */ /* 0x000fc600078ec0ff */
[----:B------:R-:W-:-:S04]  /*24d0*/  IMAD.IADD R3, R144, 0x1, R0 ;  /* 0x0000000190037824 */ /* 0x000fc800078e0200 */
[----:B-1----:R-:W-:Y:S01]  /*24e0*/  IMAD.HI R6, R3, 0x66666667, RZ ;  /* 0x6666666703067827 */ /* 0x002fe200078e02ff */
[----:B--2---:R-:W-:Y:S02]  /*24f0*/  IADD3 R4, R4, 0x4f, RZ ;  /* 0x0000004f04047810 */ /* 0x004fe40007ffe0ff */
[----:B------:R-:W-:-:S03]  /*2500*/  LOP3.LUT R3, R14, 0xff0000, RZ, 0xc0, !PT ;  /* 0x00ff00000e037812 */ /* 0x000fc600078ec0ff */
[----:B------:R-:W-:Y:S01]  /*2510*/  IMAD.HI R0, R4, 0x66666667, RZ ;  /* 0x6666666704007827 */ /* 0x000fe200078e02ff */
[----:B------:R-:W-:-:S04]  /*2520*/  SHF.R.U32.HI R4, RZ, 0x8, R5 ;  /* 0x00000008ff047819 */ /* 0x000fc80000011605 */
[----:B------:R-:W-:Y:S02]  /*2530*/  LEA.HI R3, R3, R4, RZ, 0x10 ;  /* 0x0000000403037211 */ /* 0x000fe400078f80ff */
[----:B------:R-:W-:Y:S02]  /*2540*/  SHF.R.U32.HI R5, RZ, 0x1f, R0 ;  /* 0x0000001fff057819 */ /* 0x000fe40000011600 */
[----:B------:R-:W-:Y:S02]  /*2550*/  SHF.R.U32.HI R8, RZ, 0x1f, R6 ;  /* 0x0000001fff087819 */ /* 0x000fe40000011606 */
[----:B------:R-:W-:Y:S02]  /*2560*/  SHF.R.U32.HI R9, RZ, 0x10, R3 ;  /* 0x00000010ff097819 */ /* 0x000fe40000011603 */
[----:B------:R-:W-:Y:S02]  /*2570*/  LOP3.LUT R18, R3, 0xff, RZ, 0xc0, !PT ;  /* 0x000000ff03127812 */ /* 0x000fe400078ec0ff */
[----:B------:R-:W-:-:S02]  /*2580*/  LEA.HI.SX32 R143, R0, R5, 0x1b ;  /* 0x00000005008f7211 */ /* 0x000fc400078fdaff */
[----:B------:R-:W-:Y:S01]  /*2590*/  LEA.HI.SX32 R0, R6, R8, 0x1b ;  /* 0x0000000806007211 */ /* 0x000fe200078fdaff */
[----:B------:R1:W-:Y:S03]  /*25a0*/  STL [R1+0x44], R9 ;  /* 0x0000440901007387 */ /* 0x0003e60000100800 */
[----:B------:R-:W-:Y:S01]  /*25b0*/  IMNMX R6, R143, R0, PT ;  /* 0x000000008f067217 */ /* 0x000fe20003800200 */
[----:B------:R1:W-:Y:S03]  /*25c0*/  STL [R1+0x94], R18 ;  /* 0x0000941201007387 */ /* 0x0003e60000100800 */
[----:B------:R-:W-:Y:S02]  /*25d0*/  ISETP.GE.AND P0, PT, R6, 0x1, PT ;  /* 0x000000010600780c */ /* 0x000fe40003f06270 */
[----:B------:R-:W-:Y:S01]  /*25e0*/  ISETP.NE.AND P1, PT, R9, RZ, PT ;  /* 0x000000ff0900720c */ /* 0x000fe20003f25270 */
[----:B------:R-:W-:-:S03]  /*25f0*/  IMAD.MOV.U32 R0, RZ, RZ, RZ ;  /* 0x000000ffff007224 */ /* 0x000fc600078e00ff */
[----:B------:R-:W-:-:S07]  /*2600*/  SEL R129, R9, c[0x0][0x338], P1 ;  /* 0x0000ce0009817a07 */ /* 0x000fce0000800000 */
[----:B------:R-:W-:Y:S05]  /*2610*/  @!P0 BRA `(.L_x_1640) ;  /* 0x000001c000008947 */ /* 0x000fea0003800000 */
[----:B------:R-:W-:Y:S02]  /*2620*/  IABS R3, R129 ;  /* 0x0000008100037213 */ /* 0x000fe40000000000 */
[----:B------:R-:W-:Y:S02]  /*2630*/  IADD3 R8, R129, -0x1, R6 ;  /* 0xffffffff81087810 */ /* 0x000fe40007ffe006 */
[----:B------:R-:W2:Y:S02]  /*2640*/  I2F.RP R0, R3 ;  /* 0x0000000300007306 */ /* 0x000ea40000209400 */
[----:B------:R-:W-:-:S06]  /*2650*/  IABS R11, R8 ;  /* 0x00000008000b7213 */ /* 0x000fcc0000000000 */
[----:B--2---:R-:W2:Y:S02]  /*2660*/  MUFU.RCP R0, R0 ;  /* 0x0000000000007308 */ /* 0x004ea40000001000 */
[----:B--2---:R-:W-:-:S06]  /*2670*/  IADD3 R0, R0, 0xffffffe, RZ ;  /* 0x0ffffffe00007810 */ /* 0x004fcc0007ffe0ff */
[----:B------:R-:W2:Y:S02]  /*2680*/  F2I.FTZ.U32.TRUNC.NTZ R5, R0 ;  /* 0x0000000000057305 */ /* 0x000ea4000021f000 */
[----:B--2---:R-:W-:-:S04]  /*2690*/  IMAD.MOV R0, RZ, RZ, -R5 ;  /* 0x000000ffff007224 */ /* 0x004fc800078e0a05 */
[----:B------:R-:W-:Y:S01]  /*26a0*/  IMAD.MOV.U32 R4, RZ, RZ, R0 ;  /* 0x000000ffff047224 */ /* 0x000fe200078e0000 */
[----:B------:R-:W-:-:S03]  /*26b0*/  IABS R0, R129 ;  /* 0x0000008100007213 */ /* 0x000fc60000000000 */
[----:B-1----:R-:W-:Y:S02]  /*26c0*/  IMAD R9, R4, R3, RZ ;  /* 0x0000000304097224 */ /* 0x002fe400078e02ff */
        /* <DEDUP_REMOVED lines=17> */
.L_x_1640:
[----:B------:R-:W-:Y:S05]  /*27e0*/  BSYNC B0 ;  /* 0x0000000000007941 */ /* 0x000fea0003800000 */
.L_x_1639:
[----:B------:R-:W-:-:S04]  /*27f0*/  IMAD R3, R18, R0, RZ ;  /* 0x0000000012037224 */ /* 0x000fc800078e02ff */
        /* <DEDUP_REMOVED lines=17> */
[----:B-1----:R-:W1:Y:S03]  /*2910*/  S2R R9, SR_TID.X ;  /* 0x0000000000097919 */ /* 0x002e660000002100 */
        /* <DEDUP_REMOVED lines=49> */
[----:B------:R-:W-:-:S02]  /*2c30*/  ISETP.GE.AND P0, PT, R3, 0x31, PT ;  /* 0x000000310300780c */ /* 0x000fc40003f06270 */
[----:B------:R-:W-:Y:S01]  /*2c40*/  SHF.R.S32.HI R17, RZ, 0x1f, R98 ;  /* 0x0000001fff117819 */ /* 0x000fe20000011462 */
[----:B-1----:R-:W-:Y:S01]  /*2c50*/  @P1 IMAD.X R7, R5, 0x1, R148, P2 ;  /* 0x0000000105071824 */ /* 0x002fe200010e0694 */
[----:B------:R-:W-:Y:S02]  /*2c60*/  ISETP.GE.AND P2, PT, R3, 0x21, PT ;  /* 0x000000210300780c */ /* 0x000fe40003f46270 */
[----:B------:R-:W-:-:S04]  /*2c70*/  @P1 LEA R6, P3, R0, c[0x0][0x220], 0x1 ;  /* 0x0000880000061a11 */ /* 0x000fc800078608ff */
[----:B------:R-:W-:-:S05]  /*2c80*/  @P1 LEA.HI.X R7, R0, c[0x0][0x224], R7, 0x1, P3 ;  /* 0x0000890000071a11 */ /* 0x000fca00018f0c07 */
[----:B------:R1:W-:Y:S02]  /*2c90*/  @P1 LDGSTS.E.BYPASS.LTC128B.128 [R212+0x3100], [R6.64], !P6 ;  /* 0x0310000006d41fae */ /* 0x0003e4000f101d48 */
[----:B------:R-:W-:-:S04]  /*2ca0*/  @P2 LEA R0, P1, R24, R4, 0x5 ;  /* 0x0000000418002211 */ /* 0x000fc800078228ff */
[----:B------:R-:W-:Y:S01]  /*2cb0*/  @P2 LEA R18, P3, R0, c[0x0][0x220], 0x1 ;  /* 0x0000880000122a11 */ /* 0x000fe200078608ff */
[----:B------:R-:W-:Y:S01]  /*2cc0*/  IMAD R10, R17, c[0x0][0x280], RZ ;  /* 0x0000a000110a7a24 */ /* 0x000fe200078e02ff */
[----:B------:R-:W-:Y:S01]  /*2cd0*/  IADD3 R127, R12, R15, RZ ;  /* 0x0000000f0c7f7210 */ /* 0x000fe20007ffe0ff */
[----:B-1----:R-:W-:Y:S01]  /*2ce0*/  @P2 IMAD.MOV.U32 R7, RZ, RZ, c[0x0][0x23c] ;  /* 0x00008f00ff072624 */ /* 0x002fe200078e00ff */
[----:B------:R-:W-:-:S04]  /*2cf0*/  @P0 MOV R6, c[0x0][0x23c] ;  /* 0x00008f0000060a02 */ /* 0x000fc80000000f00 */
[----:B------:R-:W-:Y:S01]  /*2d00*/  @P2 LEA.HI.X R14, R24, R5, R7, 0x5, P1 ;  /* 0x00000005180e2211 */ /* 0x000fe200008f2c07 */
[----:B------:R-:W-:Y:S01]  /*2d10*/  @P0 IMAD R11, R6, 0x30, RZ ;  /* 0x00000030060b0824 */ /* 0x000fe200078e02ff */
[----:B------:R-:W-:Y:S01]  /*2d20*/  ISETP.GE.AND P1, PT, R3, 0x41, PT ;  /* 0x000000410300780c */ /* 0x000fe20003f26270 */
[----:B------:R-:W-:Y:S01]  /*2d30*/  @P0 IMAD.WIDE.U32 R6, R24, 0x30, R4 ;  /* 0x0000003018060825 */ /* 0x000fe200078e0004 */
[----:B------:R-:W-:-:S03]  /*2d40*/  @P2 LEA.HI.X R19, R0, c[0x0][0x224], R14, 0x1, P3 ;  /* 0x0000890000132a11 */ /* 0x000fc600018f0c0e */
[----:B------:R-:W-:Y:S01]  /*2d50*/  @P0 IMAD.IADD R3, R7, 0x1, R11 ;  /* 0x0000000107030824 */ /* 0x000fe200078e020b */
[C---:B------:R-:W-:Y:S01]  /*2d60*/  @P0 LEA R16, P3, R6.reuse, c[0x0][0x220], 0x1 ;  /* 0x0000880006100a11 */ /* 0x040fe200078608ff */
[----:B------:R-:W-:Y:S01]  /*2d70*/  IMAD R0, R17, c[0x0][0x290], RZ ;  /* 0x0000a40011007a24 */ /* 0x000fe200078e02ff */
[----:B------:R1:W-:Y:S02]  /*2d80*/  @P2 LDGSTS.E.BYPASS.LTC128B.128 [R212+0x3900], [R18.64], !P6 ;  /* 0x0390000012d42fae */ /* 0x0003e4000f101d48 */
[----:B------:R-:W-:Y:S01]  /*2d90*/  @P0 LEA.HI.X R17, R6, c[0x0][0x224], R3, 0x1, P3 ;  /* 0x0000890006110a11 */ /* 0x000fe200018f0c03 */
[----:B------:R-:W-:Y:S02]  /*2da0*/  IMAD.WIDE.U32 R6, R98, c[0x0][0x290], R96 ;  /* 0x0000a40062067a25 */ /* 0x000fe400078e0060 */
[----:B------:R-:W-:Y:S02]  /*2db0*/  @P1 LEA R3, P3, R24, R4, 0x6 ;  /* 0x0000000418031211 */ /* 0x000fe400078630ff */
[C---:B------:R-:W-:Y:S01]  /*2dc0*/  IMAD R0, R98.reuse, c[0x0][0x294], R0 ;  /* 0x0000a50062007a24 */ /* 0x040fe200078e0200 */
[----:B------:R-:W-:Y:S01]  /*2dd0*/  @P1 MOV R4, c[0x0][0x23c] ;  /* 0x00008f0000041a02 */ /* 0x000fe20000000f00 */
[----:B------:R-:W-:Y:S01]  /*2de0*/  IMAD.WIDE.U32 R14, R98, c[0x0][0x290], R86 ;  /* 0x0000a400620e7a25 */ /* 0x000fe200078e0056 */
[----:B------:R1:W-:Y:S03]  /*2df0*/  @P0 LDGSTS.E.BYPASS.LTC128B.128 [R212+0x4100], [R16.64], !P6 ;  /* 0x0410000010d40fae */ /* 0x0003e6000f101d48 */
[----:B------:R-:W-:-:S02]  /*2e00*/  IMAD.IADD R11, R7, 0x1, R0 ;  /* 0x00000001070b7824 */ /* 0x000fc400078e0200 */
[----:B------:R-:W-:Y:S01]  /*2e10*/  IMAD.IADD R7, R0, 0x1, R15 ;  /* 0x0000000100077824 */ /* 0x000fe200078e020f */
[----:B------:R-:W-:Y:S01]  /*2e20*/  @P1 LEA.HI.X R0, R24, R5, R4, 0x6, P3 ;  /* 0x0000000518001211 */ /* 0x000fe200018f3404 */
[----:B------:R-:W-:Y:S01]  /*2e30*/  IMAD.WIDE.U32 R8, R98, c[0x0][0x280], R96 ;  /* 0x0000a00062087a25 */ /* 0x000fe200078e0060 */
[----:B------:R-:W-:-:S03]  /*2e40*/  @P1 LEA R4, P3, R3, c[0x0][0x220], 0x1 ;  /* 0x0000880003041a11 */ /* 0x000fc600078608ff */
[C---:B------:R-:W-:Y:S01]  /*2e50*/  IMAD R10, R98.reuse, c[0x0][0x284], R10 ;  /* 0x0000a100620a7a24 */ /* 0x040fe200078e020a */
[----:B------:R-:W-:Y:S01]  /*2e60*/  @P1 LEA.HI.X R5, R3, c[0x0][0x224], R0, 0x1, P3 ;  /* 0x0000890003051a11 */ /* 0x000fe200018f0c00 */
[----:B------:R-:W-:Y:S01]  /*2e70*/  IMAD.MOV.U32 R12, RZ, RZ, R8 ;  /* 0x000000ffff0c7224 */ /* 0x000fe200078e0008 */
[----:B-----5:R-:W-:Y:S02]  /*2e80*/  SHF.R.S32.HI R0, RZ, 0x1f, R130 ;  /* 0x0000001fff007819 */ /* 0x020fe40000011482 */
[----:B------:R-:W-:Y:S01]  /*2e90*/  IADD3 R13, R9, R10, RZ ;  /* 0x0000000a090d7210 */ /* 0x000fe20007ffe0ff */
[----:B------:R-:W-:Y:S01]  /*2ea0*/  IMAD.WIDE.U32 R8, R98, c[0x0][0x280], R86 ;  /* 0x0000a00062087a25 */ /* 0x000fe200078e0056 */
[----:B------:R2:W-:Y:S03]  /*2eb0*/  @P1 LDGSTS.E.BYPASS.LTC128B.128 [R212+0x4900], [R4.64], !P6 ;  /* 0x0490000004d41fae */ /* 0x0005e6000f101d48 */
[----:B------:R-:W-:Y:S01]  /*2ec0*/  IMAD R3, R0, c[0x0][0x280], RZ ;  /* 0x0000a00000037a24 */ /* 0x000fe200078e02ff */
[----:B------:R-:W-:Y:S01]  /*2ed0*/  IADD3 R9, R10, R9, RZ ;  /* 0x000000090a097210 */ /* 0x000fe20007ffe0ff */
[----:B------:R-:W-:Y:S01]  /*2ee0*/  IMAD R0, R0, c[0x0][0x290], RZ ;  /* 0x0000a40000007a24 */ /* 0x000fe200078e02ff */
[----:B------:R-:W-:Y:S01]  /*2ef0*/  MOV R10, R6 ;  /* 0x00000006000a7202 */ /* 0x000fe20000000f00 */
[----:B------:R-:W-:Y:S01]  /*2f00*/  IMAD.MOV.U32 R6, RZ, RZ, R14 ;  /* 0x000000ffff067224 */ /* 0x000fe200078e000e */
[----:B------:R-:W-:Y:S01]  /*2f10*/  MOV R142, 0x5 ;  /* 0x00000005008e7802 */ /* 0x000fe20000000f00 */
[----:B------:R-:W-:-:S02]  /*2f20*/  IMAD.MOV.U32 R131, RZ, RZ, c[0x0][0x280] ;  /* 0x0000a000ff837624 */ /* 0x000fc400078e00ff */
[C---:B------:R-:W-:Y:S02]  /*2f30*/  IMAD R145, R134.reuse, c[0x0][0x284], RZ ;  /* 0x0000a10086917a24 */ /* 0x040fe400078e02ff */
        /* <DEDUP_REMOVED lines=44> */
[----:B------:R-:W-:Y:S01]  /*3200*/  IMAD R0, R21, c[0x0][0x268], RZ ;  /* 0x00009a0015007a24 */ /* 0x000fe200078e02ff */
[C---:B------:R-:W-:Y:S01]  /*3210*/  IADD3 R15, R98.reuse, 0x20, RZ ;  /* 0x00000020620f7810 */ /* 0x040fe20007ffe0ff */
        /* <DEDUP_REMOVED lines=55> */
.L_x_1676:
[----:B------:R-:W-:Y:S01]  /*3590*/  IMAD R3, R29, 0x50, R0 ;  /* 0x000000501d037824 */ /* 0x000fe200078e0200 */
[----:B------:R-:W-:Y:S01]  /*35a0*/  ISETP.NE.AND P1, PT, R155, 0x1, PT ;  /* 0x000000019b00780c */ /* 0x000fe20003f25270 */
[----:B------:R-:W-:Y:S01]  /*35b0*/  IMAD.MOV.U32 R75, RZ, RZ, RZ ;  /* 0x000000ffff4b7224 */ /* 0x000fe200078e00ff */
[----:B------:R-:W-:Y:S04]  /*35c0*/  DEPBAR.LE SB0, 0x0 ;  /* 0x000080000000791a */ /* 0x000fe80000000000 */
[----:B---3--:R-:W-:Y:S01]  /*35d0*/  IMAD.IADD R4, R127, 0x1, R3 ;  /* 0x000000017f047824 */ /* 0x008fe200078e0203 */
[----:B------:R-:W-:Y:S01]  /*35e0*/  ISETP.GE.AND P0, PT, R3, R2, PT ;  /* 0x000000020300720c */ /* 0x000fe20003f06270 */
[----:B------:R-:W-:Y:S01]  /*35f0*/  WARPSYNC 0xffffffff ;  /* 0xffffffff00007948 */ /* 0x000fe20003800000 */
[----:B------:R-:W-:Y:S01]  /*3600*/  ISETP.GE.AND P2, PT, R154, 0x1, PT ;  /* 0x000000019a00780c */ /* 0x000fe20003f46270 */
[--C-:B------:R-:W-:Y:S01]  /*3610*/  IMAD.MOV.U32 R3, RZ, RZ, R4.reuse ;  /* 0x000000ffff037224 */ /* 0x100fe200078e0004 */
[----:B------:R-:W-:Y:S01]  /*3620*/  ISETP.GT.OR P0, PT, R0, 0x4f, P0 ;  /* 0x0000004f0000780c */ /* 0x000fe20000704670 */
[----:B------:R-:W-:Y:S01]  /*3630*/  BSSY B2, `(.L_x_1642) ;  /* 0x0000415000027945 */ /* 0x000fe20003800000 */
[----:B------:R-:W-:Y:S05]  /*3640*/  @P1 IMAD.HI.U32 R5, R4, c[0x0][0x2bc], RZ ;  /* 0x0000af0004051a27 */ /* 0x000fea00078e00ff */
[----:B------:R-:W-:Y:S06]  /*3650*/  @P1 SHF.R.U32.HI R3, RZ, c[0x0][0x2c0], R5 ;  /* 0x0000b000ff031a19 */ /* 0x000fec0000011605 */
        /* <DEDUP_REMOVED lines=21> */
[----:B-1----:R-:W-:-:S05]  /*37b0*/  @!P2 BRA `(.L_x_1643) ;  /* 0x00003c400000a947 */ /* 0x002fca0003800000 */
[-C--:B------:R-:W-:Y:S01]  /*37c0*/  IMAD R6, R145, R29.reuse, RZ ;  /* 0x0000001d91067224 */ /* 0x080fe200078e02ff */
        /* <DEDUP_REMOVED lines=40> */
.L_x_1646:
[----:B------:R-:W-:Y:S05]  /*3a50*/  BSYNC B0 ;  /* 0x0000000000007941 */ /* 0x000fea0003800000 */
.L_x_1645:
        /* <DEDUP_REMOVED lines=39> */
.L_x_1648:
[----:B------:R-:W-:Y:S05]  /*3cd0*/  BSYNC B0 ;  /* 0x0000000000007941 */ /* 0x000fea0003800000 */
.L_x_1647:
        /* <DEDUP_REMOVED lines=38> */
.L_x_1650:
[----:B------:R-:W-:Y:S05]  /*3f40*/  BSYNC B0 ;  /* 0x0000000000007941 */ /* 0x000fea0003800000 */
.L_x_1649:
        /* <DEDUP_REMOVED lines=74> */
.L_x_1654:
[----:B------:R-:W-:Y:S05]  /*43f0*/  BSYNC B0 ;  /* 0x0000000000007941 */ /* 0x000fea0003800000 */
.L_x_1653:
        /* <DEDUP_REMOVED lines=57> */
.L_x_1652:
[----:B------:R-:W-:Y:S05]  /*4790*/  BSYNC B1 ;  /* 0x0000000000017941 */ /* 0x000fea0003800000 */
.L_x_1651:
        /* <DEDUP_REMOVED lines=62> */
.L_x_1658:
[----:B------:R-:W-:Y:S05]  /*4b80*/  BSYNC B0 ;  /* 0x0000000000007941 */ /* 0x000fea0003800000 */
.L_x_1657:
        /* <DEDUP_REMOVED lines=57> */
.L_x_1656:
[----:B------:R-:W-:Y:S05]  /*4f20*/  BSYNC B1 ;  /* 0x0000000000017941 */ /* 0x000fea0003800000 */
.L_x_1655:
        /* <DEDUP_REMOVED lines=61> */
.L_x_1661:
[----:B------:R-:W-:Y:S05]  /*5300*/  BSYNC B0 ;  /* 0x0000000000007941 */ /* 0x000fea0003800000 */
.L_x_1660:
        /* <DEDUP_REMOVED lines=58> */
.L_x_1644:
        /* <DEDUP_REMOVED lines=213> */
.L_x_1663:
[----:B----4-:R-:W-:Y:S05]  /*6400*/  BSYNC B0 ;  /* 0x0000000000007941 */ /* 0x010fea0003800000 */
.L_x_1662:
        /* <DEDUP_REMOVED lines=126> */
.L_x_1665:
[----:B------:R-:W-:Y:S05]  /*6bf0*/  BSYNC B0 ;  /* 0x0000000000007941 */ /* 0x000fea0003800000 */
.L_x_1664:
        /* <DEDUP_REMOVED lines=128> */
.L_x_1643:
        /* <DEDUP_REMOVED lines=21> */
.L_x_1667:
[----:B-12---:R-:W-:Y:S05]  /*7550*/  BSYNC B0 ;  /* 0x0000000000007941 */ /* 0x006fea0003800000 */
.L_x_1666:
        /* <DEDUP_REMOVED lines=17> */
.L_x_1669:
[----:B------:R-:W-:Y:S05]  /*7670*/  BSYNC B0 ;  /* 0x0000000000007941 */ /* 0x000fea0003800000 */
.L_x_1668:
        /* <DEDUP_REMOVED lines=16> */
.L_x_1659:
[----:B------:R-:W-:Y:S05]  /*7780*/  BSYNC B2 ;  /* 0x0000000000027941 */ /* 0x000fea0003800000 */
.L_x_1642:
[----:B------:R-:W-:Y:S01]  /*7790*/  IMAD R20, R29, -0x50, RZ ;  /* 0xffffffb01d147824 */ /* 0x000fe200078e02ff */
[----:B------:R-:W-:Y:S01]  /*77a0*/  BSSY B0, `(.L_x_1670) ;  /* 0x0000063000007945 */ /* 0x000fe20003800000 */
[----:B--23--:R-:W-:Y:S02]  /*77b0*/  IMAD R4, R92, c[0x0][0x208], RZ ;  /* 0x000082005c047a24 */ /* 0x00cfe400078e02ff */
        /* <DEDUP_REMOVED lines=12> */
[----:B-1----:R-:W-:Y:S02]  /*7880*/  @P3 IADD3.X R12, RZ, R7, RZ, P0, !PT ;  /* 0x00000007ff0c3210 */ /* 0x002fe400007fe4ff */
        /* <DEDUP_REMOVED lines=74> */
[----:B------:R-:W1:Y:S01]  /*7d30*/  @!P1 LDS.128 R8, [R250] ;  /* 0x00000000fa089984 */ /* 0x000e620000000c00 */
        /* <DEDUP_REMOVED lines=9> */
.L_x_1671:
[----:B-123--:R-:W-:Y:S05]  /*7dd0*/  BSYNC B0 ;  /* 0x0000000000007941 */ /* 0x00efea0003800000 */
.L_x_1670:
[----:B------:R1:W2:Y:S01]  /*7de0*/  SHFL.IDX PT, R5, R17, 0x1, 0x1c1f ;  /* 0x003c1f0011057f89 */ /* 0x0002a200000e0000 */
[----:B------:R-:W-:Y:S01]  /*7df0*/  ISETP.GE.AND P0, PT, R3, 0x21, PT ;  /* 0x000000210300780c */ /* 0x000fe20003f06270 */
[----:B------:R-:W-:Y:S02]  /*7e00*/  BSSY B0, `(.L_x_1672) ;  /* 0x000000f000007945 */ /* 0x000fe40003800000 */
[----:B------:R1:W3:Y:S10]  /*7e10*/  SHFL.IDX PT, R4, R18, 0x1, 0x1c1f ;  /* 0x003c1f0012047f89 */ /* 0x0002f400000e0000 */
        /* <DEDUP_REMOVED lines=13> */
.L_x_1673:
[----:B------:R-:W-:Y:S05]  /*7ef0*/  BSYNC B0 ;  /* 0x0000000000007941 */ /* 0x000fea0003800000 */
.L_x_1672:
[----:B--2---:R2:W4:Y:S01]  /*7f00*/  SHFL.IDX PT, R5, R17, 0x2, 0x1c1f ;  /* 0x005c1f0011057f89 */ /* 0x00452200000e0000 */
[----:B------:R-:W-:Y:S01]  /*7f10*/  ISETP.GE.AND P0, PT, R3, 0x41, PT ;  /* 0x000000410300780c */ /* 0x000fe20003f06270 */
[----:B------:R-:W-:Y:S02]  /*7f20*/  BSSY B0, `(.L_x_1674) ;  /* 0x000000f000007945 */ /* 0x000fe40003800000 */
        /* <DEDUP_REMOVED lines=14> */
.L_x_1675:
[----:B------:R-:W-:Y:S05]  /*8010*/  BSYNC B0 ;  /* 0x0000000000007941 */ /* 0x000fea0003800000 */
.L_x_1674:
[C---:B------:R-:W-:Y:S02]  /*8020*/  ISETP.GT.AND P0, PT, R29.reuse, R119, PT ;  /* 0x000000771d00720c */ /* 0x040fe40003f04270 */
[----:B------:R-:W-:Y:S11]  /*8030*/  IADD3 R29, R29, -0x1, RZ ;  /* 0xffffffff1d1d7810 */ /* 0x000ff60007ffe0ff */
[----:B------:R-:W-:Y:S01]  /*8040*/  @P0 SHF.R.S32.HI R6, RZ, 0x1f, R29 ;  /* 0x0000001fff060819 */ /* 0x000fe2000001141d */
[----:B------:R-:W-:Y:S02]  /*8050*/  @P0 IMAD R3, R147, R29, RZ ;  /* 0x0000001d93030224 */ /* 0x000fe400078e02ff */
[----:B---3--:R-:W-:Y:S02]  /*8060*/  @P0 IMAD.MOV.U32 R4, RZ, RZ, R110 ;  /* 0x000000ffff040224 */ /* 0x008fe400078e006e */
[----:B----4-:R-:W-:Y:S02]  /*8070*/  @P0 IMAD.MOV.U32 R5, RZ, RZ, R109 ;  /* 0x000000ffff050224 */ /* 0x010fe400078e006d */
[-C--:B------:R-:W-:Y:S02]  /*8080*/  @P0 IMAD R3, R6, R132.reuse, R3 ;  /* 0x0000008406030224 */ /* 0x080fe400078e0203 */
[----:B------:R-:W-:Y:S04]  /*8090*/  @P0 IMAD.WIDE.U32 R4, R29, R132, R4 ;  /* 0x000000841d040225 */ /* 0x000fe800078e0004 */
[----:B------:R-:W-:Y:S01]  /*80a0*/  @P0 IMAD.IADD R3, R5, 0x1, R3 ;  /* 0x0000000105030824 */ /* 0x000fe200078e0203 */
[C---:B------:R-:W-:Y:S01]  /*80b0*/  @P0 LEA R10, P1, R4.reuse, c[0x0][0x220], 0x1 ;  /* 0x00008800040a0a11 */ /* 0x040fe200078208ff */
[C---:B------:R-:W-:Y:S03]  /*80c0*/  @P0 IMAD.SHL.U32 R12, R153.reuse, 0x2, RZ ;  /* 0x00000002990c0824 */ /* 0x040fe600078e00ff */
        /* <DEDUP_REMOVED lines=22> */
.L_x_1641:
[----:B---3--:R-:W3:Y:S01]  /*8230*/  LDL R11, [R1+0x30] ;  /* 0x00003000010b7983 */ /* 0x008ee20000100800 */
[----:B------:R-:W-:-:S05]  /*8240*/  IMAD.MOV.U32 R0, RZ, RZ, c[0x0][0x2c4] ;  /* 0x0000b100ff007624 */ /* 0x000fca00078e00ff */
[----:B------:R-:W-:Y:S01]  /*8250*/  ISETP.NE.AND P3, PT, R0, 0x1, PT ;  /* 0x000000010000780c */ /* 0x000fe20003f65270 */
[----:B------:R-:W-:Y:S01]  /*8260*/  BSSY B0, `(.L_x_1677) ;  /* 0x0000028000007945 */ /* 0x000fe20003800000 */
[----:B---3--:R-:W-:-:S11]  /*8270*/  IADD3 R0, R11, 0x7f, RZ ;  /* 0x0000007f0b007810 */ /* 0x008fd60007ffe0ff */
[----:B------:R-:W-:-:S05]  /*8280*/  @P3 IMAD.HI.U32 R2, R0, c[0x0][0x2c8], RZ ;  /* 0x0000b20000023a27 */ /* 0x000fca00078e00ff */
[----:B------:R-:W-:-:S05]  /*8290*/  @P3 SHF.R.U32.HI R0, RZ, c[0x0][0x2cc], R2 ;  /* 0x0000b300ff003a19 */ /* 0x000fca0000011602 */
[----:B------:R-:W-:-:S04]  /*82a0*/  IMAD.IADD R0, R144, 0x1, R0 ;  /* 0x0000000190007824 */ /* 0x000fc800078e0200 */
[----:B------:R-:W-:-:S05]  /*82b0*/  IMAD.HI R0, R0, 0x66666667, RZ ;  /* 0x6666666700007827 */ /* 0x000fca00078e02ff */
[----:B------:R-:W-:-:S04]  /*82c0*/  SHF.R.U32.HI R2, RZ, 0x1f, R0 ;  /* 0x0000001fff027819 */ /* 0x000fc80000011600 */
[----:B------:R-:W-:-:S04]  /*82d0*/  LEA.HI.SX32 R0, R0, R2, 0x1b ;  /* 0x0000000200007211 */ /* 0x000fc800078fdaff */
[----:B------:R-:W-:-:S04]  /*82e0*/  IMNMX R6, R143, R0, PT ;  /* 0x000000008f067217 */ /* 0x000fc80003800200 */
[----:B------:R-:W-:Y:S01]  /*82f0*/  ISETP.GE.AND P0, PT, R6, 0x1, PT ;  /* 0x000000010600780c */ /* 0x000fe20003f06270 */
[----:B------:R-:W-:-:S12]  /*8300*/  IMAD.MOV.U32 R0, RZ, RZ, RZ ;  /* 0x000000ffff007224 */ /* 0x000fd800078e00ff */
[----:B------:R-:W-:Y:S05]  /*8310*/  @!P0 BRA `(.L_x_1678) ;  /* 0x000001c000008947 */ /* 0x000fea0003800000 */
[----:B------:R-:W-:Y:S01]  /*8320*/  IABS R2, R129 ;  /* 0x0000008100027213 */ /* 0x000fe20000000000 */
[----:B------:R-:W-:Y:S01]  /*8330*/  IMAD.MOV.U32 R4, RZ, RZ, RZ ;  /* 0x000000ffff047224 */ /* 0x000fe200078e00ff */
[----:B------:R-:W-:Y:S02]  /*8340*/  IADD3 R7, R129, -0x1, R6 ;  /* 0xffffffff81077810 */ /* 0x000fe40007ffe006 */
[----:B------:R-:W3:Y:S02]  /*8350*/  I2F.RP R0, R2 ;  /* 0x0000000200007306 */ /* 0x000ee40000209400 */
[----:B-1----:R-:W-:-:S06]  /*8360*/  IABS R9, R7 ;  /* 0x0000000700097213 */ /* 0x002fcc0000000000 */
[----:B---3--:R-:W1:Y:S02]  /*8370*/  MUFU.RCP R0, R0 ;  /* 0x0000000000007308 */ /* 0x008e640000001000 */
        /* <DEDUP_REMOVED lines=22> */
.L_x_1678:
[----:B------:R-:W-:Y:S05]  /*84e0*/  BSYNC B0 ;  /* 0x0000000000007941 */ /* 0x000fea0003800000 */
.L_x_1677:
        /* <DEDUP_REMOVED lines=35> */
[----:B---3--:R-:W-:-:S04]  /*8720*/  IMAD R3, R2, R0, RZ ;  /* 0x0000000002037224 */ /* 0x008fc800078e02ff */
[--C-:B------:R-:W-:Y:S01]  /*8730*/  IMAD.IADD R2, R3, 0x1, R0.reuse ;  /* 0x0000000103027824 */ /* 0x100fe200078e0200 */
[----:B------:R3:W-:Y:S01]  /*8740*/  STL [R1+0x4], R3 ;  /* 0x0000040301007387 */ /* 0x0007e20000100800 */
[----:B------:R-:W-:-:S03]  /*8750*/  PRMT R0, RZ, 0x7610, R0 ;  /* 0x00007610ff007816 */ /* 0x000fc60000000000 */
[----:B------:R-:W-:-:S04]  /*8760*/  IMNMX R221, R6, R2, PT ;  /* 0x0000000206dd7217 */ /* 0x000fc80003800200 */
[----:B------:R-:W-:-:S13]  /*8770*/  ISETP.GT.AND P0, PT, R221, R3, PT ;  /* 0x00000003dd00720c */ /* 0x000fda0003f04270 */
[----:B------:R-:W-:Y:S05]  /*8780*/  @!P0 BRA `(.L_x_1679) ;  /* 0x0001118000008947 */ /* 0x000fea0003800000 */
[----:B---3--:R-:W3:Y:S04]  /*8790*/  LDL R3, [R1+0x68] ;  /* 0x0000680001037983 */ /* 0x008ee80000100800 */
[----:B------:R-:W4:Y:S04]  /*87a0*/  LDL R8, [R1+0x6c] ;  /* 0x00006c0001087983 */ /* 0x000f280000100800 */
[----:B--2---:R-:W2:Y:S04]  /*87b0*/  LDL R7, [R1+0x48] ;  /* 0x0000480001077983 */ /* 0x004ea80000100800 */
[----:B------:R-:W2:Y:S04]  /*87c0*/  LDL R4, [R1] ;  /* 0x0000000001047983 */ /* 0x000ea80000100800 */
[----:B------:R-:W2:Y:S04]  /*87d0*/  LDL R5, [R1+0x90] ;  /* 0x0000900001057983 */ /* 0x000ea80000100800 */
[----:B-1----:R-:W2:Y:S01]  /*87e0*/  LDL R9, [R1+0x70] ;  /* 0x0000700001097983 */ /* 0x002ea20000100800 */
[----:B------:R-:W-:-:S04]  /*87f0*/  ISETP.NE.U32.AND P0, PT, RZ, c[0x0][0x340], PT ;  /* 0x0000d000ff007a0c */ /* 0x000fc80003f05070 */
[----:B------:R-:W-:Y:S02]  /*8800*/  ISETP.NE.AND.EX P1, PT, RZ, c[0x0][0x344], PT, P0 ;  /* 0x0000d100ff007a0c */ /* 0x000fe40003f25300 */
[----:B------:R-:W-:-:S05]  /*8810*/  SHF.R.S32.HI R0, RZ, 0x1f, R140 ;  /* 0x0000001fff007819 */ /* 0x000fca000001148c */
[----:B------:R-:W-:-:S04]  /*8820*/  IMAD R0, R0, c[0x0][0x178], RZ ;  /* 0x00005e0000007a24 */ /* 0x000fc800078e02ff */
[----:B------:R-:W-:Y:S02]  /*8830*/  IMAD R0, R140, c[0x0][0x17c], R0 ;  /* 0x00005f008c007a24 */ /* 0x000fe400078e0200 */
[----:B---3--:R-:W-:-:S04]  /*8840*/  @P1 IADD3 R2, P0, R3, c[0x0][0x340], RZ ;  /* 0x0000d00003021a10 */ /* 0x008fc80007f1e0ff */
[----:B----4-:R-:W-:-:S05]  /*8850*/  @P1 IADD3.X R3, R8, c[0x0][0x344], RZ, P0, !PT ;  /* 0x0000d10008031a10 */ /* 0x010fca00007fe4ff */
[----:B------:R1:W5:Y:S01]  /*8860*/  @P1 LDG.E R8, [R2.64] ;  /* 0x0000000802081981 */ /* 0x000362000c1e1900 */
[----:B------:R-:W-:Y:S02]  /*8870*/  ISETP.NE.U32.AND P0, PT, RZ, c[0x0][0x348], PT ;  /* 0x0000d200ff007a0c */ /* 0x000fe40003f05070 */
[----:B--2---:R-:W-:Y:S01]  /*8880*/  LOP3.LUT R85, R7, 0xffff, RZ, 0xc0, !PT ;  /* 0x0000ffff07557812 */ /* 0x004fe200078ec0ff */
[----:B------:R-:W-:Y:S01]  /*8890*/  IMAD.IADD R4, R4, 0x1, R11 ;  /* 0x0000000104047824 */ /* 0x000fe200078e020b */
[----:B------:R-:W-:Y:S01]  /*88a0*/  ISETP.NE.AND.EX P0, PT, RZ, c[0x0][0x34c], PT, P0 ;  /* 0x0000d300ff007a0c */ /* 0x000fe20003f05300 */
[----:B------:R-:W2:Y:S01]  /*88b0*/  S2R R12, SR_TID.X ;  /* 0x00000000000c7919 */ /* 0x000ea20000002100 */
[----:B------:R-:W-:Y:S01]  /*88c0*/  ISETP.GE.AND P2, PT, R238, c[0x0][0x198], PT ;  /* 0x00006600ee007a0c */ /* 0x000fe20003f46270 */
[----:B------:R-:W-:Y:S01]  /*88d0*/  @P3 IMAD.HI.U32 R7, R4, c[0x0][0x2c8], RZ ;  /* 0x0000b20004073a27 */ /* 0x000fe200078e00ff */
[----:B------:R-:W-:Y:S02]  /*88e0*/  SEL R6, R5, RZ, !P0 ;  /* 0x000000ff05067207 */ /* 0x000fe40004000000 */
[----:B------:R-:W-:-:S02]  /*88f0*/  SEL R5, R9, RZ, !P0 ;  /* 0x000000ff09057207 */ /* 0x000fc40004000000 */
[----:B------:R-:W-:Y:S01]  /*8900*/  IADD3 R181, R221, -0x1, RZ ;  /* 0xffffffffddb57810 */ /* 0x000fe20007ffe0ff */
[----:B------:R-:W-:-:S04]  /*8910*/  IMAD R6, R6, c[0x0][0x1c0], RZ ;  /* 0x0000700006067a24 */ /* 0x000fc800078e02ff */
[----:B------:R-:W-:Y:S02]  /*8920*/  IMAD R6, R5, c[0x0][0x1c4], R6 ;  /* 0x0000710005067a24 */ /* 0x000fe400078e0206 */
[----:B-1----:R-:W-:-:S04]  /*8930*/  IMAD.WIDE.U32 R2, R140, c[0x0][0x178], RZ ;  /* 0x00005e008c027a25 */ /* 0x002fc800078e00ff */
[----:B------:R-:W-:Y:S01]  /*8940*/  IMAD.IADD R3, R3, 0x1, R0 ;  /* 0x0000000103037824 */ /* 0x000fe200078e0200 */
[----:B------:R-:W-:Y:S02]  /*8950*/  MOV R0, R4 ;  /* 0x0000000400007202 */ /* 0x000fe40000000f00 */
[----:B------:R-:W-:Y:S01]  /*8960*/  @P3 SHF.R.U32.HI R0, RZ, c[0x0][0x2cc], R7 ;  /* 0x0000b300ff003a19 */ /* 0x000fe20000011607 */
[C---:B------:R-:W-:Y:S01]  /*8970*/  IMAD.WIDE.U32 R2, R85.reuse, c[0x0][0x1b8], R2 ;  /* 0x00006e0055027a25 */ /* 0x040fe200078e0002 */
[----:B--2---:R-:W-:Y:S02]  /*8980*/  SHF.R.S32.HI R10, RZ, 0x1f, R12 ;  /* 0x0000001fff0a7819 */ /* 0x004fe4000001140c */
[----:B------:R-:W-:Y:S01]  /*8990*/  SHF.R.S32.HI R7, RZ, 0x1f, R0 ;  /* 0x0000001fff077819 */ /* 0x000fe20000011400 */
[----:B------:R-:W-:Y:S01]  /*89a0*/  IMAD R3, R85, c[0x0][0x1bc], R3 ;  /* 0x00006f0055037a24 */ /* 0x000fe200078e0203 */
[----:B------:R-:W-:-:S03]  /*89b0*/  LEA.HI R10, R10, R12, RZ, 0x3 ;  /* 0x0000000c0a0a7211 */ /* 0x000fc600078f18ff */
[----:B------:R-:W-:Y:S01]  /*89c0*/  IMAD.WIDE.U32 R2, R5, c[0x0][0x1c0], R2 ;  /* 0x0000700005027a25 */ /* 0x000fe200078e0002 */
[----:B------:R-:W-:-:S03]  /*89d0*/  SHF.R.S32.HI R10, RZ, 0x3, R10 ;  /* 0x00000003ff0a7819 */ /* 0x000fc6000001140a */
        /* <DEDUP_REMOVED lines=11> */
[----:B------:R-:W-:Y:S01]  /*8a90*/  LEA R6, P0, R2, c[0x0][0x160], 0x1 ;  /* 0x0000580002067a11 */ /* 0x000fe200078008ff */
[----:B------:R-:W-:-:S03]  /*8aa0*/  IMAD.IADD R4, R10, 0x1, R11 ;  /* 0x000000010a047824 */ /* 0x000fc600078e020b */
[----:B------:R-:W-:-:S04]  /*8ab0*/  IADD3 R0, R3, R0, RZ ;  /* 0x0000000003007210 */ /* 0x000fc80007ffe0ff */
[----:B------:R-:W-:Y:S02]  /*8ac0*/  LEA.HI.X R5, R2, c[0x0][0x164], R0, 0x1, P0 ;  /* 0x0000590002057a11 */ /* 0x000fe400000f0c00 */
[----:B------:R-:W-:Y:S01]  /*8ad0*/  @!P1 MOV R8, R9 ;  /* 0x0000000900089202 */ /* 0x000fe20000000f00 */
[----:B------:R-:W-:Y:S05]  /*8ae0*/  BRA.DIV ~URZ, `(.L_x_1680) ;  /* 0x000153a27f007947 */ /* 0x000fea000b800000 */
[----:B------:R1:W2:Y:S02]  /*8af0*/  SHFL.IDX PT, R7, R5, RZ, 0x181f ;  /* 0x00181fff05077589 */ /* 0x0002a400000e0000 */
.L_x_1842:
[----:B------:R-:W-:Y:S05]  /*8b00*/  BRA.DIV ~URZ, `(.L_x_1681) ;  /* 0x000153f27f007947 */ /* 0x000fea000b800000 */
[----:B------:R3:W4:Y:S02]  /*8b10*/  SHFL.IDX PT, R2, R6, RZ, 0x181f ;  /* 0x00181fff06027589 */ /* 0x00072400000e0000 */
.L_x_1843:
        /* <DEDUP_REMOVED lines=10> */
.L_x_1683:
[----:B------:R-:W-:Y:S05]  /*8bc0*/  BSYNC B0 ;  /* 0x0000000000007941 */ /* 0x000fea0003800000 */
.L_x_1682:
[----:B------:R-:W-:Y:S05]  /*8bd0*/  BRA.DIV ~URZ, `(.L_x_1684) ;  /* 0x000153927f007947 */ /* 0x000fea000b800000 */
[----:B--2---:R2:W1:Y:S04]  /*8be0*/  SHFL.IDX PT, R7, R5, 0x1, 0x181f ;  /* 0x00381f0005077f89 */ /* 0x00446800000e0000 */
[----:B----4-:R2:W4:Y:S02]  /*8bf0*/  SHFL.IDX PT, R2, R6, 0x1, 0x181f ;  /* 0x00381f0006027f89 */ /* 0x01052400000e0000 */
.L_x_1844:
        /* <DEDUP_REMOVED lines=10> */
.L_x_1686:
[----:B------:R-:W-:Y:S05]  /*8ca0*/  BSYNC B0 ;  /* 0x0000000000007941 */ /* 0x000fea0003800000 */
.L_x_1685:
[----:B------:R-:W-:Y:S05]  /*8cb0*/  BRA.DIV ~URZ, `(.L_x_1687) ;  /* 0x000153827f007947 */ /* 0x000fea000b800000 */
[----:B-1----:R1:W2:Y:S02]  /*8cc0*/  SHFL.IDX PT, R7, R5, 0x2, 0x181f ;  /* 0x00581f0005077f89 */ /* 0x0022a400000e0000 */
.L_x_1845:
[----:B------:R-:W-:Y:S05]  /*8cd0*/  BRA.DIV ~URZ, `(.L_x_1688) ;  /* 0x000153d27f007947 */ /* 0x000fea000b800000 */
[----:B----4-:R4:W1:Y:S02]  /*8ce0*/  SHFL.IDX PT, R2, R6, 0x2, 0x181f ;  /* 0x00581f0006027f89 */ /* 0x01086400000e0000 */
.L_x_1846:
        /* <DEDUP_REMOVED lines=10> */
.L_x_1690:
[----:B------:R-:W-:Y:S05]  /*8d90*/  BSYNC B0 ;  /* 0x0000000000007941 */ /* 0x000fea0003800000 */
.L_x_1689:
[----:B------:R-:W-:Y:S05]  /*8da0*/  BRA.DIV ~URZ, `(.L_x_1691) ;  /* 0x000153727f007947 */ /* 0x000fea000b800000 */
[----:B--2---:R2:W3:Y:S04]  /*8db0*/  SHFL.IDX PT, R7, R5, 0x3, 0x181f ;  /* 0x00781f0005077f89 */ /* 0x0044e800000e0000 */
[----:B-1----:R2:W1:Y:S02]  /*8dc0*/  SHFL.IDX PT, R2, R6, 0x3, 0x181f ;  /* 0x00781f0006027f89 */ /* 0x00246400000e0000 */
.L_x_1847:
        /* <DEDUP_REMOVED lines=10> */
.L_x_1693:
[----:B------:R-:W-:Y:S05]  /*8e70*/  BSYNC B0 ;  /* 0x0000000000007941 */ /* 0x000fea0003800000 */
.L_x_1692:
[----:B------:R-:W-:Y:S05]  /*8e80*/  BRA.DIV ~URZ, `(.L_x_1694) ;  /* 0x000153627f007947 */ /* 0x000fea000b800000 */
[----:B---3--:R3:W2:Y:S02]  /*8e90*/  SHFL.IDX PT, R7, R5, 0x4, 0x181f ;  /* 0x00981f0005077f89 */ /* 0x0086a400000e0000 */
.L_x_1848:
[----:B------:R-:W-:Y:S05]  /*8ea0*/  BRA.DIV ~URZ, `(.L_x_1695) ;  /* 0x000153b27f007947 */ /* 0x000fea000b800000 */
[----:B-1----:R1:W3:Y:S02]  /*8eb0*/  SHFL.IDX PT, R2, R6, 0x4, 0x181f ;  /* 0x00981f0006027f89 */ /* 0x0022e400000e0000 */
.L_x_1849:
        /* <DEDUP_REMOVED lines=10> */
.L_x_1697:
[----:B------:R-:W-:Y:S05]  /*8f60*/  BSYNC B0 ;  /* 0x0000000000007941 */ /* 0x000fea0003800000 */
.L_x_1696:
[----:B------:R-:W-:Y:S05]  /*8f70*/  BRA.DIV ~URZ, `(.L_x_1698) ;  /* 0x000153527f007947 */ /* 0x000fea000b800000 */
[----:B--2---:R2:W1:Y:S04]  /*8f80*/  SHFL.IDX PT, R7, R5, 0x5, 0x181f ;  /* 0x00b81f0005077f89 */ /* 0x00446800000e0000 */
[----:B---3--:R2:W3:Y:S02]  /*8f90*/  SHFL.IDX PT, R2, R6, 0x5, 0x181f ;  /* 0x00b81f0006027f89 */ /* 0x0084e400000e0000 */
.L_x_1850:
        /* <DEDUP_REMOVED lines=10> */
.L_x_1700:
[----:B------:R-:W-:Y:S05]  /*9040*/  BSYNC B0 ;  /* 0x0000000000007941 */ /* 0x000fea0003800000 */
.L_x_1699:
[----:B------:R-:W-:Y:S05]  /*9050*/  BRA.DIV ~URZ, `(.L_x_1701) ;  /* 0x000153427f007947 */ /* 0x000fea000b800000 */
[----:B-1----:R1:W2:Y:S02]  /*9060*/  SHFL.IDX PT, R7, R5, 0x6, 0x181f ;  /* 0x00d81f0005077f89 */ /* 0x0022a400000e0000 */
.L_x_1851:
[----:B------:R-:W-:Y:S05]  /*9070*/  BRA.DIV ~URZ, `(.L_x_1702) ;  /* 0x000153927f007947 */ /* 0x000fea000b800000 */
[----:B---3--:R3:W1:Y:S02]  /*9080*/  SHFL.IDX PT, R2, R6, 0x6, 0x181f ;  /* 0x00d81f0006027f89 */ /* 0x00866400000e0000 */
.L_x_1852:
        /* <DEDUP_REMOVED lines=10> */
.L_x_1704:
[----:B------:R-:W-:Y:S05]  /*9130*/  BSYNC B0 ;  /* 0x0000000000007941 */ /* 0x000fea0003800000 */
.L_x_1703:
[----:B------:R-:W-:Y:S05]  /*9140*/  BRA.DIV ~URZ, `(.L_x_1705) ;  /* 0x000153327f007947 */ /* 0x000fea000b800000 */
[----:B-12---:R-:W1:Y:S04]  /*9150*/  SHFL.IDX PT, R5, R5, 0x7, 0x181f ;  /* 0x00f81f0005057f89 */ /* 0x006e6800000e0000 */
[----:B------:R2:W3:Y:S02]  /*9160*/  SHFL.IDX PT, R3, R6, 0x7, 0x181f ;  /* 0x00f81f0006037f89 */ /* 0x0004e400000e0000 */
.L_x_1853:
        /* <DEDUP_REMOVED lines=17> */
[----:B--2-4-:R-:W2:Y:S04]  /*9280*/  LDL.LU R6, [R1+0x64] ;  /* 0x0000640001067983 */ /* 0x014ea80000300800 */
[----:B------:R-:W3:Y:S04]  /*9290*/  LDL R188, [R1] ;  /* 0x0000000001bc7983 */ /* 0x000ee80000100800 */
[----:B------:R-:W4:Y:S04]  /*92a0*/  LDL R7, [R1+0x38] ;  /* 0x0000380001077983 */ /* 0x000f280000100800 */
[----:B------:R-:W5:Y:S01]  /*92b0*/  LDL R189, [R1+0x2c] ;  /* 0x00002c0001bd7983 */ /* 0x000f620000100800 */
[----:B------:R-:W-:-:S02]  /*92c0*/  IMAD.MOV.U32 R180, RZ, RZ, 0x50 ;  /* 0x00000050ffb47424 */ /* 0x000fc400078e00ff */
[----:B------:R-:W-:Y:S02]  /*92d0*/  IMAD.MOV.U32 R190, RZ, RZ, c[0x0][0x2b8] ;  /* 0x0000ae00ffbe7624 */ /* 0x000fe400078e00ff */
[----:B------:R-:W-:-:S03]  /*92e0*/  IMAD R180, R221, R180, -0x50 ;  /* 0xffffffb0ddb47424 */ /* 0x000fc600078e02b4 */
[----:B------:R-:W-:Y:S01]  /*92f0*/  ISETP.NE.AND P1, PT, R190, 0x1, PT ;  /* 0x00000001be00780c */ /* 0x000fe20003f25270 */
[----:B------:R-:W-:Y:S01]  /*9300*/  IMAD.MOV.U32 R213, RZ, RZ, RZ ;  /* 0x000000ffffd57224 */ /* 0x000fe200078e00ff */
[----:B------:R-:W-:Y:S01]  /*9310*/  BAR.SYNC.DEFER_BLOCKING 0x0 ;  /* 0x0000000000007b1d */ /* 0x000fe20000010000 */
[----:B---3--:R-:W-:-:S05]  /*9320*/  IMAD.IADD R3, R188, 0x1, R180 ;  /* 0x00000001bc037824 */ /* 0x008fca00078e02b4 */
[C---:B----4-:R-:W-:Y:S01]  /*9330*/  ISETP.GE.AND P0, PT, R3.reuse, R7, PT ;  /* 0x000000070300720c */ /* 0x050fe20003f06270 */
[----:B-----5:R-:W-:-:S03]  /*9340*/  IMAD.IADD R3, R3, 0x1, R189 ;  /* 0x0000000103037824 */ /* 0x020fc600078e02bd */
[----:B------:R-:W-:Y:S01]  /*9350*/  ISETP.GT.OR P0, PT, R188, 0x4f, P0 ;  /* 0x0000004fbc00780c */ /* 0x000fe20000704670 */
[----:B------:R-:W-:Y:S01]  /*9360*/  @P1 IMAD.HI.U32 R4, R3, c[0x0][0x2bc], RZ ;  /* 0x0000af0003041a27 */ /* 0x000fe200078e00ff */
[----:B--2---:R-:W-:-:S03]  /*9370*/  LOP3.LUT R6, R6, 0xfffffffe, RZ, 0xc0, !PT ;  /* 0xfffffffe06067812 */ /* 0x004fc600078ec0ff */
[----:B------:R-:W-:Y:S01]  /*9380*/  IMAD.MOV.U32 R2, RZ, RZ, R3 ;  /* 0x000000ffff027224 */ /* 0x000fe200078e0003 */
[----:B------:R-:W-:Y:S02]  /*9390*/  @P1 SHF.R.U32.HI R2, RZ, c[0x0][0x2c0], R4 ;  /* 0x0000b000ff021a19 */ /* 0x000fe40000011604 */
[----:B------:R-:W-:-:S05]  /*93a0*/  @P1 LOP3.LUT R6, R6, 0x1, RZ, 0xfc, !PT ;  /* 0x0000000106061812 */ /* 0x000fca00078efcff */
[C---:B------:R-:W-:Y:S01]  /*93b0*/  @!P0 IADD3 R5, P1, R2.reuse, R186, RZ ;  /* 0x000000ba02058210 */ /* 0x040fe20007f3e0ff */
[----:B------:R1:W-:Y:S03]  /*93c0*/  STL [R1+0x64], R6 ;  /* 0x0000640601007387 */ /* 0x0003e60000100800 */
[----:B-1----:R-:W-:Y:S02]  /*93d0*/  @!P0 LEA.HI.X.SX32 R6, R2, R183, 0x1, P1 ;  /* 0x000000b702068211 */ /* 0x002fe400008f0eff */
        /* <DEDUP_REMOVED lines=18> */
[----:B------:R-:W-:-:S13]  /*9500*/  ISETP.GE.AND P1, PT, R84, 0x1, PT ;  /* 0x000000015400780c */ /* 0x000fda0003f26270 */
[----:B------:R-:W-:Y:S01]  /*9510*/  @P1 ISETP.GE.AND P4, PT, R238, c[0x0][0x1d4], PT ;  /* 0x00007500ee001a0c */ /* 0x000fe20003f86270 */
[----:B------:R-:W-:Y:S04]  /*9520*/  STL.64 [R1+0x18], R184 ;  /* 0x000018b801007387 */ /* 0x000fe80000100a00 */
[----:B------:R-:W-:Y:S01]  /*9530*/  STL [R1+0x14], R182 ;  /* 0x000014b601007387 */ /* 0x000fe20000100800 */
[----:B------:R-:W-:Y:S02]  /*9540*/  ISETP.GT.AND P6, PT, R188, 0x4f, PT ;  /* 0x0000004fbc00780c */ /* 0x000fe40003fc4270 */
        /* <DEDUP_REMOVED lines=8> */
[----:B------:R-:W1:Y:S04]  /*95d0*/  SHFL.IDX PT, R6, R2, RZ, 0x181f ;  /* 0x00181fff02067589 */ /* 0x000e6800000e0000 */
[----:B------:R-:W2:Y:S04]  /*95e0*/  SHFL.IDX PT, R4, R2, 0x1, 0x181f ;  /* 0x00381f0002047f89 */ /* 0x000ea800000e0000 */
[----:B------:R-:W3:Y:S04]  /*95f0*/  SHFL.IDX PT, R7, R3, RZ, 0x181f ;  /* 0x00181fff03077589 */ /* 0x000ee800000e0000 */
[----:B------:R-:W4:Y:S01]  /*9600*/  SHFL.IDX PT, R5, R3, 0x1, 0x181f ;  /* 0x00381f0003057f89 */ /* 0x000f2200000e0000 */
[----:B------:R-:W-:-:S03]  /*9610*/  ISETP.GE.AND P0, PT, R84, 0x11, PT ;  /* 0x000000115400780c */ /* 0x000fc60003f06270 */
[----:B------:R-:W5:Y:S04]  /*9620*/  SHFL.IDX PT, R11, R2, 0x2, 0x181f ;  /* 0x00581f00020b7f89 */ /* 0x000f6800000e0000 */
[----:B------:R-:W-:Y:S01]  /*9630*/  SHFL.IDX PT, R12, R3, 0x2, 0x181f ;  /* 0x00581f00030c7f89 */ /* 0x000fe200000e0000 */
[----:B-1----:R-:W-:-:S05]  /*9640*/  @P1 LEA R6, P2, R238, R6, 0x1 ;  /* 0x00000006ee061211 */ /* 0x002fca00078408ff */
[C---:B--2---:R-:W-:Y:S02]  /*9650*/  @P0 LEA R4, P3, R238.reuse, R4, 0x1 ;  /* 0x00000004ee040211 */ /* 0x044fe400078608ff */
[--C-:B---3--:R-:W-:Y:S02]  /*9660*/  @P1 LEA.HI.X R7, R238, R7, R239.reuse, 0x1, P2 ;  /* 0x00000007ee071211 */ /* 0x108fe400010f0cef */
[----:B------:R-:W-:Y:S01]  /*9670*/  ISETP.GE.AND P2, PT, R84, 0x21, PT ;  /* 0x000000215400780c */ /* 0x000fe20003f46270 */
[----:B------:R-:W1:Y:S01]  /*9680*/  SHFL.IDX PT, R9, R2, 0x3, 0x181f ;  /* 0x00781f0002097f89 */ /* 0x000e6200000e0000 */
[C---:B----4-:R-:W-:Y:S02]  /*9690*/  @P0 LEA.HI.X R5, R238.reuse, R5, R239, 0x1, P3 ;  /* 0x00000005ee050211 */ /* 0x050fe400018f0cef */
[C---:B------:R-:W-:Y:S01]  /*96a0*/  @P0 ISETP.GE.AND P3, PT, R238.reuse, c[0x0][0x1d4], PT ;  /* 0x00007500ee000a0c */ /* 0x040fe20003f66270 */
[----:B------:R-:W2:Y:S04]  /*96b0*/  SHFL.IDX PT, R10, R3, 0x3, 0x181f ;  /* 0x00781f00030a7f89 */ /* 0x000ea800000e0000 */
[----:B------:R5:W3:Y:S04]  /*96c0*/  SHFL.IDX PT, R8, R2, 0x4, 0x181f ;  /* 0x00981f0002087f89 */ /* 0x000ae800000e0000 */
[----:B------:R4:W-:Y:S01]  /*96d0*/  @P1 LDGSTS.E.BYPASS.LTC128B.128 [R212+0x2900], [R6.64], !P4 ;  /* 0x0290000006d41fae */ /* 0x0009e2000e101d48 */
[----:B------:R-:W-:-:S02]  /*96e0*/  @P2 ISETP.GE.AND P5, PT, R238, c[0x0][0x1d4], PT ;  /* 0x00007500ee002a0c */ /* 0x000fc40003fa6270 */
[C---:B------:R-:W-:Y:S01]  /*96f0*/  ISETP.GE.AND P4, PT, R84.reuse, 0x31, PT ;  /* 0x000000315400780c */ /* 0x040fe20003f86270 */
[----:B------:R1:W-:Y:S01]  /*9700*/  @P0 LDGSTS.E.BYPASS.LTC128B.128 [R212+0x3100], [R4.64], !P3 ;  /* 0x0310000004d40fae */ /* 0x0003e2000d901d48 */
[----:B------:R-:W-:Y:S02]  /*9710*/  ISETP.GE.AND P1, PT, R84, 0x41, PT ;  /* 0x000000415400780c */ /* 0x000fe40003f26270 */
[C---:B-----5:R-:W-:Y:S01]  /*9720*/  @P2 LEA R2, P0, R238.reuse, R11, 0x1 ;  /* 0x0000000bee022211 */ /* 0x060fe200078008ff */
[----:B----4-:R4:W5:Y:S08]  /*9730*/  SHFL.IDX PT, R6, R3, 0x4, 0x181f ;  /* 0x00981f0003067f89 */ /* 0x01097000000e0000 */
[----:B-1----:R-:W-:-:S04]  /*9740*/  @P4 LEA R4, P3, R238, R9, 0x1 ;  /* 0x00000009ee044211 */ /* 0x002fc800078608ff */
[C-C-:B--2---:R-:W-:Y:S02]  /*9750*/  @P4 LEA.HI.X R5, R238.reuse, R10, R239.reuse, 0x1, P3 ;  /* 0x0000000aee054211 */ /* 0x144fe400018f0cef */
[C---:B----4-:R-:W-:Y:S02]  /*9760*/  @P2 LEA.HI.X R3, R238.reuse, R12, R239, 0x1, P0 ;  /* 0x0000000cee032211 */ /* 0x050fe400000f0cef */
[----:B------:R-:W-:-:S03]  /*9770*/  @P1 ISETP.GE.AND P0, PT, R238, c[0x0][0x1d4], PT ;  /* 0x00007500ee001a0c */ /* 0x000fc60003f06270 */
[----:B------:R3:W-:Y:S01]  /*9780*/  @P2 LDGSTS.E.BYPASS.LTC128B.128 [R212+0x3900], [R2.64], !P5 ;  /* 0x0390000002d42fae */ /* 0x0007e2000e901d48 */
[----:B------:R-:W-:-:S13]  /*9790*/  @P4 ISETP.GE.AND P2, PT, R238, c[0x0][0x1d4], PT ;  /* 0x00007500ee004a0c */ /* 0x000fda0003f46270 */
[----:B------:R1:W-:Y:S01]  /*97a0*/  @P4 LDGSTS.E.BYPASS.LTC128B.128 [R212+0x4100], [R4.64], !P2 ;  /* 0x0410000004d44fae */ /* 0x0003e2000d101d48 */
[----:B---3--:R-:W-:-:S04]  /*97b0*/  @P1 LEA R2, P3, R238, R8, 0x1 ;  /* 0x00000008ee021211 */ /* 0x008fc800078608ff */
[----:B-----5:R-:W-:-:S05]  /*97c0*/  @P1 LEA.HI.X R3, R238, R6, R239, 0x1, P3 ;  /* 0x00000006ee031211 */ /* 0x020fca00018f0cef */
[----:B------:R1:W-:Y:S01]  /*97d0*/  @P1 LDGSTS.E.BYPASS.LTC128B.128 [R212+0x4900], [R2.64], !P0 ;  /* 0x0490000002d41fae */ /* 0x0003e2000c101d48 */
[----:B------:R-:W-:-:S03]  /*97e0*/  ISETP.LT.AND P0, PT, RZ, c[0x0][0x27c], PT ;  /* 0x00009f00ff007a0c */ /* 0x000fc60003f01270 */
[----:B------:R-:W0:Y:S10]  /*97f0*/  LDGDEPBAR ;  /* 0x00000000000079af */ /* 0x000e340000000000 */
[----:B------:R-:W-:Y:S05]  /*9800*/  @P0 BRA `(.L_x_1706) ;  /* 0x0000002000000947 */ /* 0x000fea0003800000 */
[----:B------:R-:W-:-:S04]  /*9810*/  DEPBAR.LE SB0, 0x1 ;  /* 0x000080400000791a */ /* 0x000fc80000000000 */
[----:B------:R-:W-:Y:S05]  /*9820*/  BRA `(.L_x_1707) ;  /* 0x00004d9000007947 */ /* 0x000fea0003800000 */
.L_x_1706:
[----:B------:R-:W2:Y:S01]  /*9830*/  LDL R71, [R1+0x30] ;  /* 0x0000300001477983 */ /* 0x000ea20000100800 */
[----:B------:R-:W-:Y:S01]  /*9840*/  ULDC.U8 UR4, c[0x0][0x298] ;  /* 0x0000a60000047ab9 */ /* 0x000fe20000000000 */
[----:B-1----:R-:W-:Y:S01]  /*9850*/  SHF.R.S32.HI R2, RZ, 0x1f, R130 ;  /* 0x0000001fff027819 */ /* 0x002fe20000011482 */
        /* <DEDUP_REMOVED lines=48> */
[----:B------:R-:W-:Y:S01]  /*9b60*/  ISETP.GE.AND P0, PT, R95, c[0x0][0x27c], PT ;  /* 0x00009f005f007a0c */ /* 0x000fe20003f06270 */
[----:B------:R-:W-:-:S10]  /*9b70*/  CS2R R10, SRZ ;  /* 0x00000000000a7805 */ /* 0x000fd4000001ff00 */
[C---:B------:R-:W-:Y:S01]  /*9b80*/  @!P1 IMAD.SHL.U32 R2, R96.reuse, 0x2, RZ ;  /* 0x0000000260029824 */ /* 0x040fe200078e00ff */
[----:B------:R-:W-:Y:S01]  /*9b90*/  @!P1 SHF.L.U64.HI R3, R96, 0x1, R97 ;  /* 0x0000000160039819 */ /* 0x000fe20000010261 */
[C---:B------:R-:W-:Y:S01]  /*9ba0*/  @!P0 IMAD.SHL.U32 R4, R95.reuse, 0x2, RZ ;  /* 0x000000025f048824 */ /* 0x040fe200078e00ff */
[----:B-----5:R-:W-:Y:S02]  /*9bb0*/  @!P0 SHF.L.U64.HI R5, R95, 0x1, R60 ;  /* 0x000000015f058819 */ /* 0x020fe4000001023c */
[CC--:B--2---:R-:W-:Y:S02]  /*9bc0*/  @!P1 IADD3 R16, P2, R15.reuse, R2.reuse, RZ ;  /* 0x000000020f109210 */ /* 0x0c4fe40007f5e0ff */
[----:B---3--:R-:W-:Y:S02]  /*9bd0*/  @!P1 IADD3 R14, P4, R18, R2, RZ ;  /* 0x00000002120e9210 */ /* 0x008fe40007f9e0ff */
[-C--:B------:R-:W-:Y:S01]  /*9be0*/  @!P0 IADD3 R2, P3, R15, R4.reuse, RZ ;  /* 0x000000040f028210 */ /* 0x080fe20007f7e0ff */
[--C-:B----4-:R-:W-:Y:S01]  /*9bf0*/  @!P1 IMAD.X R17, R22, 0x1, R3.reuse, P2 ;  /* 0x0000000116119824 */ /* 0x110fe200010e0603 */
[----:B------:R-:W-:Y:S01]  /*9c00*/  @!P0 IADD3 R4, P2, R18, R4, RZ ;  /* 0x0000000412048210 */ /* 0x000fe20007f5e0ff */
[C---:B-1----:R-:W-:Y:S01]  /*9c10*/  @!P1 IMAD.X R15, R19.reuse, 0x1, R3, P4 ;  /* 0x00000001130f9824 */ /* 0x042fe200020e0603 */
[----:B------:R-:W-:Y:S01]  /*9c20*/  CS2R R6, SRZ ;  /* 0x0000000000067805 */ /* 0x000fe2000001ff00 */
[--C-:B------:R-:W-:Y:S01]  /*9c30*/  @!P0 IMAD.X R3, R22, 0x1, R5.reuse, P3 ;  /* 0x0000000116038824 */ /* 0x100fe200018e0605 */
[----:B------:R-:W-:Y:S01]  /*9c40*/  CS2R R8, SRZ ;  /* 0x0000000000087805 */ /* 0x000fe2000001ff00 */
[----:B------:R-:W-:Y:S01]  /*9c50*/  @!P0 IMAD.X R5, R19, 0x1, R5, P2 ;  /* 0x0000000113058824 */ /* 0x000fe200010e0605 */
[----:B------:R1:W5:Y:S04]  /*9c60*/  @!P1 LD.E.64 R10, [R16.64] ;  /* 0x00000008100a9980 */ /* 0x000368000c101b00 */
[----:B------:R1:W5:Y:S04]  /*9c70*/  @!P0 LD.E.64 R12, [R2.64] ;  /* 0x00000008020c8980 */ /* 0x000368000c101b00 */
[----:B------:R1:W5:Y:S04]  /*9c80*/  @!P1 LD.E.64 R6, [R14.64] ;  /* 0x000000080e069980 */ /* 0x000368000c101b00 */
[----:B------:R1:W5:Y:S02]  /*9c90*/  @!P0 LD.E.64 R8, [R4.64] ;  /* 0x0000000804088980 */ /* 0x000364000c101b00 */
.L_x_1710:
[----:B------:R-:W-:Y:S05]  /*9ca0*/  BSYNC B0 ;  /* 0x0000000000007941 */ /* 0x000fea0003800000 */
.L_x_1709:
[----:B-1----:R-:W-:Y:S01]  /*9cb0*/  IADD3 R2, R20, 0x20, RZ ;  /* 0x0000002014027810 */ /* 0x002fe20007ffe0ff */
[----:B-----5:R-:W-:Y:S01]  /*9cc0*/  IMAD.MOV.U32 R5, RZ, RZ, R12 ;  /* 0x000000ffff057224 */ /* 0x020fe200078e000c */
[----:B------:R1:W4:Y:S01]  /*9cd0*/  SHFL.IDX PT, R23, R24, 0x1, 0x1c1f ;  /* 0x003c1f0018177f89 */ /* 0x00032200000e0000 */
        /* <DEDUP_REMOVED lines=8> */
[----:B----4-:R1:W4:Y:S01]  /*9d60*/  SHFL.IDX PT, R22, R21, 0x1, 0x1c1f ;  /* 0x003c1f0015167f89 */ /* 0x01032200000e0000 */
[----:B------:R-:W-:Y:S01]  /*9d70*/  PRMT R49, R2, 0x5410, R3 ;  /* 0x0000541002317816 */ /* 0x000fe20000000003 */
[----:B------:R-:W-:Y:S01]  /*9d80*/  IMAD.MOV.U32 R3, RZ, RZ, R6 ;  /* 0x000000ffff037224 */ /* 0x000fe200078e0006 */
[----:B------:R-:W-:Y:S01]  /*9d90*/  MOV R2, R7 ;  /* 0x0000000700027202 */ /* 0x000fe20000000f00 */
[----:B--2---:R1:W2:Y:S01]  /*9da0*/  SHFL.IDX PT, R15, R25, 0x1, 0x1c1f ;  /* 0x003c1f00190f7f89 */ /* 0x0042a200000e0000 */
        /* <DEDUP_REMOVED lines=8> */
[----:B------:R-:W-:Y:S01]  /*9e30*/  CS2R R38, SRZ ;  /* 0x0000000000267805 */ /* 0x000fe2000001ff00 */
[----:B------:R-:W-:-:S11]  /*9e40*/  ISETP.GE.AND P0, PT, R95, c[0x0][0x27c], PT ;  /* 0x00009f005f007a0c */ /* 0x000fd60003f06270 */
[C---:B------:R-:W-:Y:S01]  /*9e50*/  @!P1 IMAD.SHL.U32 R2, R96.reuse, 0x2, RZ ;  /* 0x0000000260029824 */ /* 0x040fe200078e00ff */
[----:B------:R-:W-:Y:S01]  /*9e60*/  @!P1 SHF.L.U64.HI R4, R96, 0x1, R97 ;  /* 0x0000000160049819 */ /* 0x000fe20000010261 */
[C---:B------:R-:W-:Y:S01]  /*9e70*/  @!P0 IMAD.SHL.U32 R3, R95.reuse, 0x2, RZ ;  /* 0x000000025f038824 */ /* 0x040fe200078e00ff */
[----:B------:R-:W-:Y:S02]  /*9e80*/  @!P0 SHF.L.U64.HI R5, R95, 0x1, R60 ;  /* 0x000000015f058819 */ /* 0x000fe4000001023c */
[CC--:B---3--:R-:W-:Y:S02]  /*9e90*/  @!P1 IADD3 R18, P2, R14.reuse, R2.reuse, RZ ;  /* 0x000000020e129210 */ /* 0x0c8fe40007f5e0ff */
[----:B--2---:R-:W-:Y:S02]  /*9ea0*/  @!P1 IADD3 R16, P4, R15, R2, RZ ;  /* 0x000000020f109210 */ /* 0x004fe40007f9e0ff */
[-C--:B------:R-:W-:Y:S01]  /*9eb0*/  @!P0 IADD3 R2, P3, R14, R3.reuse, RZ ;  /* 0x000000030e028210 */ /* 0x080fe20007f7e0ff */
[--C-:B------:R-:W-:Y:S01]  /*9ec0*/  @!P1 IMAD.X R19, R23, 0x1, R4.reuse, P2 ;  /* 0x0000000117139824 */ /* 0x100fe200010e0604 */
[----:B------:R-:W-:Y:S01]  /*9ed0*/  @!P0 IADD3 R14, P2, R15, R3, RZ ;  /* 0x000000030f0e8210 */ /* 0x000fe20007f5e0ff */
[----:B----4-:R-:W-:-:S02]  /*9ee0*/  @!P1 IMAD.X R17, R22, 0x1, R4, P4 ;  /* 0x0000000116119824 */ /* 0x010fc400020e0604 */
[--C-:B------:R-:W-:Y:S01]  /*9ef0*/  @!P0 IMAD.X R3, R23, 0x1, R5.reuse, P3 ;  /* 0x0000000117038824 */ /* 0x100fe200018e0605 */
[----:B------:R-:W-:Y:S01]  /*9f00*/  CS2R R32, SRZ ;  /* 0x0000000000207805 */ /* 0x000fe2000001ff00 */
[----:B------:R-:W-:Y:S02]  /*9f10*/  @!P0 IMAD.X R15, R22, 0x1, R5, P2 ;  /* 0x00000001160f8824 */ /* 0x000fe400010e0605 */
[----:B------:R-:W-:Y:S01]  /*9f20*/  CS2R R4, SRZ ;  /* 0x0000000000047805 */ /* 0x000fe2000001ff00 */
[----:B------:R2:W5:Y:S04]  /*9f30*/  @!P0 LD.E.64 R38, [R2.64] ;  /* 0x0000000802268980 */ /* 0x000568000c101b00 */
[----:B------:R3:W5:Y:S04]  /*9f40*/  @!P0 LD.E.64 R32, [R14.64] ;  /* 0x000000080e208980 */ /* 0x000768000c101b00 */
[----:B------:R3:W5:Y:S01]  /*9f50*/  @!P1 LD.E.64 R4, [R18.64] ;  /* 0x0000000812049980 */ /* 0x000762000c101b00 */
[----:B--2---:R-:W-:-:S06]  /*9f60*/  CS2R R2, SRZ ;  /* 0x0000000000027805 */ /* 0x004fcc000001ff00 */
[----:B------:R3:W5:Y:S02]  /*9f70*/  @!P1 LD.E.64 R2, [R16.64] ;  /* 0x0000000810029980 */ /* 0x000764000c101b00 */
.L_x_1712:
[----:B------:R-:W-:Y:S05]  /*9f80*/  BSYNC B0 ;  /* 0x0000000000007941 */ /* 0x000fea0003800000 */
.L_x_1711:
[----:B---3--:R-:W-:Y:S01]  /*9f90*/  IADD3 R14, R20, 0x40, RZ ;  /* 0x00000040140e7810 */ /* 0x008fe20007ffe0ff */
[----:B-----5:R-:W-:Y:S01]  /*9fa0*/  IMAD.MOV.U32 R18, RZ, RZ, R38 ;  /* 0x000000ffff127224 */ /* 0x020fe200078e0026 */
[----:B------:R3:W1:Y:S01]  /*9fb0*/  SHFL.IDX PT, R30, R24, 0x2, 0x1c1f ;  /* 0x005c1f00181e7f89 */ /* 0x00066200000e0000 */
[----:B------:R-:W-:Y:S01]  /*9fc0*/  IMAD.MOV.U32 R17, RZ, RZ, R39 ;  /* 0x000000ffff117224 */ /* 0x000fe200078e0027 */
[----:B------:R-:W-:Y:S01]  /*9fd0*/  ISETP.GE.AND P0, PT, R14, R0, PT ;  /* 0x000000000e00720c */ /* 0x000fe20003f06270 */
[----:B------:R-:W-:Y:S01]  /*9fe0*/  IMAD.MOV.U32 R16, RZ, RZ, R4 ;  /* 0x000000ffff107224 */ /* 0x000fe200078e0004 */
[----:B--2---:R3:W2:Y:S01]  /*9ff0*/  SHFL.IDX PT, R15, R26, 0x2, 0x1c1f ;  /* 0x005c1f001a0f7f89 */ /* 0x0046a200000e0000 */
        /* <DEDUP_REMOVED lines=25> */
[----:B------:R-:W-:Y:S02]  /*a190*/  @!P0 SHF.L.U64.HI R28, R95, 0x1, R60 ;  /* 0x000000015f1c8819 */ /* 0x000fe4000001023c */
[-C--:B--2-4-:R-:W-:Y:S02]  /*a1a0*/  @!P1 IADD3 R22, P2, R15, R14.reuse, RZ ;  /* 0x0000000e0f169210 */ /* 0x094fe40007f5e0ff */
[----:B-1----:R-:W-:Y:S02]  /*a1b0*/  @!P1 IADD3 R18, P4, R27, R14, RZ ;  /* 0x0000000e1b129210 */ /* 0x002fe40007f9e0ff */
[-C--:B------:R-:W-:Y:S01]  /*a1c0*/  @!P0 IADD3 R16, P3, R15, R17.reuse, RZ ;  /* 0x000000110f108210 */ /* 0x080fe20007f7e0ff */
[C-C-:B------:R-:W-:Y:S01]  /*a1d0*/  @!P1 IMAD.X R23, R30.reuse, 0x1, R19.reuse, P2 ;  /* 0x000000011e179824 */ /* 0x140fe200010e0613 */
[----:B------:R-:W-:Y:S01]  /*a1e0*/  @!P0 IADD3 R14, P2, R27, R17, RZ ;  /* 0x000000111b0e8210 */ /* 0x000fe20007f5e0ff */
[----:B------:R-:W-:Y:S01]  /*a1f0*/  CS2R R36, SRZ ;  /* 0x0000000000247805 */ /* 0x000fe2000001ff00 */
[----:B------:R-:W-:Y:S01]  /*a200*/  CS2R R40, SRZ ;  /* 0x0000000000287805 */ /* 0x000fe2000001ff00 */
[----:B------:R-:W-:Y:S01]  /*a210*/  @!P1 IMAD.X R19, R29, 0x1, R19, P4 ;  /* 0x000000011d139824 */ /* 0x000fe200020e0613 */
[----:B------:R1:W5:Y:S01]  /*a220*/  @!P1 LD.E.64 R34, [R22.64] ;  /* 0x0000000816229980 */ /* 0x000362000c101b00 */
[----:B------:R-:W-:-:S02]  /*a230*/  @!P0 IMAD.X R17, R30, 0x1, R28, P3 ;  /* 0x000000011e118824 */ /* 0x000fc400018e061c */
[----:B------:R-:W-:Y:S01]  /*a240*/  @!P0 IMAD.X R15, R29, 0x1, R28, P2 ;  /* 0x000000011d0f8824 */ /* 0x000fe200010e061c */
[----:B------:R1:W5:Y:S04]  /*a250*/  @!P1 LD.E.64 R36, [R18.64] ;  /* 0x0000000812249980 */ /* 0x000368000c101b00 */
[----:B------:R1:W5:Y:S04]  /*a260*/  @!P0 LD.E.64 R42, [R16.64] ;  /* 0x00000008102a8980 */ /* 0x000368000c101b00 */
[----:B------:R1:W5:Y:S02]  /*a270*/  @!P0 LD.E.64 R40, [R14.64] ;  /* 0x000000080e288980 */ /* 0x000364000c101b00 */
.L_x_1714:
[----:B------:R-:W-:Y:S05]  /*a280*/  BSYNC B0 ;  /* 0x0000000000007941 */ /* 0x000fea0003800000 */
.L_x_1713:
[----:B-1----:R-:W-:Y:S01]  /*a290*/  IADD3 R14, R20, 0x60, RZ ;  /* 0x00000060140e7810 */ /* 0x002fe20007ffe0ff */
[----:B-----5:R-:W-:Y:S01]  /*a2a0*/  IMAD.MOV.U32 R18, RZ, RZ, R42 ;  /* 0x000000ffff127224 */ /* 0x020fe200078e002a */
[----:B------:R1:W3:Y:S01]  /*a2b0*/  SHFL.IDX PT, R27, R24, 0x3, 0x1c1f ;  /* 0x007c1f00181b7f89 */ /* 0x0002e200000e0000 */
[----:B------:R-:W-:Y:S01]  /*a2c0*/  IMAD.MOV.U32 R17, RZ, RZ, R43 ;  /* 0x000000ffff117224 */ /* 0x000fe200078e002b */
[----:B------:R-:W-:Y:S01]  /*a2d0*/  ISETP.GE.AND P0, PT, R14, R0, PT ;  /* 0x000000000e00720c */ /* 0x000fe20003f06270 */
[----:B--2---:R-:W-:Y:S01]  /*a2e0*/  IMAD.MOV.U32 R15, RZ, RZ, R34 ;  /* 0x000000ffff0f7224 */ /* 0x004fe200078e0022 */
[----:B------:R1:W2:Y:S01]  /*a2f0*/  SHFL.IDX PT, R16, R26, 0x3, 0x1c1f ;  /* 0x007c1f001a107f89 */ /* 0x0002a200000e0000 */
[----:B------:R-:W-:Y:S01]  /*a300*/  IMAD.MOV.U32 R14, RZ, RZ, R35 ;  /* 0x000000ffff0e7224 */ /* 0x000fe200078e0023 */
[----:B------:R-:W-:Y:S01]  /*a310*/  PRMT R59, R17, 0x5410, R18 ;  /* 0x00005410113b7816 */ /* 0x000fe20000000012 */
[----:B------:R-:W-:Y:S01]  /*a320*/  IMAD.MOV.U32 R17, RZ, RZ, R41 ;  /* 0x000000ffff117224 */ /* 0x000fe200078e0029 */
[----:B------:R-:W-:Y:S01]  /*a330*/  MOV R18, R40 ;  /* 0x0000002800127202 */ /* 0x000fe20000000f00 */
[----:B---3--:R1:W3:Y:S01]  /*a340*/  SHFL.IDX PT, R24, R21, 0x3, 0x1c1f ;  /* 0x007c1f0015187f89 */ /* 0x0082e200000e0000 */
[----:B------:R-:W-:Y:S01]  /*a350*/  PRMT R57, R14, 0x5410, R15 ;  /* 0x000054100e397816 */ /* 0x000fe2000000000f */
[----:B------:R-:W-:Y:S01]  /*a360*/  IMAD.MOV.U32 R15, RZ, RZ, R36 ;  /* 0x000000ffff0f7224 */ /* 0x000fe200078e0024 */
[----:B------:R-:W-:Y:S01]  /*a370*/  MOV R14, R37 ;  /* 0x00000025000e7202 */ /* 0x000fe20000000f00 */
[----:B----4-:R1:W4:Y:S01]  /*a380*/  SHFL.IDX PT, R22, R25, 0x3, 0x1c1f ;  /* 0x007c1f0019167f89 */ /* 0x01032200000e0000 */
        /* <DEDUP_REMOVED lines=15> */
[-C--:B--2---:R-:W-:Y:S02]  /*a480*/  @!P1 IADD3 R20, P2, R16, R14.reuse, RZ ;  /* 0x0000000e10149210 */ /* 0x084fe40007f5e0ff */
[----:B----4-:R-:W-:Y:S02]  /*a490*/  @!P1 IADD3 R18, P4, R22, R14, RZ ;  /* 0x0000000e16129210 */ /* 0x010fe40007f9e0ff */
[-C--:B------:R-:W-:Y:S01]  /*a4a0*/  @!P0 IADD3 R16, P3, R16, R15.reuse, RZ ;  /* 0x0000000f10108210 */ /* 0x080fe20007f7e0ff */
[C-C-:B-1----:R-:W-:Y:S01]  /*a4b0*/  @!P1 IMAD.X R21, R27.reuse, 0x1, R17.reuse, P2 ;  /* 0x000000011b159824 */ /* 0x142fe200010e0611 */
[----:B------:R-:W-:Y:S01]  /*a4c0*/  @!P0 IADD3 R14, P2, R22, R15, RZ ;  /* 0x0000000f160e8210 */ /* 0x000fe20007f5e0ff */
[C---:B---3--:R-:W-:Y:S01]  /*a4d0*/  @!P1 IMAD.X R19, R24.reuse, 0x1, R17, P4 ;  /* 0x0000000118139824 */ /* 0x048fe200020e0611 */
[----:B------:R-:W-:Y:S01]  /*a4e0*/  CS2R R30, SRZ ;  /* 0x00000000001e7805 */ /* 0x000fe2000001ff00 */
[----:B------:R-:W-:Y:S01]  /*a4f0*/  CS2R R44, SRZ ;  /* 0x00000000002c7805 */ /* 0x000fe2000001ff00 */
[--C-:B------:R-:W-:Y:S01]  /*a500*/  @!P0 IMAD.X R17, R27, 0x1, R23.reuse, P3 ;  /* 0x000000011b118824 */ /* 0x100fe200018e0617 */
[----:B------:R1:W5:Y:S01]  /*a510*/  @!P1 LD.E.64 R28, [R20.64] ;  /* 0x00000008141c9980 */ /* 0x000362000c101b00 */
[----:B------:R-:W-:-:S03]  /*a520*/  @!P0 IMAD.X R15, R24, 0x1, R23, P2 ;  /* 0x00000001180f8824 */ /* 0x000fc600010e0617 */
[----:B------:R1:W5:Y:S04]  /*a530*/  @!P0 LD.E.64 R46, [R16.64] ;  /* 0x00000008102e8980 */ /* 0x000368000c101b00 */
[----:B------:R1:W5:Y:S04]  /*a540*/  @!P1 LD.E.64 R30, [R18.64] ;  /* 0x00000008121e9980 */ /* 0x000368000c101b00 */
[----:B------:R1:W5:Y:S02]  /*a550*/  @!P0 LD.E.64 R44, [R14.64] ;  /* 0x000000080e2c8980 */ /* 0x000364000c101b00 */
.L_x_1716:
[----:B------:R-:W-:Y:S05]  /*a560*/  BSYNC B0 ;  /* 0x0000000000007941 */ /* 0x000fea0003800000 */
.L_x_1715:
[----:B-1---5:R-:W-:Y:S01]  /*a570*/  IMAD.MOV.U32 R14, RZ, RZ, R46 ;  /* 0x000000ffff0e7224 */ /* 0x022fe200078e002e */
[----:B------:R-:W-:-:S04]  /*a580*/  DEPBAR.LE SB0, 0x1 ;  /* 0x000080400000791a */ /* 0x000fc80000000000 */
[----:B--2---:R-:W-:Y:S01]  /*a590*/  IMAD.MOV.U32 R16, RZ, RZ, R47 ;  /* 0x000000ffff107224 */ /* 0x004fe200078e002f */
        /* <DEDUP_REMOVED lines=19> */
[----:B------:R-:W1:Y:S01]  /*a6d0*/  LDS.128 R16, [R250+0x5000] ;  /* 0x00500000fa107984 */ /* 0x000e620000000c00 */
        /* <DEDUP_REMOVED lines=10> */
[----:B---3--:R-:W-:Y:S01]  /*a780*/  LOP3.LUT R24, R14, 0xffff0000, RZ, 0xc0, !PT ;  /* 0xffff00000e187812 */ /* 0x008fe200078ec0ff */
[C---:B-1--4-:R-:W-:Y:S01]  /*a790*/  IMAD.U32 R22, R18.reuse, 0x10000, RZ ;  /* 0x0001000012167824 */ /* 0x052fe200078e00ff */
[----:B------:R-:W-:Y:S01]  /*a7a0*/  LOP3.LUT R15, R18, 0xffff0000, RZ, 0xc0, !PT ;  /* 0xffff0000120f7812 */ /* 0x000fe200078ec0ff */
[C---:B------:R-:W-:Y:S01]  /*a7b0*/  IMAD.U32 R18, R19.reuse, 0x10000, RZ ;  /* 0x0001000013127824 */ /* 0x040fe200078e00ff */
[----:B------:R-:W-:Y:S01]  /*a7c0*/  LOP3.LUT R6, R19, 0xffff0000, RZ, 0xc0, !PT ;  /* 0xffff000013067812 */ /* 0x000fe200078ec0ff */
[----:B------:R-:W-:Y:S01]  /*a7d0*/  IMAD.U32 R19, R14, 0x10000, RZ ;  /* 0x000100000e137824 */ /* 0x000fe200078e00ff */
[----:B------:R-:W-:-:S02]  /*a7e0*/  SHF.L.U32 R11, R16, 0x10, RZ ;  /* 0x00000010100b7819 */ /* 0x000fc400000006ff */
[----:B------:R-:W-:Y:S01]  /*a7f0*/  LOP3.LUT R10, R16, 0xffff0000, RZ, 0xc0, !PT ;  /* 0xffff0000100a7812 */ /* 0x000fe200078ec0ff */
[----:B------:R-:W-:Y:S01]  /*a800*/  FMUL.FTZ R16, R15, R23 ;  /* 0x000000170f107220 */ /* 0x000fe20000410000 */
        /* <DEDUP_REMOVED lines=26> */
.L_x_1720:
[----:B------:R-:W-:Y:S05]  /*a9b0*/  BSYNC B0 ;  /* 0x0000000000007941 */ /* 0x000fea0003800000 */
.L_x_1719:
[----:B------:R-:W-:-:S13]  /*a9c0*/  ISETP.GE.AND P0, PT, R95, c[0x0][0x27c], PT ;  /* 0x00009f005f007a0c */ /* 0x000fda0003f06270 */
[----:B------:R-:W-:Y:S05]  /*a9d0*/  @P0 BRA `(.L_x_1718) ;  /* 0x000002e000000947 */ /* 0x000fea0003800000 */
[----:B-1----:R-:W1:Y:S01]  /*a9e0*/  LDS.128 R16, [R251+0x5000] ;  /* 0x00500000fb107984 */ /* 0x002e620000000c00 */
        /* <DEDUP_REMOVED lines=9> */
[----:B------:R-:W-:Y:S02]  /*aa80*/  PRMT R13, R51, 0x5432, R7 ;  /* 0x00005432330d7816 */ /* 0x000fe40000000007 */
        /* <DEDUP_REMOVED lines=35> */
.L_x_1718:
[----:B------:R-:W-:Y:S05]  /*acc0*/  BSYNC B1 ;  /* 0x0000000000017941 */ /* 0x000fea0003800000 */
.L_x_1717:
        /* <DEDUP_REMOVED lines=53> */
.L_x_1724:
[----:B------:R-:W-:Y:S05]  /*b020*/  BSYNC B0 ;  /* 0x0000000000007941 */ /* 0x000fea0003800000 */
.L_x_1723:
[----:B------:R-:W-:-:S13]  /*b030*/  ISETP.GE.AND P0, PT, R95, c[0x0][0x27c], PT ;  /* 0x00009f005f007a0c */ /* 0x000fda0003f06270 */
[----:B------:R-:W-:Y:S05]  /*b040*/  @P0 BRA `(.L_x_1722) ;  /* 0x000002e000000947 */ /* 0x000fea0003800000 */
[----:B-1----:R-:W1:Y:S01]  /*b050*/  LDS.128 R4, [R251+0x6000] ;  /* 0x00600000fb047984 */ /* 0x002e620000000c00 */
        /* <DEDUP_REMOVED lines=11> */
[----:B------:R-:W-:Y:S02]  /*b110*/  LOP3.LUT R16, R8, 0xffff0000, RZ, 0xc0, !PT ;  /* 0xffff000008107812 */ /* 0x000fe400078ec0ff */
        /* <DEDUP_REMOVED lines=33> */
.L_x_1722:
[----:B------:R-:W-:Y:S05]  /*b330*/  BSYNC B1 ;  /* 0x0000000000017941 */ /* 0x000fea0003800000 */
.L_x_1721:
        /* <DEDUP_REMOVED lines=53> */
.L_x_1728:
[----:B------:R-:W-:Y:S05]  /*b690*/  BSYNC B0 ;  /* 0x0000000000007941 */ /* 0x000fea0003800000 */
.L_x_1727:
        /* <DEDUP_REMOVED lines=48> */
.L_x_1726:
[----:B------:R-:W-:Y:S05]  /*b9a0*/  BSYNC B1 ;  /* 0x0000000000017941 */ /* 0x000fea0003800000 */
.L_x_1725:
[----:B------:R-:W-:-:S04]  /*b9b0*/  IADD3 R0, R98, 0x60, RZ ;  /* 0x0000006062007810 */ /* 0x000fc80007ffe0ff */
        /* <DEDUP_REMOVED lines=51> */
.L_x_1731:
[----:B------:R-:W-:Y:S05]  /*bcf0*/  BSYNC B0 ;  /* 0x0000000000007941 */ /* 0x000fea0003800000 */
.L_x_1730:
        /* <DEDUP_REMOVED lines=49> */
.L_x_1708:
        /* <DEDUP_REMOVED lines=20> */
[----:B------:R-:W-:Y:S01]  /*c150*/  LEA.HI.X R21, R6, c[0x0][0x274], R7, 0x1, P0 ;  /* 0x00009d0006157a11 */ /* 0x000fe200000f0c07 */
[----:B------:R-:W-:Y:S01]  /*c160*/  IMAD.IADD R2, R5, 0x1, R2 ;  /* 0x0000000105027824 */ /* 0x000fe200078e0202 */
[----:B------:R-:W-:-:S03]  /*c170*/  LEA R3, P0, R4, c[0x0][0x288], 0x1 ;  /* 0x0000a20004037a11 */ /* 0x000fc600078008ff */
[----:B------:R-:W2:Y:S01]  /*c180*/  SHFL.IDX PT, R5, R21, RZ, 0x1c1f ;  /* 0x001c1fff15057589 */ /* 0x000ea200000e0000 */
[----:B------:R-:W-:Y:S02]  /*c190*/  LEA.HI.X R2, R4, c[0x0][0x28c], R2, 0x1, P0 ;  /* 0x0000a30004027a11 */ /* 0x000fe400000f0c02 */
[----:B------:R-:W-:Y:S01]  /*c1a0*/  ISETP.GE.OR P0, PT, R20, R0, P2 ;  /* 0x000000001400720c */ /* 0x000fe20001706670 */
[----:B------:R-:W3:Y:S04]  /*c1b0*/  SHFL.IDX PT, R9, R3, RZ, 0x1c1f ;  /* 0x001c1fff03097589 */ /* 0x000ee800000e0000 */
[----:B------:R-:W4:Y:S08]  /*c1c0*/  SHFL.IDX PT, R10, R2, RZ, 0x1c1f ;  /* 0x001c1fff020a7589 */ /* 0x000f3000000e0000 */
[C---:B------:R-:W-:Y:S01]  /*c1d0*/  @!P0 IMAD.SHL.U32 R6, R86.reuse, 0x2, RZ ;  /* 0x0000000256068824 */ /* 0x040fe200078e00ff */
[----:B------:R-:W-:-:S04]  /*c1e0*/  @!P0 SHF.L.U64.HI R7, R86, 0x1, R87 ;  /* 0x0000000156078819 */ /* 0x000fc80000010257 */
[----:B-1----:R-:W-:-:S05]  /*c1f0*/  @!P0 IADD3 R4, P1, R8, R6, RZ ;  /* 0x0000000608048210 */ /* 0x002fca0007f3e0ff */
[----:B--2---:R-:W-:Y:S01]  /*c200*/  @!P0 IMAD.X R5, R5, 0x1, R7, P1 ;  /* 0x0000000105058824 */ /* 0x004fe200008e0607 */
[----:B---3--:R-:W-:Y:S01]  /*c210*/  @!P0 IADD3 R6, P1, R9, R6, RZ ;  /* 0x0000000609068210 */ /* 0x008fe20007f3e0ff */
[----:B------:R-:W-:Y:S01]  /*c220*/  CS2R R14, SRZ ;  /* 0x00000000000e7805 */ /* 0x000fe2000001ff00 */
[----:B------:R-:W-:Y:S02]  /*c230*/  CS2R R12, SRZ ;  /* 0x00000000000c7805 */ /* 0x000fe4000001ff00 */
[----:B------:R1:W2:Y:S01]  /*c240*/  @!P0 LD.E.128 R16, [R4.64] ;  /* 0x0000000804108980 */ /* 0x0002a2000c101d00 */
[----:B----4-:R-:W-:-:S05]  /*c250*/  @!P0 IADD3.X R7, R10, R7, RZ, P1, !PT ;  /* 0x000000070a078210 */ /* 0x010fca0000ffe4ff */
[----:B------:R2:W3:Y:S01]  /*c260*/  @!P0 LD.E.128 R12, [R6.64] ;  /* 0x00000008060c8980 */ /* 0x0004e2000c101d00 */
[----:B------:R-:W-:Y:S01]  /*c270*/  BSSY B0, `(.L_x_1732) ;  /* 0x0000028000007945 */ /* 0x000fe20003800000 */
[----:B------:R-:W-:Y:S01]  /*c280*/  CS2R R10, SRZ ;  /* 0x00000000000a7805 */ /* 0x000fe2000001ff00 */
[----:B------:R-:W-:Y:S01]  /*c290*/  CS2R R8, SRZ ;  /* 0x0000000000087805 */ /* 0x000fe2000001ff00 */
[----:B------:R4:W2:Y:S04]  /*c2a0*/  SHFL.IDX PT, R23, R22, 0x1, 0x1c1f ;  /* 0x003c1f0016177f89 */ /* 0x0008a800000e0000 */
[----:B------:R4:W2:Y:S04]  /*c2b0*/  SHFL.IDX PT, R24, R3, 0x1, 0x1c1f ;  /* 0x003c1f0003187f89 */ /* 0x0008a800000e0000 */
[----:B------:R4:W2:Y:S04]  /*c2c0*/  SHFL.IDX PT, R26, R21, 0x1, 0x1c1f ;  /* 0x003c1f00151a7f89 */ /* 0x0008a800000e0000 */
[----:B------:R4:W2:Y:S01]  /*c2d0*/  SHFL.IDX PT, R25, R2, 0x1, 0x1c1f ;  /* 0x003c1f0002197f89 */ /* 0x0008a200000e0000 */
[----:B-1----:R-:W-:-:S04]  /*c2e0*/  IADD3 R4, R20, 0x20, RZ ;  /* 0x0000002014047810 */ /* 0x002fc80007ffe0ff */
[----:B------:R-:W-:Y:S01]  /*c2f0*/  ISETP.GE.AND P0, PT, R4, R0, PT ;  /* 0x000000000400720c */ /* 0x000fe20003f06270 */
[----:B--2---:R-:W-:Y:S02]  /*c300*/  IMAD.MOV.U32 R6, RZ, RZ, R19 ;  /* 0x000000ffff067224 */ /* 0x004fe400078e0013 */
[----:B------:R-:W-:Y:S02]  /*c310*/  IMAD.MOV.U32 R5, RZ, RZ, R16 ;  /* 0x000000ffff057224 */ /* 0x000fe400078e0010 */
[----:B------:R-:W-:Y:S01]  /*c320*/  IMAD.MOV.U32 R4, RZ, RZ, R17 ;  /* 0x000000ffff047224 */ /* 0x000fe200078e0011 */
[----:B------:R-:W-:Y:S01]  /*c330*/  PRMT R29, R29, 0x5410, R6 ;  /* 0x000054101d1d7816 */ /* 0x000fe20000000006 */
[----:B------:R-:W-:Y:S01]  /*c340*/  IMAD.MOV.U32 R7, RZ, RZ, R18 ;  /* 0x000000ffff077224 */ /* 0x000fe200078e0012 */
[----:B------:R-:W-:Y:S01]  /*c350*/  PRMT R31, R5, 0x7610, R31 ;  /* 0x00007610051f7816 */ /* 0x000fe2000000001f */
[----:B---3--:R-:W-:Y:S01]  /*c360*/  IMAD.MOV.U32 R6, RZ, RZ, R15 ;  /* 0x000000ffff067224 */ /* 0x008fe200078e000f */
[----:B------:R-:W-:Y:S01]  /*c370*/  PRMT R30, R4, 0x7610, R30 ;  /* 0x00007610041e7816 */ /* 0x000fe2000000001e */
[----:B------:R-:W-:Y:S01]  /*c380*/  IMAD.MOV.U32 R5, RZ, RZ, R12 ;  /* 0x000000ffff057224 */ /* 0x000fe200078e000c */
[----:B------:R-:W-:Y:S01]  /*c390*/  PRMT R32, R32, 0x5410, R7 ;  /* 0x0000541020207816 */ /* 0x000fe20000000007 */
[----:B------:R-:W-:Y:S01]  /*c3a0*/  IMAD.MOV.U32 R4, RZ, RZ, R13 ;  /* 0x000000ffff047224 */ /* 0x000fe200078e000d */
[----:B------:R-:W-:-:S02]  /*c3b0*/  MOV R7, R14 ;  /* 0x0000000e00077202 */ /* 0x000fc40000000f00 */
[----:B------:R-:W-:Y:S02]  /*c3c0*/  PRMT R34, R6, 0x7610, R34 ;  /* 0x0000761006227816 */ /* 0x000fe40000000022 */
[----:B------:R-:W-:Y:S02]  /*c3d0*/  PRMT R35, R7, 0x7610, R35 ;  /* 0x0000761007237816 */ /* 0x000fe40000000023 */
[----:B------:R-:W-:Y:S01]  /*c3e0*/  PRMT R29, R5, 0x7610, R29 ;  /* 0x00007610051d7816 */ /* 0x000fe2000000001d */
[----:B------:R-:W-:Y:S01]  /*c3f0*/  CS2R R6, SRZ ;  /* 0x0000000000067805 */ /* 0x000fe2000001ff00 */
[----:B------:R-:W-:Y:S02]  /*c400*/  PRMT R32, R4, 0x7610, R32 ;  /* 0x0000761004207816 */ /* 0x000fe40000000020 */
[----:B------:R-:W-:Y:S01]  /*c410*/  CS2R R4, SRZ ;  /* 0x0000000000047805 */ /* 0x000fe2000001ff00 */
[----:B------:R-:W-:Y:S05]  /*c420*/  @P0 BRA `(.L_x_1733) ;  /* 0x000000c000000947 */ /* 0x000fea0003800000 */
[----:B----4-:R-:W-:Y:S01]  /*c430*/  CS2R R8, SRZ ;  /* 0x0000000000087805 */ /* 0x010fe2000001ff00 */
[----:B------:R-:W-:Y:S01]  /*c440*/  CS2R R6, SRZ ;  /* 0x0000000000067805 */ /* 0x000fe2000001ff00 */
[----:B------:R-:W-:Y:S01]  /*c450*/  CS2R R4, SRZ ;  /* 0x0000000000047805 */ /* 0x000fe2000001ff00 */
[----:B------:R-:W-:Y:S05]  /*c460*/  @P2 BRA `(.L_x_1733) ;  /* 0x0000008000002947 */ /* 0x000fea0003800000 */
[C---:B------:R-:W-:Y:S01]  /*c470*/  IMAD.SHL.U32 R6, R86.reuse, 0x2, RZ ;  /* 0x0000000256067824 */ /* 0x040fe200078e00ff */
[----:B------:R-:W-:-:S04]  /*c480*/  SHF.L.U64.HI R7, R86, 0x1, R87 ;  /* 0x0000000156077819 */ /* 0x000fc80000010257 */
[-C--:B------:R-:W-:Y:S02]  /*c490*/  IADD3 R4, P1, R23, R6.reuse, RZ ;  /* 0x0000000617047210 */ /* 0x080fe40007f3e0ff */
[----:B------:R-:W-:-:S03]  /*c4a0*/  IADD3 R6, P0, R24, R6, RZ ;  /* 0x0000000618067210 */ /* 0x000fc60007f1e0ff */
[--C-:B------:R-:W-:Y:S02]  /*c4b0*/  IMAD.X R5, R26, 0x1, R7.reuse, P1 ;  /* 0x000000011a057824 */ /* 0x100fe400008e0607 */
[----:B------:R-:W-:-:S03]  /*c4c0*/  IMAD.X R7, R25, 0x1, R7, P0 ;  /* 0x0000000119077824 */ /* 0x000fc600000e0607 */
[----:B------:R1:W5:Y:S04]  /*c4d0*/  LD.E.128 R8, [R4.64] ;  /* 0x0000000804087980 */ /* 0x000368000c101d00 */
[----:B-1----:R-:W5:Y:S02]  /*c4e0*/  LD.E.128 R4, [R6.64] ;  /* 0x0000000806047980 */ /* 0x002f64000c101d00 */
.L_x_1733:
[----:B----4-:R-:W-:Y:S05]  /*c4f0*/  BSYNC B0 ;  /* 0x0000000000007941 */ /* 0x010fea0003800000 */
.L_x_1732:
[----:B------:R-:W1:Y:S01]  /*c500*/  SHFL.IDX PT, R26, R22, 0x2, 0x1c1f ;  /* 0x005c1f00161a7f89 */ /* 0x000e6200000e0000 */
[----:B------:R-:W-:Y:S01]  /*c510*/  IADD3 R23, R20, 0x40, RZ ;  /* 0x0000004014177810 */ /* 0x000fe20007ffe0ff */
[----:B------:R-:W-:Y:S01]  /*c520*/  CS2R R46, SRZ ;  /* 0x00000000002e7805 */ /* 0x000fe2000001ff00 */
[----:B------:R-:W-:Y:S01]  /*c530*/  CS2R R44, SRZ ;  /* 0x00000000002c7805 */ /* 0x000fe2000001ff00 */
[----:B------:R-:W2:Y:S01]  /*c540*/  SHFL.IDX PT, R27, R21, 0x2, 0x1c1f ;  /* 0x005c1f00151b7f89 */ /* 0x000ea200000e0000 */
[----:B------:R-:W-:-:S03]  /*c550*/  ISETP.GE.OR P0, PT, R23, R0, P2 ;  /* 0x000000001700720c */ /* 0x000fc60001706670 */
[----:B------:R-:W3:Y:S04]  /*c560*/  SHFL.IDX PT, R24, R3, 0x2, 0x1c1f ;  /* 0x005c1f0003187f89 */ /* 0x000ee800000e0000 */
[----:B------:R-:W4:Y:S06]  /*c570*/  SHFL.IDX PT, R28, R2, 0x2, 0x1c1f ;  /* 0x005c1f00021c7f89 */ /* 0x000f2c00000e0000 */
[C---:B------:R-:W-:Y:S01]  /*c580*/  @!P0 IMAD.SHL.U32 R23, R86.reuse, 0x2, RZ ;  /* 0x0000000256178824 */ /* 0x040fe200078e00ff */
[----:B------:R-:W-:-:S04]  /*c590*/  @!P0 SHF.L.U64.HI R25, R86, 0x1, R87 ;  /* 0x0000000156198819 */ /* 0x000fc80000010257 */
[----:B-1----:R-:W-:-:S05]  /*c5a0*/  @!P0 IADD3 R26, P1, R26, R23, RZ ;  /* 0x000000171a1a8210 */ /* 0x002fca0007f3e0ff */
[----:B--2---:R-:W-:Y:S01]  /*c5b0*/  @!P0 IMAD.X R27, R27, 0x1, R25, P1 ;  /* 0x000000011b1b8824 */ /* 0x004fe200008e0619 */
[----:B---3--:R-:W-:Y:S01]  /*c5c0*/  @!P0 IADD3 R24, P1, R24, R23, RZ ;  /* 0x0000001718188210 */ /* 0x008fe20007f3e0ff */
[----:B------:R-:W-:-:S03]  /*c5d0*/  CS2R R42, SRZ ;  /* 0x00000000002a7805 */ /* 0x000fc6000001ff00 */
[----:B------:R-:W2:Y:S01]  /*c5e0*/  @!P0 LD.E.128 R44, [R26.64] ;  /* 0x000000081a2c8980 */ /* 0x000ea2000c101d00 */
[----:B------:R-:W-:Y:S01]  /*c5f0*/  CS2R R40, SRZ ;  /* 0x0000000000287805 */ /* 0x000fe2000001ff00 */
[----:B----4-:R-:W-:-:S05]  /*c600*/  @!P0 IMAD.X R25, R28, 0x1, R25, P1 ;  /* 0x000000011c198824 */ /* 0x010fca00008e0619 */
[----:B------:R1:W3:Y:S01]  /*c610*/  @!P0 LD.E.128 R40, [R24.64] ;  /* 0x0000000818288980 */ /* 0x0002e2000c101d00 */
[----:B------:R-:W-:Y:S01]  /*c620*/  IADD3 R20, R20, 0x60, RZ ;  /* 0x0000006014147810 */ /* 0x000fe20007ffe0ff */
[----:B-----5:R-:W-:Y:S01]  /*c630*/  IMAD.MOV.U32 R23, RZ, RZ, R8 ;  /* 0x000000ffff177224 */ /* 0x020fe200078e0008 */
[----:B------:R-:W-:Y:S01]  /*c640*/  BSSY B0, `(.L_x_1734) ;  /* 0x000002e000007945 */ /* 0x000fe20003800000 */
[----:B------:R-:W4:Y:S01]  /*c650*/  SHFL.IDX PT, R22, R22, 0x3, 0x1c1f ;  /* 0x007c1f0016167f89 */ /* 0x000f2200000e0000 */
[----:B------:R-:W-:Y:S01]  /*c660*/  ISETP.GE.AND P0, PT, R20, R0, PT ;  /* 0x000000001400720c */ /* 0x000fe20003f06270 */
[----:B------:R-:W-:Y:S01]  /*c670*/  CS2R R54, SRZ ;  /* 0x0000000000367805 */ /* 0x000fe2000001ff00 */
[----:B------:R-:W-:Y:S01]  /*c680*/  MOV R20, R9 ;  /* 0x0000000900147202 */ /* 0x000fe20000000f00 */
[----:B------:R-:W-:Y:S01]  /*c690*/  CS2R R52, SRZ ;  /* 0x0000000000347805 */ /* 0x000fe2000001ff00 */
[----:B------:R-:W-:Y:S01]  /*c6a0*/  CS2R R50, SRZ ;  /* 0x0000000000327805 */ /* 0x000fe2000001ff00 */
[----:B------:R-:W-:Y:S01]  /*c6b0*/  CS2R R48, SRZ ;  /* 0x0000000000307805 */ /* 0x000fe2000001ff00 */
[----:B------:R-:W-:Y:S01]  /*c6c0*/  PRMT R60, R20, 0x5410, R23 ;  /* 0x00005410143c7816 */ /* 0x000fe20000000017 */
[----:B------:R-:W-:-:S02]  /*c6d0*/  IMAD.MOV.U32 R23, RZ, RZ, R4 ;  /* 0x000000ffff177224 */ /* 0x000fc400078e0004 */
[----:B------:R-:W-:-:S05]  /*c6e0*/  IMAD.MOV.U32 R20, RZ, RZ, R5 ;  /* 0x000000ffff147224 */ /* 0x000fca00078e0005 */
[----:B------:R-:W-:Y:S02]  /*c6f0*/  PRMT R59, R20, 0x5410, R23 ;  /* 0x00005410143b7816 */ /* 0x000fe40000000017 */
[----:B------:R-:W2:Y:S01]  /*c700*/  SHFL.IDX PT, R23, R3, 0x3, 0x1c1f ;  /* 0x007c1f0003177f89 */ /* 0x000ea200000e0000 */
[----:B-1----:R-:W-:Y:S02]  /*c710*/  IMAD.MOV.U32 R25, RZ, RZ, R10 ;  /* 0x000000ffff197224 */ /* 0x002fe400078e000a */
[----:B------:R-:W-:-:S05]  /*c720*/  IMAD.MOV.U32 R24, RZ, RZ, R11 ;  /* 0x000000ffff187224 */ /* 0x000fca00078e000b */
[----:B------:R-:W-:Y:S01]  /*c730*/  PRMT R62, R24, 0x5410, R25 ;  /* 0x00005410183e7816 */ /* 0x000fe20000000019 */
[----:B------:R-:W-:Y:S02]  /*c740*/  IMAD.MOV.U32 R25, RZ, RZ, R6 ;  /* 0x000000ffff197224 */ /* 0x000fe400078e0006 */
[----:B------:R-:W-:-:S05]  /*c750*/  IMAD.MOV.U32 R24, RZ, RZ, R7 ;  /* 0x000000ffff187224 */ /* 0x000fca00078e0007 */
[----:B------:R-:W-:Y:S02]  /*c760*/  PRMT R61, R24, 0x5410, R25 ;  /* 0x00005410183d7816 */ /* 0x000fe40000000019 */
[----:B------:R-:W1:Y:S04]  /*c770*/  SHFL.IDX PT, R24, R2, 0x3, 0x1c1f ;  /* 0x007c1f0002187f89 */ /* 0x000e6800000e0000 */
[----:B------:R1:W1:Y:S01]  /*c780*/  SHFL.IDX PT, R25, R21, 0x3, 0x1c1f ;  /* 0x007c1f0015197f89 */ /* 0x00026200000e0000 */
[----:B--2---:R-:W-:Y:S01]  /*c790*/  IMAD.MOV.U32 R20, RZ, RZ, R47 ;  /* 0x000000ffff147224 */ /* 0x004fe200078e002f */
[----:B-1----:R-:W-:Y:S01]  /*c7a0*/  MOV R21, R46 ;  /* 0x0000002e00157202 */ /* 0x002fe20000000f00 */
[----:B------:R-:W-:Y:S02]  /*c7b0*/  IMAD.MOV.U32 R3, RZ, RZ, R44 ;  /* 0x000000ffff037224 */ /* 0x000fe400078e002c */
[----:B------:R-:W-:Y:S01]  /*c7c0*/  IMAD.MOV.U32 R2, RZ, RZ, R45 ;  /* 0x000000ffff027224 */ /* 0x000fe200078e002d */
[----:B------:R-:W-:Y:S01]  /*c7d0*/  PRMT R66, R20, 0x5410, R21 ;  /* 0x0000541014427816 */ /* 0x000fe20000000015 */
[----:B---3--:R-:W-:-:S03]  /*c7e0*/  IMAD.MOV.U32 R21, RZ, RZ, R42 ;  /* 0x000000ffff157224 */ /* 0x008fc600078e002a */
[----:B------:R-:W-:Y:S01]  /*c7f0*/  PRMT R64, R2, 0x5410, R3 ;  /* 0x0000541002407816 */ /* 0x000fe20000000003 */
[----:B------:R-:W-:Y:S01]  /*c800*/  IMAD.MOV.U32 R3, RZ, RZ, R40 ;  /* 0x000000ffff037224 */ /* 0x000fe200078e0028 */
[----:B------:R-:W-:Y:S01]  /*c810*/  MOV R20, R43 ;  /* 0x0000002b00147202 */ /* 0x000fe20000000f00 */
[----:B------:R-:W-:-:S03]  /*c820*/  IMAD.MOV.U32 R2, RZ, RZ, R41 ;  /* 0x000000ffff027224 */ /* 0x000fc600078e0029 */
[----:B------:R-:W-:Y:S02]  /*c830*/  PRMT R65, R20, 0x5410, R21 ;  /* 0x0000541014417816 */ /* 0x000fe40000000015 */
        /* <DEDUP_REMOVED lines=13> */
[----:B------:R1:W5:Y:S02]  /*c910*/  LD.E.128 R48, [R2.64] ;  /* 0x0000000802307980 */ /* 0x000364000c101d00 */
.L_x_1735:
[----:B----4-:R-:W-:Y:S05]  /*c920*/  BSYNC B0 ;  /* 0x0000000000007941 */ /* 0x010fea0003800000 */
.L_x_1734:
        /* <DEDUP_REMOVED lines=28> */
[----:B------:R-:W-:Y:S02]  /*caf0*/  SHF.R.U32.HI R2, RZ, 0x10, R19 ;  /* 0x00000010ff027819 */ /* 0x000fe40000011613 */
[----:B------:R-:W-:Y:S02]  /*cb00*/  SHF.R.U64 R16, R16, 0x10, R17 ;  /* 0x0000001010107819 */ /* 0x000fe40000001211 */
[--C-:B------:R-:W-:Y:S02]  /*cb10*/  SHF.R.U64 R12, R12, 0x10, R13.reuse ;  /* 0x000000100c0c7819 */ /* 0x100fe4000000120d */
[----:B------:R-:W-:Y:S02]  /*cb20*/  SHF.R.U32.HI R3, RZ, 0x10, R13 ;  /* 0x00000010ff037819 */ /* 0x000fe4000001160d */
[C---:B------:R-:W-:Y:S02]  /*cb30*/  PRMT R36, R29.reuse, 0x5432, R2 ;  /* 0x000054321d247816 */ /* 0x040fe40000000002 */
[----:B------:R-:W-:-:S02]  /*cb40*/  PRMT R29, R29, 0x5410, R12 ;  /* 0x000054101d1d7816 */ /* 0x000fc4000000000c */
[----:B------:R-:W-:Y:S02]  /*cb50*/  PRMT R28, R32, 0x5410, R3 ;  /* 0x00005410201c7816 */ /* 0x000fe40000000003 */
[--C-:B------:R-:W-:Y:S02]  /*cb60*/  SHF.R.U64 R13, R14, 0x10, R15.reuse ;  /* 0x000000100e0d7819 */ /* 0x100fe4000000120f */
[----:B------:R-:W-:Y:S02]  /*cb70*/  SHF.R.U32.HI R14, RZ, 0x10, R15 ;  /* 0x00000010ff0e7819 */ /* 0x000fe4000001160f */
[----:B------:R-:W-:Y:S02]  /*cb80*/  PRMT R31, R31, 0x5410, R16 ;  /* 0x000054101f1f7816 */ /* 0x000fe40000000010 */
[----:B------:R-:W-:Y:S02]  /*cb90*/  PRMT R35, R35, 0x5410, R13 ;  /* 0x0000541023237816 */ /* 0x000fe4000000000d */
[----:B------:R-:W-:-:S05]  /*cba0*/  PRMT R34, R34, 0x5410, R14 ;  /* 0x0000541022227816 */ /* 0x000fca000000000e */
[----:B------:R-:W-:Y:S01]  /*cbb0*/  IMAD.U32 R58, R34, 0x10000, RZ ;  /* 0x00010000223a7824 */ /* 0x000fe200078e00ff */
[----:B--2---:R-:W-:-:S04]  /*cbc0*/  LOP3.LUT R0, R23, 0x38, R0, 0xf8, !PT ;  /* 0x0000003817007812 */ /* 0x004fc800078ef800 */
[----:B---3--:R-:W-:Y:S01]  /*cbd0*/  LOP3.LUT R0, R0, R22, RZ, 0x3c, !PT ;  /* 0x0000001600007212 */ /* 0x008fe200078e3cff */
[----:B----4-:R-:W1:Y:S04]  /*cbe0*/  LDS.128 R24, [R71] ;  /* 0x0000000047187984 */ /* 0x010e680000000c00 */
[----:B------:R-:W-:-:S04]  /*cbf0*/  IMAD.IADD R0, R21, 0x1, R0 ;  /* 0x0000000115007824 */ /* 0x000fc800078e0200 */
[----:B------:R-:W-:-:S05]  /*cc00*/  IMAD.SHL.U32 R38, R0, 0x2, RZ ;  /* 0x0000000200267824 */ /* 0x000fca00078e00ff */
[----:B------:R-:W2:Y:S01]  /*cc10*/  LDS.128 R20, [R38+0x5100] ;  /* 0x0051000026147984 */ /* 0x000ea20000000c00 */
[----:B------:R-:W-:Y:S02]  /*cc20*/  SHF.R.U32.HI R0, RZ, 0x10, R17 ;  /* 0x00000010ff007819 */ /* 0x000fe40000011611 */
[----:B------:R-:W-:-:S04]  /*cc30*/  SHF.R.U64 R17, R18, 0x10, R19 ;  /* 0x0000001012117819 */ /* 0x000fc80000001213 */
[----:B------:R-:W-:Y:S02]  /*cc40*/  PRMT R37, R32, 0x5432, R17 ;  /* 0x0000543220257816 */ /* 0x000fe40000000011 */
[----:B------:R-:W-:Y:S02]  /*cc50*/  PRMT R30, R30, 0x5410, R0 ;  /* 0x000054101e1e7816 */ /* 0x000fe40000000000 */
[C---:B-1----:R-:W-:Y:S01]  /*cc60*/  SHF.L.U32 R32, R25.reuse, 0x10, RZ ;  /* 0x0000001019207819 */ /* 0x042fe200000006ff */
[C---:B------:R-:W-:Y:S01]  /*cc70*/  IMAD.U32 R18, R26.reuse, 0x10000, RZ ;  /* 0x000100001a127824 */ /* 0x040fe200078e00ff */
[----:B------:R-:W-:Y:S01]  /*cc80*/  LOP3.LUT R19, R25, 0xffff0000, RZ, 0xc0, !PT ;  /* 0xffff000019137812 */ /* 0x000fe200078ec0ff */
[C---:B------:R-:W-:Y:S01]  /*cc90*/  IMAD.U32 R17, R27.reuse, 0x10000, RZ ;  /* 0x000100001b117824 */ /* 0x040fe200078e00ff */
[----:B------:R-:W-:Y:S02]  /*cca0*/  LOP3.LUT R25, R26, 0xffff0000, RZ, 0xc0, !PT ;  /* 0xffff00001a197812 */ /* 0x000fe400078ec0ff */
[----:B------:R-:W-:Y:S01]  /*ccb0*/  LOP3.LUT R26, R27, 0xffff0000, RZ, 0xc0, !PT ;  /* 0xffff00001b1a7812 */ /* 0x000fe200078ec0ff */
[----:B------:R-:W-:-:S02]  /*ccc0*/  IMAD.U32 R27, R29, 0x10000, RZ ;  /* 0x000100001d1b7824 */ /* 0x000fc400078e00ff */
[----:B--2---:R-:W-:Y:S01]  /*ccd0*/  IMAD.U32 R16, R20, 0x10000, RZ ;  /* 0x0001000014107824 */ /* 0x004fe200078e00ff */
[C---:B------:R-:W-:Y:S01]  /*cce0*/  SHF.L.U32 R14, R21.reuse, 0x10, RZ ;  /* 0x00000010150e7819 */ /* 0x040fe200000006ff */
[----:B------:R-:W-:Y:S01]  /*ccf0*/  IMAD.U32 R33, R24, 0x10000, RZ ;  /* 0x0001000018217824 */ /* 0x000fe200078e00ff */
[----:B------:R-:W-:Y:S01]  /*cd00*/  LOP3.LUT R15, R20, 0xffff0000, RZ, 0xc0, !PT ;  /* 0xffff0000140f7812 */ /* 0x000fe200078ec0ff */
[----:B------:R-:W-:Y:S01]  /*cd10*/  FMUL.FTZ R20, R16, R27 ;  /* 0x0000001b10147220 */ /* 0x000fe20000410000 */
[----:B------:R-:W-:Y:S01]  /*cd20*/  LOP3.LUT R13, R21, 0xffff0000, RZ, 0xc0, !PT ;  /* 0xffff0000150d7812 */ /* 0x000fe200078ec0ff */
[----:B------:R-:W-:Y:S01]  /*cd30*/  IMAD.U32 R21, R31, 0x10000, RZ ;  /* 0x000100001f157824 */ /* 0x000fe200078e00ff */
[C---:B------:R-:W-:Y:S01]  /*cd40*/  LOP3.LUT R0, R23.reuse, 0xffff0000, RZ, 0xc0, !PT ;  /* 0xffff000017007812 */ /* 0x040fe200078ec0ff */
[----:B------:R-:W-:Y:S02]  /*cd50*/  IMAD.U32 R2, R23, 0x10000, RZ ;  /* 0x0001000017027824 */ /* 0x000fe400078e00ff */
[----:B------:R-:W-:Y:S01]  /*cd60*/  IMAD.U32 R23, R28, 0x10000, RZ ;  /* 0x000100001c177824 */ /* 0x000fe200078e00ff */
[----:B------:R-:W-:Y:S01]  /*cd70*/  SHF.L.U32 R12, R22, 0x10, RZ ;  /* 0x00000010160c7819 */ /* 0x000fe200000006ff */
[-C--:B------:R-:W-:Y:S01]  /*cd80*/  FMUL.FTZ R16, R16, R21.reuse ;  /* 0x0000001510107220 */ /* 0x080fe20000410000 */
[----:B------:R-:W-:Y:S01]  /*cd90*/  LOP3.LUT R3, R22, 0xffff0000, RZ, 0xc0, !PT ;  /* 0xffff000016037812 */ /* 0x000fe200078ec0ff */
[----:B------:R-:W-:Y:S01]  /*cda0*/  FFMA.FTZ R56, R33, R21, -R20 ;  /* 0x0000001521387223 */ /* 0x000fe20000010814 */
[----:B------:R-:W-:Y:S01]  /*cdb0*/  SHF.L.U32 R22, R36, 0x10, RZ ;  /* 0x0000001024167819 */ /* 0x000fe200000006ff */
[----:B------:R-:W-:-:S02]  /*cdc0*/  IMAD.U32 R21, R30, 0x10000, RZ ;  /* 0x000100001e157824 */ /* 0x000fc400078e00ff */
[C---:B------:R-:W-:Y:S02]  /*cdd0*/  FMUL.FTZ R20, R14.reuse, R23 ;  /* 0x000000170e147220 */ /* 0x040fe40000410000 */
[----:B------:R-:W-:Y:S02]  /*cde0*/  FFMA.FTZ R39, R33, R27, R16 ;  /* 0x0000001b21277223 */ /* 0x000fe40000010010 */
[-C--:B------:R-:W-:Y:S02]  /*cdf0*/  FMUL.FTZ R16, R14, R21.reuse ;  /* 0x000000150e107220 */ /* 0x080fe40000410000 */
[----:B------:R-:W-:Y:S01]  /*ce00*/  FFMA.FTZ R33, R32, R21, -R20 ;  /* 0x0000001520217223 */ /* 0x000fe20000010814 */
[----:B------:R-:W-:Y:S01]  /*ce10*/  LOP3.LUT R21, R29, 0xffff0000, RZ, 0xc0, !PT ;  /* 0xffff00001d157812 */ /* 0x000fe200078ec0ff */
[C---:B------:R-:W-:Y:S02]  /*ce20*/  FMUL.FTZ R14, R2.reuse, R58 ;  /* 0x0000003a020e7220 */ /* 0x040fe40000410000 */
[-C--:B------:R-:W-:Y:S01]  /*ce30*/  FMUL.FTZ R2, R2, R22.reuse ;  /* 0x0000001602027220 */ /* 0x080fe20000410000 */
[----:B------:R-:W-:Y:S01]  /*ce40*/  LOP3.LUT R24, R24, 0xffff0000, RZ, 0xc0, !PT ;  /* 0xffff000018187812 */ /* 0x000fe200078ec0ff */
[----:B------:R-:W-:Y:S01]  /*ce50*/  FFMA.FTZ R27, R17, R22, -R14 ;  /* 0x00000016111b7223 */ /* 0x000fe2000001080e */
[----:B------:R-:W-:Y:S01]  /*ce60*/  LOP3.LUT R14, R31, 0xffff0000, RZ, 0xc0, !PT ;  /* 0xffff00001f0e7812 */ /* 0x000fe200078ec0ff */
[----:B------:R-:W-:Y:S01]  /*ce70*/  FFMA.FTZ R22, R17, R58, R2 ;  /* 0x0000003a11167223 */ /* 0x000fe20000010002 */
[----:B------:R-:W-:Y:S01]  /*ce80*/  LOP3.LUT R17, R30, 0xffff0000, RZ, 0xc0, !PT ;  /* 0xffff00001e117812 */ /* 0x000fe200078ec0ff */
[----:B------:R-:W-:Y:S01]  /*ce90*/  FMUL.FTZ R2, R15, R21 ;  /* 0x000000150f027220 */ /* 0x000fe20000410000 */
[----:B------:R-:W-:Y:S01]  /*cea0*/  LOP3.LUT R20, R28, 0xffff0000, RZ, 0xc0, !PT ;  /* 0xffff00001c147812 */ /* 0x000fe200078ec0ff */
[----:B------:R-:W-:-:S02]  /*ceb0*/  IMAD.U32 R29, R35, 0x10000, RZ ;  /* 0x00010000231d7824 */ /* 0x000fc400078e00ff */
[----:B------:R-:W-:Y:S02]  /*cec0*/  FFMA.FTZ R23, R32, R23, R16 ;  /* 0x0000001720177223 */ /* 0x000fe40000010010 */
[-C--:B------:R-:W-:Y:S02]  /*ced0*/  FMUL.FTZ R15, R15, R14.reuse ;  /* 0x0000000e0f0f7220 */ /* 0x080fe40000410000 */
[----:B------:R-:W-:Y:S02]  /*cee0*/  FFMA.FTZ R16, R24, R14, -R2 ;  /* 0x0000000e18107223 */ /* 0x000fe40000010802 */
[C---:B------:R-:W-:Y:S02]  /*cef0*/  FMUL.FTZ R14, R13.reuse, R20 ;  /* 0x000000140d0e7220 */ /* 0x040fe40000410000 */
[----:B------:R-:W-:Y:S02]  /*cf00*/  FMUL.FTZ R2, R13, R17 ;  /* 0x000000110d027220 */ /* 0x000fe40000410000 */
[----:B------:R-:W-:-:S02]  /*cf10*/  IMAD.U32 R28, R37, 0x10000, RZ ;  /* 0x00010000251c7824 */ /* 0x000fc400078e00ff */
[C---:B------:R-:W-:Y:S02]  /*cf20*/  FMUL.FTZ R13, R12.reuse, R29 ;  /* 0x0000001d0c0d7220 */ /* 0x040fe40000410000 */
[C---:B------:R-:W-:Y:S02]  /*cf30*/  FFMA.FTZ R17, R19.reuse, R17, -R14 ;  /* 0x0000001113117223 */ /* 0x040fe4000001080e */
[----:B------:R-:W-:Y:S02]  /*cf40*/  FFMA.FTZ R20, R19, R20, R2 ;  /* 0x0000001413147223 */ /* 0x000fe40000010002 */
[-C--:B------:R-:W-:Y:S02]  /*cf50*/  FMUL.FTZ R2, R12, R28.reuse ;  /* 0x0000001c0c027220 */ /* 0x080fe40000410000 */
[----:B------:R-:W-:Y:S01]  /*cf60*/  FFMA.FTZ R19, R18, R28, -R13 ;  /* 0x0000001c12137223 */ /* 0x000fe2000001080d */
[----:B------:R-:W-:Y:S01]  /*cf70*/  LOP3.LUT R28, R35, 0xffff0000, RZ, 0xc0, !PT ;  /* 0xffff0000231c7812 */ /* 0x000fe200078ec0ff */
[----:B------:R-:W-:Y:S01]  /*cf80*/  FFMA.FTZ R21, R24, R21, R15 ;  /* 0x0000001518157223 */ /* 0x000fe2000001000f */
[----:B------:R-:W-:-:S02]  /*cf90*/  LOP3.LUT R14, R37, 0xffff0000, RZ, 0xc0, !PT ;  /* 0xffff0000250e7812 */ /* 0x000fc400078ec0ff */
[----:B------:R-:W-:Y:S02]  /*cfa0*/  LOP3.LUT R24, R34, 0xffff0000, RZ, 0xc0, !PT ;  /* 0xffff000022187812 */ /* 0x000fe400078ec0ff */
[----:B------:R-:W-:Y:S01]  /*cfb0*/  LOP3.LUT R13, R36, 0xffff0000, RZ, 0xc0, !PT ;  /* 0xffff0000240d7812 */ /* 0x000fe200078ec0ff */
[----:B------:R-:W-:Y:S02]  /*cfc0*/  FFMA.FTZ R15, R18, R29, R2 ;  /* 0x0000001d120f7223 */ /* 0x000fe40000010002 */
[C---:B------:R-:W-:Y:S02]  /*cfd0*/  FMUL.FTZ R12, R3.reuse, R28 ;  /* 0x0000001c030c7220 */ /* 0x040fe40000410000 */
[----:B------:R-:W-:Y:S02]  /*cfe0*/  FMUL.FTZ R3, R3, R14 ;  /* 0x0000000e03037220 */ /* 0x000fe40000410000 */
[C---:B------:R-:W-:Y:S02]  /*cff0*/  FMUL.FTZ R2, R0.reuse, R24 ;  /* 0x0000001800027220 */ /* 0x040fe40000410000 */
[----:B------:R-:W-:-:S02]  /*d000*/  FMUL.FTZ R0, R0, R13 ;  /* 0x0000000d00007220 */ /* 0x000fc40000410000 */
[C---:B------:R-:W-:Y:S02]  /*d010*/  FFMA.FTZ R14, R25.reuse, R14, -R12 ;  /* 0x0000000e190e7223 */ /* 0x040fe4000001080c */
[----:B------:R-:W-:Y:S02]  /*d020*/  FFMA.FTZ R3, R25, R28, R3 ;  /* 0x0000001c19037223 */ /* 0x000fe40000010003 */
[C---:B------:R-:W-:Y:S02]  /*d030*/  FFMA.FTZ R2, R26.reuse, R13, -R2 ;  /* 0x0000000d1a027223 */ /* 0x040fe40000010802 */
[----:B------:R-:W-:Y:S01]  /*d040*/  FFMA.FTZ R0, R26, R24, R0 ;  /* 0x000000181a007223 */ /* 0x000fe20000010000 */
[----:B------:R-:W-:Y:S02]  /*d050*/  F2FP.BF16.PACK_AB R18, R14, R19 ;  /* 0x000000130e12723e */ /* 0x000fe400000010ff */
[----:B------:R-:W-:Y:S02]  /*d060*/  F2FP.BF16.PACK_AB R16, R16, R56 ;  /* 0x000000381010723e */ /* 0x000fe400000010ff */
[----:B------:R-:W-:-:S02]  /*d070*/  F2FP.BF16.PACK_AB R17, R17, R33 ;  /* 0x000000211111723e */ /* 0x000fc400000010ff */
[----:B------:R-:W-:Y:S02]  /*d080*/  F2FP.BF16.PACK_AB R14, R3, R15 ;  /* 0x0000000f030e723e */ /* 0x000fe400000010ff */
[----:B------:R-:W-:Y:S02]  /*d090*/  F2FP.BF16.PACK_AB R19, R2, R27 ;  /* 0x0000001b0213723e */ /* 0x000fe400000010ff */
[----:B------:R-:W-:Y:S02]  /*d0a0*/  F2FP.BF16.PACK_AB R12, R21, R39 ;  /* 0x00000027150c723e */ /* 0x000fe400000010ff */
[----:B------:R-:W-:Y:S02]  /*d0b0*/  F2FP.BF16.PACK_AB R13, R20, R23 ;  /* 0x00000017140d723e */ /* 0x000fe400000010ff */
[----:B------:R-:W-:Y:S01]  /*d0c0*/  F2FP.BF16.PACK_AB R15, R0, R22 ;  /* 0x00000016000f723e */ /* 0x000fe200000010ff */
[----:B------:R1:W-:Y:S04]  /*d0d0*/  STS.128 [R71], R16 ;  /* 0x0000001047007388 */ /* 0x0003e80000000c00 */
[----:B------:R1:W-:Y:S02]  /*d0e0*/  STS.128 [R38+0x5100], R12 ;  /* 0x0051000c26007388 */ /* 0x0003e40000000c00 */
.L_x_1737:
[----:B------:R-:W-:Y:S05]  /*d0f0*/  BSYNC B0 ;  /* 0x0000000000007941 */ /* 0x000fea0003800000 */
.L_x_1736:
        /* <DEDUP_REMOVED lines=110> */
.L_x_1739:
[----:B------:R-:W-:Y:S05]  /*d7e0*/  BSYNC B0 ;  /* 0x0000000000007941 */ /* 0x000fea0003800000 */
.L_x_1738:
        /* <DEDUP_REMOVED lines=110> */
.L_x_1741:
[----:B------:R-:W-:Y:S05]  /*ded0*/  BSYNC B0 ;  /* 0x0000000000007941 */ /* 0x000fea0003800000 */
.L_x_1740:
        /* <DEDUP_REMOVED lines=109> */
.L_x_1729:
[----:B------:R-:W-:Y:S05]  /*e5b0*/  BSYNC B2 ;  /* 0x0000000000027941 */ /* 0x000fea0003800000 */
.L_x_1707:
[----:B------:R-:W-:Y:S01]  /*e5c0*/  IMAD.WIDE.U32 R142, R85, c[0x0][0x210], RZ ;  /* 0x00008400558e7a25 */ /* 0x000fe200078e00ff */
[----:B------:R-:W-:-:S04]  /*e5d0*/  DEPBAR.LE SB0, 0x0 ;  /* 0x000080000000791a */ /* 0x000fc80000000000 */
[----:B------:R-:W-:Y:S01]  /*e5e0*/  IMAD R140, R85, c[0x0][0x214], R143 ;  /* 0x00008500558c7a24 */ /* 0x000fe200078e028f */
[----:B------:R-:W-:Y:S01]  /*e5f0*/  STL.64 [R1+0x8], R142 ;  /* 0x0000088e01007387 */ /* 0x000fe20000100a00 */
[----:B------:R-:W-:Y:S02]  /*e600*/  IMAD R0, R93, c[0x0][0x208], RZ ;  /* 0x000082005d007a24 */ /* 0x000fe400078e02ff */
[C---:B-1----:R-:W-:Y:S01]  /*e610*/  IMAD.WIDE.U32 R2, R216.reuse, c[0x0][0x208], RZ ;  /* 0x00008200d8027a25 */ /* 0x042fe200078e00ff */
        /* <DEDUP_REMOVED lines=12> */
[----:B------:R-:W5:Y:S04]  /*e6e0*/  LDSM.16.M88.4 R28, [R196+0x800] ;  /* 0x00080000c41c783b */ /* 0x000f680000000200 */
[----:B---3--:R-:W3:Y:S04]  /*e6f0*/  LDSM.16.M88.4 R24, [R196+0x1000] ;  /* 0x00100000c418783b */ /* 0x008ee80000000200 */
[----:B----4-:R-:W4:Y:S04]  /*e700*/  LDSM.16.M88.4 R20, [R196+0x1800] ;  /* 0x00180000c414783b */ /* 0x010f280000000200 */
[----:B------:R-:W3:Y:S04]  /*e710*/  LDSM.16.M88.4 R16, [R196+0x2000] ;  /* 0x00200000c410783b */ /* 0x000ee80000000200 */
[----:B------:R-:W-:Y:S04]  /*e720*/  LDSM.16.M88.4 R12, [R206+0x2000] ;  /* 0x00200000ce0c783b */ /* 0x000fe80000000200 */
[----:B------:R-:W3:Y:S04]  /*e730*/  LDSM.16.M88.4 R56, [R207] ;  /* 0x00000000cf38783b */ /* 0x000ee80000000200 */
[----:B------:R-:W3:Y:S04]  /*e740*/  LDSM.16.M88.4 R60, [R211] ;  /* 0x00000000d33c783b */ /* 0x000ee80000000200 */
[----:B------:R-:W3:Y:S04]  /*e750*/  LDSM.16.M88.4 R8, [R203] ;  /* 0x00000000cb08783b */ /* 0x000ee80000000200 */
[----:B------:R-:W4:Y:S04]  /*e760*/  LDSM.16.M88.4 R64, [R210] ;  /* 0x00000000d240783b */ /* 0x000f280000000200 */
[----:B------:R-:W4:Y:S01]  /*e770*/  LDSM.16.M88.4 R72, [R209] ;  /* 0x00000000d148783b */ /* 0x000f220000000200 */
[C---:B-1----:R-:W-:Y:S03]  /*e780*/  HMMA.16816.F32.BF16 R76, R4.reuse, R34, RZ ;  /* 0x00000022044c723c */ /* 0x042fe600000418ff */
[----:B------:R-:W1:Y:S05]  /*e790*/  LDSM.16.M88.4 R68, [R208] ;  /* 0x00000000d044783b */ /* 0x000e6a0000000200 */
[C---:B-----5:R-:W-:Y:S08]  /*e7a0*/  HMMA.16816.F32.BF16 R80, R4.reuse, R30, RZ ;  /* 0x0000001e0450723c */ /* 0x060ff000000418ff */
[C---:B------:R-:W-:Y:S08]  /*e7b0*/  HMMA.16816.F32.BF16 R48, R4.reuse, R32, RZ ;  /* 0x000000200430723c */ /* 0x040ff000000418ff */
[C---:B------:R-:W-:Y:S08]  /*e7c0*/  HMMA.16816.F32.BF16 R44, R4.reuse, R28, RZ ;  /* 0x0000001c042c723c */ /* 0x040ff000000418ff */
[C---:B---3--:R-:W-:Y:S08]  /*e7d0*/  HMMA.16816.F32.BF16 R40, R4.reuse, R24, RZ ;  /* 0x000000180428723c */ /* 0x048ff000000418ff */
[C---:B----4-:R-:W-:Y:S08]  /*e7e0*/  HMMA.16816.F32.BF16 R36, R4.reuse, R20, RZ ;  /* 0x000000140424723c */ /* 0x050ff000000418ff */
[C---:B------:R-:W-:Y:S08]  /*e7f0*/  HMMA.16816.F32.BF16 R52, R4.reuse, R16, RZ ;  /* 0x000000100434723c */ /* 0x040ff000000418ff */
[C---:B------:R-:W-:Y:S08]  /*e800*/  HMMA.16816.F32.BF16 R88, R4.reuse, R26, RZ ;  /* 0x0000001a0458723c */ /* 0x040ff000000418ff */
[C---:B------:R-:W-:Y:S08]  /*e810*/  HMMA.16816.F32.BF16 R104, R4.reuse, R22, RZ ;  /* 0x000000160468723c */ /* 0x040ff000000418ff */
[----:B------:R-:W-:Y:S01]  /*e820*/  HMMA.16816.F32.BF16 R100, R4, R18, RZ ;  /* 0x000000120464723c */ /* 0x000fe200000418ff */
[----:B------:R-:W-:-:S04]  /*e830*/  LEA R0, P0, R2, c[0x0][0x1f8], 0x1 ;  /* 0x00007e0002007a11 */ /* 0x000fc800078008ff */
[----:B------:R-:W-:Y:S01]  /*e840*/  LEA.HI.X R2, R2, c[0x0][0x1fc], R3, 0x1, P0 ;  /* 0x00007f0002027a11 */ /* 0x000fe200000f0c03 */
[----:B------:R-:W3:Y:S02]  /*e850*/  SHFL.IDX PT, R4, R0, RZ, 0x181f ;  /* 0x00181fff00047589 */ /* 0x000ee400000e0000 */
[C---:B------:R-:W-:Y:S02]  /*e860*/  HMMA.16816.F32.BF16 R132, R12.reuse, R58, R76 ;  /* 0x0000003a0c84723c */ /* 0x040fe4000004184c */
[----:B------:R-:W4:Y:S04]  /*e870*/  SHFL.IDX PT, R3, R0, 0x1, 0x181f ;  /* 0x00381f0000037f89 */ /* 0x000f2800000e0000 */
[----:B------:R-:W5:Y:S02]  /*e880*/  SHFL.IDX PT, R5, R2, RZ, 0x181f ;  /* 0x00181fff02057589 */ /* 0x000f6400000e0000 */
[----:B------:R-:W-:Y:S02]  /*e890*/  HMMA.16816.F32.BF16 R124, R12, R62, R80 ;  /* 0x0000003e0c7c723c */ /* 0x000fe40000041850 */
[----:B------:R-:W1:Y:S04]  /*e8a0*/  SHFL.IDX PT, R6, R0, 0x2, 0x181f ;  /* 0x00581f0000067f89 */ /* 0x000e6800000e0000 */
[----:B------:R-:W-:Y:S02]  /*e8b0*/  SHFL.IDX PT, R7, R0, 0x3, 0x181f ;  /* 0x00781f0000077f89 */ /* 0x000fe400000e0000 */
[C---:B------:R-:W-:Y:S08]  /*e8c0*/  HMMA.16816.F32.BF16 R108, R8.reuse, R32, RZ ;  /* 0x00000020086c723c */ /* 0x040ff000000418ff */
[----:B------:R-:W-:Y:S08]  /*e8d0*/  HMMA.16816.F32.BF16 R172, R8, R34, RZ ;  /* 0x0000002208ac723c */ /* 0x000ff000000418ff */
[C---:B------:R-:W-:Y:S08]  /*e8e0*/  HMMA.16816.F32.BF16 R136, R12.reuse, R56, R48 ;  /* 0x000000380c88723c */ /* 0x040ff00000041830 */
[C---:B------:R-:W-:Y:S08]  /*e8f0*/  HMMA.16816.F32.BF16 R128, R12.reuse, R60, R44 ;  /* 0x0000003c0c80723c */ /* 0x040ff0000004182c */
[C---:B------:R-:W-:Y:S08]  /*e900*/  HMMA.16816.F32.BF16 R120, R12.reuse, R64, R40 ;  /* 0x000000400c78723c */ /* 0x040ff00000041828 */
[C---:B------:R-:W-:Y:S08]  /*e910*/  HMMA.16816.F32.BF16 R148, R12.reuse, R72, R36 ;  /* 0x000000480c94723c */ /* 0x040ff00000041824 */
[C---:B-1----:R-:W-:Y:S08]  /*e920*/  HMMA.16816.F32.BF16 R144, R12.reuse, R68, R52 ;  /* 0x000000440c90723c */ /* 0x042ff00000041834 */
[C---:B------:R-:W-:Y:S08]  /*e930*/  HMMA.16816.F32.BF16 R116, R12.reuse, R66, R88 ;  /* 0x000000420c74723c */ /* 0x040ff00000041858 */
[C---:B------:R-:W-:Y:S08]  /*e940*/  HMMA.16816.F32.BF16 R80, R12.reuse, R74, R104 ;  /* 0x0000004a0c50723c */ /* 0x040ff00000041868 */
[----:B------:R-:W-:Y:S01]  /*e950*/  HMMA.16816.F32.BF16 R76, R12, R70, R100 ;  /* 0x000000460c4c723c */ /* 0x000fe20000041864 */
[----:B------:R-:W1:Y:S07]  /*e960*/  SHFL.IDX PT, R13, R2, 0x1, 0x181f ;  /* 0x00381f00020d7f89 */ /* 0x000e6e00000e0000 */
[C---:B------:R-:W-:Y:S08]  /*e970*/  HMMA.16816.F32.BF16 R32, R8.reuse, R28, RZ ;  /* 0x0000001c0820723c */ /* 0x040ff000000418ff */
[C---:B------:R-:W-:Y:S08]  /*e980*/  HMMA.16816.F32.BF16 R168, R8.reuse, R30, RZ ;  /* 0x0000001e08a8723c */ /* 0x040ff000000418ff */
[C---:B------:R-:W-:Y:S08]  /*e990*/  HMMA.16816.F32.BF16 R28, R8.reuse, R24, RZ ;  /* 0x00000018081c723c */ /* 0x040ff000000418ff */
[C---:B------:R-:W-:Y:S08]  /*e9a0*/  HMMA.16816.F32.BF16 R164, R8.reuse, R26, RZ ;  /* 0x0000001a08a4723c */ /* 0x040ff000000418ff */
[C---:B------:R-:W-:Y:S01]  /*e9b0*/  HMMA.16816.F32.BF16 R152, R8.reuse, R18, RZ ;  /* 0x000000120898723c */ /* 0x040fe200000418ff */
[----:B------:R-:W1:Y:S07]  /*e9c0*/  SHFL.IDX PT, R19, R2, 0x2, 0x181f ;  /* 0x00581f0002137f89 */ /* 0x000e6e00000e0000 */
[C---:B------:R-:W-:Y:S01]  /*e9d0*/  HMMA.16816.F32.BF16 R24, R8.reuse, R16, RZ ;  /* 0x000000100818723c */ /* 0x040fe200000418ff */
[----:B------:R1:W2:Y:S04]  /*e9e0*/  SHFL.IDX PT, R17, R0, 0x4, 0x181f ;  /* 0x00981f0000117f89 */ /* 0x0002a800000e0000 */
[----:B------:R-:W-:Y:S03]  /*e9f0*/  SHFL.IDX PT, R18, R2, 0x4, 0x181f ;  /* 0x00981f0002127f89 */ /* 0x000fe600000e0000 */
[----:B------:R-:W-:Y:S01]  /*ea00*/  HMMA.16816.F32.BF16 R112, R8, R20, RZ ;  /* 0x000000140870723c */ /* 0x000fe200000418ff */
[----:B------:R2:W2:Y:S01]  /*ea10*/  SHFL.IDX PT, R20, R2, 0x3, 0x181f ;  /* 0x00781f0002147f89 */ /* 0x0004a200000e0000 */
[----:B------:R-:W-:-:S06]  /*ea20*/  IMAD.SHL.U32 R16, R238, 0x2, RZ ;  /* 0x00000002ee107824 */ /* 0x000fcc00078e00ff */
[----:B------:R-:W-:Y:S01]  /*ea30*/  HMMA.16816.F32.BF16 R160, R8, R22, RZ ;  /* 0x0000001608a0723c */ /* 0x000fe200000418ff */
[----:B------:R-:W2:Y:S01]  /*ea40*/  LDSM.16.M88.4 R8, [R206] ;  /* 0x00000000ce08783b */ /* 0x000ea20000000200 */
[-C--:B---3--:R-:W-:Y:S02]  /*ea50*/  IADD3 R14, P0, R4, R16.reuse, RZ ;  /* 0x00000010040e7210 */ /* 0x088fe40007f1e0ff */
[----:B----4-:R-:W-:Y:S02]  /*ea60*/  IADD3 R12, P2, R3, R16, RZ ;  /* 0x00000010030c7210 */ /* 0x010fe40007f5e0ff */
[----:B-1----:R-:W-:-:S05]  /*ea70*/  SHF.L.U64.HI R0, R238, 0x1, R239 ;  /* 0x00000001ee007819 */ /* 0x002fca00000102ef */
[--C-:B-----5:R-:W-:Y:S01]  /*ea80*/  IMAD.X R15, R5, 0x1, R0.reuse, P0 ;  /* 0x00000001050f7824 */ /* 0x120fe200000e0600 */
[-C--:B------:R-:W-:Y:S01]  /*ea90*/  IADD3 R6, P0, R6, R16.reuse, RZ ;  /* 0x0000001006067210 */ /* 0x080fe20007f1e0ff */
[--C-:B------:R-:W-:Y:S01]  /*eaa0*/  IMAD.X R13, R13, 0x1, R0.reuse, P2 ;  /* 0x000000010d0d7824 */ /* 0x100fe200010e0600 */
[----:B------:R-:W-:Y:S02]  /*eab0*/  ISETP.GE.AND P1, PT, R238, c[0x0][0x1d4], PT ;  /* 0x00007500ee007a0c */ /* 0x000fe40003f26270 */
[-C--:B------:R-:W-:Y:S01]  /*eac0*/  IADD3 R4, P2, R7, R16.reuse, RZ ;  /* 0x0000001007047210 */ /* 0x080fe20007f5e0ff */
[--C-:B------:R-:W-:Y:S01]  /*ead0*/  IMAD.X R7, R19, 0x1, R0.reuse, P0 ;  /* 0x0000000113077824 */ /* 0x100fe200000e0600 */
[----:B--2---:R-:W-:Y:S02]  /*eae0*/  IADD3 R2, P0, R17, R16, RZ ;  /* 0x0000001011027210 */ /* 0x004fe40007f1e0ff */
[----:B------:R-:W-:Y:S01]  /*eaf0*/  ISETP.LT.OR P5, PT, R84, 0x1, P1 ;  /* 0x000000015400780c */ /* 0x000fe20000fa1670 */
[--C-:B------:R-:W-:Y:S01]  /*eb00*/  IMAD.X R5, R20, 0x1, R0.reuse, P2 ;  /* 0x0000000114057824 */ /* 0x100fe200010e0600 */
[----:B------:R-:W-:Y:S01]  /*eb10*/  ISETP.LT.OR P4, PT, R84, 0x11, P1 ;  /* 0x000000115400780c */ /* 0x000fe20000f81670 */
[----:B------:R-:W-:Y:S01]  /*eb20*/  IMAD.X R3, R18, 0x1, R0, P0 ;  /* 0x0000000112037824 */ /* 0x000fe200000e0600 */
[----:B------:R-:W-:-:S02]  /*eb30*/  ISETP.LT.OR P3, PT, R84, 0x21, P1 ;  /* 0x000000215400780c */ /* 0x000fc40000f61670 */
[C---:B------:R-:W-:Y:S02]  /*eb40*/  ISETP.LT.OR P2, PT, R84.reuse, 0x31, P1 ;  /* 0x000000315400780c */ /* 0x040fe40000f41670 */
[----:B------:R-:W-:-:S05]  /*eb50*/  ISETP.LT.OR P0, PT, R84, 0x41, P1 ;  /* 0x000000415400780c */ /* 0x000fca0000f01670 */
[----:B------:R-:W-:Y:S01]  /*eb60*/  @!PT LDS RZ, [RZ] ;  /* 0x00000000fffff984 */ /* 0x000fe20000000800 */
[----:B------:R-:W-:Y:S01]  /*eb70*/  @!PT LDS RZ, [RZ] ;  /* 0x00000000fffff984 */ /* 0x000fe20000000800 */
[----:B------:R-:W-:Y:S01]  /*eb80*/  @!PT LDS RZ, [RZ] ;  /* 0x00000000fffff984 */ /* 0x000fe20000000800 */
[----:B------:R1:W-:Y:S04]  /*eb90*/  LDGSTS.E.BYPASS.LTC128B.128 [R212+0x100], [R14.64], !P5 ;  /* 0x001000000ed47fae */ /* 0x0003e8000e901d48 */
[----:B------:R1:W-:Y:S04]  /*eba0*/  LDGSTS.E.BYPASS.LTC128B.128 [R212+0x900], [R12.64], !P4 ;  /* 0x009000000cd47fae */ /* 0x0003e8000e101d48 */
[----:B------:R2:W-:Y:S01]  /*ebb0*/  LDGSTS.E.BYPASS.LTC128B.128 [R212+0x1100], [R6.64], !P3 ;  /* 0x0110000006d47fae */ /* 0x0005e2000d901d48 */
[C---:B------:R-:W-:Y:S03]  /*ebc0*/  HMMA.16816.F32.BF16 R156, R8.reuse, R68, R24 ;  /* 0x00000044089c723c */ /* 0x040fe60000041818 */
[----:B------:R2:W-:Y:S04]  /*ebd0*/  LDGSTS.E.BYPASS.LTC128B.128 [R212+0x1900], [R4.64], !P2 ;  /* 0x0190000004d47fae */ /* 0x0005e8000d101d48 */
[----:B------:R3:W-:Y:S04]  /*ebe0*/  LDGSTS.E.BYPASS.LTC128B.128 [R212+0x2100], [R2.64], !P0 ;  /* 0x0210000002d47fae */ /* 0x0007e8000c101d48 */
[----:B------:R-:W-:Y:S04]  /*ebf0*/  LDSM.16.M88.4 R48, [R202+0x1800] ;  /* 0x00180000ca30783b */ /* 0x000fe80000000200 */
[----:B------:R-:W-:Y:S04]  /*ec00*/  LDSM.16.M88.4 R44, [R202+0x2000] ;  /* 0x00200000ca2c783b */ /* 0x000fe80000000200 */
[----:B------:R-:W-:Y:S04]  /*ec10*/  LDSM.16.M88.4 R20, [R202] ;  /* 0x00000000ca14783b */ /* 0x000fe80000000200 */
[----:B------:R-:W-:Y:S04]  /*ec20*/  LDSM.16.M88.4 R24, [R202+0x800] ;  /* 0x00080000ca18783b */ /* 0x000fe80000000200 */
[----:B------:R-:W-:Y:S04]  /*ec30*/  LDSM.16.M88.4 R40, [R202+0x1000] ;  /* 0x00100000ca28783b */ /* 0x000fe80000000200 */
[----:B--2---:R-:W2:Y:S04]  /*ec40*/  LDSM.16.M88.4 R4, [R204+0x2000] ;  /* 0x00200000cc04783b */ /* 0x004ea80000000200 */
[----:B-1----:R-:W1:Y:S01]  /*ec50*/  LDSM.16.M88.4 R12, [R204] ;  /* 0x00000000cc0c783b */ /* 0x002e620000000200 */
[C---:B------:R-:W-:Y:S03]  /*ec60*/  HMMA.16816.F32.BF16 R36, R8.reuse, R56, R108 ;  /* 0x000000380824723c */ /* 0x040fe6000004186c */
        /* <DEDUP_REMOVED lines=10> */
[C---:B--2---:R-:W-:Y:S08]  /*ed10*/  HMMA.16816.F32.BF16 R108, R4.reuse, R50, R80 ;  /* 0x00000032046c723c */ /* 0x044ff00000041850 */
        /* <DEDUP_REMOVED lines=9> */
[----:B------:R-:W-:Y:S07]  /*edb0*/  LDSM.16.M88.4 R4, [R205+0x2000] ;  /* 0x00200000cd04783b */ /* 0x000fee0000000200 */
[C---:B-1----:R-:W-:Y:S01]  /*edc0*/  HMMA.16816.F32.BF16 R76, R12.reuse, R20, R36 ;  /* 0x000000140c4c723c */ /* 0x042fe20000041824 */
[----:B------:R-:W1:Y:S07]  /*edd0*/  LDSM.16.M88.4 R36, [R199] ;  /* 0x00000000c724783b */ /* 0x000e6e0000000200 */
[C---:B------:R-:W-:Y:S01]  /*ede0*/  HMMA.16816.F32.BF16 R68, R12.reuse, R24, R32 ;  /* 0x000000180c44723c */ /* 0x040fe20000041820 */
[----:B------:R-:W2:Y:S07]  /*edf0*/  LDSM.16.M88.4 R32, [R199+0x800] ;  /* 0x00080000c720783b */ /* 0x000eae0000000200 */
[C---:B------:R-:W-:Y:S01]  /*ee00*/  HMMA.16816.F32.BF16 R72, R12.reuse, R22, R28 ;  /* 0x000000160c48723c */ /* 0x040fe2000004181c */
[----:B------:R-:W4:Y:S04]  /*ee10*/  LDSM.16.M88.4 R28, [R199+0x1000] ;  /* 0x00100000c71c783b */ /* 0x000f280000000200 */
[----:B------:R-:W5:Y:S03]  /*ee20*/  LDSM.16.M88.4 R20, [R199+0x2000] ;  /* 0x00200000c714783b */ /* 0x000f660000000200 */
[----:B------:R-:W-:Y:S01]  /*ee30*/  HMMA.16816.F32.BF16 R64, R12, R26, R52 ;  /* 0x0000001a0c40723c */ /* 0x000fe20000041834 */
[----:B------:R-:W1:Y:S01]  /*ee40*/  LDSM.16.M88.4 R24, [R199+0x1800] ;  /* 0x00180000c718783b */ /* 0x000e620000000200 */
[----:B------:R-:W-:Y:S01]  /*ee50*/  ISETP.GT.AND P0, PT, R181, R85, PT ;  /* 0x00000055b500720c */ /* 0x000fe20003f04270 */
        /* <DEDUP_REMOVED lines=10> */
[C---:B--2---:R-:W-:Y:S08]  /*ef00*/  HMMA.16816.F32.BF16 R132, R4.reuse, R34, R124 ;  /* 0x000000220484723c */ /* 0x044ff0000004187c */
[C---:B------:R-:W-:Y:S08]  /*ef10*/  HMMA.16816.F32.BF16 R136, R4.reuse, R32, R128 ;  /* 0x000000200488723c */ /* 0x040ff00000041880 */
[C---:B----4-:R-:W-:Y:S08]  /*ef20*/  HMMA.16816.F32.BF16 R124, R4.reuse, R30, R116 ;  /* 0x0000001e047c723c */ /* 0x050ff00000041874 */
[C---:B------:R-:W-:Y:S08]  /*ef30*/  HMMA.16816.F32.BF16 R128, R4.reuse, R28, R120 ;  /* 0x0000001c0480723c */ /* 0x040ff00000041878 */
[C---:B-----5:R-:W-:Y:S08]  /*ef40*/  HMMA.16816.F32.BF16 R116, R4.reuse, R20, R104 ;  /* 0x000000140474723c */ /* 0x060ff00000041868 */
[----:B------:R-:W-:Y:S08]  /*ef50*/  HMMA.16816.F32.BF16 R148, R4, R22, R80 ;  /* 0x000000160494723c */ /* 0x000ff00000041850 */
        /* <DEDUP_REMOVED lines=15> */
[----:B---3--:R-:W-:Y:S01]  /*f050*/  ISETP.NE.AND P5, PT, R190, 0x1, PT ;  /* 0x00000001be00780c */ /* 0x008fe20003fa5270 */
[----:B------:R-:W-:Y:S01]  /*f060*/  IMAD.MOV.U32 R213, RZ, RZ, RZ ;  /* 0x000000ffffd57224 */ /* 0x000fe200078e00ff */
[----:B------:R-:W-:-:S04]  /*f070*/  IADD3 R3, R188, R180, R189 ;  /* 0x000000b4bc037210 */ /* 0x000fc80007ffe0bd */
        /* <DEDUP_REMOVED lines=26> */
.L_x_1854:
        /* <DEDUP_REMOVED lines=24> */
.L_x_1855:
        /* <DEDUP_REMOVED lines=9> */
.L_x_1743:
[----:B---3--:R-:W-:Y:S05]  /*f430*/  BSYNC B0 ;  /* 0x0000000000007941 */ /* 0x008fea0003800000 */
.L_x_1742:
[----:B-1----:R-:W2:Y:S01]  /*f440*/  LDL R2, [R1+0x30] ;  /* 0x0000300001027983 */ /* 0x002ea20000100800 */
[----:B------:R-:W-:-:S03]  /*f450*/  IMAD.MOV.U32 R3, RZ, RZ, c[0x0][0x2c4] ;  /* 0x0000b100ff037624 */ /* 0x000fc600078e00ff */
[----:B------:R-:W2:Y:S04]  /*f460*/  LDL R0, [R1+0x60] ;  /* 0x0000600001007983 */ /* 0x000ea80000100800 */
[----:B------:R-:W3:Y:S01]  /*f470*/  LDL R4, [R1+0x34] ;  /* 0x0000340001047983 */ /* 0x000ee20000100800 */
[----:B------:R-:W-:-:S03]  /*f480*/  ISETP.NE.AND P0, PT, R3, 0x1, PT ;  /* 0x000000010300780c */ /* 0x000fc60003f05270 */
[----:B------:R-:W0:Y:S01]  /*f490*/  LDGDEPBAR ;  /* 0x00000000000079af */ /* 0x000e220000000000 */
[----:B--2---:R-:W-:-:S09]  /*f4a0*/  IMAD.IADD R0, R0, 0x1, R2 ;  /* 0x0000000100007824 */ /* 0x004fd200078e0202 */
[----:B------:R-:W-:Y:S01]  /*f4b0*/  @P0 IMAD.HI.U32 R3, R0, c[0x0][0x2c8], RZ ;  /* 0x0000b20000030a27 */ /* 0x000fe200078e00ff */
[C---:B---3--:R-:W-:Y:S02]  /*f4c0*/  IADD3 R2, -R4.reuse, 0x1, R92 ;  /* 0x0000000104027810 */ /* 0x048fe40007ffe15c */
[----:B------:R-:W-:Y:S02]  /*f4d0*/  IADD3 R5, -R4, R92, RZ ;  /* 0x0000005c04057210 */ /* 0x000fe40007ffe1ff */
[----:B------:R-:W-:Y:S01]  /*f4e0*/  @P0 SHF.R.U32.HI R0, RZ, c[0x0][0x2cc], R3 ;  /* 0x0000b300ff000a19 */ /* 0x000fe20000011603 */
[----:B------:R-:W-:Y:S01]  /*f4f0*/  IMAD.IADD R4, R2, 0x1, -R249 ;  /* 0x0000000102047824 */ /* 0x000fe200078e0af9 */
[----:B------:R-:W-:Y:S05]  /*f500*/  BRA.DIV ~URZ, `(.L_x_1746) ;  /* 0x0000f6127f007947 */ /* 0x000fea000b800000 */
[----:B------:R1:W2:Y:S02]  /*f510*/  SHFL.IDX PT, R2, R0, RZ, 0x1c1f ;  /* 0x001c1fff00027589 */ /* 0x0002a400000e0000 */
.L_x_1856:
[----:B--2---:R-:W-:-:S05]  /*f520*/  IMAD.IADD R2, R4, 0x1, R2 ;  /* 0x0000000104027824 */ /* 0x004fca00078e0202 */
[----:B------:R-:W-:-:S04]  /*f530*/  IMNMX R2, R5, R2, PT ;  /* 0x0000000205027217 */ /* 0x000fc80003800200 */
[C---:B------:R-:W-:Y:S02]  /*f540*/  ISETP.GT.AND P0, PT, R2.reuse, RZ, PT ;  /* 0x000000ff0200720c */ /* 0x040fe40003f04270 */
[----:B------:R-:W-:Y:S02]  /*f550*/  ISETP.GT.AND P1, PT, R2, 0x1, PT ;  /* 0x000000010200780c */ /* 0x000fe40003f24270 */
[----:B------:R-:W-:Y:S02]  /*f560*/  FSEL R10, R76, -INF , P0 ;  /* 0xff8000004c0a7808 */ /* 0x000fe40000000000 */
        /* <DEDUP_REMOVED lines=11> */
[----:B------:R-:W-:Y:S02]  /*f620*/  ISETP.GT.AND P0, PT, R2, 0x21, PT ;  /* 0x000000210200780c */ /* 0x000fe40003f04270 */
        /* <DEDUP_REMOVED lines=39> */
[C---:B------:R-:W-:Y:S02]  /*f8a0*/  ISETP.GT.AND P0, PT, R3.reuse, 0x29, PT ;  /* 0x000000290300780c */ /* 0x040fe40003f04270 */
[----:B------:R-:W-:Y:S02]  /*f8b0*/  ISETP.GT.AND P3, PT, R3, RZ, PT ;  /* 0x000000ff0300720c */ /* 0x000fe40003f64270 */
[----:B------:R-:W-:Y:S02]  /*f8c0*/  FSEL R13, R79, -INF , P2 ;  /* 0xff8000004f0d7808 */ /* 0x000fe40001000000 */
[----:B------:R-:W-:Y:S02]  /*f8d0*/  FSEL R17, R74, -INF , P1 ;  /* 0xff8000004a117808 */ /* 0x000fe40000800000 */
[----:B------:R-:W-:Y:S02]  /*f8e0*/  FSEL R100, R59, -INF , P0 ;  /* 0xff8000003b647808 */ /* 0x000fe40000000000 */
[----:B------:R-:W-:-:S02]  /*f8f0*/  ISETP.GT.AND P2, PT, R3, 0x11, PT ;  /* 0x000000110300780c */ /* 0x000fc40003f44270 */
[C---:B------:R-:W-:Y:S02]  /*f900*/  ISETP.GT.AND P1, PT, R3.reuse, 0x18, PT ;  /* 0x000000180300780c */ /* 0x040fe40003f24270 */
[C---:B------:R-:W-:Y:S02]  /*f910*/  ISETP.GT.AND P0, PT, R3.reuse, 0x39, PT ;  /* 0x000000390300780c */ /* 0x040fe40003f04270 */
[----:B------:R-:W-:Y:S02]  /*f920*/  FSEL R12, R78, -INF , P3 ;  /* 0xff8000004e0c7808 */ /* 0x000fe40001800000 */
[----:B------:R-:W-:Y:S02]  /*f930*/  ISETP.GT.AND P3, PT, R3, 0x10, PT ;  /* 0x000000100300780c */ /* 0x000fe40003f64270 */
[----:B------:R-:W-:Y:S02]  /*f940*/  FSEL R24, R71, -INF , P2 ;  /* 0xff80000047187808 */ /* 0x000fe40001000000 */
[----:B------:R-:W-:-:S02]  /*f950*/  FSEL R27, R66, -INF , P1 ;  /* 0xff800000421b7808 */ /* 0x000fc40000800000 */
[----:B------:R-:W-:Y:S02]  /*f960*/  FSEL R78, R51, -INF , P0 ;  /* 0xff800000334e7808 */ /* 0x000fe40000000000 */
[C---:B------:R-:W-:Y:S02]  /*f970*/  ISETP.GT.AND P2, PT, R3.reuse, 0x21, PT ;  /* 0x000000210300780c */ /* 0x040fe40003f44270 */
[C---:B------:R-:W-:Y:S02]  /*f980*/  ISETP.GT.AND P1, PT, R3.reuse, 0x28, PT ;  /* 0x000000280300780c */ /* 0x040fe40003f24270 */
[----:B------:R-:W-:Y:S02]  /*f990*/  ISETP.GT.AND P0, PT, R3, 0x41, PT ;  /* 0x000000410300780c */ /* 0x000fe40003f04270 */
[----:B------:R-:W-:Y:S02]  /*f9a0*/  IMNMX R2, R5, R2, PT ;  /* 0x0000000205027217 */ /* 0x000fe40003800200 */
[----:B------:R-:W-:-:S02]  /*f9b0*/  FSEL R20, R70, -INF , P3 ;  /* 0xff80000046147808 */ /* 0x000fc40001800000 */
[----:B------:R-:W-:Y:S02]  /*f9c0*/  ISETP.GT.AND P3, PT, R3, 0x20, PT ;  /* 0x000000200300780c */ /* 0x000fe40003f64270 */
[----:B------:R-:W-:Y:S02]  /*f9d0*/  FSEL R92, R63, -INF , P2 ;  /* 0xff8000003f5c7808 */ /* 0x000fe40001000000 */
[----:B------:R-:W-:Y:S02]  /*f9e0*/  FSEL R101, R58, -INF , P1 ;  /* 0xff8000003a657808 */ /* 0x000fe40000800000 */
[----:B------:R-:W-:Y:S02]  /*f9f0*/  FSEL R70, R43, -INF , P0 ;  /* 0xff8000002b467808 */ /* 0x000fe40000000000 */
[C---:B------:R-:W-:Y:S02]  /*fa00*/  ISETP.GT.AND P2, PT, R3.reuse, 0x31, PT ;  /* 0x000000310300780c */ /* 0x040fe40003f44270 */
[----:B------:R-:W-:-:S02]  /*fa10*/  ISETP.GT.AND P1, PT, R3, 0x38, PT ;  /* 0x000000380300780c */ /* 0x000fc40003f24270 */
[----:B------:R-:W-:Y:S02]  /*fa20*/  ISETP.GT.AND P0, PT, R2, RZ, PT ;  /* 0x000000ff0200720c */ /* 0x000fe40003f04270 */
[----:B------:R-:W-:Y:S02]  /*fa30*/  IMNMX R0, R5, R0, PT ;  /* 0x0000000005007217 */ /* 0x000fe40003800200 */
        /* <DEDUP_REMOVED lines=8> */
[----:B------:R-:W-:Y:S02]  /*fac0*/  FSEL R93, R54, -INF , P3 ;  /* 0xff800000365d7808 */ /* 0x000fe40001800000 */
[----:B------:R-:W-:-:S02]  /*fad0*/  ISETP.GT.AND P3, PT, R3, 0x48, PT ;  /* 0x000000480300780c */ /* 0x000fc40003f64270 */
[----:B------:R-:W-:Y:S02]  /*fae0*/  FSEL R73, R42, -INF , P1 ;  /* 0xff8000002a497808 */ /* 0x000fe40000800000 */
[----:B------:R-:W-:Y:S02]  /*faf0*/  FSEL R63, R23, -INF , P2 ;  /* 0xff800000173f7808 */ /* 0x000fe40001000000 */
[----:B------:R-:W-:Y:S02]  /*fb00*/  FSEL R26, R147, -INF , P0 ;  /* 0xff800000931a7808 */ /* 0x000fe40000000000 */
[----:B------:R-:W-:Y:S02]  /*fb10*/  ISETP.GT.AND P2, PT, R2, 0x1, PT ;  /* 0x000000010200780c */ /* 0x000fe40003f44270 */
[C---:B------:R-:W-:Y:S02]  /*fb20*/  ISETP.GT.AND P1, PT, R0.reuse, RZ, PT ;  /* 0x000000ff0000720c */ /* 0x040fe40003f24270 */
[----:B------:R-:W-:-:S02]  /*fb30*/  ISETP.GT.AND P0, PT, R0, 0x9, PT ;  /* 0x000000090000780c */ /* 0x000fc40003f04270 */
[----:B------:R-:W-:Y:S02]  /*fb40*/  FSEL R66, R22, -INF , P3 ;  /* 0xff80000016427808 */ /* 0x000fe40001800000 */
        /* <DEDUP_REMOVED lines=23> */
[----:B------:R-:W-:Y:S02]  /*fcc0*/  ISETP.GT.AND P2, PT, R2, 0x21, PT ;  /* 0x000000210200780c */ /* 0x000fe40003f44270 */
[----:B------:R-:W-:Y:S02]  /*fcd0*/  ISETP.GT.AND P1, PT, R0, 0x20, PT ;  /* 0x000000200000780c */ /* 0x000fe40003f24270 */
        /* <DEDUP_REMOVED lines=8> */
[----:B------:R-:W-:Y:S02]  /*fd60*/  ISETP.GT.AND P0, PT, R0, 0x31, PT ;  /* 0x000000310000780c */ /* 0x000fe40003f04270 */
        /* <DEDUP_REMOVED lines=17> */
[----:B------:R-:W-:Y:S02]  /*fe80*/  ISETP.GT.AND P3, PT, R0, 0x28, PT ;  /* 0x000000280000780c */ /* 0x000fe40003f64270 */
[----:B------:R-:W-:-:S02]  /*fe90*/  FMNMX.FTZ R3, R10, R11, !PT ;  /* 0x0000000b0a037209 */ /* 0x000fc40007810000 */
[----:B------:R-:W-:Y:S02]  /*fea0*/  FSEL R77, R120, -INF , P1 ;  /* 0xff800000784d7808 */ /* 0x000fe40000800000 */
[----:B------:R-:W-:Y:S02]  /*feb0*/  FSEL R72, R116, -INF , P2 ;  /* 0xff80000074487808 */ /* 0x000fe40001000000 */
[----:B------:R-:W-:Y:S02]  /*fec0*/  FSEL R79, R123, -INF , P0 ;  /* 0xff8000007b4f7808 */ /* 0x000fe40000000000 */
[----:B------:R-:W-:Y:S02]  /*fed0*/  FSEL R75, R126, -INF , P3 ;  /* 0xff8000007e4b7808 */ /* 0x000fe40001800000 */
[----:B------:R-:W-:Y:S02]  /*fee0*/  FSEL R57, R45, -INF , P4 ;  /* 0xff8000002d397808 */ /* 0x000fe40002000000 */
[----:B------:R-:W-:-:S02]  /*fef0*/  ISETP.GT.AND P1, PT, R0, 0x38, PT ;  /* 0x000000380000780c */ /* 0x000fc40003f24270 */
[----:B------:R-:W-:Y:S02]  /*ff00*/  ISETP.GT.AND P2, PT, R2, 0x48, PT ;  /* 0x000000480200780c */ /* 0x000fe40003f44270 */
[----:B------:R-:W-:Y:S02]  /*ff10*/  ISETP.GT.AND P0, PT, R0, 0x40, PT ;  /* 0x000000400000780c */ /* 0x000fe40003f04270 */
[C---:B------:R-:W-:Y:S02]  /*ff20*/  ISETP.GT.AND P3, PT, R2.reuse, 0x41, PT ;  /* 0x000000410200780c */ /* 0x040fe40003f64270 */
[----:B------:R-:W-:Y:S02]  /*ff30*/  ISETP.GT.AND P4, PT, R2, 0x49, PT ;  /* 0x000000490200780c */ /* 0x000fe40003f84270 */
[----:B------:R-:W-:Y:S02]  /*ff40*/  FMNMX.FTZ R2, R14, R3, !PT ;  /* 0x000000030e027209 */ /* 0x000fe40007810000 */
[----:B------:R-:W-:-:S02]  /*ff50*/  FSEL R82, R122, -INF , P1 ;  /* 0xff8000007a527808 */ /* 0x000fc40000800000 */
[----:B------:R-:W-:Y:S02]  /*ff60*/  FSEL R64, R148, -INF , P2 ;  /* 0xff80000094407808 */ /* 0x000fe40001000000 */
[----:B------:R-:W-:Y:S02]  /*ff70*/  FSEL R74, R118, -INF , P0 ;  /* 0xff800000764a7808 */ /* 0x000fe40000000000 */
[C---:B------:R-:W-:Y:S02]  /*ff80*/  ISETP.GT.AND P2, PT, R0.reuse, 0x41, PT ;  /* 0x000000410000780c */ /* 0x040fe40003f44270 */
[C---:B------:R-:W-:Y:S02]  /*ff90*/  ISETP.GT.AND P1, PT, R0.reuse, 0x48, PT ;  /* 0x000000480000780c */ /* 0x040fe40003f24270 */
[----:B------:R-:W-:Y:S02]  /*ffa0*/  ISETP.GT.AND P0, PT, R0, 0x49, PT ;  /* 0x000000490000780c */ /* 0x000fe40003f04270 */
        /* <DEDUP_REMOVED lines=58> */
[----:B------:R-:W-:Y:S02]  /*10350*/  FSEL R65, R117, -INF , P3 ;  /* 0xff80000075417808 */ /* 0x000fe40001800000 */
        /* <DEDUP_REMOVED lines=35> */
.L_x_1857:
[C---:B------:R-:W-:Y:S01]  /*10590*/  FMUL.FTZ R0, R89.reuse, c[0x0][0x2d0] ;  /* 0x0000b40059007a20 */ /* 0x040fe20000410000 */
[----:B------:R-:W-:Y:S01]  /*105a0*/  FSETP.NEU.FTZ.AND P0, PT, R89, -INF , PT ;  /* 0xff8000005900780b */ /* 0x000fe20003f1d000 */
[----:B------:R-:W2:Y:S03]  /*105b0*/  LDL R223, [R1+0x30] ;  /* 0x0000300001df7983 */ /* 0x000ea60000100800 */
[----:B------:R-:W-:Y:S01]  /*105c0*/  FSEL R4, R0, RZ, P0 ;  /* 0x000000ff00047208 */ /* 0x000fe20000000000 */
[----:B------:R-:W3:Y:S01]  /*105d0*/  LDL R222, [R1+0x38] ;  /* 0x0000380001de7983 */ /* 0x000ee20000100800 */
[C---:B------:R-:W-:Y:S01]  /*105e0*/  FMUL.FTZ R3, R88.reuse, c[0x0][0x2d0] ;  /* 0x0000b40058037a20 */ /* 0x040fe20000410000 */
[----:B------:R-:W-:Y:S01]  /*105f0*/  FSETP.NEU.FTZ.AND P0, PT, R88, -INF , PT ;  /* 0xff8000005800780b */ /* 0x000fe20003f1d000 */
[----:B------:R-:W-:Y:S01]  /*10600*/  WARPSYNC 0xffffffff ;  /* 0xffffffff00007948 */ /* 0x000fe20003800000 */
[--C-:B------:R-:W-:Y:S01]  /*10610*/  FFMA.FTZ R0, R10, c[0x0][0x2d0], -R4.reuse ;  /* 0x0000b4000a007a23 */ /* 0x100fe20000010804 */
[----:B----4-:R-:W-:Y:S01]  /*10620*/  FMNMX.FTZ R68, R9, R8, !PT ;  /* 0x0000000809447209 */ /* 0x010fe20007810000 */
[--C-:B------:R-:W-:Y:S01]  /*10630*/  FFMA.FTZ R2, R25, c[0x0][0x2d0], -R4.reuse ;  /* 0x0000b40019027a23 */ /* 0x100fe20000010804 */
[----:B------:R-:W-:Y:S01]  /*10640*/  FSEL R3, R3, RZ, P0 ;  /* 0x000000ff03037208 */ /* 0x000fe20000000000 */
[----:B------:R1:W-:Y:S01]  /*10650*/  MUFU.EX2 R125, R0 ;  /* 0x00000000007d7308 */ /* 0x0003e20000000800 */
[----:B------:R-:W-:Y:S01]  /*10660*/  FSETP.NEU.FTZ.AND P0, PT, R85, -INF , PT ;  /* 0xff8000005500780b */ /* 0x000fe20003f1d000 */
[----:B------:R-:W4:Y:S01]  /*10670*/  LDSM.16.MT88.4 R48, [R197] ;  /* 0x00000000c530783b */ /* 0x000f220000004200 */
[--C-:B------:R-:W-:Y:S01]  /*10680*/  FFMA.FTZ R117, R113, c[0x0][0x2d0], -R4.reuse ;  /* 0x0000b40071757a23 */ /* 0x100fe20000010804 */
[----:B------:R-:W-:Y:S01]  /*10690*/  MOV R224, c[0x0][0x2c4] ;  /* 0x0000b10000e07a02 */ /* 0x000fe20000000f00 */
[----:B------:R-:W-:Y:S01]  /*106a0*/  FFMA.FTZ R5, R27, c[0x0][0x2d0], -R3 ;  /* 0x0000b4001b057a23 */ /* 0x000fe20000010803 */
[----:B------:R-:W5:Y:S01]  /*106b0*/  LDSM.16.MT88.4 R44, [R197+0x800] ;  /* 0x00080000c52c783b */ /* 0x000f620000004200 */
[--C-:B------:R-:W-:Y:S01]  /*106c0*/  FFMA.FTZ R116, R112, c[0x0][0x2d0], -R4.reuse ;  /* 0x0000b40070747a23 */ /* 0x100fe20000010804 */
[----:B------:R1:W-:Y:S01]  /*106d0*/  MUFU.EX2 R218, R2 ;  /* 0x0000000200da7308 */ /* 0x0003e20000000800 */
[--C-:B------:R-:W-:Y:S01]  /*106e0*/  FFMA.FTZ R111, R111, c[0x0][0x2d0], -R4.reuse ;  /* 0x0000b4006f6f7a23 */ /* 0x100fe20000010804 */
[----:B------:R-:W-:Y:S01]  /*106f0*/  LDSM.16.MT88.4 R40, [R201+0x800] ;  /* 0x00080000c928783b */ /* 0x000fe20000004200 */
[--C-:B------:R-:W-:Y:S01]  /*10700*/  FFMA.FTZ R110, R110, c[0x0][0x2d0], -R4.reuse ;  /* 0x0000b4006e6e7a23 */ /* 0x100fe20000010804 */
[----:B------:R-:W-:Y:S01]  /*10710*/  ISETP.NE.AND P1, PT, R224, 0x1, PT ;  /* 0x00000001e000780c */ /* 0x000fe20003f25270 */
[----:B------:R-:W-:-:S02]  /*10720*/  FFMA.FTZ R146, R109, c[0x0][0x2d0], -R4 ;  /* 0x0000b4006d927a23 */ /* 0x000fc40000010804 */
[--C-:B------:R-:W-:Y:S01]  /*10730*/  FFMA.FTZ R145, R108, c[0x0][0x2d0], -R4.reuse ;  /* 0x0000b4006c917a23 */ /* 0x100fe20000010804 */
[----:B------:R4:W-:Y:S01]  /*10740*/  MUFU.EX2 R214, R5 ;  /* 0x0000000500d67308 */ /* 0x0009e20000000800 */
[--C-:B-1----:R-:W-:Y:S02]  /*10750*/  FFMA.FTZ R0, R11, c[0x0][0x2d0], -R4.reuse ;  /* 0x0000b4000b007a23 */ /* 0x102fe40000010804 */
[--C-:B------:R-:W-:Y:S02]  /*10760*/  FFMA.FTZ R144, R107, c[0x0][0x2d0], -R4.reuse ;  /* 0x0000b4006b907a23 */ /* 0x100fe40000010804 */
[--C-:B------:R-:W-:Y:S02]  /*10770*/  FFMA.FTZ R119, R106, c[0x0][0x2d0], -R4.reuse ;  /* 0x0000b4006a777a23 */ /* 0x100fe40000010804 */
[----:B------:R-:W-:Y:S01]  /*10780*/  FFMA.FTZ R167, R105, c[0x0][0x2d0], -R4 ;  /* 0x0000b40069a77a23 */ /* 0x000fe20000010804 */
[----:B------:R1:W-:Y:S01]  /*10790*/  MUFU.EX2 R124, R0 ;  /* 0x00000000007c7308 */ /* 0x0003e20000000800 */
[----:B------:R-:W-:-:S02]  /*107a0*/  FMUL.FTZ R2, R85, c[0x0][0x2d0] ;  /* 0x0000b40055027a20 */ /* 0x000fc40000410000 */
[--C-:B------:R-:W-:Y:S02]  /*107b0*/  FFMA.FTZ R171, R104, c[0x0][0x2d0], -R4.reuse ;  /* 0x0000b40068ab7a23 */ /* 0x100fe40000010804 */
[--C-:B------:R-:W-:Y:S01]  /*107c0*/  FFMA.FTZ R170, R103, c[0x0][0x2d0], -R4.reuse ;  /* 0x0000b40067aa7a23 */ /* 0x100fe20000010804 */
[----:B------:R-:W-:Y:S01]  /*107d0*/  FSEL R2, R2, RZ, P0 ;  /* 0x000000ff02027208 */ /* 0x000fe20000000000 */
[----:B------:R-:W-:Y:S01]  /*107e0*/  FFMA.FTZ R169, R102, c[0x0][0x2d0], -R4 ;  /* 0x0000b40066a97a23 */ /* 0x000fe20000010804 */
[----:B------:R-:W-:Y:S01]  /*107f0*/  FSETP.NEU.FTZ.AND P0, PT, R68, -INF , PT ;  /* 0xff8000004400780b */ /* 0x000fe20003f1d000 */
[--C-:B------:R-:W-:Y:S01]  /*10800*/  FFMA.FTZ R164, R70, c[0x0][0x2d0], -R3.reuse ;  /* 0x0000b40046a47a23 */ /* 0x100fe20000010803 */
[----:B------:R-:W-:Y:S01]  /*10810*/  MUFU.EX2 R117, R117 ;  /* 0x0000007500757308 */ /* 0x000fe20000000800 */
[----:B----4-:R-:W-:Y:S02]  /*10820*/  FFMA.FTZ R5, R36, c[0x0][0x2d0], -R2 ;  /* 0x0000b40024057a23 */ /* 0x010fe40000010802 */
[----:B------:R-:W-:-:S02]  /*10830*/  FFMA.FTZ R168, R66, c[0x0][0x2d0], -R3 ;  /* 0x0000b40042a87a23 */ /* 0x000fc40000010803 */
[----:B------:R-:W-:Y:S02]  /*10840*/  FFMA.FTZ R70, R62, c[0x0][0x2d0], -R2 ;  /* 0x0000b4003e467a23 */ /* 0x000fe40000010802 */
[----:B-1----:R-:W-:Y:S01]  /*10850*/  FFMA.FTZ R0, R14, c[0x0][0x2d0], -R4 ;  /* 0x0000b4000e007a23 */ /* 0x002fe20000010804 */
[----:B------:R-:W-:Y:S01]  /*10860*/  MUFU.EX2 R195, R5 ;  /* 0x0000000500c37308 */ /* 0x000fe20000000800 */
[--C-:B------:R-:W-:Y:S02]  /*10870*/  FFMA.FTZ R66, R61, c[0x0][0x2d0], -R2.reuse ;  /* 0x0000b4003d427a23 */ /* 0x100fe40000010802 */
[--C-:B------:R-:W-:Y:S02]  /*10880*/  FFMA.FTZ R158, R58, c[0x0][0x2d0], -R2.reuse ;  /* 0x0000b4003a9e7a23 */ /* 0x100fe40000010802 */
        /* <DEDUP_REMOVED lines=8> */
[----:B------:R-:W-:Y:S02]  /*10910*/  FFMA.FTZ R179, R55, c[0x0][0x2d0], -R2 ;  /* 0x0000b40037b37a23 */ /* 0x000fe40000010802 */
[--C-:B------:R-:W-:Y:S02]  /*10920*/  FFMA.FTZ R84, R94, c[0x0][0x2d0], -R3.reuse ;  /* 0x0000b4005e547a23 */ /* 0x100fe40000010803 */
[----:B------:R-:W-:-:S02]  /*10930*/  FFMA.FTZ R104, R92, c[0x0][0x2d0], -R3 ;  /* 0x0000b4005c687a23 */ /* 0x000fc40000010803 */
[--C-:B------:R-:W-:Y:S01]  /*10940*/  FFMA.FTZ R94, R101, c[0x0][0x2d0], -R3.reuse ;  /* 0x0000b400655e7a23 */ /* 0x100fe20000010803 */
[----:B------:R-:W-:Y:S01]  /*10950*/  MUFU.EX2 R116, R116 ;  /* 0x0000007400747308 */ /* 0x000fe20000000800 */
[----:B-1----:R-:W-:Y:S02]  /*10960*/  FFMA.FTZ R0, R15, c[0x0][0x2d0], -R4 ;  /* 0x0000b4000f007a23 */ /* 0x002fe40000010804 */
[--C-:B------:R-:W-:Y:S02]  /*10970*/  FFMA.FTZ R92, R100, c[0x0][0x2d0], -R3.reuse ;  /* 0x0000b400645c7a23 */ /* 0x100fe40000010803 */
[--C-:B------:R-:W-:Y:S02]  /*10980*/  FFMA.FTZ R174, R63, c[0x0][0x2d0], -R3.reuse ;  /* 0x0000b4003fae7a23 */ /* 0x100fe40000010803 */
[--C-:B------:R-:W-:Y:S01]  /*10990*/  FFMA.FTZ R93, R93, c[0x0][0x2d0], -R3.reuse ;  /* 0x0000b4005d5d7a23 */ /* 0x100fe20000010803 */
[----:B------:R1:W-:Y:S01]  /*109a0*/  MUFU.EX2 R163, R0 ;  /* 0x0000000000a37308 */ /* 0x0003e20000000800 */
[----:B------:R-:W-:-:S02]  /*109b0*/  FFMA.FTZ R91, R91, c[0x0][0x2d0], -R3 ;  /* 0x0000b4005b5b7a23 */ /* 0x000fc40000010803 */
[--C-:B------:R-:W-:Y:S02]  /*109c0*/  FFMA.FTZ R118, R81, c[0x0][0x2d0], -R3.reuse ;  /* 0x0000b40051767a23 */ /* 0x100fe40000010803 */
[--C-:B------:R-:W-:Y:S02]  /*109d0*/  FFMA.FTZ R147, R78, c[0x0][0x2d0], -R3.reuse ;  /* 0x0000b4004e937a23 */ /* 0x100fe40000010803 */
[----:B------:R-:W-:Y:S01]  /*109e0*/  FFMA.FTZ R165, R73, c[0x0][0x2d0], -R3 ;  /* 0x0000b40049a57a23 */ /* 0x000fe20000010803 */
[----:B------:R-:W-:Y:S01]  /*109f0*/  MUFU.EX2 R185, R144 ;  /* 0x0000009000b97308 */ /* 0x000fe20000000800 */
[----:B-1----:R-:W-:-:S07]  /*10a00*/  FFMA.FTZ R0, R16, c[0x0][0x2d0], -R4 ;  /* 0x0000b40010007a23 */ /* 0x002fce0000010804 */
[----:B------:R-:W-:Y:S08]  /*10a10*/  MUFU.EX2 R186, R119 ;  /* 0x0000007700ba7308 */ /* 0x000ff00000000800 */
[----:B------:R1:W-:Y:S02]  /*10a20*/  MUFU.EX2 R166, R0 ;  /* 0x0000000000a67308 */ /* 0x0003e40000000800 */
[----:B-1----:R-:W-:-:S06]  /*10a30*/  FFMA.FTZ R0, R18, c[0x0][0x2d0], -R4 ;  /* 0x0000b40012007a23 */ /* 0x002fcc0000010804 */
[----:B------:R1:W4:Y:S02]  /*10a40*/  MUFU.EX2 R184, R0 ;  /* 0x0000000000b87308 */ /* 0x0003240000000800 */
[----:B-1----:R-:W-:-:S06]  /*10a50*/  FFMA.FTZ R0, R28, c[0x0][0x2d0], -R4 ;  /* 0x0000b4001c007a23 */ /* 0x002fcc0000010804 */
[----:B------:R1:W1:Y:S02]  /*10a60*/  MUFU.EX2 R219, R0 ;  /* 0x0000000000db7308 */ /* 0x0002640000000800 */
[----:B-1----:R-:W-:Y:S01]  /*10a70*/  FFMA.FTZ R0, R12, c[0x0][0x2d0], -R3 ;  /* 0x0000b4000c007a23 */ /* 0x002fe20000010803 */
[----:B----4-:R-:W-:Y:S02]  /*10a80*/  F2FP.BF16.PACK_AB R12, R184, R166 ;  /* 0x000000a6b80c723e */ /* 0x010fe400000010ff */
[----:B------:R-:W-:-:S03]  /*10a90*/  F2FP.BF16.PACK_AB R14, R219, R218 ;  /* 0x000000dadb0e723e */ /* 0x000fc600000010ff */
[----:B------:R1:W-:Y:S02]  /*10aa0*/  MUFU.EX2 R7, R0 ;  /* 0x0000000000077308 */ /* 0x0003e40000000800 */
[----:B-1----:R-:W-:-:S06]  /*10ab0*/  FFMA.FTZ R0, R13, c[0x0][0x2d0], -R3 ;  /* 0x0000b4000d007a23 */ /* 0x002fcc0000010803 */
[----:B------:R1:W-:Y:S02]  /*10ac0*/  MUFU.EX2 R6, R0 ;  /* 0x0000000000067308 */ /* 0x0003e40000000800 */
[----:B-1----:R-:W-:-:S06]  /*10ad0*/  FFMA.FTZ R0, R17, c[0x0][0x2d0], -R3 ;  /* 0x0000b40011007a23 */ /* 0x002fcc0000010803 */
[----:B------:R1:W-:Y:S02]  /*10ae0*/  MUFU.EX2 R159, R0 ;  /* 0x00000000009f7308 */ /* 0x0003e40000000800 */
[----:B-1----:R-:W-:-:S06]  /*10af0*/  FFMA.FTZ R0, R19, c[0x0][0x2d0], -R3 ;  /* 0x0000b40013007a23 */ /* 0x002fcc0000010803 */
[----:B------:R1:W-:Y:S02]  /*10b00*/  MUFU.EX2 R160, R0 ;  /* 0x0000000000a07308 */ /* 0x0003e40000000800 */
[----:B-1----:R-:W-:Y:S01]  /*10b10*/  FFMA.FTZ R0, R20, c[0x0][0x2d0], -R3 ;  /* 0x0000b40014007a23 */ /* 0x002fe20000010803 */
[----:B------:R-:W-:-:S05]  /*10b20*/  F2FP.BF16.PACK_AB R20, R124, R125 ;  /* 0x0000007d7c14723e */ /* 0x000fca00000010ff */
[----:B------:R1:W-:Y:S02]  /*10b30*/  MUFU.EX2 R161, R0 ;  /* 0x0000000000a17308 */ /* 0x0003e40000000800 */
[----:B-1----:R-:W-:-:S06]  /*10b40*/  FFMA.FTZ R0, R24, c[0x0][0x2d0], -R3 ;  /* 0x0000b40018007a23 */ /* 0x002fcc0000010803 */
[----:B------:R1:W4:Y:S02]  /*10b50*/  MUFU.EX2 R183, R0 ;  /* 0x0000000000b77308 */ /* 0x0003240000000800 */
[----:B-1----:R-:W-:Y:S01]  /*10b60*/  FFMA.FTZ R0, R30, c[0x0][0x2d0], -R3 ;  /* 0x0000b4001e007a23 */ /* 0x002fe20000010803 */
[----:B----4-:R-:W-:-:S05]  /*10b70*/  F2FP.BF16.PACK_AB R13, R183, R161 ;  /* 0x000000a1b70d723e */ /* 0x010fca00000010ff */
[----:B------:R1:W4:Y:S02]  /*10b80*/  MUFU.EX2 R217, R0 ;  /* 0x0000000000d97308 */ /* 0x0003240000000800 */
[----:B-1----:R-:W-:Y:S01]  /*10b90*/  FFMA.FTZ R0, R21, c[0x0][0x2d0], -R2 ;  /* 0x0000b40015007a23 */ /* 0x002fe20000010802 */
[----:B------:R-:W-:Y:S02]  /*10ba0*/  F2FP.BF16.PACK_AB R21, R6, R7 ;  /* 0x000000070615723e */ /* 0x000fe400000010ff */
[----:B----4-:R-:W-:-:S03]  /*10bb0*/  F2FP.BF16.PACK_AB R15, R217, R214 ;  /* 0x000000d6d90f723e */ /* 0x010fc600000010ff */
[----:B------:R1:W-:Y:S02]  /*10bc0*/  MUFU.EX2 R152, R0 ;  /* 0x0000000000987308 */ /* 0x0003e40000000800 */
[----:B-1----:R-:W-:Y:S01]  /*10bd0*/  FFMA.FTZ R0, R22, c[0x0][0x2d0], -R2 ;  /* 0x0000b40016007a23 */ /* 0x002fe20000010802 */
[----:B------:R-:W-:-:S05]  /*10be0*/  F2FP.BF16.PACK_AB R22, R163, R162 ;  /* 0x000000a2a316723e */ /* 0x000fca00000010ff */
[----:B------:R1:W4:Y:S02]  /*10bf0*/  MUFU.EX2 R151, R0 ;  /* 0x0000000000977308 */ /* 0x0003240000000800 */
[----:B-1----:R-:W-:Y:S01]  /*10c00*/  FFMA.FTZ R0, R29, c[0x0][0x2d0], -R2 ;  /* 0x0000b4001d007a23 */ /* 0x002fe20000010802 */
[----:B----4-:R-:W-:Y:S01]  /*10c10*/  F2FP.BF16.PACK_AB R16, R151, R152 ;  /* 0x000000989710723e */ /* 0x010fe200000010ff */
[----:B------:R-:W-:-:S04]  /*10c20*/  FADD.FTZ R3, R152, R151 ;  /* 0x0000009798037221 */ /* 0x000fc80000010000 */
[----:B------:R1:W4:Y:S08]  /*10c30*/  MUFU.EX2 R153, R0 ;  /* 0x0000000000997308 */ /* 0x0003300000000800 */
[----:B------:R-:W-:Y:S01]  /*10c40*/  MUFU.EX2 R151, R66 ;  /* 0x0000004200977308 */ /* 0x000fe20000000800 */
[----:B-1----:R-:W-:Y:S02]  /*10c50*/  FFMA.FTZ R0, R31, c[0x0][0x2d0], -R2 ;  /* 0x0000b4001f007a23 */ /* 0x002fe40000010802 */
[----:B----4-:R-:W-:-:S05]  /*10c60*/  FADD.FTZ R3, R153, R3 ;  /* 0x0000000399037221 */ /* 0x010fca0000010000 */
[----:B------:R1:W4:Y:S02]  /*10c70*/  MUFU.EX2 R155, R0 ;  /* 0x00000000009b7308 */ /* 0x0003240000000800 */
[----:B-1----:R-:W-:Y:S01]  /*10c80*/  FFMA.FTZ R0, R32, c[0x0][0x2d0], -R2 ;  /* 0x0000b40020007a23 */ /* 0x002fe20000010802 */
[C---:B----4-:R-:W-:Y:S01]  /*10c90*/  F2FP.BF16.PACK_AB R18, R155.reuse, R153 ;  /* 0x000000999b12723e */ /* 0x050fe200000010ff */
[----:B------:R-:W-:-:S04]  /*10ca0*/  FADD.FTZ R3, R155, R3 ;  /* 0x000000039b037221 */ /* 0x000fc80000010000 */
[----:B------:R1:W4:Y:S08]  /*10cb0*/  MUFU.EX2 R173, R0 ;  /* 0x0000000000ad7308 */ /* 0x0003300000000800 */
[----:B------:R-:W-:Y:S01]  /*10cc0*/  MUFU.EX2 R155, R94 ;  /* 0x0000005e009b7308 */ /* 0x000fe20000000800 */
[----:B-1----:R-:W-:-:S07]  /*10cd0*/  FFMA.FTZ R0, R33, c[0x0][0x2d0], -R2 ;  /* 0x0000b40021007a23 */ /* 0x002fce0000010802 */
[----:B------:R-:W-:Y:S01]  /*10ce0*/  MUFU.EX2 R94, R156 ;  /* 0x0000009c005e7308 */ /* 0x000fe20000000800 */
[----:B----4-:R-:W-:-:S07]  /*10cf0*/  FADD.FTZ R3, R173, R3 ;  /* 0x00000003ad037221 */ /* 0x010fce0000010000 */
[----:B------:R1:W4:Y:S02]  /*10d00*/  MUFU.EX2 R192, R0 ;  /* 0x0000000000c07308 */ /* 0x0003240000000800 */
[----:B-1----:R-:W-:Y:S02]  /*10d10*/  FFMA.FTZ R0, R34, c[0x0][0x2d0], -R2 ;  /* 0x0000b40022007a23 */ /* 0x002fe40000010802 */
[----:B----4-:R-:W-:-:S04]  /*10d20*/  FADD.FTZ R3, R192, R3 ;  /* 0x00000003c0037221 */ /* 0x010fc80000010000 */
[----:B------:R1:W-:Y:S02]  /*10d30*/  MUFU.EX2 R194, R0 ;  /* 0x0000000000c27308 */ /* 0x0003e40000000800 */
[----:B-1----:R-:W-:-:S05]  /*10d40*/  FMUL.FTZ R0, R68, c[0x0][0x2d0] ;  /* 0x0000b40044007a20 */ /* 0x002fca0000410000 */
[----:B------:R-:W-:-:S05]  /*10d50*/  FSEL R0, R0, RZ, P0 ;  /* 0x000000ff00007208 */ /* 0x000fca0000000000 */
[--C-:B------:R-:W-:Y:S01]  /*10d60*/  FFMA.FTZ R5, R23, c[0x0][0x2d0], -R0.reuse ;  /* 0x0000b40017057a23 */ /* 0x100fe20000010800 */
[----:B------:R-:W-:Y:S01]  /*10d70*/  F2FP.BF16.PACK_AB R23, R160, R159 ;  /* 0x0000009fa017723e */ /* 0x000fe200000010ff */
[--C-:B------:R-:W-:Y:S02]  /*10d80*/  FFMA.FTZ R175, R52, c[0x0][0x2d0], -R0.reuse ;  /* 0x0000b40034af7a23 */ /* 0x100fe40000010800 */
[----:B------:R1:W-:Y:S01]  /*10d90*/  MUFU.EX2 R115, R5 ;  /* 0x0000000500737308 */ /* 0x0003e20000000800 */
[--C-:B------:R-:W-:Y:S02]  /*10da0*/  FFMA.FTZ R176, R56, c[0x0][0x2d0], -R0.reuse ;  /* 0x0000b40038b07a23 */ /* 0x100fe40000010800 */
[--C-:B------:R-:W-:Y:S01]  /*10db0*/  FFMA.FTZ R150, R90, c[0x0][0x2d0], -R0.reuse ;  /* 0x0000b4005a967a23 */ /* 0x100fe20000010800 */
[----:B------:R-:W-:Y:S01]  /*10dc0*/  HMMA.16816.F32.BF16 R8, R20, R48, RZ ;  /* 0x000000301408723c */ /* 0x000fe200000418ff */
[--C-:B------:R-:W-:Y:S02]  /*10dd0*/  FFMA.FTZ R149, R83, c[0x0][0x2d0], -R0.reuse ;  /* 0x0000b40053957a23 */ /* 0x100fe40000010800 */
[----:B------:R-:W-:-:S02]  /*10de0*/  FFMA.FTZ R90, R82, c[0x0][0x2d0], -R0 ;  /* 0x0000b400525a7a23 */ /* 0x000fc40000010800 */
[--C-:B------:R-:W-:Y:S02]  /*10df0*/  FFMA.FTZ R178, R74, c[0x0][0x2d0], -R0.reuse ;  /* 0x0000b4004ab27a23 */ /* 0x100fe40000010800 */
[--C-:B------:R-:W-:Y:S02]  /*10e00*/  FFMA.FTZ R177, R67, c[0x0][0x2d0], -R0.reuse ;  /* 0x0000b40043b17a23 */ /* 0x100fe40000010800 */
[--C-:B-1----:R-:W-:Y:S02]  /*10e10*/  FFMA.FTZ R5, R26, c[0x0][0x2d0], -R0.reuse ;  /* 0x0000b4001a057a23 */ /* 0x102fe40000010800 */
[----:B------:R-:W1:Y:S02]  /*10e20*/  LDSM.16.MT88.4 R24, [R201] ;  /* 0x00000000c918783b */ /* 0x000e640000004200 */
[----:B------:R4:W2:Y:S11]  /*10e30*/  MUFU.EX2 R114, R5 ;  /* 0x0000000500727308 */ /* 0x0008b60000000800 */
[----:B-----5:R-:W-:Y:S07]  /*10e40*/  HMMA.16816.F32.BF16 R120, R12, R44, R8 ;  /* 0x0000002c0c78723c */ /* 0x020fee0000041808 */
[----:B------:R-:W-:Y:S01]  /*10e50*/  F2FP.BF16.PACK_AB R8, R192, R173 ;  /* 0x000000adc008723e */ /* 0x000fe200000010ff */
[----:B----4-:R-:W-:Y:S01]  /*10e60*/  FFMA.FTZ R5, R35, c[0x0][0x2d0], -R0 ;  /* 0x0000b40023057a23 */ /* 0x010fe20000010800 */
[----:B--2---:R-:W-:-:S02]  /*10e70*/  F2FP.BF16.PACK_AB R17, R114, R115 ;  /* 0x000000737211723e */ /* 0x004fc400000010ff */
[----:B------:R-:W-:Y:S01]  /*10e80*/  F2FP.BF16.PACK_AB R10, R195, R194 ;  /* 0x000000c2c30a723e */ /* 0x000fe200000010ff */
[----:B------:R2:W-:Y:S02]  /*10e90*/  MUFU.EX2 R148, R5 ;  /* 0x0000000500947308 */ /* 0x0005e40000000800 */
[--C-:B--2---:R-:W-:Y:S01]  /*10ea0*/  FFMA.FTZ R5, R37, c[0x0][0x2d0], -R0.reuse ;  /* 0x0000b40025057a23 */ /* 0x104fe20000010800 */
[----:B-1----:R-:W-:Y:S05]  /*10eb0*/  HMMA.16816.F32.BF16 R32, R20, R24, RZ ;  /* 0x000000181420723c */ /* 0x002fea00000418ff */
[----:B------:R1:W2:Y:S02]  /*10ec0*/  MUFU.EX2 R172, R5 ;  /* 0x0000000500ac7308 */ /* 0x0002a40000000800 */
[----:B-1----:R-:W-:Y:S01]  /*10ed0*/  FFMA.FTZ R5, R38, c[0x0][0x2d0], -R0 ;  /* 0x0000b40026057a23 */ /* 0x002fe20000010800 */
[----:B--2---:R-:W-:-:S05]  /*10ee0*/  F2FP.BF16.PACK_AB R19, R172, R148 ;  /* 0x00000094ac13723e */ /* 0x004fca00000010ff */
[----:B------:R1:W-:Y:S11]  /*10ef0*/  MUFU.EX2 R190, R5 ;  /* 0x0000000500be7308 */ /* 0x0003f60000000800 */
[----:B------:R-:W-:Y:S08]  /*10f00*/  HMMA.16816.F32.BF16 R140, R12, R40, R32 ;  /* 0x000000280c8c723c */ /* 0x000ff00000041820 */
[----:B------:R-:W-:Y:S01]  /*10f10*/  HMMA.16816.F32.BF16 R28, R16, R24, RZ ;  /* 0x00000018101c723c */ /* 0x000fe200000418ff */
[----:B-1----:R-:W-:-:S07]  /*10f20*/  FFMA.FTZ R5, R39, c[0x0][0x2d0], -R0 ;  /* 0x0000b40027057a23 */ /* 0x002fce0000010800 */
[----:B------:R-:W-:Y:S01]  /*10f30*/  HMMA.16816.F32.BF16 R36, R16, R48, RZ ;  /* 0x000000301024723c */ /* 0x000fe200000418ff */
[----:B------:R-:W-:Y:S01]  /*10f40*/  FADD.FTZ R24, R7, R6 ;  /* 0x0000000607187221 */ /* 0x000fe20000010000 */
[----:B------:R1:W2:Y:S02]  /*10f50*/  MUFU.EX2 R191, R5 ;  /* 0x0000000500bf7308 */ /* 0x0002a40000000800 */
[----:B-1----:R-:W-:Y:S01]  /*10f60*/  FFMA.FTZ R5, R53, c[0x0][0x2d0], -R0 ;  /* 0x0000b40035057a23 */ /* 0x002fe20000010800 */
[----:B--2---:R-:W-:-:S05]  /*10f70*/  F2FP.BF16.PACK_AB R9, R191, R190 ;  /* 0x000000bebf09723e */ /* 0x004fca00000010ff */
        /* <DEDUP_REMOVED lines=8> */
[----:B------:R-:W2:Y:S01]  /*11000*/  LDSM.16.MT88.4 R28, [R198+0x800] ;  /* 0x00080000c61c783b */ /* 0x000ea20000004200 */
[----:B------:R-:W-:Y:S01]  /*11010*/  FFMA.FTZ R44, R59, c[0x0][0x2d0], -R2 ;  /* 0x0000b4003b2c7a23 */ /* 0x000fe20000010802 */
[----:B------:R-:W-:Y:S01]  /*11020*/  MUFU.EX2 R153, R45 ;  /* 0x0000002d00997308 */ /* 0x000fe20000000800 */
[----:B------:R-:W-:-:S03]  /*11030*/  FADD.FTZ R2, R125, R124 ;  /* 0x0000007c7d027221 */ /* 0x000fc60000010000 */
[--C-:B------:R-:W-:Y:S02]  /*11040*/  FFMA.FTZ R40, R71, c[0x0][0x2d0], -R0.reuse ;  /* 0x0000b40047287a23 */ /* 0x100fe40000010800 */
[--C-:B------:R-:W-:Y:S02]  /*11050*/  FFMA.FTZ R41, R69, c[0x0][0x2d0], -R0.reuse ;  /* 0x0000b40045297a23 */ /* 0x100fe40000010800 */
[----:B------:R-:W-:Y:S01]  /*11060*/  FFMA.FTZ R71, R79, c[0x0][0x2d0], -R0 ;  /* 0x0000b4004f477a23 */ /* 0x000fe20000010800 */
[----:B------:R-:W4:Y:S01]  /*11070*/  MUFU.EX2 R69, R84 ;  /* 0x0000005400457308 */ /* 0x000f220000000800 */
[----:B------:R-:W-:-:S04]  /*11080*/  FADD.FTZ R2, R162, R2 ;  /* 0x00000002a2027221 */ /* 0x000fc80000010000 */
[----:B------:R-:W-:-:S03]  /*11090*/  FADD.FTZ R2, R163, R2 ;  /* 0x00000002a3027221 */ /* 0x000fc60000010000 */
[----:B------:R-:W-:Y:S01]  /*110a0*/  MUFU.EX2 R188, R44 ;  /* 0x0000002c00bc7308 */ /* 0x000fe20000000800 */
[----:B------:R-:W-:-:S04]  /*110b0*/  FADD.FTZ R2, R166, R2 ;  /* 0x00000002a6027221 */ /* 0x000fc80000010000 */
[----:B------:R-:W-:-:S03]  /*110c0*/  FADD.FTZ R2, R184, R2 ;  /* 0x00000002b8027221 */ /* 0x000fc60000010000 */
[----:B------:R-:W-:Y:S01]  /*110d0*/  MUFU.EX2 R152, R40 ;  /* 0x0000002800987308 */ /* 0x000fe20000000800 */
[----:B------:R-:W-:Y:S01]  /*110e0*/  FADD.FTZ R2, R218, R2 ;  /* 0x00000002da027221 */ /* 0x000fe20000010000 */
[----:B-1----:R-:W-:Y:S03]  /*110f0*/  HMMA.16816.F32.BF16 R32, R20, R36, RZ ;  /* 0x000000241420723c */ /* 0x002fe600000418ff */
[----:B------:R-:W-:-:S03]  /*11100*/  FADD.FTZ R2, R219, R2 ;  /* 0x00000002db027221 */ /* 0x000fc60000010000 */
[----:B------:R-:W1:Y:S01]  /*11110*/  MUFU.EX2 R84, R104 ;  /* 0x0000006800547308 */ /* 0x000e620000000800 */
[----:B------:R-:W-:Y:S01]  /*11120*/  FADD.FTZ R2, R117, R2 ;  /* 0x0000000275027221 */ /* 0x000fe20000010000 */
[----:B------:R-:W-:Y:S03]  /*11130*/  HMMA.16816.F32.BF16 R4, R16, R36, RZ ;  /* 0x000000241004723c */ /* 0x000fe600000418ff */
[----:B------:R-:W-:-:S03]  /*11140*/  FADD.FTZ R2, R116, R2 ;  /* 0x0000000274027221 */ /* 0x000fc60000010000 */
[----:B------:R-:W-:Y:S08]  /*11150*/  MUFU.EX2 R184, R147 ;  /* 0x0000009300b87308 */ /* 0x000ff00000000800 */
[----:B------:R-:W-:Y:S02]  /*11160*/  MUFU.EX2 R166, R90 ;  /* 0x0000005a00a67308 */ /* 0x000fe40000000800 */
[-C--:B--2---:R-:W-:Y:S01]  /*11170*/  HMMA.16816.F32.BF16 R132, R12, R28.reuse, R32 ;  /* 0x0000001c0c84723c */ /* 0x084fe20000041820 */
[----:B------:R-:W2:Y:S05]  /*11180*/  LDSM.16.MT88.4 R32, [R200] ;  /* 0x00000000c820783b */ /* 0x000eaa0000004200 */
[----:B------:R-:W-:Y:S02]  /*11190*/  MUFU.EX2 R173, R71 ;  /* 0x0000004700ad7308 */ /* 0x000fe40000000800 */
[----:B------:R-:W-:Y:S01]  /*111a0*/  HMMA.16816.F32.BF16 R124, R8, R28, R4 ;  /* 0x0000001c087c723c */ /* 0x000fe20000041804 */
[----:B------:R-:W5:Y:S05]  /*111b0*/  LDSM.16.MT88.4 R4, [R200+0x800] ;  /* 0x00080000c804783b */ /* 0x000f6a0000004200 */
[----:B------:R-:W-:Y:S01]  /*111c0*/  MUFU.EX2 R90, R169 ;  /* 0x000000a9005a7308 */ /* 0x000fe20000000800 */
[----:B------:R-:W-:-:S02]  /*111d0*/  FFMA.FTZ R29, R75, c[0x0][0x2d0], -R0 ;  /* 0x0000b4004b1d7a23 */ /* 0x000fc40000010800 */
[----:B------:R-:W-:Y:S02]  /*111e0*/  FFMA.FTZ R28, R80, c[0x0][0x2d0], -R0 ;  /* 0x0000b400501c7a23 */ /* 0x000fe40000010800 */
[----:B------:R-:W-:-:S03]  /*111f0*/  FADD.FTZ R0, R159, R24 ;  /* 0x000000189f007221 */ /* 0x000fc60000010000 */
[----:B------:R-:W-:Y:S01]  /*11200*/  MUFU.EX2 R187, R29 ;  /* 0x0000001d00bb7308 */ /* 0x000fe20000000800 */
[----:B------:R-:W-:Y:S02]  /*11210*/  FADD.FTZ R24, R115, R114 ;  /* 0x0000007273187221 */ /* 0x000fe40000010000 */
[----:B------:R-:W-:Y:S02]  /*11220*/  FADD.FTZ R0, R160, R0 ;  /* 0x00000000a0007221 */ /* 0x000fe40000010000 */
[----:B------:R-:W-:Y:S02]  /*11230*/  FADD.FTZ R64, R148, R24 ;  /* 0x0000001894407221 */ /* 0x000fe40000010000 */
[----:B------:R-:W-:Y:S01]  /*11240*/  FADD.FTZ R0, R161, R0 ;  /* 0x00000000a1007221 */ /* 0x000fe20000010000 */
[----:B------:R-:W-:Y:S03]  /*11250*/  MUFU.EX2 R148, R41 ;  /* 0x0000002900947308 */ /* 0x000fe60000000800 */
[----:B------:R-:W-:-:S04]  /*11260*/  FADD.FTZ R0, R183, R0 ;  /* 0x00000000b7007221 */ /* 0x000fc80000010000 */
[----:B------:R-:W-:Y:S01]  /*11270*/  FADD.FTZ R0, R214, R0 ;  /* 0x00000000d6007221 */ /* 0x000fe20000010000 */
[----:B------:R-:W-:Y:S03]  /*11280*/  MUFU.EX2 R189, R28 ;  /* 0x0000001c00bd7308 */ /* 0x000fe60000000800 */
[----:B------:R-:W-:Y:S01]  /*11290*/  FADD.FTZ R0, R217, R0 ;  /* 0x00000000d9007221 */ /* 0x000fe20000010000 */
[-C--:B--2---:R-:W-:Y:S03]  /*112a0*/  HMMA.16816.F32.BF16 R52, R16, R32.reuse, RZ ;  /* 0x000000201034723c */ /* 0x084fe600000418ff */
[----:B----4-:R-:W-:Y:S01]  /*112b0*/  FADD.FTZ R0, R69, R0 ;  /* 0x0000000045007221 */ /* 0x010fe20000010000 */
[----:B------:R-:W2:Y:S03]  /*112c0*/  MUFU.EX2 R160, R111 ;  /* 0x0000006f00a07308 */ /* 0x000ea60000000800 */
[----:B-1----:R-:W-:Y:S01]  /*112d0*/  FADD.FTZ R0, R84, R0 ;  /* 0x0000000054007221 */ /* 0x002fe20000010000 */
[----:B------:R-:W-:Y:S03]  /*112e0*/  HMMA.16816.F32.BF16 R56, R20, R32, RZ ;  /* 0x000000201438723c */ /* 0x000fe600000418ff */
[----:B------:R-:W-:Y:S01]  /*112f0*/  FADD.FTZ R0, R155, R0 ;  /* 0x000000009b007221 */ /* 0x000fe20000010000 */
[----:B------:R-:W1:Y:S08]  /*11300*/  MUFU.EX2 R161, R110 ;  /* 0x0000006e00a17308 */ /* 0x000e700000000800 */
[----:B------:R-:W4:Y:S01]  /*11310*/  MUFU.EX2 R159, R92 ;  /* 0x0000005c009f7308 */ /* 0x000f220000000800 */
[----:B--2---:R-:W-:-:S03]  /*11320*/  FADD.FTZ R2, R160, R2 ;  /* 0x00000002a0027221 */ /* 0x004fc60000010000 */
[----:B-----5:R-:W-:Y:S04]  /*11330*/  HMMA.16816.F32.BF16 R100, R8, R4, R52 ;  /* 0x000000040864723c */ /* 0x020fe80000041834 */
[----:B------:R2:W-:Y:S01]  /*11340*/  MUFU.EX2 R183, R118 ;  /* 0x0000007600b77308 */ /* 0x0005e20000000800 */
[----:B-1----:R-:W-:-:S03]  /*11350*/  FADD.FTZ R2, R161, R2 ;  /* 0x00000002a1027221 */ /* 0x002fc60000010000 */
[----:B------:R-:W-:Y:S04]  /*11360*/  HMMA.16816.F32.BF16 R52, R16, R50, RZ ;  /* 0x000000321034723c */ /* 0x000fe800000418ff */
[----:B------:R-:W-:Y:S01]  /*11370*/  MUFU.EX2 R92, R157 ;  /* 0x0000009d005c7308 */ /* 0x000fe20000000800 */
[----:B----4-:R-:W-:-:S03]  /*11380*/  FADD.FTZ R0, R159, R0 ;  /* 0x000000009f007221 */ /* 0x010fc60000010000 */
[----:B------:R-:W-:Y:S04]  /*11390*/  HMMA.16816.F32.BF16 R112, R12, R4, R56 ;  /* 0x000000040c70723c */ /* 0x000fe80000041838 */
[----:B------:R-:W-:Y:S03]  /*113a0*/  MUFU.EX2 R71, R168 ;  /* 0x000000a800477308 */ /* 0x000fe60000000800 */
[----:B------:R-:W-:Y:S01]  /*113b0*/  F2FP.BF16.PACK_AB R4, R151, R70 ;  /* 0x000000469704723e */ /* 0x000fe200000010ff */
[----:B------:R-:W-:Y:S01]  /*113c0*/  HMMA.16816.F32.BF16 R48, R20, R50, RZ ;  /* 0x000000321430723c */ /* 0x000fe200000418ff */
[----:B------:R-:W-:-:S07]  /*113d0*/  F2FP.BF16.PACK_AB R5, R152, R148 ;  /* 0x000000949805723e */ /* 0x000fce00000010ff */
        /* <DEDUP_REMOVED lines=12> */
[----:B------:R-:W-:Y:S08]  /*114a0*/  HMMA.16816.F32.BF16 R16, R16, R34, RZ ;  /* 0x000000221010723c */ /* 0x000ff000000418ff */
[C---:B------:R-:W-:Y:S11]  /*114b0*/  HMMA.16816.F32.BF16 R72, R8.reuse, R30, R52 ;  /* 0x0000001e0848723c */ /* 0x040ff60000041834 */
[----:B------:R-:W-:Y:S05]  /*114c0*/  @!UPT UIADD3 URZ, URZ, URZ, URZ ;  /* 0x0000003f3f3ff290 */ /* 0x000fea000fffe03f */
[----:B------:R-:W-:Y:S07]  /*114d0*/  HMMA.16816.F32.BF16 R76, R8, R6, R16 ;  /* 0x00000006084c723c */ /* 0x000fee0000041810 */
[----:B------:R-:W-:Y:S01]  /*114e0*/  F2FP.BF16.PACK_AB R6, R188, R153 ;  /* 0x00000099bc06723e */ /* 0x000fe200000010ff */
[----:B------:R-:W-:Y:S01]  /*114f0*/  FADD.FTZ R16, R172, R64 ;  /* 0x00000040ac107221 */ /* 0x000fe20000010000 */
[----:B------:R-:W-:Y:S01]  /*11500*/  F2FP.BF16.PACK_AB R7, R189, R187 ;  /* 0x000000bbbd07723e */ /* 0x000fe200000010ff */
[----:B------:R-:W-:Y:S01]  /*11510*/  MUFU.EX2 R172, R154 ;  /* 0x0000009a00ac7308 */ /* 0x000fe20000000800 */
[----:B------:R-:W-:-:S02]  /*11520*/  F2FP.BF16.PACK_AB R8, R116, R117 ;  /* 0x000000757408723e */ /* 0x000fc400000010ff */
[----:B------:R-:W-:Y:S01]  /*11530*/  F2FP.BF16.PACK_AB R9, R84, R69 ;  /* 0x000000455409723e */ /* 0x000fe200000010ff */
[----:B--2---:R-:W-:Y:S01]  /*11540*/  LDSM.16.MT88.4 R116, [R201+0x2000] ;  /* 0x00200000c974783b */ /* 0x004fe20000004200 */
[----:B------:R-:W-:Y:S01]  /*11550*/  F2FP.BF16.PACK_AB R10, R161, R160 ;  /* 0x000000a0a10a723e */ /* 0x000fe200000010ff */
[----:B-1----:R-:W-:Y:S01]  /*11560*/  HMMA.16816.F32.BF16 R108, R4, R14, R56 ;  /* 0x0000000e046c723c */ /* 0x002fe20000041838 */
[----:B------:R-:W-:Y:S01]  /*11570*/  F2FP.BF16.PACK_AB R11, R159, R155 ;  /* 0x0000009b9f0b723e */ /* 0x000fe200000010ff */
[----:B------:R-:W-:Y:S06]  /*11580*/  MUFU.EX2 R69, R158 ;  /* 0x0000009e00457308 */ /* 0x000fec0000000800 */
[-C--:B------:R-:W-:Y:S02]  /*11590*/  HMMA.16816.F32.BF16 R64, R8, R12.reuse, R120 ;  /* 0x0000000c0840723c */ /* 0x080fe40000041878 */
[----:B------:R-:W1:Y:S06]  /*115a0*/  MUFU.EX2 R84, R170 ;  /* 0x000000aa00547308 */ /* 0x000e6c0000000800 */
[----:B------:R-:W-:Y:S08]  /*115b0*/  HMMA.16816.F32.BF16 R128, R4, R12, R128 ;  /* 0x0000000c0480723c */ /* 0x000ff00000041880 */
[----:B------:R-:W-:Y:S01]  /*115c0*/  HMMA.16816.F32.BF16 R56, R8, R14, R48 ;  /* 0x0000000e0838723c */ /* 0x000fe20000041830 */
[----:B------:R-:W2:Y:S01]  /*115d0*/  LDSM.16.MT88.4 R12, [R201+0x1000] ;  /* 0x00100000c90c783b */ /* 0x000ea20000004200 */
[----:B-1----:R-:W-:-:S06]  /*115e0*/  F2FP.BF16.PACK_AB R162, R90, R84 ;  /* 0x000000545aa2723e */ /* 0x002fcc00000010ff */
[-C--:B--2---:R-:W-:Y:S08]  /*115f0*/  HMMA.16816.F32.BF16 R52, R8, R12.reuse, R140 ;  /* 0x0000000c0834723c */ /* 0x084ff0000004188c */
[C---:B------:R-:W-:Y:S08]  /*11600*/  HMMA.16816.F32.BF16 R120, R4.reuse, R12, R136 ;  /* 0x0000000c0478723c */ /* 0x040ff00000041888 */
[-C--:B------:R-:W-:Y:S08]  /*11610*/  HMMA.16816.F32.BF16 R104, R4, R14.reuse, R60 ;  /* 0x0000000e0468723c */ /* 0x080ff0000004183c */
[C---:B------:R-:W-:Y:S01]  /*11620*/  HMMA.16816.F32.BF16 R48, R8.reuse, R14, R24 ;  /* 0x0000000e0830723c */ /* 0x040fe20000041818 */
[----:B------:R-:W1:Y:S01]  /*11630*/  LDSM.16.MT88.4 R12, [R198+0x1000] ;  /* 0x00100000c60c783b */ /* 0x000e620000004200 */
[----:B------:R-:W-:Y:S08]  /*11640*/  MUFU.EX2 R26, R179 ;  /* 0x000000b3001a7308 */ /* 0x000ff00000000800 */
[----:B------:R-:W-:Y:S01]  /*11650*/  MUFU.EX2 R27, R175 ;  /* 0x000000af001b7308 */ /* 0x000fe20000000800 */
[-C--:B-1----:R-:W-:Y:S08]  /*11660*/  HMMA.16816.F32.BF16 R44, R8, R12.reuse, R132 ;  /* 0x0000000c082c723c */ /* 0x082ff00000041884 */
[C---:B------:R-:W-:Y:S01]  /*11670*/  HMMA.16816.F32.BF16 R80, R4.reuse, R12, R124 ;  /* 0x0000000c0450723c */ /* 0x040fe2000004187c */
[----:B------:R-:W-:Y:S07]  /*11680*/  LDSM.16.MT88.4 R124, [R197+0x2000] ;  /* 0x00200000c57c783b */ /* 0x000fee0000004200 */
[-C--:B------:R-:W-:Y:S08]  /*11690*/  HMMA.16816.F32.BF16 R72, R4, R14.reuse, R72 ;  /* 0x0000000e0448723c */ /* 0x080ff00000041848 */
[----:B------:R-:W-:Y:S01]  /*116a0*/  HMMA.16816.F32.BF16 R36, R8, R14, R36 ;  /* 0x0000000e0824723c */ /* 0x000fe20000041824 */
[----:B------:R-:W1:Y:S07]  /*116b0*/  LDSM.16.MT88.4 R12, [R200+0x1000] ;  /* 0x00100000c80c783b */ /* 0x000e6e0000004200 */
[C---:B-1----:R-:W-:Y:S01]  /*116c0*/  HMMA.16816.F32.BF16 R60, R4.reuse, R12, R100 ;  /* 0x0000000c043c723c */ /* 0x042fe20000041864 */
[----:B------:R-:W-:Y:S07]  /*116d0*/  MUFU.EX2 R102, R146 ;  /* 0x0000009200667308 */ /* 0x000fee0000000800 */
[----:B------:R-:W-:Y:S01]  /*116e0*/  HMMA.16816.F32.BF16 R40, R4, R14, R76 ;  /* 0x0000000e0428723c */ /* 0x000fe2000004184c */
[----:B------:R-:W1:Y:S06]  /*116f0*/  MUFU.EX2 R103, R145 ;  /* 0x0000009100677308 */ /* 0x000e6c0000000800 */
[----:B------:R-:W-:Y:S01]  /*11700*/  FADD.FTZ R4, R190, R16 ;  /* 0x00000010be047221 */ /* 0x000fe20000010000 */
[C---:B------:R-:W-:Y:S01]  /*11710*/  HMMA.16816.F32.BF16 R32, R8.reuse, R12, R112 ;  /* 0x0000000c0820723c */ /* 0x040fe20000041870 */
[----:B------:R-:W2:Y:S01]  /*11720*/  LDSM.16.MT88.4 R16, [R201+0x1800] ;  /* 0x00180000c910783b */ /* 0x000ea20000004200 */
[----:B------:R-:W4:Y:S01]  /*11730*/  MUFU.EX2 R101, R93 ;  /* 0x0000005d00657308 */ /* 0x000f220000000800 */
[----:B------:R-:W-:Y:S01]  /*11740*/  FADD.FTZ R5, R194, R3 ;  /* 0x00000003c2057221 */ /* 0x000fe20000010000 */
[----:B------:R-:W-:Y:S01]  /*11750*/  F2FP.BF16.PACK_AB R6, R186, R185 ;  /* 0x000000b9ba06723e */ /* 0x000fe200000010ff */
[----:B------:R-:W-:Y:S01]  /*11760*/  FADD.FTZ R3, R191, R4 ;  /* 0x00000004bf037221 */ /* 0x000fe20000010000 */
[----:B------:R-:W-:Y:S01]  /*11770*/  F2FP.BF16.PACK_AB R7, R184, R183 ;  /* 0x000000b7b807723e */ /* 0x000fe200000010ff */
[----:B------:R-:W-:Y:S01]  /*11780*/  FADD.FTZ R24, R195, R5 ;  /* 0x00000005c3187221 */ /* 0x000fe20000010000 */
[----:B------:R-:W-:Y:S01]  /*11790*/  HMMA.16816.F32.BF16 R28, R8, R14, R20 ;  /* 0x0000000e081c723c */ /* 0x000fe20000041814 */
[----:B------:R-:W5:Y:S01]  /*117a0*/  LDSM.16.MT88.4 R20, [R197+0x1800] ;  /* 0x00180000c514783b */ /* 0x000f620000004200 */
[----:B------:R-:W3:Y:S01]  /*117b0*/  MUFU.EX2 R100, R91 ;  /* 0x0000005b00647308 */ /* 0x000ee20000000800 */
[----:B-1----:R-:W-:Y:S01]  /*117c0*/  F2FP.BF16.PACK_AB R4, R103, R102 ;  /* 0x000000666704723e */ /* 0x002fe200000010ff */
[----:B------:R-:W-:Y:S01]  /*117d0*/  FADD.FTZ R24, R70, R24 ;  /* 0x0000001846187221 */ /* 0x000fe20000010000 */
[----:B------:R-:W1:Y:S01]  /*117e0*/  LDSM.16.MT88.4 R12, [R198+0x1800] ;  /* 0x00180000c60c783b */ /* 0x000e620000004200 */
[----:B------:R-:W-:-:S02]  /*117f0*/  FADD.FTZ R3, R193, R3 ;  /* 0x00000003c1037221 */ /* 0x000fc40000010000 */
[----:B------:R-:W-:Y:S01]  /*11800*/  FADD.FTZ R2, R102, R2 ;  /* 0x0000000266027221 */ /* 0x000fe20000010000 */
[----:B------:R-:W1:Y:S01]  /*11810*/  LDSM.16.MT88.4 R8, [R200+0x1800] ;  /* 0x00180000c808783b */ /* 0x000e620000004200 */
[----:B------:R-:W-:Y:S01]  /*11820*/  MUFU.EX2 R91, R150 ;  /* 0x00000096005b7308 */ /* 0x000fe20000000800 */
[----:B------:R-:W-:Y:S02]  /*11830*/  FADD.FTZ R25, R220, R3 ;  /* 0x00000003dc197221 */ /* 0x000fe40000010000 */
[----:B------:R-:W-:Y:S02]  /*11840*/  FADD.FTZ R3, R151, R24 ;  /* 0x0000001897037221 */ /* 0x000fe40000010000 */
[----:B----4-:R-:W-:Y:S02]  /*11850*/  FADD.FTZ R0, R101, R0 ;  /* 0x0000000065007221 */ /* 0x010fe40000010000 */
[----:B------:R-:W-:Y:S01]  /*11860*/  FADD.FTZ R3, R153, R3 ;  /* 0x0000000399037221 */ /* 0x000fe20000010000 */
[----:B------:R-:W-:Y:S01]  /*11870*/  MUFU.EX2 R93, R149 ;  /* 0x00000095005d7308 */ /* 0x000fe20000000800 */
[----:B---3--:R-:W-:-:S02]  /*11880*/  F2FP.BF16.PACK_AB R5, R100, R101 ;  /* 0x000000656405723e */ /* 0x008fc400000010ff */
[----:B------:R-:W-:-:S04]  /*11890*/  FADD.FTZ R3, R188, R3 ;  /* 0x00000003bc037221 */ /* 0x000fc80000010000 */
[----:B------:R-:W-:Y:S01]  /*118a0*/  FADD.FTZ R3, R69, R3 ;  /* 0x0000000345037221 */ /* 0x000fe20000010000 */
[----:B------:R-:W-:Y:S01]  /*118b0*/  MUFU.EX2 R79, R167 ;  /* 0x000000a7004f7308 */ /* 0x000fe20000000800 */
[C---:B--2---:R-:W-:Y:S07]  /*118c0*/  HMMA.16816.F32.BF16 R52, R4.reuse, R16, R52 ;  /* 0x000000100434723c */ /* 0x044fee0000041834 */
[----:B------:R-:W2:Y:S01]  /*118d0*/  MUFU.EX2 R76, R171 ;  /* 0x000000ab004c7308 */ /* 0x000ea20000000800 */
[C---:B-----5:R-:W-:Y:S07]  /*118e0*/  HMMA.16816.F32.BF16 R64, R4.reuse, R20, R64 ;  /* 0x000000140440723c */ /* 0x060fee0000041840 */
[----:B------:R-:W-:Y:S01]  /*118f0*/  MUFU.EX2 R70, R165 ;  /* 0x000000a500467308 */ /* 0x000fe20000000800 */
[C---:B------:R-:W-:Y:S07]  /*11900*/  HMMA.16816.F32.BF16 R56, R4.reuse, R22, R56 ;  /* 0x000000160438723c */ /* 0x040fee0000041838 */
[----:B------:R-:W3:Y:S01]  /*11910*/  MUFU.EX2 R77, R164 ;  /* 0x000000a4004d7308 */ /* 0x000ee20000000800 */
[----:B--2---:R-:W-:Y:S01]  /*11920*/  F2FP.BF16.PACK_AB R160, R76, R79 ;  /* 0x0000004f4ca0723e */ /* 0x004fe200000010ff */
[C---:B------:R-:W-:Y:S06]  /*11930*/  HMMA.16816.F32.BF16 R48, R4.reuse, R18, R48 ;  /* 0x000000120430723c */ /* 0x040fec0000041830 */
[----:B------:R-:W2:Y:S02]  /*11940*/  MUFU.EX2 R78, R174 ;  /* 0x000000ae004e7308 */ /* 0x000ea40000000800 */
[----:B-1----:R-:W-:Y:S01]  /*11950*/  HMMA.16816.F32.BF16 R44, R4, R12, R44 ;  /* 0x0000000c042c723c */ /* 0x002fe2000004182c */
[----:B---3--:R-:W-:-:S05]  /*11960*/  F2FP.BF16.PACK_AB R161, R77, R70 ;  /* 0x000000464da1723e */ /* 0x008fca00000010ff */
[----:B------:R-:W1:Y:S02]  /*11970*/  MUFU.EX2 R24, R180 ;  /* 0x000000b400187308 */ /* 0x000e640000000800 */
[----:B------:R-:W-:Y:S01]  /*11980*/  HMMA.16816.F32.BF16 R36, R4, R14, R36 ;  /* 0x0000000e0424723c */ /* 0x000fe20000041824 */
[----:B--2---:R-:W-:-:S07]  /*11990*/  F2FP.BF16.PACK_AB R163, R78, R71 ;  /* 0x000000474ea3723e */ /* 0x004fce00000010ff */
[----:B------:R-:W-:Y:S01]  /*119a0*/  HMMA.16816.F32.BF16 R32, R4, R8, R32 ;  /* 0x000000080420723c */ /* 0x000fe20000041820 */
[----:B------:R-:W-:Y:S02]  /*119b0*/  IADD3 R214, R221, -0x2, RZ ;  /* 0xfffffffeddd67810 */ /* 0x000fe40007ffe0ff */
[----:B-1----:R-:W-:-:S05]  /*119c0*/  F2FP.BF16.PACK_AB R102, R26, R24 ;  /* 0x000000181a66723e */ /* 0x002fca00000010ff */
[----:B------:R-:W-:Y:S07]  /*119d0*/  HMMA.16816.F32.BF16 R28, R4, R10, R28 ;  /* 0x0000000a041c723c */ /* 0x000fee000004181c */
[----:B------:R-:W-:Y:S01]  /*119e0*/  F2FP.BF16.PACK_AB R4, R92, R69 ;  /* 0x000000455c04723e */ /* 0x000fe200000010ff */
[----:B------:R-:W-:Y:S01]  /*119f0*/  HMMA.16816.F32.BF16 R132, R160, R124, R64 ;  /* 0x0000007ca084723c */ /* 0x000fe20000041840 */
[----:B------:R-:W-:Y:S02]  /*11a00*/  F2FP.BF16.PACK_AB R6, R172, R94 ;  /* 0x0000005eac06723e */ /* 0x000fe400000010ff */
[----:B------:R-:W-:-:S02]  /*11a10*/  F2FP.BF16.PACK_AB R5, R93, R91 ;  /* 0x0000005b5d05723e */ /* 0x000fc400000010ff */
[----:B------:R-:W-:-:S03]  /*11a20*/  F2FP.BF16.PACK_AB R7, R173, R166 ;  /* 0x000000a6ad07723e */ /* 0x000fc600000010ff */
[----:B------:R-:W-:Y:S08]  /*11a30*/  HMMA.16816.F32.BF16 R136, R160, R126, R56 ;  /* 0x0000007ea088723c */ /* 0x000ff00000041838 */
[C---:B------:R-:W-:Y:S08]  /*11a40*/  HMMA.16816.F32.BF16 R128, R4.reuse, R20, R128 ;  /* 0x000000140480723c */ /* 0x040ff00000041880 */
[C---:B------:R-:W-:Y:S01]  /*11a50*/  HMMA.16816.F32.BF16 R20, R4.reuse, R22, R108 ;  /* 0x000000160414723c */ /* 0x040fe2000004186c */
[----:B------:R-:W1:Y:S07]  /*11a60*/  LDSM.16.MT88.4 R108, [R198+0x2000] ;  /* 0x00200000c66c783b */ /* 0x000e6e0000004200 */
[C---:B------:R-:W-:Y:S08]  /*11a70*/  HMMA.16816.F32.BF16 R60, R4.reuse, R8, R60 ;  /* 0x00000008043c723c */ /* 0x040ff0000004183c */
[C---:B------:R-:W-:Y:S01]  /*11a80*/  HMMA.16816.F32.BF16 R40, R4.reuse, R10, R40 ;  /* 0x0000000a0428723c */ /* 0x040fe20000041828 */
[----:B------:R-:W2:Y:S07]  /*11a90*/  LDSM.16.MT88.4 R8, [R200+0x2000] ;  /* 0x00200000c808783b */ /* 0x000eae0000004200 */
[C---:B------:R-:W-:Y:S08]  /*11aa0*/  HMMA.16816.F32.BF16 R120, R4.reuse, R16, R120 ;  /* 0x000000100478723c */ /* 0x040ff00000041878 */
[C---:B------:R-:W-:Y:S08]  /*11ab0*/  HMMA.16816.F32.BF16 R16, R4.reuse, R18, R104 ;  /* 0x000000120410723c */ /* 0x040ff00000041868 */
[C---:B------:R-:W-:Y:S01]  /*11ac0*/  HMMA.16816.F32.BF16 R80, R4.reuse, R12, R80 ;  /* 0x0000000c0450723c */ /* 0x040fe20000041850 */
[----:B------:R-:W-:Y:S07]  /*11ad0*/  MUFU.EX2 R12, R182 ;  /* 0x000000b6000c7308 */ /* 0x000fee0000000800 */
[----:B------:R-:W-:Y:S01]  /*11ae0*/  HMMA.16816.F32.BF16 R72, R4, R14, R72 ;  /* 0x0000000e0448723c */ /* 0x000fe20000041848 */
[----:B------:R-:W3:Y:S06]  /*11af0*/  MUFU.EX2 R13, R181 ;  /* 0x000000b5000d7308 */ /* 0x000eec0000000800 */
[----:B------:R-:W-:Y:S01]  /*11b00*/  FADD.FTZ R4, R148, R25 ;  /* 0x0000001994047221 */ /* 0x000fe20000010000 */
[----:B------:R-:W-:Y:S01]  /*11b10*/  HMMA.16816.F32.BF16 R140, R160, R116, R52 ;  /* 0x00000074a08c723c */ /* 0x000fe20000041834 */
[----:B------:R-:W-:Y:S01]  /*11b20*/  FADD.FTZ R5, R100, R0 ;  /* 0x0000000064057221 */ /* 0x000fe20000010000 */
[----:B------:R-:W-:Y:S01]  /*11b30*/  MUFU.EX2 R14, R178 ;  /* 0x000000b2000e7308 */ /* 0x000fe20000000800 */
[----:B------:R-:W-:-:S04]  /*11b40*/  FADD.FTZ R4, R152, R4 ;  /* 0x0000000498047221 */ /* 0x000fc80000010000 */
[----:B------:R-:W-:Y:S01]  /*11b50*/  FADD.FTZ R4, R187, R4 ;  /* 0x00000004bb047221 */ /* 0x000fe20000010000 */
[----:B------:R-:W-:Y:S01]  /*11b60*/  HMMA.16816.F32.BF16 R144, R160, R118, R48 ;  /* 0x00000076a090723c */ /* 0x000fe20000041830 */
[----:B---3--:R-:W-:Y:S01]  /*11b70*/  F2FP.BF16.PACK_AB R100, R13, R12 ;  /* 0x0000000c0d64723e */ /* 0x008fe200000010ff */
[----:B------:R-:W3:Y:S01]  /*11b80*/  MUFU.EX2 R15, R177 ;  /* 0x000000b1000f7308 */ /* 0x000ee20000000800 */
[----:B------:R-:W-:Y:S02]  /*11b90*/  FADD.FTZ R6, R189, R4 ;  /* 0x00000004bd067221 */ /* 0x000fe40000010000 */
[----:B------:R-:W-:-:S03]  /*11ba0*/  FADD.FTZ R4, R103, R2 ;  /* 0x0000000267047221 */ /* 0x000fc60000010000 */
[C---:B-1----:R-:W-:Y:S02]  /*11bb0*/  HMMA.16816.F32.BF16 R148, R160.reuse, R108, R44 ;  /* 0x0000006ca094723c */ /* 0x042fe4000004182c */
[----:B------:R-:W1:Y:S06]  /*11bc0*/  MUFU.EX2 R25, R176 ;  /* 0x000000b000197308 */ /* 0x000e6c0000000800 */
[C---:B------:R-:W-:Y:S08]  /*11bd0*/  HMMA.16816.F32.BF16 R152, R160.reuse, R110, R36 ;  /* 0x0000006ea098723c */ /* 0x040ff00000041824 */
[----:B--2---:R-:W-:Y:S01]  /*11be0*/  HMMA.16816.F32.BF16 R156, R160, R8, R32 ;  /* 0x00000008a09c723c */ /* 0x004fe20000041820 */
[----:B------:R-:W-:Y:S01]  /*11bf0*/  @P1 IMAD.HI.U32 R2, R223, c[0x0][0x2c8], RZ ;  /* 0x0000b200df021a27 */ /* 0x000fe200078e00ff */
[----:B------:R-:W-:-:S02]  /*11c00*/  MOV R0, R223 ;  /* 0x000000df00007202 */ /* 0x000fc40000000f00 */
[----:B---3--:R-:W-:Y:S01]  /*11c10*/  F2FP.BF16.PACK_AB R101, R15, R14 ;  /* 0x0000000e0f65723e */ /* 0x008fe200000010ff */
[----:B------:R-:W-:Y:S01]  /*11c20*/  FADD.FTZ R5, R183, R5 ;  /* 0x00000005b7057221 */ /* 0x000fe20000010000 */
[----:B-1----:R-:W-:Y:S02]  /*11c30*/  F2FP.BF16.PACK_AB R103, R27, R25 ;  /* 0x000000191b67723e */ /* 0x002fe400000010ff */
[----:B------:R-:W-:Y:S01]  /*11c40*/  HMMA.16816.F32.BF16 R160, R160, R10, R28 ;  /* 0x0000000aa0a0723c */ /* 0x000fe2000004181c */
[----:B------:R-:W2:Y:S01]  /*11c50*/  LDL R28, [R1+0x4] ;  /* 0x00000400011c7983 */ /* 0x000ea20000100800 */
[----:B------:R-:W-:-:S04]  /*11c60*/  @P1 SHF.R.U32.HI R0, RZ, c[0x0][0x2cc], R2 ;  /* 0x0000b300ff001a19 */ /* 0x000fc80000011602 */
[----:B------:R-:W-:Y:S02]  /*11c70*/  IADD3 R0, R0, R222, -R249 ;  /* 0x000000de00007210 */ /* 0x000fe40007ffe8f9 */
[----:B------:R-:W-:Y:S03]  /*11c80*/  HMMA.16816.F32.BF16 R128, R100, R124, R128 ;  /* 0x0000007c6480723c */ /* 0x000fe60000041880 */
[----:B------:R-:W-:-:S05]  /*11c90*/  IMAD.HI R0, R0, 0x66666667, RZ ;  /* 0x6666666700007827 */ /* 0x000fca00078e02ff */
        /* <DEDUP_REMOVED lines=27> */
[----:B------:R-:W-:-:S05]  /*11e50*/  FADD.FTZ R226, R78, R2 ;  /* 0x000000024ee27221 */ /* 0x000fca0000010000 */
[----:B------:R-:W-:Y:S01]  /*11e60*/  HMMA.16816.F32.BF16 R124, R100, R126, R20 ;  /* 0x0000007e647c723c */ /* 0x000fe20000041814 */
[----:B------:R-:W-:Y:S02]  /*11e70*/  FADD.FTZ R246, R26, R4 ;  /* 0x000000041af67221 */ /* 0x000fe40000010000 */
[----:B------:R-:W-:-:S05]  /*11e80*/  FADD.FTZ R247, R27, R0 ;  /* 0x000000001bf77221 */ /* 0x000fca0000010000 */
[C---:B------:R-:W-:Y:S08]  /*11e90*/  HMMA.16816.F32.BF16 R116, R100.reuse, R118, R16 ;  /* 0x000000766474723c */ /* 0x040ff00000041810 */
[C---:B------:R-:W-:Y:S08]  /*11ea0*/  HMMA.16816.F32.BF16 R108, R100.reuse, R110, R72 ;  /* 0x0000006e646c723c */ /* 0x040ff00000041848 */
[C---:B------:R-:W-:Y:S08]  /*11eb0*/  HMMA.16816.F32.BF16 R104, R100.reuse, R8, R60 ;  /* 0x000000086468723c */ /* 0x040ff0000004183c */
[----:B------:R-:W-:Y:S01]  /*11ec0*/  HMMA.16816.F32.BF16 R100, R100, R10, R40 ;  /* 0x0000000a6464723c */ /* 0x000fe20000041828 */
[----:B--2---:R-:W-:-:S04]  /*11ed0*/  IMNMX R248, R28, R7, !PT ;  /* 0x000000071cf87217 */ /* 0x004fc80007800200 */
[----:B------:R-:W-:Y:S11]  /*11ee0*/  ISETP.GE.AND P0, PT, R214, R248, PT ;  /* 0x000000f8d600720c */ /* 0x000ff60003f06270 */
[----:B------:R-:W-:Y:S02]  /*11ef0*/  @!UPT UIADD3 URZ, URZ, URZ, URZ ;  /* 0x0000003f3f3ff290 */ /* 0x000fe4000fffe03f */
[----:B------:R-:W-:Y:S05]  /*11f00*/  @!P0 BRA `(.L_x_1748) ;  /* 0x00003f8000008947 */ /* 0x000fea0003800000 */
[----:B------:R-:W-:Y:S01]  /*11f10*/  IMAD.MOV.U32 R91, RZ, RZ, R88 ;  /* 0x000000ffff5b7224 */ /* 0x000fe200078e0058 */
[----:B------:R-:W-:Y:S01]  /*11f20*/  MOV R93, R68 ;  /* 0x00000044005d7202 */ /* 0x000fe20000000f00 */
[----:B------:R-:W-:Y:S01]  /*11f30*/  IMAD.MOV.U32 R90, RZ, RZ, R89 ;  /* 0x000000ffff5a7224 */ /* 0x000fe200078e0059 */
[----:B------:R-:W-:Y:S02]  /*11f40*/  MOV R92, R85 ;  /* 0x00000055005c7202 */ /* 0x000fe40000000f00 */
.L_x_1759:
        /* <DEDUP_REMOVED lines=41> */
.L_x_1858:
[----:B------:R-:W-:-:S05]  /*121e0*/  BRA.DIV ~URZ, `(.L_x_1752) ;  /* 0x0000da327f007947 */ /* 0x000fca000b800000 */
[----:B------:R-:W3:Y:S01]  /*121f0*/  SHFL.IDX PT, R2, R0, RZ, 0x181f ;  /* 0x00181fff00027589 */ /* 0x000ee200000e0000 */
[----:B------:R-:W-:Y:S02]  /*12200*/  ISETP.GE.AND P1, PT, R238, c[0x0][0x1d4], PT ;  /* 0x00007500ee007a0c */ /* 0x000fe40003f26270 */
[-C--:B---3--:R-:W-:Y:S05]  /*12210*/  IADD3 R2, P0, R2, R5.reuse, RZ ;  /* 0x0000000502027210 */ /* 0x088fea0007f1e0ff */
[--C-:B--2---:R-:W-:Y:S01]  /*12220*/  IMAD.X R3, R7, 0x1, R6.reuse, P0 ;  /* 0x0000000107037824 */ /* 0x104fe200000e0606 */
[----:B------:R-:W-:Y:S05]  /*12230*/  SEL R7, RZ, 0x10, P1 ;  /* 0x00000010ff077807 */ /* 0x000fea0000800000 */
        /* <DEDUP_REMOVED lines=20> */
.L_x_1859:
[C---:B--2-4-:R-:W-:Y:S02]  /*12380*/  IADD3 R2, -R7.reuse, 0x10, RZ ;  /* 0x0000001007027810 */ /* 0x054fe40007ffe1ff */
        /* <DEDUP_REMOVED lines=8> */
.L_x_1750:
[----:B-1-34-:R-:W-:Y:S05]  /*12410*/  BSYNC B0 ;  /* 0x0000000000007941 */ /* 0x01afea0003800000 */
.L_x_1749:
        /* <DEDUP_REMOVED lines=103> */
[----:B------:R-:W-:Y:S01]  /*12a90*/  MOV R213, RZ ;  /* 0x000000ff00d57202 */ /* 0x000fe20000000f00 */
[----:B------:R-:W-:Y:S01]  /*12aa0*/  IMAD.MOV.U32 R3, RZ, RZ, c[0x0][0x2b8] ;  /* 0x0000ae00ff037624 */ /* 0x000fe200078e00ff */
[----:B------:R-:W2:Y:S04]  /*12ab0*/  LDL R2, [R1+0x2c] ;  /* 0x00002c0001027983 */ /* 0x000ea80000100800 */
[----:B------:R-:W-:Y:S01]  /*12ac0*/  ISETP.NE.AND P1, PT, R3, 0x1, PT ;  /* 0x000000010300780c */ /* 0x000fe20003f25270 */
[----:B------:R-:W3:Y:S04]  /*12ad0*/  LDL R0, [R1] ;  /* 0x0000000001007983 */ /* 0x000ee80000100800 */
        /* <DEDUP_REMOVED lines=24> */
[----:B------:R-:W-:Y:S02]  /*12c60*/  IADD3 R2, P0, R88, R2, RZ ;  /* 0x0000000258027210 */ /* 0x000fe40007f1e0ff */
[----:B------:R-:W-:Y:S01]  /*12c70*/  SHF.L.U64.HI R88, R238, 0x1, R239 ;  /* 0x00000001ee587819 */ /* 0x000fe200000102ef */
[----:B------:R-:W-:Y:S05]  /*12c80*/  IMAD R0, R213, c[0x0][0x1f4], R0 ;  /* 0x00007d00d5007a24 */ /* 0x000fea00078e0200 */
[----:B------:R-:W-:Y:S02]  /*12c90*/  IADD3.X R3, R85, R3, R0, P0, !PT ;  /* 0x0000000355037210 */ /* 0x000fe400007fe400 */
[----:B------:R-:W-:Y:S02]  /*12ca0*/  LEA R0, P0, R2, c[0x0][0x1c8], 0x1 ;  /* 0x0000720002007a11 */ /* 0x000fe400078008ff */
[----:B------:R-:W-:Y:S02]  /*12cb0*/  SHF.L.U32 R85, R238, 0x1, RZ ;  /* 0x00000001ee557819 */ /* 0x000fe400000006ff */
[----:B------:R-:W-:Y:S01]  /*12cc0*/  LEA.HI.X R84, R2, c[0x0][0x1cc], R3, 0x1, P0 ;  /* 0x0000730002547a11 */ /* 0x000fe200000f0c03 */
[----:B------:R-:W-:-:S06]  /*12cd0*/  BRA.DIV ~URZ, `(.L_x_1755) ;  /* 0x0000d4a27f007947 */ /* 0x000fcc000b800000 */
[----:B------:R1:W2:Y:S02]  /*12ce0*/  SHFL.IDX PT, R89, R84, RZ, 0x181f ;  /* 0x00181fff54597589 */ /* 0x0002a400000e0000 */
.L_x_1860:
[----:B------:R-:W-:-:S05]  /*12cf0*/  BRA.DIV ~URZ, `(.L_x_1756) ;  /* 0x0000d4f27f007947 */ /* 0x000fca000b800000 */
[----:B------:R-:W3:Y:S01]  /*12d00*/  SHFL.IDX PT, R2, R0, RZ, 0x181f ;  /* 0x00181fff00027589 */ /* 0x000ee200000e0000 */
[----:B------:R-:W-:Y:S03]  /*12d10*/  ISETP.GE.AND P1, PT, R238, c[0x0][0x1d4], PT ;  /* 0x00007500ee007a0c */ /* 0x000fe60003f26270 */
[----:B------:R-:W-:Y:S01]  /*12d20*/  SHFL.IDX PT, R94, R0, 0x4, 0x181f ;  /* 0x00981f00005e7f89 */ /* 0x000fe200000e0000 */
[-C--:B---3--:R-:W-:Y:S05]  /*12d30*/  IADD3 R2, P0, R2, R85.reuse, RZ ;  /* 0x0000005502027210 */ /* 0x088fea0007f1e0ff */
[--C-:B--2---:R-:W-:Y:S01]  /*12d40*/  IMAD.X R3, R89, 0x1, R88.reuse, P0 ;  /* 0x0000000159037824 */ /* 0x104fe200000e0658 */
[----:B------:R-:W-:Y:S04]  /*12d50*/  SEL R89, RZ, 0x10, P1 ;  /* 0x00000010ff597807 */ /* 0x000fe80000800000 */
        /* <DEDUP_REMOVED lines=14> */
[----:B-1----:R-:W1:Y:S01]  /*12e40*/  SHFL.IDX PT, R84, R84, 0x4, 0x181f ;  /* 0x00981f0054547f89 */ /* 0x002e6200000e0000 */
[----:B--2---:R-:W-:Y:S05]  /*12e50*/  IADD3 R2, P0, R2, R85, RZ ;  /* 0x0000005502027210 */ /* 0x004fea0007f1e0ff */
[----:B---3--:R-:W-:Y:S05]  /*12e60*/  IMAD.X R3, R3, 0x1, R88, P0 ;  /* 0x0000000103037824 */ /* 0x008fea00000e0658 */
[----:B------:R2:W-:Y:S03]  /*12e70*/  LDGSTS.E.BYPASS.LTC128B.128 [R212+0x4100], [R2.64], !P1 ;  /* 0x0410000002d47fae */ /* 0x0005e6000c901d48 */
.L_x_1861:
[C---:B-1----:R-:W-:Y:S02]  /*12e80*/  IADD3 R0, -R89.reuse, 0x10, RZ ;  /* 0x0000001059007810 */ /* 0x042fe40007ffe1ff */
        /* <DEDUP_REMOVED lines=8> */
.L_x_1754:
[----:B------:R-:W-:Y:S05]  /*12f10*/  BSYNC B0 ;  /* 0x0000000000007941 */ /* 0x000fea0003800000 */
.L_x_1753:
[----:B------:R-:W2:Y:S01]  /*12f20*/  LDL R84, [R1+0x30] ;  /* 0x0000300001547983 */ /* 0x000ea20000100800 */
[----:B------:R-:W-:Y:S03]  /*12f30*/  IMAD.MOV.U32 R85, RZ, RZ, c[0x0][0x2c4] ;  /* 0x0000b100ff557624 */ /* 0x000fe600078e00ff */
[----:B------:R-:W2:Y:S02]  /*12f40*/  LDL R0, [R1+0x60] ;  /* 0x0000600001007983 */ /* 0x000ea40000100800 */
[----:B------:R-:W-:Y:S02]  /*12f50*/  ISETP.NE.AND P0, PT, R85, 0x1, PT ;  /* 0x000000015500780c */ /* 0x000fe40003f05270 */
[----:B-1----:R-:W3:Y:S04]  /*12f60*/  LDL R3, [R1+0x34] ;  /* 0x0000340001037983 */ /* 0x002ee80000100800 */
[----:B------:R-:W4:Y:S04]  /*12f70*/  LDL R2, [R1+0x38] ;  /* 0x0000380001027983 */ /* 0x000f280000100800 */
[----:B------:R-:W0:Y:S01]  /*12f80*/  LDGDEPBAR ;  /* 0x00000000000079af */ /* 0x000e220000000000 */
[----:B--2---:R-:W-:Y:S04]  /*12f90*/  IMAD.IADD R84, R0, 0x1, R84 ;  /* 0x0000000100547824 */ /* 0x004fe800078e0254 */
[----:B------:R-:W-:Y:S05]  /*12fa0*/  @P0 IMAD.HI.U32 R0, R84, c[0x0][0x2c8], RZ ;  /* 0x0000b20054000a27 */ /* 0x000fea00078e00ff */
[----:B------:R-:W-:Y:S01]  /*12fb0*/  @P0 SHF.R.U32.HI R84, RZ, c[0x0][0x2cc], R0 ;  /* 0x0000b300ff540a19 */ /* 0x000fe20000011600 */
[----:B------:R-:W-:Y:S05]  /*12fc0*/  IMAD R0, R214, -0x50, RZ ;  /* 0xffffffb0d6007824 */ /* 0x000fea00078e02ff */
[----:B---3--:R-:W-:Y:S04]  /*12fd0*/  IADD3 R0, -R3, 0x1, R0 ;  /* 0x0000000103007810 */ /* 0x008fe80007ffe100 */
[----:B----4-:R-:W-:Y:S01]  /*12fe0*/  IADD3 R85, -R249, R0, R2 ;  /* 0x00000000f9557210 */ /* 0x010fe20007ffe102 */
[----:B------:R-:W-:-:S05]  /*12ff0*/  BRA.DIV ~URZ, `(.L_x_1757) ;  /* 0x0000d7527f007947 */ /* 0x000fca000b800000 */
[----:B------:R1:W2:Y:S02]  /*13000*/  SHFL.IDX PT, R0, R84, RZ, 0x1c1f ;  /* 0x001c1fff54007589 */ /* 0x0002a400000e0000 */
.L_x_1862:
        /* <DEDUP_REMOVED lines=15> */
[----:B------:R-:W-:Y:S02]  /*13100*/  ISETP.GT.AND P0, PT, R0, 0x21, PT ;  /* 0x000000210000780c */ /* 0x000fe40003f04270 */
[----:B------:R-:W-:Y:S02]  /*13110*/  FSEL R187, R21, -INF , P2 ;  /* 0xff80000015bb7808 */ /* 0x000fe40001000000 */
[----:B------:R-:W-:Y:S02]  /*13120*/  FSEL R186, R32, -INF , P3 ;  /* 0xff80000020ba7808 */ /* 0x000fe40001800000 */
[C---:B------:R-:W-:Y:S02]  /*13130*/  ISETP.GT.AND P3, PT, R0.reuse, 0x28, PT ;  /* 0x000000280000780c */ /* 0x040fe40003f64270 */
[----:B------:R-:W-:Y:S02]  /*13140*/  FSEL R185, R33, -INF , P4 ;  /* 0xff80000021b97808 */ /* 0x000fe40002000000 */
[----:B------:R-:W-:Y:S02]  /*13150*/  ISETP.GT.AND P4, PT, R0, 0x29, PT ;  /* 0x000000290000780c */ /* 0x000fe40003f84270 */
[----:B------:R-:W-:Y:S02]  /*13160*/  FSEL R184, R36, -INF , P1 ;  /* 0xff80000024b87808 */ /* 0x000fe40000800000 */
[C---:B------:R-:W-:Y:S02]  /*13170*/  ISETP.GT.AND P2, PT, R0.reuse, 0x30, PT ;  /* 0x000000300000780c */ /* 0x040fe40003f44270 */
[----:B------:R-:W-:Y:S02]  /*13180*/  FSEL R183, R37, -INF , P0 ;  /* 0xff80000025b77808 */ /* 0x000fe40000000000 */
[C---:B------:R-:W-:Y:S02]  /*13190*/  ISETP.GT.AND P1, PT, R0.reuse, 0x31, PT ;  /* 0x000000310000780c */ /* 0x040fe40003f24270 */
[----:B------:R-:W-:Y:S02]  /*131a0*/  ISETP.GT.AND P0, PT, R0, 0x38, PT ;  /* 0x000000380000780c */ /* 0x000fe40003f04270 */
[----:B------:R-:W-:Y:S02]  /*131b0*/  FSEL R182, R48, -INF , P3 ;  /* 0xff80000030b67808 */ /* 0x000fe40001800000 */
        /* <DEDUP_REMOVED lines=11> */
[----:B------:R-:W-:Y:S02]  /*13270*/  FSEL R170, R69, -INF , P2 ;  /* 0xff80000045aa7808 */ /* 0x000fe40001000000 */
[----:B------:R-:W-:Y:S02]  /*13280*/  FSEL R168, R80, -INF , P1 ;  /* 0xff80000050a87808 */ /* 0x000fe40000800000 */
[----:B------:R-:W-:Y:S01]  /*13290*/  FSEL R65, R81, -INF , P0 ;  /* 0xff80000051417808 */ /* 0x000fe20000000000 */
[----:B------:R-:W-:-:S05]  /*132a0*/  BRA.DIV ~URZ, `(.L_x_1758) ;  /* 0x0000d5127f007947 */ /* 0x000fca000b800000 */
[----:B------:R-:W-:Y:S08]  /*132b0*/  SHFL.IDX PT, R3, R84, 0x1, 0x1c1f ;  /* 0x003c1f0054037f89 */ /* 0x000ff000000e0000 */
[----:B------:R-:W-:Y:S08]  /*132c0*/  SHFL.IDX PT, R2, R84, 0x2, 0x1c1f ;  /* 0x005c1f0054027f89 */ /* 0x000ff000000e0000 */
[----:B------:R-:W2:Y:S02]  /*132d0*/  SHFL.IDX PT, R0, R84, 0x3, 0x1c1f ;  /* 0x007c1f0054007f89 */ /* 0x000ea400000e0000 */
[C---:B--2---:R-:W-:Y:S02]  /*132e0*/  IMAD.IADD R0, R85.reuse, 0x1, R0 ;  /* 0x0000000155007824 */ /* 0x044fe400078e0200 */
[C---:B------:R-:W-:Y:S02]  /*132f0*/  IMAD.IADD R3, R85.reuse, 0x1, R3 ;  /* 0x0000000155037824 */ /* 0x040fe400078e0203 */
[----:B------:R-:W-:Y:S01]  /*13300*/  IMAD.IADD R2, R85, 0x1, R2 ;  /* 0x0000000155027824 */ /* 0x000fe200078e0202 */
[----:B------:R-:W-:Y:S02]  /*13310*/  ISETP.GT.AND P4, PT, R0, 0x40, PT ;  /* 0x000000400000780c */ /* 0x000fe40003f84270 */
[C---:B------:R-:W-:Y:S02]  /*13320*/  ISETP.GT.AND P3, PT, R3.reuse, RZ, PT ;  /* 0x000000ff0300720c */ /* 0x040fe40003f64270 */
[C---:B------:R-:W-:Y:S02]  /*13330*/  ISETP.GT.AND P1, PT, R3.reuse, 0x8, PT ;  /* 0x000000080300780c */ /* 0x040fe40003f24270 */
[C---:B------:R-:W-:Y:S02]  /*13340*/  ISETP.GT.AND P0, PT, R3.reuse, 0x9, PT ;  /* 0x000000090300780c */ /* 0x040fe40003f04270 */
[----:B------:R-:W-:Y:S02]  /*13350*/  ISETP.GT.AND P2, PT, R3, 0x1, PT ;  /* 0x000000010300780c */ /* 0x000fe40003f44270 */
[----:B------:R-:W-:Y:S02]  /*13360*/  FSEL R94, R6, -INF , P3 ;  /* 0xff800000065e7808 */ /* 0x000fe40001800000 */
[----:B------:R-:W-:Y:S02]  /*13370*/  FSEL R175, R18, -INF , P1 ;  /* 0xff80000012af7808 */ /* 0x000fe40000800000 */
[----:B------:R-:W-:Y:S02]  /*13380*/  FSEL R174, R19, -INF , P0 ;  /* 0xff80000013ae7808 */ /* 0x000fe40000000000 */
[C---:B------:R-:W-:Y:S02]  /*13390*/  ISETP.GT.AND P3, PT, R3.reuse, 0x10, PT ;  /* 0x000000100300780c */ /* 0x040fe40003f64270 */
[C---:B------:R-:W-:Y:S02]  /*133a0*/  ISETP.GT.AND P1, PT, R3.reuse, 0x18, PT ;  /* 0x000000180300780c */ /* 0x040fe40003f24270 */
[----:B------:R-:W-:Y:S02]  /*133b0*/  ISETP.GT.AND P0, PT, R3, 0x19, PT ;  /* 0x000000190300780c */ /* 0x000fe40003f04270 */
[----:B------:R-:W-:Y:S02]  /*133c0*/  FSEL R176, R7, -INF , P2 ;  /* 0xff80000007b07808 */ /* 0x000fe40001000000 */
        /* <DEDUP_REMOVED lines=28> */
[----:B------:R-:W-:Y:S02]  /*13590*/  ISETP.GT.AND P3, PT, R2, RZ, PT ;  /* 0x000000ff0200720c */ /* 0x000fe40003f64270 */
[C---:B------:R-:W-:Y:S02]  /*135a0*/  ISETP.GT.AND P1, PT, R0.reuse, RZ, PT ;  /* 0x000000ff0000720c */ /* 0x040fe40003f24270 */
[----:B------:R-:W-:Y:S02]  /*135b0*/  ISETP.GT.AND P0, PT, R0, 0x1, PT ;  /* 0x000000010000780c */ /* 0x000fe40003f04270 */
[----:B------:R-:W-:Y:S02]  /*135c0*/  FSEL R33, R71, -INF , P2 ;  /* 0xff80000047217808 */ /* 0x000fe40001000000 */
[----:B------:R-:W-:Y:S02]  /*135d0*/  ISETP.GT.AND P2, PT, R2, 0x1, PT ;  /* 0x000000010200780c */ /* 0x000fe40003f44270 */
[----:B------:R-:W-:Y:S02]  /*135e0*/  FSEL R36, R8, -INF , P3 ;  /* 0xff80000008247808 */ /* 0x000fe40001800000 */
[----:B------:R-:W-:Y:S02]  /*135f0*/  FSEL R48, R10, -INF , P1 ;  /* 0xff8000000a307808 */ /* 0x000fe40000800000 */
[----:B------:R-:W-:Y:S02]  /*13600*/  FSEL R82, R11, -INF , P0 ;  /* 0xff8000000b527808 */ /* 0x000fe40000000000 */
[----:B------:R-:W-:Y:S02]  /*13610*/  ISETP.GT.AND P3, PT, R2, 0x8, PT ;  /* 0x000000080200780c */ /* 0x000fe40003f64270 */
[C---:B------:R-:W-:Y:S02]  /*13620*/  ISETP.GT.AND P1, PT, R0.reuse, 0x8, PT ;  /* 0x000000080000780c */ /* 0x040fe40003f24270 */
        /* <DEDUP_REMOVED lines=60> */
[----:B------:R-:W-:Y:S02]  /*139f0*/  FMNMX.FTZ R2, R191, R2, !PT ;  /* 0x00000002bf027209 */ /* 0x000fe40007810000 */
[----:B------:R-:W-:Y:S02]  /*13a00*/  FSEL R18, R72, -INF , P1 ;  /* 0xff80000048127808 */ /* 0x000fe40000800000 */
[----:B------:R-:W-:Y:S02]  /*13a10*/  FMNMX.FTZ R2, R190, R2, !PT ;  /* 0x00000002be027209 */ /* 0x000fe40007810000 */
[----:B------:R-:W-:Y:S02]  /*13a20*/  FSEL R17, R73, -INF , P0 ;  /* 0xff80000049117808 */ /* 0x000fe40000000000 */
[----:B------:R-:W-:Y:S02]  /*13a30*/  FMNMX.FTZ R2, R189, R2, !PT ;  /* 0x00000002bd027209 */ /* 0x000fe40007810000 */
[----:B------:R-:W-:Y:S02]  /*13a40*/  ISETP.GT.AND P2, PT, R0, 0x41, PT ;  /* 0x000000410000780c */ /* 0x000fe40003f44270 */
[----:B------:R-:W-:Y:S02]  /*13a50*/  FMNMX.FTZ R2, R188, R2, !PT ;  /* 0x00000002bc027209 */ /* 0x000fe40007810000 */
[C---:B------:R-:W-:Y:S02]  /*13a60*/  ISETP.GT.AND P1, PT, R0.reuse, 0x48, PT ;  /* 0x000000480000780c */ /* 0x040fe40003f24270 */
[----:B------:R-:W-:Y:S02]  /*13a70*/  FMNMX.FTZ R2, R187, R2, !PT ;  /* 0x00000002bb027209 */ /* 0x000fe40007810000 */
        /* <DEDUP_REMOVED lines=94> */
[----:B-12---:R-:W-:Y:S06]  /*14060*/  FMNMX.FTZ R84, R0, R2, !PT ;  /* 0x0000000200547209 */ /* 0x006fec0007810000 */
[----:B------:R1:W2:Y:S02]  /*14070*/  SHFL.BFLY PT, R0, R84, 0x1, 0x1f ;  /* 0x0c201f0054007f89 */ /* 0x0002a400000e0000 */
.L_x_1863:
        /* <DEDUP_REMOVED lines=27> */
[----:B------:R-:W-:Y:S01]  /*14230*/  MUFU.EX2 R11, R11 ;  /* 0x0000000b000b7308 */ /* 0x000fe20000000800 */
[--C-:B------:R-:W-:Y:S02]  /*14240*/  FFMA.FTZ R224, R180, c[0x0][0x2d0], -R2.reuse ;  /* 0x0000b400b4e07a23 */ /* 0x100fe40000010802 */
[--C-:B------:R-:W-:Y:S02]  /*14250*/  FFMA.FTZ R223, R179, c[0x0][0x2d0], -R2.reuse ;  /* 0x0000b400b3df7a23 */ /* 0x100fe40000010802 */
[--C-:B------:R-:W-:Y:S02]  /*14260*/  FFMA.FTZ R220, R172, c[0x0][0x2d0], -R2.reuse ;  /* 0x0000b400acdc7a23 */ /* 0x100fe40000010802 */
[----:B------:R-:W-:Y:S03]  /*14270*/  FFMA.FTZ R225, R170, c[0x0][0x2d0], -R2 ;  /* 0x0000b400aae17a23 */ /* 0x000fe60000010802 */
[----:B------:R-:W-:Y:S10]  /*14280*/  MUFU.EX2 R2, R4 ;  /* 0x0000000400027308 */ /* 0x000ff40000000800 */
[----:B------:R-:W2:Y:S02]  /*14290*/  MUFU.EX2 R10, R10 ;  /* 0x0000000a000a7308 */ /* 0x000ea40000000800 */
[----:B--2---:R-:W-:Y:S01]  /*142a0*/  F2FP.BF16.PACK_AB R74, R10, R11 ;  /* 0x0000000b0a4a723e */ /* 0x004fe200000010ff */
[----:B------:R-:W-:Y:S01]  /*142b0*/  FFMA.FTZ R0, R65, R217, R3 ;  /* 0x000000d941007223 */ /* 0x000fe20000010003 */
[C---:B------:R-:W-:Y:S03]  /*142c0*/  F2FP.BF16.PACK_AB R72, R2.reuse, R3 ;  /* 0x000000030248723e */ /* 0x040fe600000010ff */
        /* <DEDUP_REMOVED lines=30> */
[C---:B--2---:R-:W-:Y:S02]  /*144b0*/  FFMA.FTZ R0, R3.reuse, R226, R19 ;  /* 0x000000e203007223 */ /* 0x044fe40000010013 */
[----:B------:R-:W-:Y:S07]  /*144c0*/  FMUL.FTZ R50, R3, R154 ;  /* 0x0000009a03327220 */ /* 0x000fee0000410000 */
[----:B------:R-:W-:Y:S10]  /*144d0*/  MUFU.EX2 R64, R188 ;  /* 0x000000bc00407308 */ /* 0x000ff40000000800 */
[----:B------:R-:W-:Y:S01]  /*144e0*/  MUFU.EX2 R188, R168 ;  /* 0x000000a800bc7308 */ /* 0x000fe20000000800 */
[C---:B---3--:R-:W-:Y:S01]  /*144f0*/  FADD.FTZ R33, R2.reuse, R0 ;  /* 0x0000000002217221 */ /* 0x048fe20000010000 */
[----:B------:R-:W-:Y:S01]  /*14500*/  F2FP.BF16.PACK_AB R73, R2, R19 ;  /* 0x000000130249723e */ /* 0x000fe200000010ff */
[C---:B------:R-:W-:Y:S01]  /*14510*/  FMUL.FTZ R2, R85.reuse, c[0x0][0x2d0] ;  /* 0x0000b40055027a20 */ /* 0x040fe20000410000 */
[----:B------:R-:W-:Y:S06]  /*14520*/  FSEL R0, R85, RZ, P0 ;  /* 0x000000ff55007208 */ /* 0x000fec0000000000 */
[----:B------:R-:W-:Y:S01]  /*14530*/  MUFU.EX2 R168, R233 ;  /* 0x000000e900a87308 */ /* 0x000fe20000000800 */
[----:B------:R-:W-:Y:S01]  /*14540*/  FSEL R2, R2, RZ, P0 ;  /* 0x000000ff02027208 */ /* 0x000fe20000000000 */
[----:B------:R-:W-:Y:S01]  /*14550*/  FADD.FTZ R0, -R0, R92 ;  /* 0x0000005c00007221 */ /* 0x000fe20000010100 */
[----:B------:R-:W-:Y:S03]  /*14560*/  FSETP.NEU.FTZ.AND P0, PT, R68, -INF , PT ;  /* 0xff8000004400780b */ /* 0x000fe60003f1d000 */
        /* <DEDUP_REMOVED lines=22> */
[--C-:B------:R-:W-:Y:S01]  /*146d0*/  FFMA.FTZ R241, R16, c[0x0][0x2d0], -R2.reuse ;  /* 0x0000b40010f17a23 */ /* 0x100fe20000010802 */
[----:B--2---:R-:W-:Y:S01]  /*146e0*/  F2FP.BF16.PACK_AB R76, R35, R36 ;  /* 0x00000024234c723e */ /* 0x004fe200000010ff */
[----:B------:R-:W-:Y:S01]  /*146f0*/  FFMA.FTZ R243, R13, c[0x0][0x2d0], -R2 ;  /* 0x0000b4000df37a23 */ /* 0x000fe20000010802 */
[C---:B------:R-:W-:Y:S01]  /*14700*/  FSEL R2, R68.reuse, RZ, P0 ;  /* 0x000000ff44027208 */ /* 0x040fe20000000000 */
[----:B------:R-:W-:Y:S02]  /*14710*/  FMUL.FTZ R4, R68, c[0x0][0x2d0] ;  /* 0x0000b40044047a20 */ /* 0x000fe40000410000 */
[----:B------:R-:W-:Y:S01]  /*14720*/  FMUL.FTZ R0, R0, c[0x0][0x2d0] ;  /* 0x0000b40000007a20 */ /* 0x000fe20000410000 */
[----:B------:R-:W-:Y:S01]  /*14730*/  MUFU.EX2 R185, R174 ;  /* 0x000000ae00b97308 */ /* 0x000fe20000000800 */
[----:B------:R-:W-:Y:S01]  /*14740*/  FADD.FTZ R2, -R2, R93 ;  /* 0x0000005d02027221 */ /* 0x000fe20000010100 */
[----:B------:R-:W-:Y:S01]  /*14750*/  FSEL R4, R4, RZ, P0 ;  /* 0x000000ff04047208 */ /* 0x000fe20000000000 */
[----:B------:R-:W-:Y:S01]  /*14760*/  FMUL.FTZ R49, R65, R153 ;  /* 0x0000009941317220 */ /* 0x000fe20000410000 */
[----:B------:R-:W-:Y:S01]  /*14770*/  ISETP.GT.AND P0, PT, R214, R248, PT ;  /* 0x000000f8d600720c */ /* 0x000fe20003f04270 */
[----:B------:R-:W-:Y:S01]  /*14780*/  FMUL.FTZ R2, R2, c[0x0][0x2d0] ;  /* 0x0000b40002027a20 */ /* 0x000fe20000410000 */
[----:B------:R-:W-:Y:S01]  /*14790*/  IADD3 R214, R214, -0x1, RZ ;  /* 0xffffffffd6d67810 */ /* 0x000fe20007ffe0ff */
[--C-:B------:R-:W-:Y:S02]  /*147a0*/  FFMA.FTZ R9, R48, c[0x0][0x2d0], -R4.reuse ;  /* 0x0000b40030097a23 */ /* 0x100fe40000010804 */
[--C-:B------:R-:W-:Y:S01]  /*147b0*/  FFMA.FTZ R194, R23, c[0x0][0x2d0], -R4.reuse ;  /* 0x0000b40017c27a23 */ /* 0x100fe20000010804 */
[----:B------:R-:W2:Y:S01]  /*147c0*/  MUFU.EX2 R0, R0 ;  /* 0x0000000000007308 */ /* 0x000ea20000000800 */
[--C-:B------:R-:W-:Y:S02]  /*147d0*/  FFMA.FTZ R226, R22, c[0x0][0x2d0], -R4.reuse ;  /* 0x0000b40016e27a23 */ /* 0x100fe40000010804 */
[--C-:B------:R-:W-:Y:S02]  /*147e0*/  FFMA.FTZ R227, R21, c[0x0][0x2d0], -R4.reuse ;  /* 0x0000b40015e37a23 */ /* 0x100fe40000010804 */
[--C-:B------:R-:W-:Y:S02]  /*147f0*/  FFMA.FTZ R228, R20, c[0x0][0x2d0], -R4.reuse ;  /* 0x0000b40014e47a23 */ /* 0x100fe40000010804 */
[----:B------:R-:W3:Y:S01]  /*14800*/  LDSM.16.MT88.4 R20, [R197] ;  /* 0x00000000c514783b */ /* 0x000ee20000004200 */
[--C-:B------:R-:W-:Y:S02]  /*14810*/  FFMA.FTZ R18, R82, c[0x0][0x2d0], -R4.reuse ;  /* 0x0000b40052127a23 */ /* 0x100fe40000010804 */
[----:B------:R-:W4:Y:S01]  /*14820*/  MUFU.EX2 R2, R2 ;  /* 0x0000000200027308 */ /* 0x000f220000000800 */
[--C-:B------:R-:W-:Y:S02]  /*14830*/  FFMA.FTZ R93, R54, c[0x0][0x2d0], -R4.reuse ;  /* 0x0000b400365d7a23 */ /* 0x100fe40000010804 */
[----:B------:R-:W-:Y:S02]  /*14840*/  FMUL.FTZ R48, R65, R152 ;  /* 0x0000009841307220 */ /* 0x000fe40000410000 */
[----:B------:R-:W-:Y:S01]  /*14850*/  LDSM.16.MT88.4 R52, [R198] ;  /* 0x00000000c634783b */ /* 0x000fe20000004200 */
[--C-:B------:R-:W-:Y:S02]  /*14860*/  FFMA.FTZ R240, R8, c[0x0][0x2d0], -R4.reuse ;  /* 0x0000b40008f07a23 */ /* 0x100fe40000010804 */
[----:B------:R-:W-:Y:S02]  /*14870*/  FFMA.FTZ R17, R66, c[0x0][0x2d0], -R4 ;  /* 0x0000b40042117a23 */ /* 0x000fe40000010804 */
[----:B------:R5:W-:Y:S01]  /*14880*/  MUFU.EX2 R34, R9 ;  /* 0x0000000900227308 */ /* 0x000be20000000800 */
[----:B------:R-:W-:Y:S02]  /*14890*/  FADD.FTZ R8, R11, R12 ;  /* 0x0000000c0b087221 */ /* 0x000fe40000010000 */
[--C-:B------:R-:W-:Y:S01]  /*148a0*/  FFMA.FTZ R16, R71, c[0x0][0x2d0], -R4.reuse ;  /* 0x0000b40047107a23 */ /* 0x100fe20000010804 */
[----:B------:R-:W-:Y:S01]  /*148b0*/  LDSM.16.MT88.4 R80, [R200] ;  /* 0x00000000c850783b */ /* 0x000fe20000004200 */
[C---:B--2---:R-:W-:Y:S02]  /*148c0*/  FMUL.FTZ R44, R0.reuse, R108 ;  /* 0x0000006c002c7220 */ /* 0x044fe40000410000 */
        /* <DEDUP_REMOVED lines=16> */
[C---:B------:R-:W-:Y:S02]  /*149d0*/  FFMA.FTZ R4, R0.reuse, R246, R36 ;  /* 0x000000f600047223 */ /* 0x040fe40000010024 */
[C---:B------:R-:W-:Y:S01]  /*149e0*/  FMUL.FTZ R40, R0.reuse, R112 ;  /* 0x0000007000287220 */ /* 0x040fe20000410000 */
[----:B------:R-:W2:Y:S01]  /*149f0*/  LDSM.16.MT88.4 R36, [R201] ;  /* 0x00000000c924783b */ /* 0x000ea20000004200 */
[C---:B------:R-:W-:Y:S02]  /*14a00*/  FMUL.FTZ R41, R0.reuse, R113 ;  /* 0x0000007100297220 */ /* 0x040fe40000410000 */
[C---:B------:R-:W-:Y:S01]  /*14a10*/  FMUL.FTZ R56, R0.reuse, R104 ;  /* 0x0000006800387220 */ /* 0x040fe20000410000 */
[----:B------:R-:W-:Y:S01]  /*14a20*/  MUFU.EX2 R112, R183 ;  /* 0x000000b700707308 */ /* 0x000fe20000000800 */
[----:B------:R-:W-:Y:S02]  /*14a30*/  FMUL.FTZ R57, R0, R105 ;  /* 0x0000006900397220 */ /* 0x000fe40000410000 */
[----:B----4-:R-:W-:Y:S02]  /*14a40*/  FMUL.FTZ R59, R2, R107 ;  /* 0x0000006b023b7220 */ /* 0x010fe40000410000 */
[----:B------:R-:W-:Y:S02]  /*14a50*/  FADD.FTZ R66, R10, R8 ;  /* 0x000000080a427221 */ /* 0x000fe40000010000 */
[C---:B------:R-:W-:Y:S02]  /*14a60*/  FMUL.FTZ R8, R0.reuse, R128 ;  /* 0x0000008000087220 */ /* 0x040fe40000410000 */
[C---:B-----5:R-:W-:Y:S01]  /*14a70*/  FMUL.FTZ R9, R0.reuse, R129 ;  /* 0x0000008100097220 */ /* 0x060fe20000410000 */
[----:B------:R-:W-:Y:S01]  /*14a80*/  MUFU.EX2 R107, R75 ;  /* 0x0000004b006b7308 */ /* 0x000fe20000000800 */
[C---:B------:R-:W-:Y:S02]  /*14a90*/  FMUL.FTZ R12, R0.reuse, R124 ;  /* 0x0000007c000c7220 */ /* 0x040fe40000410000 */
[C---:B------:R-:W-:Y:S02]  /*14aa0*/  FMUL.FTZ R13, R0.reuse, R125 ;  /* 0x0000007d000d7220 */ /* 0x040fe40000410000 */
[C---:B------:R-:W-:Y:S02]  /*14ab0*/  FMUL.FTZ R24, R0.reuse, R120 ;  /* 0x0000007800187220 */ /* 0x040fe40000410000 */
[C---:B------:R-:W-:Y:S02]  /*14ac0*/  FMUL.FTZ R25, R0.reuse, R121 ;  /* 0x0000007900197220 */ /* 0x040fe40000410000 */
[C---:B------:R-:W-:Y:S01]  /*14ad0*/  FMUL.FTZ R28, R0.reuse, R116 ;  /* 0x00000074001c7220 */ /* 0x040fe20000410000 */
[----:B------:R-:W4:Y:S01]  /*14ae0*/  MUFU.EX2 R104, R18 ;  /* 0x0000001200687308 */ /* 0x000f220000000800 */
[----:B------:R-:W-:Y:S02]  /*14af0*/  FMUL.FTZ R29, R0, R117 ;  /* 0x00000075001d7220 */ /* 0x000fe40000410000 */
[C---:B------:R-:W-:Y:S02]  /*14b00*/  FMUL.FTZ R58, R2.reuse, R106 ;  /* 0x0000006a023a7220 */ /* 0x040fe40000410000 */
[----:B------:R-:W-:Y:S02]  /*14b10*/  FADD.FTZ R90, R35, R4 ;  /* 0x00000004235a7221 */ /* 0x000fe40000010000 */
[C---:B------:R-:W-:Y:S02]  /*14b20*/  FMUL.FTZ R6, R3.reuse, R134 ;  /* 0x0000008603067220 */ /* 0x040fe40000410000 */
[----:B------:R-:W-:Y:S01]  /*14b30*/  FMUL.FTZ R7, R3, R135 ;  /* 0x0000008703077220 */ /* 0x000fe20000410000 */
[----:B------:R-:W5:Y:S01]  /*14b40*/  MUFU.EX2 R0, R14 ;  /* 0x0000000e00007308 */ /* 0x000f620000000800 */
[C---:B------:R-:W-:Y:S02]  /*14b50*/  FMUL.FTZ R4, R65.reuse, R132 ;  /* 0x0000008441047220 */ /* 0x040fe40000410000 */
[----:B------:R-:W-:Y:S02]  /*14b60*/  FMUL.FTZ R5, R65, R133 ;  /* 0x0000008541057220 */ /* 0x000fe40000410000 */
[C---:B------:R-:W-:Y:S02]  /*14b70*/  FMUL.FTZ R10, R2.reuse, R130 ;  /* 0x00000082020a7220 */ /* 0x040fe40000410000 */
[C---:B------:R-:W-:Y:S02]  /*14b80*/  FMUL.FTZ R11, R2.reuse, R131 ;  /* 0x00000083020b7220 */ /* 0x040fe40000410000 */
[C---:B------:R-:W-:Y:S01]  /*14b90*/  FMUL.FTZ R15, R2.reuse, R127 ;  /* 0x0000007f020f7220 */ /* 0x040fe20000410000 */
[----:B------:R-:W-:Y:S01]  /*14ba0*/  MUFU.EX2 R106, R32 ;  /* 0x00000020006a7308 */ /* 0x000fe20000000800 */
[C---:B------:R-:W-:Y:S02]  /*14bb0*/  FMUL.FTZ R35, R3.reuse, R147 ;  /* 0x0000009303237220 */ /* 0x040fe40000410000 */
[----:B------:R-:W-:Y:S01]  /*14bc0*/  FMUL.FTZ R46, R2, R110 ;  /* 0x0000006e022e7220 */ /* 0x000fe20000410000 */
[----:B----4-:R-:W-:Y:S01]  /*14bd0*/  F2FP.BF16.PACK_AB R77, R104, R34 ;  /* 0x00000022684d723e */ /* 0x010fe200000010ff */
[C---:B------:R-:W-:Y:S02]  /*14be0*/  FMUL.FTZ R18, R3.reuse, R138 ;  /* 0x0000008a03127220 */ /* 0x040fe40000410000 */
[C---:B------:R-:W-:Y:S02]  /*14bf0*/  FMUL.FTZ R47, R2.reuse, R111 ;  /* 0x0000006f022f7220 */ /* 0x040fe40000410000 */
[----:B------:R-:W-:Y:S01]  /*14c00*/  LDSM.16.MT88.4 R108, [R198+0x1000] ;  /* 0x00100000c66c783b */ /* 0x000fe20000004200 */
[----:B------:R4:W-:Y:S01]  /*14c10*/  MUFU.EX2 R105, R17 ;  /* 0x0000001100697308 */ /* 0x0009e20000000800 */
[----:B------:R-:W-:Y:S02]  /*14c20*/  FMUL.FTZ R51, R3, R155 ;  /* 0x0000009b03337220 */ /* 0x000fe40000410000 */
[C---:B------:R-:W-:Y:S01]  /*14c30*/  FMUL.FTZ R62, R2.reuse, R102 ;  /* 0x00000066023e7220 */ /* 0x040fe20000410000 */
[----:B-----5:R-:W-:Y:S01]  /*14c40*/  F2FP.BF16.PACK_AB R75, R107, R0 ;  /* 0x000000006b4b723e */ /* 0x020fe200000010ff */
[C---:B------:R-:W-:Y:S02]  /*14c50*/  FMUL.FTZ R63, R2.reuse, R103 ;  /* 0x00000067023f7220 */ /* 0x040fe40000410000 */
[----:B------:R-:W5:Y:S01]  /*14c60*/  LDSM.16.MT88.4 R100, [R197+0x800] ;  /* 0x00080000c564783b */ /* 0x000f620000004200 */
[C---:B-1----:R-:W-:Y:S02]  /*14c70*/  FFMA.FTZ R84, R2.reuse, R247, R34 ;  /* 0x000000f702547223 */ /* 0x042fe40000010022 */
[----:B------:R-:W1:Y:S01]  /*14c80*/  MUFU.EX2 R121, R19 ;  /* 0x0000001300797308 */ /* 0x000e620000000800 */
[-C--:B---3--:R-:W-:Y:S04]  /*14c90*/  HMMA.16816.F32.BF16 R4, R72, R20.reuse, R4 ;  /* 0x000000144804723c */ /* 0x088fe80000041804 */
[----:B------:R-:W-:Y:S01]  /*14ca0*/  LDSM.16.MT88.4 R152, [R198+0x2000] ;  /* 0x00200000c698783b */ /* 0x000fe20000004200 */
[C---:B------:R-:W-:Y:S02]  /*14cb0*/  FMUL.FTZ R14, R2.reuse, R126 ;  /* 0x0000007e020e7220 */ /* 0x040fe40000410000 */
[C---:B------:R-:W-:Y:S02]  /*14cc0*/  FMUL.FTZ R26, R2.reuse, R122 ;  /* 0x0000007a021a7220 */ /* 0x040fe40000410000 */
[----:B------:R-:W3:Y:S03]  /*14cd0*/  MUFU.EX2 R120, R16 ;  /* 0x0000001000787308 */ /* 0x000ee60000000800 */
[----:B------:R-:W-:Y:S02]  /*14ce0*/  FMUL.FTZ R27, R2, R123 ;  /* 0x0000007b021b7220 */ /* 0x000fe40000410000 */
[C---:B----4-:R-:W-:Y:S02]  /*14cf0*/  FMUL.FTZ R17, R65.reuse, R137 ;  /* 0x0000008941117220 */ /* 0x050fe40000410000 */
[----:B------:R-:W-:Y:S02]  /*14d00*/  FMUL.FTZ R32, R65, R144 ;  /* 0x0000009041207220 */ /* 0x000fe40000410000 */
[----:B------:R-:W-:Y:S01]  /*14d10*/  FMUL.FTZ R34, R3, R146 ;  /* 0x0000009203227220 */ /* 0x000fe20000410000 */
[----:B------:R-:W-:Y:S01]  /*14d20*/  MUFU.EX2 R113, R182 ;  /* 0x000000b600717308 */ /* 0x000fe20000000800 */
[----:B------:R-:W-:Y:S02]  /*14d30*/  FADD.FTZ R71, R0, R33 ;  /* 0x0000002100477221 */ /* 0x000fe40000010000 */
[----:B------:R-:W-:Y:S01]  /*14d40*/  FMUL.FTZ R33, R65, R145 ;  /* 0x0000009141217220 */ /* 0x000fe20000410000 */
[----:B-1----:R-:W-:Y:S01]  /*14d50*/  F2FP.BF16.PACK_AB R78, R121, R106 ;  /* 0x0000006a794e723e */ /* 0x002fe200000010ff */
[----:B------:R-:W-:Y:S01]  /*14d60*/  FMUL.FTZ R19, R3, R139 ;  /* 0x0000008b03137220 */ /* 0x000fe20000410000 */
[----:B------:R-:W-:Y:S01]  /*14d70*/  LDSM.16.MT88.4 R144, [R201+0x2000] ;  /* 0x00200000c990783b */ /* 0x000fe20000004200 */
[C---:B------:R-:W-:Y:S02]  /*14d80*/  FMUL.FTZ R42, R2.reuse, R114 ;  /* 0x00000072022a7220 */ /* 0x040fe40000410000 */
[C---:B------:R-:W-:Y:S01]  /*14d90*/  FMUL.FTZ R43, R2.reuse, R115 ;  /* 0x00000073022b7220 */ /* 0x040fe20000410000 */
[----:B------:R-:W-:Y:S01]  /*14da0*/  MUFU.EX2 R114, R184 ;  /* 0x000000b800727308 */ /* 0x000fe20000000800 */
[C---:B------:R-:W-:Y:S02]  /*14db0*/  FMUL.FTZ R30, R2.reuse, R118 ;  /* 0x00000076021e7220 */ /* 0x040fe40000410000 */
[----:B------:R-:W-:Y:S01]  /*14dc0*/  FMUL.FTZ R31, R2, R119 ;  /* 0x00000077021f7220 */ /* 0x000fe20000410000 */
[----:B---3--:R-:W-:Y:S01]  /*14dd0*/  F2FP.BF16.PACK_AB R79, R120, R105 ;  /* 0x00000069784f723e */ /* 0x008fe200000010ff */
[----:B------:R-:W-:Y:S02]  /*14de0*/  FMUL.FTZ R16, R65, R136 ;  /* 0x0000008841107220 */ /* 0x000fe40000410000 */
[----:B------:R-:W-:Y:S01]  /*14df0*/  LDSM.16.MT88.4 R136, [R197+0x2000] ;  /* 0x00200000c588783b */ /* 0x000fe20000004200 */
[----:B------:R-:W-:Y:S02]  /*14e00*/  FADD.FTZ R0, R64, R66 ;  /* 0x0000004240007221 */ /* 0x000fe40000010000 */
[----:B------:R-:W-:Y:S01]  /*14e10*/  MUFU.EX2 R115, R166 ;  /* 0x000000a600737308 */ /* 0x000fe20000000800 */
[C---:B------:R-:W-:Y:S04]  /*14e20*/  HMMA.16816.F32.BF16 R8, R76.reuse, R20, R8 ;  /* 0x000000144c08723c */ /* 0x040fe80000041808 */
[----:B------:R-:W-:Y:S03]  /*14e30*/  FMUL.FTZ R66, R3, R162 ;  /* 0x000000a203427220 */ /* 0x000fe60000410000 */
[C---:B------:R-:W-:Y:S01]  /*14e40*/  FMUL.FTZ R20, R65.reuse, R140 ;  /* 0x0000008c41147220 */ /* 0x040fe20000410000 */
[-C--:B------:R-:W-:Y:S01]  /*14e50*/  HMMA.16816.F32.BF16 R12, R76, R22.reuse, R12 ;  /* 0x000000164c0c723c */ /* 0x080fe2000004180c */
[----:B------:R-:W1:Y:S03]  /*14e60*/  MUFU.EX2 R2, R187 ;  /* 0x000000bb00027308 */ /* 0x000e660000000800 */
[----:B------:R-:W-:Y:S04]  /*14e70*/  FMUL.FTZ R21, R65, R141 ;  /* 0x0000008d41157220 */ /* 0x000fe80000410000 */
[C---:B------:R-:W-:Y:S03]  /*14e80*/  HMMA.16816.F32.BF16 R16, R72.reuse, R22, R16 ;  /* 0x000000164810723c */ /* 0x040fe60000041810 */
[----:B------:R-:W-:Y:S04]  /*14e90*/  MUFU.EX2 R124, R165 ;  /* 0x000000a5007c7308 */ /* 0x000fe80000000800 */
[C---:B------:R-:W-:Y:S02]  /*14ea0*/  FMUL.FTZ R22, R3.reuse, R142 ;  /* 0x0000008e03167220 */ /* 0x040fe40000410000 */
[----:B------:R-:W-:Y:S04]  /*14eb0*/  FMUL.FTZ R23, R3, R143 ;  /* 0x0000008f03177220 */ /* 0x000fe80000410000 */
[----:B------:R-:W-:Y:S03]  /*14ec0*/  MUFU.EX2 R166, R227 ;  /* 0x000000e300a67308 */ /* 0x000fe60000000800 */
[-C--:B--2---:R-:W-:Y:S03]  /*14ed0*/  HMMA.16816.F32.BF16 R20, R72, R36.reuse, R20 ;  /* 0x000000244814723c */ /* 0x084fe60000041814 */
[----:B-1----:R-:W-:Y:S04]  /*14ee0*/  FADD.FTZ R0, R2, R0 ;  /* 0x0000000002007221 */ /* 0x002fe80000010000 */
[----:B------:R-:W-:Y:S01]  /*14ef0*/  FADD.FTZ R0, R70, R0 ;  /* 0x0000000046007221 */ /* 0x000fe20000010000 */
[C---:B------:R-:W-:Y:S01]  /*14f00*/  HMMA.16816.F32.BF16 R24, R76.reuse, R36, R24 ;  /* 0x000000244c18723c */ /* 0x040fe20000041818 */
[----:B------:R-:W-:Y:S03]  /*14f10*/  MUFU.EX2 R165, R228 ;  /* 0x000000e400a57308 */ /* 0x000fe60000000800 */
[----:B------:R-:W-:Y:S03]  /*14f20*/  FADD.FTZ R0, R69, R0 ;  /* 0x0000000045007221 */ /* 0x000fe60000010000 */
[C---:B------:R-:W-:Y:S01]  /*14f30*/  FMUL.FTZ R36, R65.reuse, R148 ;  /* 0x0000009441247220 */ /* 0x040fe20000410000 */
[-C--:B------:R-:W-:Y:S03]  /*14f40*/  HMMA.16816.F32.BF16 R28, R76, R38.reuse, R28 ;  /* 0x000000264c1c723c */ /* 0x080fe6000004181c */
[----:B------:R1:W-:Y:S01]  /*14f50*/  MUFU.EX2 R184, R67 ;  /* 0x0000004300b87308 */ /* 0x0003e20000000800 */
[----:B------:R-:W-:Y:S02]  /*14f60*/  FADD.FTZ R0, R114, R0 ;  /* 0x0000000072007221 */ /* 0x000fe40000010000 */
[----:B------:R-:W-:Y:S02]  /*14f70*/  FMUL.FTZ R37, R65, R149 ;  /* 0x0000009541257220 */ /* 0x000fe40000410000 */
[C---:B------:R-:W-:Y:S04]  /*14f80*/  HMMA.16816.F32.BF16 R32, R72.reuse, R38, R32 ;  /* 0x000000264820723c */ /* 0x040fe80000041820 */
[----:B------:R-:W-:Y:S01]  /*14f90*/  FADD.FTZ R0, R112, R0 ;  /* 0x0000000070007221 */ /* 0x000fe20000010000 */
[----:B------:R-:W-:Y:S02]  /*14fa0*/  MUFU.EX2 R116, R173 ;  /* 0x000000ad00747308 */ /* 0x000fe40000000800 */
[C---:B------:R-:W-:Y:S02]  /*14fb0*/  FMUL.FTZ R38, R3.reuse, R150 ;  /* 0x0000009603267220 */ /* 0x040fe40000410000 */
[----:B------:R-:W-:Y:S03]  /*14fc0*/  FMUL.FTZ R39, R3, R151 ;  /* 0x0000009703277220 */ /* 0x000fe60000410000 */
[----:B------:R-:W-:Y:S03]  /*14fd0*/  FADD.FTZ R0, R113, R0 ;  /* 0x0000000071007221 */ /* 0x000fe60000010000 */
[----:B------:R-:W2:Y:S01]  /*14fe0*/  MUFU.EX2 R123, R172 ;  /* 0x000000ac007b7308 */ /* 0x000ea20000000800 */
[-C--:B------:R-:W-:Y:S03]  /*14ff0*/  HMMA.16816.F32.BF16 R36, R72, R52.reuse, R36 ;  /* 0x000000344824723c */ /* 0x080fe60000041824 */
[----:B-1----:R-:W-:Y:S05]  /*15000*/  FMUL.FTZ R67, R3, R163 ;  /* 0x000000a303437220 */ /* 0x002fea0000410000 */
[C---:B------:R-:W-:Y:S01]  /*15010*/  HMMA.16816.F32.BF16 R40, R76.reuse, R52, R40 ;  /* 0x000000344c28723c */ /* 0x040fe20000041828 */
[----:B------:R-:W-:Y:S06]  /*15020*/  MUFU.EX2 R172, R191 ;  /* 0x000000bf00ac7308 */ /* 0x000fec0000000800 */
[C---:B------:R-:W-:Y:S01]  /*15030*/  FMUL.FTZ R52, R65.reuse, R156 ;  /* 0x0000009c41347220 */ /* 0x040fe20000410000 */
[-C--:B------:R-:W-:Y:S03]  /*15040*/  HMMA.16816.F32.BF16 R44, R76, R54.reuse, R44 ;  /* 0x000000364c2c723c */ /* 0x080fe6000004182c */
[----:B------:R-:W-:Y:S01]  /*15050*/  MUFU.EX2 R126, R171 ;  /* 0x000000ab007e7308 */ /* 0x000fe20000000800 */
[----:B------:R-:W-:Y:S04]  /*15060*/  FMUL.FTZ R53, R65, R157 ;  /* 0x0000009d41357220 */ /* 0x000fe80000410000 */
[C---:B------:R-:W-:Y:S05]  /*15070*/  HMMA.16816.F32.BF16 R48, R72.reuse, R54, R48 ;  /* 0x000000364830723c */ /* 0x040fea0000041830 */
[----:B------:R-:W1:Y:S02]  /*15080*/  MUFU.EX2 R128, R170 ;  /* 0x000000aa00807308 */ /* 0x000e640000000800 */
[C---:B------:R-:W-:Y:S02]  /*15090*/  FMUL.FTZ R54, R3.reuse, R158 ;  /* 0x0000009e03367220 */ /* 0x040fe40000410000 */
[----:B------:R-:W-:Y:S03]  /*150a0*/  FMUL.FTZ R55, R3, R159 ;  /* 0x0000009f03377220 */ /* 0x000fe60000410000 */
[----:B------:R-:W-:Y:S03]  /*150b0*/  FADD.FTZ R3, R106, R90 ;  /* 0x0000005a6a037221 */ /* 0x000fe60000010000 */
[----:B------:R-:W-:Y:S01]  /*150c0*/  MUFU.EX2 R127, R164 ;  /* 0x000000a4007f7308 */ /* 0x000fe20000000800 */
[-C--:B------:R-:W-:Y:S08]  /*150d0*/  HMMA.16816.F32.BF16 R52, R72, R80.reuse, R52 ;  /* 0x000000504834723c */ /* 0x080ff00000041834 */
[C---:B------:R-:W-:Y:S01]  /*150e0*/  HMMA.16816.F32.BF16 R56, R76.reuse, R80, R56 ;  /* 0x000000504c38723c */ /* 0x040fe20000041838 */
[----:B------:R-:W3:Y:S07]  /*150f0*/  MUFU.EX2 R246, R94 ;  /* 0x0000005e00f67308 */ /* 0x000eee0000000800 */
[-C--:B------:R-:W-:Y:S03]  /*15100*/  HMMA.16816.F32.BF16 R60, R76, R82.reuse, R60 ;  /* 0x000000524c3c723c */ /* 0x080fe6000004183c */
[----:B------:R-:W-:Y:S04]  /*15110*/  MUFU.EX2 R117, R93 ;  /* 0x0000005d00757308 */ /* 0x000fe80000000800 */
[----:B------:R-:W-:Y:S01]  /*15120*/  F2FP.BF16.PACK_AB R76, R2, R64 ;  /* 0x00000040024c723e */ /* 0x000fe200000010ff */
[----:B------:R-:W-:Y:S01]  /*15130*/  FMUL.FTZ R64, R65, R160 ;  /* 0x000000a041407220 */ /* 0x000fe20000410000 */
[----:B------:R-:W-:Y:S03]  /*15140*/  F2FP.BF16.PACK_AB R78, R69, R70 ;  /* 0x00000046454e723e */ /* 0x000fe600000010ff */
[----:B------:R-:W-:Y:S01]  /*15150*/  FMUL.FTZ R65, R65, R161 ;  /* 0x000000a141417220 */ /* 0x000fe20000410000 */
[----:B------:R-:W4:Y:S01]  /*15160*/  MUFU.EX2 R118, R92 ;  /* 0x0000005c00767308 */ /* 0x000f220000000800 */
[----:B------:R-:W-:Y:S01]  /*15170*/  FADD.FTZ R2, R104, R84 ;  /* 0x0000005468027221 */ /* 0x000fe20000010000 */
[----:B--2---:R-:W-:Y:S01]  /*15180*/  F2FP.BF16.PACK_AB R77, R123, R116 ;  /* 0x000000747b4d723e */ /* 0x004fe200000010ff */
[----:B------:R-:W-:Y:S01]  /*15190*/  FADD.FTZ R70, R107, R71 ;  /* 0x000000476b467221 */ /* 0x000fe20000010000 */
[----:B-1----:R-:W-:Y:S01]  /*151a0*/  F2FP.BF16.PACK_AB R79, R128, R126 ;  /* 0x0000007e804f723e */ /* 0x002fe200000010ff */
[----:B------:R-:W-:Y:S01]  /*151b0*/  FADD.FTZ R69, R105, R2 ;  /* 0x0000000269457221 */ /* 0x000fe20000010000 */
[----:B------:R-:W-:Y:S01]  /*151c0*/  HMMA.16816.F32.BF16 R64, R72, R82, R64 ;  /* 0x000000524840723c */ /* 0x000fe20000041840 */
[----:B------:R-:W1:Y:S03]  /*151d0*/  LDSM.16.MT88.4 R80, [R201+0x800] ;  /* 0x00080000c950783b */ /* 0x000e660000004200 */
[----:B------:R-:W2:Y:S01]  /*151e0*/  MUFU.EX2 R125, R91 ;  /* 0x0000005b007d7308 */ /* 0x000ea20000000800 */
[----:B------:R-:W-:Y:S02]  /*151f0*/  FADD.FTZ R69, R120, R69 ;  /* 0x0000004578457221 */ /* 0x000fe40000010000 */
[----:B------:R-:W-:Y:S01]  /*15200*/  F2FP.BF16.PACK_AB R72, R124, R115 ;  /* 0x000000737c48723e */ /* 0x000fe200000010ff */
[-C--:B-----5:R-:W-:Y:S01]  /*15210*/  HMMA.16816.F32.BF16 R4, R76, R100.reuse, R4 ;  /* 0x000000644c04723c */ /* 0x0a0fe20000041804 */
[----:B------:R-:W5:Y:S04]  /*15220*/  LDSM.16.MT88.4 R104, [R198+0x800] ;  /* 0x00080000c668783b */ /* 0x000f680000004200 */
[----:B---3--:R-:W-:Y:S01]  /*15230*/  F2FP.BF16.PACK_AB R74, R246, R127 ;  /* 0x0000007ff64a723e */ /* 0x008fe200000010ff */
[----:B------:R-:W3:Y:S01]  /*15240*/  MUFU.EX2 R94, R181 ;  /* 0x000000b5005e7308 */ /* 0x000ee20000000800 */
[----:B----4-:R-:W-:Y:S09]  /*15250*/  F2FP.BF16.PACK_AB R73, R118, R117 ;  /* 0x000000757649723e */ /* 0x010ff200000010ff */
[----:B------:R-:W4:Y:S01]  /*15260*/  MUFU.EX2 R187, R169 ;  /* 0x000000a900bb7308 */ /* 0x000f220000000800 */
[----:B--2---:R-:W-:Y:S09]  /*15270*/  F2FP.BF16.PACK_AB R75, R184, R125 ;  /* 0x0000007db84b723e */ /* 0x004ff200000010ff */
[----:B------:R-:W-:Y:S01]  /*15280*/  MUFU.EX2 R183, R167 ;  /* 0x000000a700b77308 */ /* 0x000fe20000000800 */
[C---:B------:R-:W-:Y:S04]  /*15290*/  HMMA.16816.F32.BF16 R8, R72.reuse, R100, R8 ;  /* 0x000000644808723c */ /* 0x040fe80000041808 */
[----:B---3--:R-:W-:Y:S02]  /*152a0*/  FADD.FTZ R2, R94, R0 ;  /* 0x000000005e027221 */ /* 0x008fe40000010000 */
[----:B------:R-:W-:Y:S02]  /*152b0*/  FADD.FTZ R0, R121, R3 ;  /* 0x0000000379007221 */ /* 0x000fe40000010000 */
[-C--:B------:R-:W-:Y:S01]  /*152c0*/  HMMA.16816.F32.BF16 R12, R72, R102.reuse, R12 ;  /* 0x00000066480c723c */ /* 0x080fe2000004180c */
[----:B------:R-:W-:Y:S03]  /*152d0*/  MUFU.EX2 R167, R226 ;  /* 0x000000e200a77308 */ /* 0x000fe60000000800 */
[----:B------:R-:W-:Y:S02]  /*152e0*/  FADD.FTZ R3, R116, R70 ;  /* 0x0000004674037221 */ /* 0x000fe40000010000 */
[----:B------:R-:W-:Y:S02]  /*152f0*/  FADD.FTZ R70, R115, R0 ;  /* 0x0000000073467221 */ /* 0x000fe40000010000 */
[C---:B------:R-:W-:Y:S01]  /*15300*/  HMMA.16816.F32.BF16 R16, R76.reuse, R102, R16 ;  /* 0x000000664c10723c */ /* 0x040fe20000041810 */
[----:B------:R-:W2:Y:S02]  /*15310*/  LDSM.16.MT88.4 R100, [R200+0x800] ;  /* 0x00080000c864783b */ /* 0x000ea40000004200 */
[----:B------:R-:W3:Y:S01]  /*15320*/  MUFU.EX2 R182, R175 ;  /* 0x000000af00b67308 */ /* 0x000ee20000000800 */
[----:B------:R-:W-:Y:S02]  /*15330*/  FADD.FTZ R3, R123, R3 ;  /* 0x000000037b037221 */ /* 0x000fe40000010000 */
[----:B------:R-:W-:Y:S02]  /*15340*/  FADD.FTZ R70, R124, R70 ;  /* 0x000000467c467221 */ /* 0x000fe40000010000 */
[-C--:B-1----:R-:W-:Y:S05]  /*15350*/  HMMA.16816.F32.BF16 R20, R76, R80.reuse, R20 ;  /* 0x000000504c14723c */ /* 0x082fea0000041814 */
[----:B------:R-:W-:Y:S03]  /*15360*/  MUFU.EX2 R175, R190 ;  /* 0x000000be00af7308 */ /* 0x000fe60000000800 */
[C---:B------:R-:W-:Y:S07]  /*15370*/  HMMA.16816.F32.BF16 R24, R72.reuse, R80, R24 ;  /* 0x000000504818723c */ /* 0x040fee0000041818 */
[----:B------:R-:W1:Y:S01]  /*15380*/  MUFU.EX2 R159, R177 ;  /* 0x000000b1009f7308 */ /* 0x000e620000000800 */
[-C--:B------:R-:W-:Y:S08]  /*15390*/  HMMA.16816.F32.BF16 R28, R72, R82.reuse, R28 ;  /* 0x00000052481c723c */ /* 0x080ff0000004181c */
[C---:B------:R-:W-:Y:S01]  /*153a0*/  HMMA.16816.F32.BF16 R32, R76.reuse, R82, R32 ;  /* 0x000000524c20723c */ /* 0x040fe20000041820 */
[----:B------:R-:W1:Y:S01]  /*153b0*/  LDSM.16.MT88.4 R80, [R197+0x1000] ;  /* 0x00100000c550783b */ /* 0x000e620000004200 */
[----:B------:R-:W-:Y:S06]  /*153c0*/  MUFU.EX2 R177, R189 ;  /* 0x000000bd00b17308 */ /* 0x000fec0000000800 */
[-C--:B-----5:R-:W-:Y:S04]  /*153d0*/  HMMA.16816.F32.BF16 R36, R76, R104.reuse, R36 ;  /* 0x000000684c24723c */ /* 0x0a0fe80000041824 */
[----:B------:R-:W-:Y:S04]  /*153e0*/  MUFU.EX2 R158, R178 ;  /* 0x000000b2009e7308 */ /* 0x000fe80000000800 */
[C---:B------:R-:W-:Y:S06]  /*153f0*/  HMMA.16816.F32.BF16 R40, R72.reuse, R104, R40 ;  /* 0x000000684828723c */ /* 0x040fec0000041828 */
[----:B------:R-:W5:Y:S02]  /*15400*/  MUFU.EX2 R157, R192 ;  /* 0x000000c0009d7308 */ /* 0x000f640000000800 */
[-C--:B------:R-:W-:Y:S08]  /*15410*/  HMMA.16816.F32.BF16 R44, R72, R106.reuse, R44 ;  /* 0x0000006a482c723c */ /* 0x080ff0000004182c */
[C---:B------:R-:W-:Y:S01]  /*15420*/  HMMA.16816.F32.BF16 R48, R76.reuse, R106, R48 ;  /* 0x0000006a4c30723c */ /* 0x040fe20000041830 */
[----:B------:R-:W1:Y:S01]  /*15430*/  LDSM.16.MT88.4 R104, [R201+0x1000] ;  /* 0x00100000c968783b */ /* 0x000e620000004200 */
[----:B------:R-:W-:Y:S06]  /*15440*/  MUFU.EX2 R156, R193 ;  /* 0x000000c1009c7308 */ /* 0x000fec0000000800 */
[-C--:B--2---:R-:W-:Y:S04]  /*15450*/  HMMA.16816.F32.BF16 R52, R76, R100.reuse, R52 ;  /* 0x000000644c34723c */ /* 0x084fe80000041834 */
[----:B------:R-:W-:Y:S04]  /*15460*/  MUFU.EX2 R171, R194 ;  /* 0x000000c200ab7308 */ /* 0x000fe80000000800 */
[C---:B------:R-:W-:Y:S06]  /*15470*/  HMMA.16816.F32.BF16 R56, R72.reuse, R100, R56 ;  /* 0x000000644838723c */ /* 0x040fec0000041838 */
[----:B------:R-:W2:Y:S02]  /*15480*/  MUFU.EX2 R84, R224 ;  /* 0x000000e000547308 */ /* 0x000ea40000000800 */
[-C--:B------:R-:W-:Y:S07]  /*15490*/  HMMA.16816.F32.BF16 R60, R72, R102.reuse, R60 ;  /* 0x00000066483c723c */ /* 0x080fee000004183c */
[----:B------:R-:W-:Y:S01]  /*154a0*/  F2FP.BF16.PACK_AB R72, R112, R114 ;  /* 0x000000727048723e */ /* 0x000fe200000010ff */
[----:B------:R-:W-:Y:S01]  /*154b0*/  HMMA.16816.F32.BF16 R64, R76, R102, R64 ;  /* 0x000000664c40723c */ /* 0x000fe20000041840 */
[----:B------:R-:W2:Y:S01]  /*154c0*/  LDSM.16.MT88.4 R100, [R200+0x1000] ;  /* 0x00100000c864783b */ /* 0x000ea20000004200 */
[----:B------:R-:W2:Y:S02]  /*154d0*/  MUFU.EX2 R71, R223 ;  /* 0x000000df00477308 */ /* 0x000ea40000000800 */
[----:B------:R-:W-:Y:S02]  /*154e0*/  F2FP.BF16.PACK_AB R74, R94, R113 ;  /* 0x000000715e4a723e */ /* 0x000fe400000010ff */
[----:B----4-:R-:W-:Y:S02]  /*154f0*/  F2FP.BF16.PACK_AB R73, R188, R187 ;  /* 0x000000bbbc49723e */ /* 0x010fe400000010ff */
[----:B------:R-:W-:Y:S01]  /*15500*/  F2FP.BF16.PACK_AB R75, R186, R185 ;  /* 0x000000b9ba4b723e */ /* 0x000fe200000010ff */
[----:B------:R-:W-:Y:S03]  /*15510*/  LDSM.16.MT88.4 R112, [R200+0x1800] ;  /* 0x00180000c870783b */ /* 0x000fe60000004200 */
[----:B---3--:R-:W-:Y:S01]  /*15520*/  F2FP.BF16.PACK_AB R76, R182, R183 ;  /* 0x000000b7b64c723e */ /* 0x008fe200000010ff */
[----:B------:R-:W-:Y:S01]  /*15530*/  MUFU.EX2 R94, R229 ;  /* 0x000000e5005e7308 */ /* 0x000fe20000000800 */
[----:B-1----:R-:W-:Y:S01]  /*15540*/  F2FP.BF16.PACK_AB R78, R176, R159 ;  /* 0x0000009fb04e723e */ /* 0x002fe200000010ff */
[-C--:B------:R-:W-:Y:S05]  /*15550*/  HMMA.16816.F32.BF16 R4, R72, R80.reuse, R4 ;  /* 0x000000504804723c */ /* 0x080fea0000041804 */
[----:B-----5:R-:W-:Y:S01]  /*15560*/  F2FP.BF16.PACK_AB R77, R157, R158 ;  /* 0x0000009e9d4d723e */ /* 0x020fe200000010ff */
[----:B--2---:R-:W-:Y:S01]  /*15570*/  FADD.FTZ R0, R84, R2 ;  /* 0x0000000254007221 */ /* 0x004fe20000010000 */
[----:B------:R-:W-:Y:S01]  /*15580*/  F2FP.BF16.PACK_AB R79, R171, R156 ;  /* 0x0000009cab4f723e */ /* 0x000fe200000010ff */
[----:B------:R-:W1:Y:S04]  /*15590*/  MUFU.EX2 R91, R222 ;  /* 0x000000de005b7308 */ /* 0x000e680000000800 */
[----:B------:R-:W-:Y:S02]  /*155a0*/  FADD.FTZ R0, R71, R0 ;  /* 0x0000000047007221 */ /* 0x000fe40000010000 */
[C---:B------:R-:W-:Y:S04]  /*155b0*/  HMMA.16816.F32.BF16 R8, R76.reuse, R80, R8 ;  /* 0x000000504c08723c */ /* 0x040fe80000041808 */
[----:B------:R-:W2:Y:S04]  /*155c0*/  MUFU.EX2 R90, R221 ;  /* 0x000000dd005a7308 */ /* 0x000ea80000000800 */
[-C--:B------:R-:W-:Y:S06]  /*155d0*/  HMMA.16816.F32.BF16 R12, R76, R82.reuse, R12 ;  /* 0x000000524c0c723c */ /* 0x080fec000004180c */
[----:B------:R-:W-:Y:S02]  /*155e0*/  MUFU.EX2 R173, R219 ;  /* 0x000000db00ad7308 */ /* 0x000fe40000000800 */
[C---:B------:R-:W-:Y:S01]  /*155f0*/  HMMA.16816.F32.BF16 R16, R72.reuse, R82, R16 ;  /* 0x000000524810723c */ /* 0x040fe20000041810 */
[----:B------:R-:W3:Y:S03]  /*15600*/  LDSM.16.MT88.4 R80, [R197+0x1800] ;  /* 0x00180000c550783b */ /* 0x000ee60000004200 */
[----:B-1----:R-:W-:Y:S04]  /*15610*/  FADD.FTZ R0, R91, R0 ;  /* 0x000000005b007221 */ /* 0x002fe80000010000 */
[-C--:B------:R-:W-:Y:S01]  /*15620*/  HMMA.16816.F32.BF16 R20, R72, R104.reuse, R20 ;  /* 0x000000684814723c */ /* 0x080fe20000041814 */
[----:B------:R-:W-:Y:S03]  /*15630*/  MUFU.EX2 R174, R218 ;  /* 0x000000da00ae7308 */ /* 0x000fe60000000800 */
[----:B--2---:R-:W-:Y:S02]  /*15640*/  FADD.FTZ R2, R90, R0 ;  /* 0x000000005a027221 */ /* 0x004fe40000010000 */
[----:B------:R-:W-:Y:S02]  /*15650*/  FADD.FTZ R0, R117, R69 ;  /* 0x0000004575007221 */ /* 0x000fe40000010000 */
[C---:B------:R-:W-:Y:S03]  /*15660*/  HMMA.16816.F32.BF16 R24, R76.reuse, R104, R24 ;  /* 0x000000684c18723c */ /* 0x040fe60000041818 */
[----:B------:R-:W-:Y:S01]  /*15670*/  MUFU.EX2 R180, R217 ;  /* 0x000000d900b47308 */ /* 0x000fe20000000800 */
[----:B------:R-:W-:Y:S04]  /*15680*/  FADD.FTZ R69, R118, R0 ;  /* 0x0000000076457221 */ /* 0x000fe80000010000 */
[-C--:B------:R-:W-:Y:S05]  /*15690*/  HMMA.16816.F32.BF16 R28, R76, R106.reuse, R28 ;  /* 0x0000006a4c1c723c */ /* 0x080fea000004181c */
[----:B------:R-:W-:Y:S03]  /*156a0*/  MUFU.EX2 R181, R195 ;  /* 0x000000c300b57308 */ /* 0x000fe60000000800 */
[C---:B------:R-:W-:Y:S01]  /*156b0*/  HMMA.16816.F32.BF16 R32, R72.reuse, R106, R32 ;  /* 0x0000006a4820723c */ /* 0x040fe20000041820 */
[----:B------:R-:W1:Y:S06]  /*156c0*/  LDSM.16.MT88.4 R104, [R201+0x1800] ;  /* 0x00180000c968783b */ /* 0x000e6c0000004200 */
[----:B------:R-:W2:Y:S01]  /*156d0*/  MUFU.EX2 R122, R220 ;  /* 0x000000dc007a7308 */ /* 0x000ea20000000800 */
[-C--:B------:R-:W-:Y:S08]  /*156e0*/  HMMA.16816.F32.BF16 R36, R72, R108.reuse, R36 ;  /* 0x0000006c4824723c */ /* 0x080ff00000041824 */
[C---:B------:R-:W-:Y:S01]  /*156f0*/  HMMA.16816.F32.BF16 R40, R76.reuse, R108, R40 ;  /* 0x0000006c4c28723c */ /* 0x040fe20000041828 */
[----:B------:R-:W4:Y:S07]  /*15700*/  MUFU.EX2 R119, R225 ;  /* 0x000000e100777308 */ /* 0x000f2e0000000800 */
[-C--:B------:R-:W-:Y:S03]  /*15710*/  HMMA.16816.F32.BF16 R44, R76, R110.reuse, R44 ;  /* 0x0000006e4c2c723c */ /* 0x080fe6000004182c */
[----:B------:R-:W5:Y:S01]  /*15720*/  MUFU.EX2 R93, R230 ;  /* 0x000000e6005d7308 */ /* 0x000f620000000800 */
[----:B--2---:R-:W-:Y:S04]  /*15730*/  FADD.FTZ R0, R122, R2 ;  /* 0x000000027a007221 */ /* 0x004fe80000010000 */
[C---:B------:R-:W-:Y:S01]  /*15740*/  HMMA.16816.F32.BF16 R48, R72.reuse, R110, R48 ;  /* 0x0000006e4830723c */ /* 0x040fe20000041830 */
[----:B------:R-:W2:Y:S03]  /*15750*/  LDSM.16.MT88.4 R108, [R198+0x1800] ;  /* 0x00180000c66c783b */ /* 0x000ea60000004200 */
[----:B------:R-:W-:Y:S01]  /*15760*/  FADD.FTZ R2, R125, R69 ;  /* 0x000000457d027221 */ /* 0x000fe20000010000 */
[----:B------:R-:W1:Y:S03]  /*15770*/  MUFU.EX2 R92, R234 ;  /* 0x000000ea005c7308 */ /* 0x000e660000000800 */
[-C--:B------:R-:W-:Y:S04]  /*15780*/  HMMA.16816.F32.BF16 R52, R72, R100.reuse, R52 ;  /* 0x000000644834723c */ /* 0x080fe80000041834 */
[C---:B----4-:R-:W-:Y:S01]  /*15790*/  F2FP.BF16.PACK_AB R160, R119.reuse, R122 ;  /* 0x0000007a77a0723e */ /* 0x050fe200000010ff */
[----:B------:R-:W-:Y:S02]  /*157a0*/  FADD.FTZ R0, R119, R0 ;  /* 0x0000000077007221 */ /* 0x000fe40000010000 */
[----:B------:R-:W-:Y:S01]  /*157b0*/  MUFU.EX2 R170, R231 ;  /* 0x000000e700aa7308 */ /* 0x000fe20000000800 */
[C---:B------:R-:W-:Y:S04]  /*157c0*/  HMMA.16816.F32.BF16 R56, R76.reuse, R100, R56 ;  /* 0x000000644c38723c */ /* 0x040fe80000041838 */
[----:B-----5:R-:W-:Y:S02]  /*157d0*/  FADD.FTZ R0, R93, R0 ;  /* 0x000000005d007221 */ /* 0x020fe40000010000 */
[----:B------:R-:W-:Y:S02]  /*157e0*/  FADD.FTZ R2, R184, R2 ;  /* 0x00000002b8027221 */ /* 0x000fe40000010000 */
[-C--:B------:R-:W-:Y:S01]  /*157f0*/  HMMA.16816.F32.BF16 R60, R76, R102.reuse, R60 ;  /* 0x000000664c3c723c */ /* 0x080fe2000004183c */
[----:B------:R-:W4:Y:S03]  /*15800*/  MUFU.EX2 R169, R232 ;  /* 0x000000e800a97308 */ /* 0x000f260000000800 */
[----:B------:R-:W-:Y:S01]  /*15810*/  FADD.FTZ R2, R158, R2 ;  /* 0x000000029e027221 */ /* 0x000fe20000010000 */
[C---:B-1----:R-:W-:Y:S01]  /*15820*/  F2FP.BF16.PACK_AB R162, R92.reuse, R93 ;  /* 0x0000005d5ca2723e */ /* 0x042fe200000010ff */
[----:B------:R-:W-:Y:S01]  /*15830*/  FADD.FTZ R217, R92, R0 ;  /* 0x000000005cd97221 */ /* 0x000fe20000010000 */
[----:B------:R-:W-:Y:S01]  /*15840*/  F2FP.BF16.PACK_AB R76, R71, R84 ;  /* 0x00000054474c723e */ /* 0x000fe200000010ff */
[----:B------:R-:W-:Y:S03]  /*15850*/  HMMA.16816.F32.BF16 R64, R72, R102, R64 ;  /* 0x000000664840723c */ /* 0x000fe60000041840 */
[----:B------:R-:W1:Y:S01]  /*15860*/  MUFU.EX2 R164, R237 ;  /* 0x000000ed00a47308 */ /* 0x000e620000000800 */
        /* <DEDUP_REMOVED lines=9> */
[-C--:B---3--:R-:W-:Y:S05]  /*15900*/  HMMA.16816.F32.BF16 R4, R76, R80.reuse, R4 ;  /* 0x000000504c04723c */ /* 0x088fea0000041804 */
[----:B------:R-:W-:Y:S01]  /*15910*/  F2FP.BF16.PACK_AB R73, R166, R167 ;  /* 0x000000a7a649723e */ /* 0x000fe200000010ff */
[----:B------:R-:W-:Y:S01]  /*15920*/  FADD.FTZ R3, R246, R3 ;  /* 0x00000003f6037221 */ /* 0x000fe20000010000 */
[----:B------:R-:W-:Y:S01]  /*15930*/  F2FP.BF16.PACK_AB R75, R94, R165 ;  /* 0x000000a55e4b723e */ /* 0x000fe200000010ff */
[----:B------:R-:W3:Y:S01]  /*15940*/  MUFU.EX2 R90, R236 ;  /* 0x000000ec005a7308 */ /* 0x000ee20000000800 */
[----:B----4-:R-:W-:Y:S03]  /*15950*/  F2FP.BF16.PACK_AB R161, R169, R170 ;  /* 0x000000aaa9a1723e */ /* 0x010fe600000010ff */
[----:B-1----:R-:W-:Y:S01]  /*15960*/  F2FP.BF16.PACK_AB R163, R164, R168 ;  /* 0x000000a8a4a3723e */ /* 0x002fe200000010ff */
[----:B------:R-:W-:Y:S01]  /*15970*/  FADD.FTZ R3, R183, R3 ;  /* 0x00000003b7037221 */ /* 0x000fe20000010000 */
[C---:B------:R-:W-:Y:S04]  /*15980*/  HMMA.16816.F32.BF16 R8, R72.reuse, R80, R8 ;  /* 0x000000504808723c */ /* 0x040fe80000041808 */
[----:B------:R-:W-:Y:S01]  /*15990*/  MUFU.EX2 R84, R241 ;  /* 0x000000f100547308 */ /* 0x000fe20000000800 */
[----:B------:R-:W-:Y:S01]  /*159a0*/  FADD.FTZ R3, R182, R3 ;  /* 0x00000003b6037221 */ /* 0x000fe20000010000 */
[----:B------:R-:W-:Y:S01]  /*159b0*/  MOV R92, R85 ;  /* 0x00000055005c7202 */ /* 0x000fe20000000f00 */
[----:B------:R-:W-:Y:S01]  /*159c0*/  FADD.FTZ R2, R157, R2 ;  /* 0x000000029d027221 */ /* 0x000fe20000010000 */
[-C--:B------:R-:W-:Y:S04]  /*159d0*/  HMMA.16816.F32.BF16 R12, R72, R82.reuse, R12 ;  /* 0x00000052480c723c */ /* 0x080fe8000004180c */
[----:B------:R-:W-:Y:S01]  /*159e0*/  FADD.FTZ R0, R187, R0 ;  /* 0x00000000bb007221 */ /* 0x000fe20000010000 */
[----:B------:R-:W-:Y:S01]  /*159f0*/  MOV R93, R68 ;  /* 0x00000044005d7202 */ /* 0x000fe20000000f00 */
[----:B------:R-:W-:Y:S01]  /*15a00*/  MUFU.EX2 R81, R240 ;  /* 0x000000f000517308 */ /* 0x000fe20000000800 */
[----:B------:R-:W-:Y:S01]  /*15a10*/  FADD.FTZ R3, R159, R3 ;  /* 0x000000039f037221 */ /* 0x000fe20000010000 */
[C---:B------:R-:W-:Y:S04]  /*15a20*/  HMMA.16816.F32.BF16 R16, R76.reuse, R82, R16 ;  /* 0x000000524c10723c */ /* 0x040fe80000041810 */
[----:B---3--:R-:W-:Y:S01]  /*15a30*/  F2FP.BF16.PACK_AB R100, R90, R91 ;  /* 0x0000005b5a64723e */ /* 0x008fe200000010ff */
[----:B------:R-:W-:Y:S02]  /*15a40*/  FADD.FTZ R2, R156, R2 ;  /* 0x000000029c027221 */ /* 0x000fe40000010000 */
[----:B------:R-:W-:Y:S01]  /*15a50*/  FADD.FTZ R0, R188, R0 ;  /* 0x00000000bc007221 */ /* 0x000fe20000010000 */
[-C--:B------:R-:W-:Y:S01]  /*15a60*/  HMMA.16816.F32.BF16 R20, R76, R104.reuse, R20 ;  /* 0x000000684c14723c */ /* 0x080fe20000041814 */
[----:B------:R-:W1:Y:S03]  /*15a70*/  MUFU.EX2 R83, R243 ;  /* 0x000000f300537308 */ /* 0x000e660000000800 */
[----:B------:R-:W-:Y:S02]  /*15a80*/  FADD.FTZ R0, R185, R0 ;  /* 0x00000000b9007221 */ /* 0x000fe40000010000 */
[----:B------:R-:W-:Y:S02]  /*15a90*/  FADD.FTZ R3, R176, R3 ;  /* 0x00000003b0037221 */ /* 0x000fe40000010000 */
[C---:B------:R-:W-:Y:S03]  /*15aa0*/  HMMA.16816.F32.BF16 R24, R72.reuse, R104, R24 ;  /* 0x000000684818723c */ /* 0x040fe60000041818 */
[----:B------:R-:W3:Y:S01]  /*15ab0*/  MUFU.EX2 R82, R242 ;  /* 0x000000f200527308 */ /* 0x000ee20000000800 */
[----:B------:R-:W-:Y:S02]  /*15ac0*/  FADD.FTZ R0, R186, R0 ;  /* 0x00000000ba007221 */ /* 0x000fe40000010000 */
[----:B------:R-:W-:Y:S02]  /*15ad0*/  FADD.FTZ R2, R171, R2 ;  /* 0x00000002ab027221 */ /* 0x000fe40000010000 */
[-C--:B------:R-:W-:Y:S04]  /*15ae0*/  HMMA.16816.F32.BF16 R28, R72, R106.reuse, R28 ;  /* 0x0000006a481c723c */ /* 0x080fe8000004181c */
[----:B------:R-:W-:Y:S01]  /*15af0*/  FADD.FTZ R0, R173, R0 ;  /* 0x00000000ad007221 */ /* 0x000fe20000010000 */
[----:B------:R-:W-:Y:S01]  /*15b00*/  MUFU.EX2 R80, R244 ;  /* 0x000000f400507308 */ /* 0x000fe20000000800 */
[----:B------:R-:W-:Y:S02]  /*15b10*/  FADD.FTZ R3, R172, R3 ;  /* 0x00000003ac037221 */ /* 0x000fe40000010000 */
[C---:B------:R-:W-:Y:S04]  /*15b20*/  HMMA.16816.F32.BF16 R32, R76.reuse, R106, R32 ;  /* 0x0000006a4c20723c */ /* 0x040fe80000041820 */
[----:B-1----:R-:W-:Y:S01]  /*15b30*/  F2FP.BF16.PACK_AB R102, R83, R84 ;  /* 0x000000545366723e */ /* 0x002fe200000010ff */
[----:B------:R-:W-:Y:S02]  /*15b40*/  FADD.FTZ R2, R167, R2 ;  /* 0x00000002a7027221 */ /* 0x000fe40000010000 */
[----:B------:R-:W1:Y:S01]  /*15b50*/  MUFU.EX2 R71, R245 ;  /* 0x000000f500477308 */ /* 0x000e620000000800 */
[-C--:B--2---:R-:W-:Y:S04]  /*15b60*/  HMMA.16816.F32.BF16 R36, R76, R108.reuse, R36 ;  /* 0x0000006c4c24723c */ /* 0x084fe80000041824 */
[----:B---3--:R-:W-:Y:S01]  /*15b70*/  F2FP.BF16.PACK_AB R101, R82, R81 ;  /* 0x000000515265723e */ /* 0x008fe200000010ff */
        /* <DEDUP_REMOVED lines=9> */
[C---:B------:R-:W-:Y:S04]  /*15c10*/  HMMA.16816.F32.BF16 R48, R76.reuse, R110, R48 ;  /* 0x0000006e4c30723c */ /* 0x040fe80000041830 */
[----:B------:R-:W-:Y:S02]  /*15c20*/  FADD.FTZ R0, R181, R0 ;  /* 0x00000000b5007221 */ /* 0x000fe40000010000 */
[----:B------:R-:W-:Y:S02]  /*15c30*/  FADD.FTZ R3, R179, R3 ;  /* 0x00000003b3037221 */ /* 0x000fe40000010000 */
[-C--:B------:R-:W-:Y:S04]  /*15c40*/  HMMA.16816.F32.BF16 R52, R76, R112.reuse, R52 ;  /* 0x000000704c34723c */ /* 0x080fe80000041834 */
[----:B------:R-:W-:Y:S02]  /*15c50*/  FADD.FTZ R2, R94, R2 ;  /* 0x000000025e027221 */ /* 0x000fe40000010000 */
[----:B------:R-:W-:Y:S02]  /*15c60*/  FADD.FTZ R0, R170, R0 ;  /* 0x00000000aa007221 */ /* 0x000fe40000010000 */
[C---:B------:R-:W-:Y:S08]  /*15c70*/  HMMA.16816.F32.BF16 R56, R72.reuse, R112, R56 ;  /* 0x000000704838723c */ /* 0x040ff00000041838 */
[-C--:B------:R-:W-:Y:S01]  /*15c80*/  HMMA.16816.F32.BF16 R60, R72, R114.reuse, R60 ;  /* 0x00000072483c723c */ /* 0x080fe2000004183c */
[----:B------:R-:W1:Y:S07]  /*15c90*/  LDSM.16.MT88.4 R72, [R200+0x2000] ;  /* 0x00200000c848783b */ /* 0x000e6e0000004200 */
        /* <DEDUP_REMOVED lines=31> */
.L_x_1748:
[----:B------:R-:W2:Y:S02]  /*15e90*/  LDL R0, [R1+0x4] ;  /* 0x0000040001007983 */ /* 0x000ea40000100800 */
[----:B--2---:R-:W-:-:S13]  /*15ea0*/  ISETP.GE.AND P0, PT, R214, R0, PT ;  /* 0x00000000d600720c */ /* 0x004fda0003f06270 */
[----:B------:R-:W-:Y:S05]  /*15eb0*/  @!P0 BRA `(.L_x_1760) ;  /* 0x000032e000008947 */ /* 0x000fea0003800000 */
[----:B------:R-:W-:Y:S01]  /*15ec0*/  IMAD.MOV.U32 R92, RZ, RZ, R88 ;  /* 0x000000ffff5c7224 */ /* 0x000fe200078e0058 */
[----:B------:R-:W-:Y:S01]  /*15ed0*/  MOV R94, R68 ;  /* 0x00000044005e7202 */ /* 0x000fe20000000f00 */
[----:B------:R-:W-:Y:S01]  /*15ee0*/  IMAD.MOV.U32 R91, RZ, RZ, R89 ;  /* 0x000000ffff5b7224 */ /* 0x000fe200078e0059 */
[----:B------:R-:W-:Y:S02]  /*15ef0*/  MOV R93, R85 ;  /* 0x00000055005d7202 */ /* 0x000fe40000000f00 */
.L_x_1767:
        /* <DEDUP_REMOVED lines=36> */
.L_x_1864:
        /* <DEDUP_REMOVED lines=164> */
[----:B------:R-:W-:Y:S02]  /*16b80*/  LEA R0, P0, R2, c[0x0][0x1c8], 0x1 ;  /* 0x0000720002007a11 */ /* 0x000fe400078008ff */
[----:B------:R-:W-:Y:S02]  /*16b90*/  SHF.L.U32 R85, R238, 0x1, RZ ;  /* 0x00000001ee557819 */ /* 0x000fe400000006ff */
[----:B------:R-:W-:Y:S01]  /*16ba0*/  LEA.HI.X R84, R2, c[0x0][0x1cc], R3, 0x1, P0 ;  /* 0x0000730002547a11 */ /* 0x000fe200000f0c03 */
[----:B------:R-:W-:-:S06]  /*16bb0*/  BRA.DIV ~URZ, `(.L_x_1764) ;  /* 0x0000ac427f007947 */ /* 0x000fcc000b800000 */
[----:B------:R1:W2:Y:S02]  /*16bc0*/  SHFL.IDX PT, R90, R84, RZ, 0x181f ;  /* 0x00181fff545a7589 */ /* 0x0002a400000e0000 */
.L_x_1865:
        /* <DEDUP_REMOVED lines=25> */
.L_x_1866:
        /* <DEDUP_REMOVED lines=9> */
.L_x_1763:
[----:B------:R-:W-:Y:S05]  /*16df0*/  BSYNC B0 ;  /* 0x0000000000007941 */ /* 0x000fea0003800000 */
.L_x_1762:
        /* <DEDUP_REMOVED lines=97> */
.L_x_1867:
        /* <DEDUP_REMOVED lines=328> */
[----:B----4-:R-:W-:Y:S02]  /*18890*/  FADD.FTZ R2, R93, R0 ;  /* 0x000000005d027221 */ /* 0x010fe40000010000 */
        /* <DEDUP_REMOVED lines=27> */
[----:B------:R-:W4:Y:S04]  /*18a50*/  LDSM.16.MT88.4 R104, [R201+0x1800] ;  /* 0x00180000c968783b */ /* 0x000f280000004200 */
[----:B------:R-:W-:Y:S03]  /*18a60*/  MUFU.EX2 R169, R233 ;  /* 0x000000e900a97308 */ /* 0x000fe60000000800 */
[-C--:B-----5:R-:W-:Y:S07]  /*18a70*/  HMMA.16816.F32.BF16 R52, R68, R80.reuse, R52 ;  /* 0x000000504434723c */ /* 0x0a0fee0000041834 */
[----:B------:R-:W5:Y:S01]  /*18a80*/  MUFU.EX2 R165, R235 ;  /* 0x000000eb00a57308 */ /* 0x000f620000000800 */
        /* <DEDUP_REMOVED lines=9> */
[----:B------:R-:W4:Y:S01]  /*18b20*/  MUFU.EX2 R93, R236 ;  /* 0x000000ec005d7308 */ /* 0x000f220000000800 */
        /* <DEDUP_REMOVED lines=12> */
[----:B------:R-:W2:Y:S03]  /*18bf0*/  MUFU.EX2 R91, R242 ;  /* 0x000000f2005b7308 */ /* 0x000ea60000000800 */
        /* <DEDUP_REMOVED lines=14> */
[----:B--2---:R-:W-:Y:S01]  /*18ce0*/  F2FP.BF16.PACK_AB R102, R91, R92 ;  /* 0x0000005c5b66723e */ /* 0x004fe200000010ff */
        /* <DEDUP_REMOVED lines=69> */
[C---:B------:R-:W-:Y:S07]  /*19140*/  HMMA.16816.F32.BF16 R104, R100.reuse, R68, R56 ;  /* 0x000000446468723c */ /* 0x040fee0000041838 */
[----:B------:R-:W-:Y:S01]  /*19150*/  MOV R68, R90 ;  /* 0x0000005a00447202 */ /* 0x000fe20000000f00 */
[-C--:B------:R-:W-:Y:S08]  /*19160*/  HMMA.16816.F32.BF16 R100, R100, R70.reuse, R60 ;  /* 0x000000466464723c */ /* 0x080ff0000004183c */
[----:B------:R-:W-:Y:S01]  /*19170*/  HMMA.16816.F32.BF16 R160, R160, R70, R64 ;  /* 0x00000046a0a0723c */ /* 0x000fe20000041840 */
[----:B------:R-:W-:Y:S07]  /*19180*/  @!UPT UIADD3 URZ, URZ, URZ, URZ ;  /* 0x0000003f3f3ff290 */ /* 0x000fee000fffe03f */
[----:B------:R-:W-:-:S11]  /*19190*/  @P0 BRA `(.L_x_1767) ;  /* 0xffffcd6000000947 */ /* 0x000fd6000383ffff */
.L_x_1760:
[----:B------:R-:W-:Y:S05]  /*191a0*/  BRA.DIV ~URZ, `(.L_x_1768) ;  /* 0x00008e627f007947 */ /* 0x000fea000b800000 */
[----:B------:R1:W2:Y:S02]  /*191b0*/  SHFL.BFLY PT, R0, R217, 0x2, 0x1f ;  /* 0x0c401f00d9007f89 */ /* 0x0002a400000e0000 */
.L_x_1868:
        /* <DEDUP_REMOVED lines=15> */
.L_x_1869:
        /* <DEDUP_REMOVED lines=102> */
.L_x_1679:
[----:B------:R4:W5:Y:S04]  /*19910*/  LDL R6, [R1+0x40] ;  /* 0x0000400001067983 */ /* 0x0009680000100800 */
[----:B------:R-:W1:Y:S01]  /*19920*/  S2R R2, SR_TID.X ;  /* 0x0000000000027919 */ /* 0x000e620000002100 */
[----:B------:R-:W-:Y:S01]  /*19930*/  BSSY B0, `(.L_x_1770) ;  /* 0x0000011000007945 */ /* 0x000fe20003800000 */
[----:B-1----:R-:W-:-:S13]  /*19940*/  LOP3.LUT P0, RZ, R2, 0x7f, RZ, 0xc0, !PT ;  /* 0x0000007f02ff7812 */ /* 0x002fda000780c0ff */
[----:B------:R-:W-:Y:S05]  /*19950*/  @P0 BRA `(.L_x_1771) ;  /* 0x000000e000000947 */ /* 0x000fea0003800000 */
[----:B----4-:R-:W1:Y:S01]  /*19960*/  S2R R4, SR_LANEID ;  /* 0x0000000000047919 */ /* 0x010e620000000000 */
[----:B------:R-:W-:Y:S01]  /*19970*/  VOTEU.ANY UR4, UPT, PT ;  /* 0x0000000000047886 */ /* 0x000fe200038e0100 */
[----:B------:R-:W-:Y:S01]  /*19980*/  IMAD.MOV.U32 R5, RZ, RZ, c[0x0][0x564] ;  /* 0x00015900ff057624 */ /* 0x000fe200078e00ff */
[----:B---3--:R-:W1:Y:S08]  /*19990*/  FLO.U32 R3, UR4 ;  /* 0x0000000400037d00 */ /* 0x008e7000080e0000 */
[----:B------:R-:W3:Y:S01]  /*199a0*/  POPC R2, UR4 ;  /* 0x0000000400027d09 */ /* 0x000ee20008000000 */
[----:B-1----:R-:W-:Y:S01]  /*199b0*/  ISETP.EQ.U32.AND P0, PT, R3, R4, PT ;  /* 0x000000040300720c */ /* 0x002fe20003f02070 */
[----:B------:R-:W-:-:S12]  /*199c0*/  IMAD.MOV.U32 R4, RZ, RZ, c[0x0][0x560] ;  /* 0x00015800ff047624 */ /* 0x000fd800078e00ff */
[----:B---3--:R1:W3:Y:S04]  /*199d0*/  @P0 ATOMG.E.ADD.STRONG.GPU PT, R2, [R4.64], R2 ;  /* 0x00000002040209a8 */ /* 0x0082e800081ee1c8 */
[----:B-1----:R-:W1:Y:S04]  /*199e0*/  S2R R4, SR_LTMASK ;  /* 0x0000000000047919 */ /* 0x002e680000003900 */
[----:B---3--:R1:W3:Y:S02]  /*199f0*/  SHFL.IDX PT, R3, R2, R3, 0x1f ;  /* 0x00001f0302037589 */ /* 0x0082e400000e0000 */
[----:B-1----:R-:W-:-:S06]  /*19a00*/  LOP3.LUT R2, R4, UR4, RZ, 0xc0, !PT ;  /* 0x0000000404027c12 */ /* 0x002fcc000f8ec0ff */
[----:B------:R-:W3:Y:S02]  /*19a10*/  POPC R2, R2 ;  /* 0x0000000200027309 */ /* 0x000ee40000000000 */
[----:B---3-5:R-:W-:-:S05]  /*19a20*/  IADD3 R6, R3, c[0x0][0xc], R2 ;  /* 0x0000030003067a10 */ /* 0x028fca0007ffe002 */
[----:B------:R1:W-:Y:S02]  /*19a30*/  STL [R1+0x40], R6 ;  /* 0x0000400601007387 */ /* 0x0003e40000100800 */
.L_x_1771:
[----:B----4-:R-:W-:Y:S05]  /*19a40*/  BSYNC B0 ;  /* 0x0000000000007941 */ /* 0x010fea0003800000 */
.L_x_1770:
[----:B------:R-:W-:Y:S01]  /*19a50*/  PRMT R0, R0, 0x9910, RZ ;  /* 0x0000991000007816 */ /* 0x000fe200000000ff */
[----:B------:R-:W-:Y:S01]  /*19a60*/  BSSY B1, `(.L_x_1772) ;  /* 0x00002f4000017945 */ /* 0x000fe20003800000 */
[----:B-----5:R-:W-:Y:S02]  /*19a70*/  IMAD.MOV.U32 R68, RZ, RZ, R6 ;  /* 0x000000ffff447224 */ /* 0x020fe400078e0006 */
[----:B------:R-:W-:-:S13]  /*19a80*/  ISETP.NE.AND P0, PT, R0, RZ, PT ;  /* 0x000000ff0000720c */ /* 0x000fda0003f05270 */
[----:B------:R-:W-:Y:S05]  /*19a90*/  @!P0 BRA `(.L_x_1773) ;  /* 0x0000230000008947 */ /* 0x000fea0003800000 */
[----:B-1----:R-:W4:Y:S04]  /*19aa0*/  LDL R6, [R1+0x9c] ;  /* 0x00009c0001067983 */ /* 0x002f280000100800 */
[----:B--2---:R-:W2:Y:S04]  /*19ab0*/  LDL R5, [R1+0xac] ;  /* 0x0000ac0001057983 */ /* 0x004ea80000100800 */
[----:B---3--:R-:W3:Y:S04]  /*19ac0*/  LDL R9, [R1+0xb4] ;  /* 0x0000b40001097983 */ /* 0x008ee80000100800 */
[----:B------:R-:W3:Y:S01]  /*19ad0*/  LDL R8, [R1+0xb0] ;  /* 0x0000b00001087983 */ /* 0x000ee20000100800 */
[----:B------:R-:W-:Y:S01]  /*19ae0*/  WARPSYNC 0xffffffff ;  /* 0xffffffff00007948 */ /* 0x000fe20003800000 */
[----:B------:R-:W-:-:S02]  /*19af0*/  F2FP.BF16.PACK_AB R0, R65, R64 ;  /* 0x000000404100723e */ /* 0x000fc400000010ff */
[----:B------:R-:W-:Y:S01]  /*19b00*/  BAR.SYNC.DEFER_BLOCKING 0x1, 0x80 ;  /* 0x0042000000007b1d */ /* 0x000fe20000010000 */
[----:B------:R-:W-:Y:S02]  /*19b10*/  F2FP.BF16.PACK_AB R3, R79, R78 ;  /* 0x0000004e4f03723e */ /* 0x000fe400000010ff */
[----:B------:R-:W-:-:S03]  /*19b20*/  F2FP.BF16.PACK_AB R2, R67, R66 ;  /* 0x000000424302723e */ /* 0x000fc600000010ff */
[----:B------:R-:W3:Y:S01]  /*19b30*/  LDL R7, [R1+0xa0] ;  /* 0x0000a00001077983 */ /* 0x000ee20000100800 */
[----:B------:R-:W-:-:S03]  /*19b40*/  F2FP.BF16.PACK_AB R4, R37, R36 ;  /* 0x000000242504723e */ /* 0x000fc600000010ff */
[----:B------:R-:W3:Y:S04]  /*19b50*/  LDL R13, [R1+0xa4] ;  /* 0x0000a400010d7983 */ /* 0x000ee80000100800 */
[----:B------:R-:W3:Y:S04]  /*19b60*/  LDL R12, [R1+0xd8] ;  /* 0x0000d800010c7983 */ /* 0x000ee80000100800 */
[----:B------:R-:W3:Y:S04]  /*19b70*/  LDL R10, [R1+0xdc] ;  /* 0x0000dc00010a7983 */ /* 0x000ee80000100800 */
[----:B----4-:R1:W-:Y:S04]  /*19b80*/  STS [R6], R0 ;  /* 0x0000000006007388 */ /* 0x0103e80000000800 */
[----:B------:R4:W-:Y:S04]  /*19b90*/  STS [R6+0x400], R3 ;  /* 0x0004000306007388 */ /* 0x0009e80000000800 */
[----:B--2---:R2:W-:Y:S01]  /*19ba0*/  STS [R5], R2 ;  /* 0x0000000205007388 */ /* 0x0045e20000000800 */
[----:B-1----:R-:W-:-:S02]  /*19bb0*/  F2FP.BF16.PACK_AB R0, R81, R80 ;  /* 0x000000505100723e */ /* 0x002fc400000010ff */
[----:B----4-:R-:W-:-:S03]  /*19bc0*/  F2FP.BF16.PACK_AB R3, R49, R48 ;  /* 0x000000303103723e */ /* 0x010fc600000010ff */
[----:B------:R1:W-:Y:S01]  /*19bd0*/  STS [R5+0x400], R0 ;  /* 0x0004000005007388 */ /* 0x0003e20000000800 */
[----:B--2---:R-:W-:-:S03]  /*19be0*/  F2FP.BF16.PACK_AB R2, R31, R30 ;  /* 0x0000001e1f02723e */ /* 0x004fc600000010ff */
        /* <DEDUP_REMOVED lines=8> */
[----:B---3--:R3:W-:Y:S04]  /*19c70*/  STS [R9], R3 ;  /* 0x0000000309007388 */ /* 0x0087e80000000800 */
[----:B------:R3:W-:Y:S04]  /*19c80*/  STS [R9+0x400], R2 ;  /* 0x0004000209007388 */ /* 0x0007e80000000800 */
[----:B------:R-:W2:Y:S01]  /*19c90*/  LDL.LU R11, [R1+0x68] ;  /* 0x00006800010b7983 */ /* 0x000ea20000300800 */
[----:B-1----:R-:W-:-:S02]  /*19ca0*/  F2FP.BF16.PACK_AB R0, R73, R72 ;  /* 0x000000484900723e */ /* 0x002fc400000010ff */
[----:B----4-:R-:W-:-:S03]  /*19cb0*/  F2FP.BF16.PACK_AB R4, R39, R38 ;  /* 0x000000262704723e */ /* 0x010fc600000010ff */
[----:B------:R1:W-:Y:S01]  /*19cc0*/  STS [R8], R0 ;  /* 0x0000000008007388 */ /* 0x0003e20000000800 */
[----:B------:R-:W-:Y:S02]  /*19cd0*/  F2FP.BF16.PACK_AB R5, R57, R56 ;  /* 0x000000383905723e */ /* 0x000fe400000010ff */
[----:B---3--:R-:W-:Y:S02]  /*19ce0*/  F2FP.BF16.PACK_AB R3, R91, R90 ;  /* 0x0000005a5b03723e */ /* 0x008fe400000010ff */
        /* <DEDUP_REMOVED lines=61> */
.L_x_1774:
        /* <DEDUP_REMOVED lines=70> */
[----:B---3--:R-:W-:-:S05]  /*1a520*/  IMAD.IADD R6, R85, 0x1, R69 ;  /* 0x0000000155067824 */ /* 0x008fca00078e0245 */
        /* <DEDUP_REMOVED lines=69> */
.L_x_1870:
[----:B------:R-:W-:Y:S05]  /*1a980*/  BRA.DIV ~URZ, `(.L_x_1777) ;  /* 0x000079827f007947 */ /* 0x000fea000b800000 */
[----:B------:R3:W4:Y:S02]  /*1a990*/  SHFL.IDX PT, R2, R6, RZ, 0x181f ;  /* 0x00181fff06027589 */ /* 0x00072400000e0000 */
.L_x_1871:
[----:B------:R-:W-:-:S13]  /*1a9a0*/  ISETP.GE.OR P0, PT, R4, R0, P2 ;  /* 0x000000000400720c */ /* 0x000fda0001706670 */
[----:B----4-:R-:W-:-:S04]  /*1a9b0*/  @!P0 LEA R2, P1, R238, R2, 0x1 ;  /* 0x00000002ee028211 */ /* 0x010fc800078208ff */
[----:B--2---:R-:W-:-:S05]  /*1a9c0*/  @!P0 LEA.HI.X R3, R238, R7, R239, 0x1, P1 ;  /* 0x00000007ee038211 */ /* 0x004fca00008f0cef */
[----:B------:R2:W-:Y:S01]  /*1a9d0*/  @!P0 ST.E.128 [R2.64], R12 ;  /* 0x0000000c02008985 */ /* 0x0005e2000c101d08 */
[----:B------:R-:W-:Y:S05]  /*1a9e0*/  BRA.DIV ~URZ, `(.L_x_1778) ;  /* 0x000079927f007947 */ /* 0x000fea000b800000 */
[----:B------:R4:W1:Y:S04]  /*1a9f0*/  SHFL.IDX PT, R7, R5, 0x1, 0x181f ;  /* 0x00381f0005077f89 */ /* 0x00086800000e0000 */
[----:B--2---:R4:W2:Y:S02]  /*1aa00*/  SHFL.IDX PT, R2, R6, 0x1, 0x181f ;  /* 0x00381f0006027f89 */ /* 0x0048a400000e0000 */
.L_x_1872:
[----:B------:R-:W-:-:S04]  /*1aa10*/  IADD3 R3, R4, 0x10, RZ ;  /* 0x0000001004037810 */ /* 0x000fc80007ffe0ff */
[----:B------:R-:W-:-:S13]  /*1aa20*/  ISETP.GE.OR P0, PT, R3, R0, P2 ;  /* 0x000000000300720c */ /* 0x000fda0001706670 */
[----:B--2---:R-:W-:-:S04]  /*1aa30*/  @!P0 LEA R2, P1, R238, R2, 0x1 ;  /* 0x00000002ee028211 */ /* 0x004fc800078208ff */
[----:B-1----:R-:W-:-:S05]  /*1aa40*/  @!P0 LEA.HI.X R3, R238, R7, R239, 0x1, P1 ;  /* 0x00000007ee038211 */ /* 0x002fca00008f0cef */
[----:B------:R1:W-:Y:S01]  /*1aa50*/  @!P0 ST.E.128 [R2.64], R16 ;  /* 0x0000001002008985 */ /* 0x0003e2000c101d08 */
[----:B------:R-:W-:Y:S05]  /*1aa60*/  BRA.DIV ~URZ, `(.L_x_1779) ;  /* 0x000079e27f007947 */ /* 0x000fea000b800000 */
[----:B------:R2:W1:Y:S02]  /*1aa70*/  SHFL.IDX PT, R7, R5, 0x2, 0x181f ;  /* 0x00581f0005077f89 */ /* 0x00046400000e0000 */
.L_x_1873:
[----:B------:R-:W-:Y:S05]  /*1aa80*/  BRA.DIV ~URZ, `(.L_x_1780) ;  /* 0x00007a327f007947 */ /* 0x000fea000b800000 */
[----:B-1----:R1:W2:Y:S02]  /*1aa90*/  SHFL.IDX PT, R2, R6, 0x2, 0x181f ;  /* 0x00581f0006027f89 */ /* 0x0022a400000e0000 */
.L_x_1874:
        /* <DEDUP_REMOVED lines=8> */
.L_x_1875:
[----:B------:R-:W-:-:S04]  /*1ab20*/  IADD3 R3, R4, 0x30, RZ ;  /* 0x0000003004037810 */ /* 0x000fc80007ffe0ff */
[----:B------:R-:W-:-:S13]  /*1ab30*/  ISETP.GE.OR P0, PT, R3, R0, P2 ;  /* 0x000000000300720c */ /* 0x000fda0001706670 */
[----:B--2---:R-:W-:-:S04]  /*1ab40*/  @!P0 LEA R2, P1, R238, R2, 0x1 ;  /* 0x00000002ee028211 */ /* 0x004fc800078208ff */
[----:B------:R-:W-:-:S05]  /*1ab50*/  @!P0 LEA.HI.X R3, R238, R7, R239, 0x1, P1 ;  /* 0x00000007ee038211 */ /* 0x000fca00008f0cef */
[----:B------:R2:W-:Y:S01]  /*1ab60*/  @!P0 ST.E.128 [R2.64], R24 ;  /* 0x0000001802008985 */ /* 0x0005e2000c101d08 */
[----:B------:R-:W-:Y:S05]  /*1ab70*/  BRA.DIV ~URZ, `(.L_x_1782) ;  /* 0x00007a827f007947 */ /* 0x000fea000b800000 */
[----:B------:R1:W2:Y:S02]  /*1ab80*/  SHFL.IDX PT, R7, R5, 0x4, 0x181f ;  /* 0x00981f0005077f89 */ /* 0x0002a400000e0000 */
.L_x_1876:
[----:B------:R-:W-:Y:S05]  /*1ab90*/  BRA.DIV ~URZ, `(.L_x_1783) ;  /* 0x00007ad27f007947 */ /* 0x000fea000b800000 */
[----:B--2---:R2:W1:Y:S02]  /*1aba0*/  SHFL.IDX PT, R2, R6, 0x4, 0x181f ;  /* 0x00981f0006027f89 */ /* 0x00446400000e0000 */
.L_x_1877:
        /* <DEDUP_REMOVED lines=8> */
.L_x_1878:
[----:B------:R-:W-:-:S04]  /*1ac30*/  IADD3 R3, R4, 0x50, RZ ;  /* 0x0000005004037810 */ /* 0x000fc80007ffe0ff */
[----:B------:R-:W-:-:S13]  /*1ac40*/  ISETP.GE.OR P0, PT, R3, R0, P2 ;  /* 0x000000000300720c */ /* 0x000fda0001706670 */
[----:B---3--:R-:W-:-:S04]  /*1ac50*/  @!P0 LEA R2, P1, R238, R2, 0x1 ;  /* 0x00000002ee028211 */ /* 0x008fc800078208ff */
[----:B--2---:R-:W-:-:S05]  /*1ac60*/  @!P0 LEA.HI.X R3, R238, R7, R239, 0x1, P1 ;  /* 0x00000007ee038211 */ /* 0x004fca00008f0cef */
[----:B------:R2:W-:Y:S01]  /*1ac70*/  @!P0 ST.E.128 [R2.64], R32 ;  /* 0x0000002002008985 */ /* 0x0005e2000c101d08 */
[----:B------:R-:W-:Y:S05]  /*1ac80*/  BRA.DIV ~URZ, `(.L_x_1785) ;  /* 0x00007b227f007947 */ /* 0x000fea000b800000 */
[----:B------:R3:W1:Y:S02]  /*1ac90*/  SHFL.IDX PT, R7, R5, 0x6, 0x181f ;  /* 0x00d81f0005077f89 */ /* 0x00066400000e0000 */
.L_x_1879:
[----:B------:R-:W-:Y:S05]  /*1aca0*/  BRA.DIV ~URZ, `(.L_x_1786) ;  /* 0x00007b727f007947 */ /* 0x000fea000b800000 */
[----:B--2---:R2:W3:Y:S02]  /*1acb0*/  SHFL.IDX PT, R2, R6, 0x6, 0x181f ;  /* 0x00d81f0006027f89 */ /* 0x0044e400000e0000 */
.L_x_1880:
        /* <DEDUP_REMOVED lines=8> */
.L_x_1881:
[----:B------:R-:W-:-:S04]  /*1ad40*/  IADD3 R2, R4, 0x70, RZ ;  /* 0x0000007004027810 */ /* 0x000fc80007ffe0ff */
[----:B------:R-:W-:-:S13]  /*1ad50*/  ISETP.GE.OR P0, PT, R2, R0, P2 ;  /* 0x000000000200720c */ /* 0x000fda0001706670 */
[----:B------:R-:W-:Y:S05]  /*1ad60*/  @P0 BRA `(.L_x_1788) ;  /* 0x00001c3000000947 */ /* 0x000fea0003800000 */
[----:B----4-:R-:W-:-:S04]  /*1ad70*/  LEA R2, P0, R238, R3, 0x1 ;  /* 0x00000003ee027211 */ /* 0x010fc800078008ff */
[----:B---3--:R-:W-:-:S05]  /*1ad80*/  LEA.HI.X R3, R238, R5, R239, 0x1, P0 ;  /* 0x00000005ee037211 */ /* 0x008fca00000f0cef */
[----:B------:R3:W-:Y:S01]  /*1ad90*/  ST.E.128 [R2.64], R40 ;  /* 0x0000002802007985 */ /* 0x0007e2000c101d08 */
[----:B------:R-:W-:Y:S05]  /*1ada0*/  BRA `(.L_x_1788) ;  /* 0x00001bf000007947 */ /* 0x000fea0003800000 */
.L_x_1775:
        /* <DEDUP_REMOVED lines=33> */
.L_x_1882:
[----:B------:R-:W-:Y:S05]  /*1afc0*/  BRA.DIV ~URZ, `(.L_x_1790) ;  /* 0x00007a027f007947 */ /* 0x000fea000b800000 */
[----:B------:R3:W4:Y:S02]  /*1afd0*/  SHFL.IDX PT, R0, R12, RZ, 0x1c1f ;  /* 0x001c1fff0c007589 */ /* 0x00072400000e0000 */
.L_x_1883:
        /* <DEDUP_REMOVED lines=50> */
.L_x_1792:
[----:B------:R-:W-:Y:S05]  /*1b300*/  BSYNC B0 ;  /* 0x0000000000007941 */ /* 0x000fea0003800000 */
.L_x_1791:
[----:B------:R-:W-:Y:S05]  /*1b310*/  BRA.DIV ~URZ, `(.L_x_1793) ;  /* 0x000077227f007947 */ /* 0x000fea000b800000 */
[----:B--2---:R2:W1:Y:S04]  /*1b320*/  SHFL.IDX PT, R4, R5, 0x1, 0x1c1f ;  /* 0x003c1f0005047f89 */ /* 0x00446800000e0000 */
[----:B----4-:R2:W4:Y:S02]  /*1b330*/  SHFL.IDX PT, R0, R12, 0x1, 0x1c1f ;  /* 0x003c1f000c007f89 */ /* 0x01052400000e0000 */
.L_x_1884:
        /* <DEDUP_REMOVED lines=50> */
.L_x_1795:
[----:B------:R-:W-:Y:S05]  /*1b660*/  BSYNC B0 ;  /* 0x0000000000007941 */ /* 0x000fea0003800000 */
.L_x_1794:
[----:B------:R-:W-:Y:S05]  /*1b670*/  BRA.DIV ~URZ, `(.L_x_1796) ;  /* 0x000074927f007947 */ /* 0x000fea000b800000 */
[----:B-1----:R1:W2:Y:S02]  /*1b680*/  SHFL.IDX PT, R4, R5, 0x2, 0x1c1f ;  /* 0x005c1f0005047f89 */ /* 0x0022a400000e0000 */
.L_x_1885:
[----:B------:R-:W-:Y:S05]  /*1b690*/  BRA.DIV ~URZ, `(.L_x_1797) ;  /* 0x000074e27f007947 */ /* 0x000fea000b800000 */
[----:B----4-:R4:W1:Y:S02]  /*1b6a0*/  SHFL.IDX PT, R0, R12, 0x2, 0x1c1f ;  /* 0x005c1f000c007f89 */ /* 0x01086400000e0000 */
.L_x_1886:
[----:B--23--:R-:W2:Y:S01]  /*1b6b0*/  LDL R2, [R1+0x64] ;  /* 0x0000640001027983 */ /* 0x00cea20000100800 */
[----:B------:R-:W-:Y:S01]  /*1b6c0*/  BSSY B0, `(.L_x_1798) ;  /* 0x0000033000007945 */ /* 0x000fe20003800000 */
[----:B--2---:R-:W-:-:S13]  /*1b6d0*/  LOP3.LUT P0, RZ, R2, 0x1, RZ, 0xc0, !PT ;  /* 0x0000000102ff7812 */ /* 0x004fda000780c0ff */
[----:B------:R-:W-:Y:S05]  /*1b6e0*/  @P0 BRA `(.L_x_1799) ;  /* 0x0000030000000947 */ /* 0x000fea0003800000 */
[----:B------:R-:W2:Y:S04]  /*1b6f0*/  LDL R8, [R1+0x34] ;  /* 0x0000340001087983 */ /* 0x000ea80000100800 */
        /* <DEDUP_REMOVED lines=47> */
.L_x_1799:
[----:B------:R-:W-:Y:S05]  /*1b9f0*/  BSYNC B0 ;  /* 0x0000000000007941 */ /* 0x000fea0003800000 */
.L_x_1798:
[----:B------:R-:W-:Y:S05]  /*1ba00*/  BRA.DIV ~URZ, `(.L_x_1800) ;  /* 0x000071e27f007947 */ /* 0x000fea000b800000 */
[----:B------:R3:W2:Y:S04]  /*1ba10*/  SHFL.IDX PT, R4, R5, 0x3, 0x1c1f ;  /* 0x007c1f0005047f89 */ /* 0x0006a800000e0000 */
[----:B-1----:R3:W1:Y:S02]  /*1ba20*/  SHFL.IDX PT, R0, R12, 0x3, 0x1c1f ;  /* 0x007c1f000c007f89 */ /* 0x00266400000e0000 */
.L_x_1887:
[----:B--2---:R-:W2:Y:S02]  /*1ba30*/  LDL R2, [R1+0x64] ;  /* 0x0000640001027983 */ /* 0x004ea40000100800 */
[----:B--2---:R-:W-:-:S13]  /*1ba40*/  LOP3.LUT P0, RZ, R2, 0x2, RZ, 0xc0, !PT ;  /* 0x0000000202ff7812 */ /* 0x004fda000780c0ff */
[----:B------:R-:W-:Y:S05]  /*1ba50*/  @P0 BRA `(.L_x_1788) ;  /* 0x00000f4000000947 */ /* 0x000fea0003800000 */
[----:B------:R-:W2:Y:S04]  /*1ba60*/  LDL R6, [R1+0x34] ;  /* 0x0000340001067983 */ /* 0x000ea80000100800 */
[----:B------:R-:W5:Y:S04]  /*1ba70*/  LDL R10, [R1+0x8c] ;  /* 0x00008c00010a7983 */ /* 0x000f680000100800 */
[----:B---3--:R-:W3:Y:S04]  /*1ba80*/  LDL R7, [R1+0xd4] ;  /* 0x0000d40001077983 */ /* 0x008ee80000100800 */
[----:B----4-:R-:W4:Y:S04]  /*1ba90*/  LDL R18, [R1+0x84] ;  /* 0x0000840001127983 */ /* 0x010f280000100800 */
[----:B------:R-:W3:Y:S04]  /*1baa0*/  LDL R8, [R1+0x88] ;  /* 0x0000880001087983 */ /* 0x000ee80000100800 */
        /* <DEDUP_REMOVED lines=11> */
[----:B-----5:R-:W-:-:S11]  /*1bb60*/  ISETP.GE.AND P5, PT, R10, c[0x0][0x3c8], PT ;  /* 0x0000f2000a007a0c */ /* 0x020fd60003fa6270 */
[----:B-1----:R-:W-:-:S04]  /*1bb70*/  @!P0 LEA R2, P1, R6, R0, 0x2 ;  /* 0x0000000006028211 */ /* 0x002fc800078210ff */
[----:B---3--:R-:W-:Y:S02]  /*1bb80*/  @!P0 LEA.HI.X R3, R6, R4, R7, 0x2, P1 ;  /* 0x0000000406038211 */ /* 0x008fe400008f1407 */
        /* <DEDUP_REMOVED lines=33> */
.L_x_1773:
[----:B------:R-:W4:Y:S04]  /*1bda0*/  LDL.LU R0, [R1+0x68] ;  /* 0x0000680001007983 */ /* 0x000f280000300800 */
[----:B--2---:R-:W2:Y:S01]  /*1bdb0*/  LDL.LU R7, [R1+0x6c] ;  /* 0x00006c0001077983 */ /* 0x004ea20000300800 */
[----:B------:R-:W-:Y:S02]  /*1bdc0*/  ISETP.NE.U32.AND P0, PT, RZ, c[0x0][0x508], PT ;  /* 0x00014200ff007a0c */ /* 0x000fe40003f05070 */
[----:B------:R-:W-:Y:S01]  /*1bdd0*/  ISETP.NE.U32.AND P3, PT, RZ, c[0x0][0x500], PT ;  /* 0x00014000ff007a0c */ /* 0x000fe20003f65070 */
[----:B-1-3--:R-:W3:Y:S01]  /*1bde0*/  LDL.LU R6, [R1+0x44] ;  /* 0x0000440001067983 */ /* 0x00aee20000300800 */
[----:B------:R-:W-:Y:S01]  /*1bdf0*/  ISETP.NE.AND.EX P2, PT, RZ, c[0x0][0x50c], PT, P0 ;  /* 0x00014300ff007a0c */ /* 0x000fe20003f45300 */
[----:B------:R-:W-:Y:S01]  /*1be00*/  IMAD.MOV.U32 R18, RZ, RZ, c[0x0][0x388] ;  /* 0x0000e200ff127624 */ /* 0x000fe200078e00ff */
[----:B------:R-:W-:-:S02]  /*1be10*/  ISETP.NE.AND.EX P3, PT, RZ, c[0x0][0x504], PT, P3 ;  /* 0x00014100ff007a0c */ /* 0x000fc40003f65330 */
[----:B----4-:R-:W-:-:S09]  /*1be20*/  IADD3 R2, P1, R0, c[0x0][0x500], RZ ;  /* 0x0001400000027a10 */ /* 0x010fd20007f3e0ff */
[----:B------:R-:W-:Y:S01]  /*1be30*/  @P2 IADD3 R4, P0, R0, c[0x0][0x508], RZ ;  /* 0x0001420000042a10 */ /* 0x000fe20007f1e0ff */
[----:B------:R-:W-:Y:S01]  /*1be40*/  IMAD.MOV.U32 R0, RZ, RZ, RZ ;  /* 0x000000ffff007224 */ /* 0x000fe200078e00ff */
[C---:B--2---:R-:W-:Y:S02]  /*1be50*/  IADD3.X R3, R7.reuse, c[0x0][0x504], RZ, P1, !PT ;  /* 0x0001410007037a10 */ /* 0x044fe40000ffe4ff */
[----:B------:R-:W-:-:S03]  /*1be60*/  @P2 IADD3.X R5, R7, c[0x0][0x50c], RZ, P0, !PT ;  /* 0x0001430007052a10 */ /* 0x000fc600007fe4ff */
[----:B------:R1:W5:Y:S04]  /*1be70*/  @P3 LDG.E R0, [R2.64] ;  /* 0x0000000802003981 */ /* 0x000368000c1e1900 */
[----:B------:R1:W5:Y:S01]  /*1be80*/  @P2 LDG.E R18, [R4.64] ;  /* 0x0000000804122981 */ /* 0x000362000c1e1900 */
[----:B---3--:R-:W-:-:S04]  /*1be90*/  ISETP.NE.AND P0, PT, R6, RZ, PT ;  /* 0x000000ff0600720c */ /* 0x008fc80003f05270 */
[----:B------:R-:W-:Y:S01]  /*1bea0*/  SEL R19, R6, c[0x0][0x3d4], P0 ;  /* 0x0000f50006137a07 */ /* 0x000fe20000000000 */
[----:B------:R-:W-:Y:S05]  /*1beb0*/  @P2 BRA `(.L_x_1801) ;  /* 0x0000004000002947 */ /* 0x000fea0003800000 */
[----:B------:R-:W-:Y:S05]  /*1bec0*/  @!P3 BRA `(.L_x_1801) ;  /* 0x000000300000b947 */ /* 0x000fea0003800000 */
[----:B-1----:R1:W2:Y:S04]  /*1bed0*/  LDG.E R4, [R2.64] ;  /* 0x0000000802047981 */ /* 0x0022a8000c1e1900 */
[----:B-1----:R-:W2:Y:S02]  /*1bee0*/  LDG.E R2, [R2.64+0x4] ;  /* 0x0000040802027981 */ /* 0x002ea4000c1e1900 */
[----:B--2--5:R-:W-:Y:S02]  /*1bef0*/  IADD3 R18, -R4, R2, RZ ;  /* 0x0000000204127210 */ /* 0x024fe40007ffe1ff */
.L_x_1801:
        /* <DEDUP_REMOVED lines=60> */
.L_x_1803:
[----:B------:R-:W-:Y:S05]  /*1c2c0*/  BSYNC B0 ;  /* 0x0000000000007941 */ /* 0x000fea0003800000 */
.L_x_1802:
        /* <DEDUP_REMOVED lines=43> */
.L_x_1888:
[----:B------:R-:W-:Y:S05]  /*1c580*/  BRA.DIV ~URZ, `(.L_x_1805) ;  /* 0x000067a27f007947 */ /* 0x000fea000b800000 */
[----:B------:R3:W4:Y:S02]  /*1c590*/  SHFL.IDX PT, R2, R6, RZ, 0x181f ;  /* 0x00181fff06027589 */ /* 0x00072400000e0000 */
.L_x_1889:
        /* <DEDUP_REMOVED lines=8> */
.L_x_1890:
[----:B------:R-:W-:-:S04]  /*1c620*/  IADD3 R3, R0, 0x10, RZ ;  /* 0x0000001000037810 */ /* 0x000fc80007ffe0ff */
[----:B------:R-:W-:-:S13]  /*1c630*/  ISETP.GE.OR P0, PT, R3, R4, P2 ;  /* 0x000000040300720c */ /* 0x000fda0001706670 */
[----:B--2---:R-:W-:-:S04]  /*1c640*/  @!P0 LEA R2, P1, R238, R2, 0x1 ;  /* 0x00000002ee028211 */ /* 0x004fc800078208ff */
[----:B-1----:R-:W-:-:S05]  /*1c650*/  @!P0 LEA.HI.X R3, R238, R7, R239, 0x1, P1 ;  /* 0x00000007ee038211 */ /* 0x002fca00008f0cef */
[----:B------:R1:W-:Y:S01]  /*1c660*/  @!P0 ST.E.128 [R2.64], RZ ;  /* 0x000000ff02008985 */ /* 0x0003e2000c101d08 */
[----:B------:R-:W-:Y:S05]  /*1c670*/  BRA.DIV ~URZ, `(.L_x_1807) ;  /* 0x000067f27f007947 */ /* 0x000fea000b800000 */
[----:B------:R2:W1:Y:S02]  /*1c680*/  SHFL.IDX PT, R7, R5, 0x2, 0x181f ;  /* 0x00581f0005077f89 */ /* 0x00046400000e0000 */
.L_x_1891:
[----:B------:R-:W-:Y:S05]  /*1c690*/  BRA.DIV ~URZ, `(.L_x_1808) ;  /* 0x000068427f007947 */ /* 0x000fea000b800000 */
[----:B-1----:R1:W2:Y:S02]  /*1c6a0*/  SHFL.IDX PT, R2, R6, 0x2, 0x181f ;  /* 0x00581f0006027f89 */ /* 0x0022a400000e0000 */
.L_x_1892:
        /* <DEDUP_REMOVED lines=8> */
.L_x_1893:
[----:B------:R-:W-:-:S04]  /*1c730*/  IADD3 R3, R0, 0x30, RZ ;  /* 0x0000003000037810 */ /* 0x000fc80007ffe0ff */
[----:B------:R-:W-:-:S13]  /*1c740*/  ISETP.GE.OR P0, PT, R3, R4, P2 ;  /* 0x000000040300720c */ /* 0x000fda0001706670 */
[----:B--2---:R-:W-:-:S04]  /*1c750*/  @!P0 LEA R2, P1, R238, R2, 0x1 ;  /* 0x00000002ee028211 */ /* 0x004fc800078208ff */
[----:B------:R-:W-:-:S05]  /*1c760*/  @!P0 LEA.HI.X R3, R238, R7, R239, 0x1, P1 ;  /* 0x00000007ee038211 */ /* 0x000fca00008f0cef */
[----:B------:R2:W-:Y:S01]  /*1c770*/  @!P0 ST.E.128 [R2.64], RZ ;  /* 0x000000ff02008985 */ /* 0x0005e2000c101d08 */
[----:B------:R-:W-:Y:S05]  /*1c780*/  BRA.DIV ~URZ, `(.L_x_1810) ;  /* 0x000068927f007947 */ /* 0x000fea000b800000 */
[----:B------:R1:W2:Y:S02]  /*1c790*/  SHFL.IDX PT, R7, R5, 0x4, 0x181f ;  /* 0x00981f0005077f89 */ /* 0x0002a400000e0000 */
.L_x_1894:
[----:B------:R-:W-:Y:S05]  /*1c7a0*/  BRA.DIV ~URZ, `(.L_x_1811) ;  /* 0x000068e27f007947 */ /* 0x000fea000b800000 */
[----:B--2---:R2:W1:Y:S02]  /*1c7b0*/  SHFL.IDX PT, R2, R6, 0x4, 0x181f ;  /* 0x00981f0006027f89 */ /* 0x00446400000e0000 */
.L_x_1895:
        /* <DEDUP_REMOVED lines=8> */
.L_x_1896:
[----:B------:R-:W-:-:S04]  /*1c840*/  IADD3 R3, R0, 0x50, RZ ;  /* 0x0000005000037810 */ /* 0x000fc80007ffe0ff */
[----:B------:R-:W-:-:S13]  /*1c850*/  ISETP.GE.OR P0, PT, R3, R4, P2 ;  /* 0x000000040300720c */ /* 0x000fda0001706670 */
[----:B---3--:R-:W-:-:S04]  /*1c860*/  @!P0 LEA R2, P1, R238, R2, 0x1 ;  /* 0x00000002ee028211 */ /* 0x008fc800078208ff */
[----:B--2---:R-:W-:-:S05]  /*1c870*/  @!P0 LEA.HI.X R3, R238, R7, R239, 0x1, P1 ;  /* 0x00000007ee038211 */ /* 0x004fca00008f0cef */
[----:B------:R2:W-:Y:S01]  /*1c880*/  @!P0 ST.E.128 [R2.64], RZ ;  /* 0x000000ff02008985 */ /* 0x0005e2000c101d08 */
[----:B------:R-:W-:Y:S05]  /*1c890*/  BRA.DIV ~URZ, `(.L_x_1813) ;  /* 0x000069327f007947 */ /* 0x000fea000b800000 */
[----:B------:R3:W1:Y:S02]  /*1c8a0*/  SHFL.IDX PT, R7, R5, 0x6, 0x181f ;  /* 0x00d81f0005077f89 */ /* 0x00066400000e0000 */
.L_x_1897:
[----:B------:R-:W-:Y:S05]  /*1c8b0*/  BRA.DIV ~URZ, `(.L_x_1814) ;  /* 0x000069827f007947 */ /* 0x000fea000b800000 */
[----:B--2---:R2:W3:Y:S02]  /*1c8c0*/  SHFL.IDX PT, R2, R6, 0x6, 0x181f ;  /* 0x00d81f0006027f89 */ /* 0x0044e400000e0000 */
.L_x_1898:
        /* <DEDUP_REMOVED lines=8> */
.L_x_1899:
[----:B------:R-:W-:-:S04]  /*1c950*/  IADD3 R0, R0, 0x70, RZ ;  /* 0x0000007000007810 */ /* 0x000fc80007ffe0ff */
[----:B------:R-:W-:-:S13]  /*1c960*/  ISETP.GE.OR P0, PT, R0, R4, P2 ;  /* 0x000000040000720c */ /* 0x000fda0001706670 */
[----:B----4-:R-:W-:-:S04]  /*1c970*/  @!P0 LEA R2, P1, R238, R2, 0x1 ;  /* 0x00000002ee028211 */ /* 0x010fc800078208ff */
[----:B---3--:R-:W-:-:S05]  /*1c980*/  @!P0 LEA.HI.X R3, R238, R5, R239, 0x1, P1 ;  /* 0x00000005ee038211 */ /* 0x008fca00008f0cef */
[----:B------:R3:W-:Y:S04]  /*1c990*/  @!P0 ST.E.128 [R2.64], RZ ;  /* 0x000000ff02008985 */ /* 0x0007e8000c101d08 */
.L_x_1788:
[----:B------:R-:W-:Y:S05]  /*1c9a0*/  BSYNC B1 ;  /* 0x0000000000017941 */ /* 0x000fea0003800000 */
.L_x_1772:
        /* <DEDUP_REMOVED lines=15> */
.L_x_1900:
[----:B------:R-:W-:Y:S05]  /*1caa0*/  BRA.DIV ~URZ, `(.L_x_1818) ;  /* 0x000069427f007947 */ /* 0x000fea000b800000 */
[----:B------:R3:W4:Y:S02]  /*1cab0*/  SHFL.IDX PT, R8, R68, 0x1, 0x1f ;  /* 0x00201f0044087f89 */ /* 0x00072400000e0000 */
.L_x_1901:
        /* <DEDUP_REMOVED lines=19> */
.L_x_1902:
        /* <DEDUP_REMOVED lines=16> */
.L_x_1903:
[----:B---3--:R-:W-:Y:S01]  /*1ccf0*/  IMAD R0, R0, c[0x0][0x538], RZ ;  /* 0x00014e0000007a24 */ /* 0x008fe200078e02ff */
[----:B------:R-:W-:Y:S04]  /*1cd00*/  BSSY B1, `(.L_x_1821) ;  /* 0x00000ce000017945 */ /* 0x000fe80003800000 */
[----:B----4-:R-:W-:-:S04]  /*1cd10*/  IADD3 R8, R0, R8, RZ ;  /* 0x0000000800087210 */ /* 0x010fc80007ffe0ff */
[----:B--2---:R-:W-:-:S13]  /*1cd20*/  ISETP.GT.AND P0, PT, R8, R9, PT ;  /* 0x000000090800720c */ /* 0x004fda0003f04270 */
[----:B------:R-:W-:Y:S05]  /*1cd30*/  @P0 BRA `(.L_x_1822) ;  /* 0x0000025000000947 */ /* 0x000fea0003800000 */
.L_x_1826:
        /* <DEDUP_REMOVED lines=17> */
.L_x_1904:
        /* <DEDUP_REMOVED lines=16> */
.L_x_1905:
[----:B--2---:R-:W-:-:S05]  /*1cf50*/  IMAD R0, R0, c[0x0][0x538], RZ ;  /* 0x00014e0000007a24 */ /* 0x004fca00078e02ff */
[----:B------:R-:W-:-:S04]  /*1cf60*/  IADD3 R8, R0, R8, RZ ;  /* 0x0000000800087210 */ /* 0x000fc80007ffe0ff */
[----:B------:R-:W-:-:S13]  /*1cf70*/  ISETP.GT.AND P0, PT, R8, R9, PT ;  /* 0x000000090800720c */ /* 0x000fda0003f04270 */
[----:B-1----:R-:W-:Y:S05]  /*1cf80*/  @!P0 BRA `(.L_x_1826) ;  /* 0xfffffdb000008947 */ /* 0x002fea000383ffff */
.L_x_1822:
[----:B------:R-:W-:-:S05]  /*1cf90*/  IADD3 R8, -R0, R8, RZ ;  /* 0x0000000800087210 */ /* 0x000fca0007ffe1ff */
[----:B------:R-:W-:-:S05]  /*1cfa0*/  IMAD R0, R4, c[0x0][0x538], R8 ;  /* 0x00014e0004007a24 */ /* 0x000fca00078e0208 */
[----:B------:R-:W-:Y:S01]  /*1cfb0*/  ISETP.GT.AND P0, PT, R0, R9, PT ;  /* 0x000000090000720c */ /* 0x000fe20003f04270 */
[----:B------:R-:W-:-:S12]  /*1cfc0*/  BRA.DIV ~URZ, `(.L_x_1827) ;  /* 0x000068827f007947 */ /* 0x000fd8000b800000 */
[----:B------:R-:W-:-:S03]  /*1cfd0*/  VOTE.ANY R5, PT, !P0 ;  /* 0x0000000000057806 */ /* 0x000fc600040e0100 */
.L_x_1906:
[----:B------:R-:W2:Y:S01]  /*1cfe0*/  LDL.LU R2, [R1+0x4c] ;  /* 0x00004c0001027983 */ /* 0x000ea20000300800 */
[----:B------:R-:W2:Y:S02]  /*1cff0*/  POPC R0, R5 ;  /* 0x0000000500007309 */ /* 0x000ea40000000000 */
[----:B--2---:R-:W-:-:S05]  /*1d000*/  IADD3 R2, R0, R2, RZ ;  /* 0x0000000200027210 */ /* 0x004fca0007ffe0ff */
[----:B------:R2:W-:Y:S01]  /*1d010*/  STL [R1+0x4c], R2 ;  /* 0x00004c0201007387 */ /* 0x0005e20000100800 */
[----:B------:R-:W-:Y:S05]  /*1d020*/  BRA.DIV ~URZ, `(.L_x_1828) ;  /* 0x000068727f007947 */ /* 0x000fea000b800000 */
[----:B------:R3:W4:Y:S04]  /*1d030*/  SHFL.IDX PT, R6, R6, R0, 0x1f ;  /* 0x00001f0006067589 */ /* 0x00072800000e0000 */
[----:B------:R3:W1:Y:S02]  /*1d040*/  SHFL.IDX PT, R7, R7, R0, 0x1f ;  /* 0x00001f0007077589 */ /* 0x00066400000e0000 */
.L_x_1907:
[----:B------:R-:W-:Y:S01]  /*1d050*/  ISETP.NE.AND P0, PT, R5, RZ, PT ;  /* 0x000000ff0500720c */ /* 0x000fe20003f05270 */
[----:B------:R-:W-:-:S12]  /*1d060*/  BSSY B0, `(.L_x_1829) ;  /* 0x0000005000007945 */ /* 0x000fd80003800000 */
[----:B------:R-:W-:Y:S05]  /*1d070*/  @!P0 BRA `(.L_x_1830) ;  /* 0x0000003000008947 */ /* 0x000fea0003800000 */
[----:B---3--:R-:W-:Y:S01]  /*1d080*/  IADD3 R0, R0, -0x1, RZ ;  /* 0xffffffff00007810 */ /* 0x008fe20007ffe0ff */
[----:B------:R-:W-:Y:S05]  /*1d090*/  BRA.DIV ~URZ, `(.L_x_1831) ;  /* 0x000068d27f007947 */ /* 0x000fea000b800000 */
[----:B------:R3:W2:Y:S02]  /*1d0a0*/  SHFL.IDX PT, R10, R4, R0, 0x1f ;  /* 0x00001f00040a7589 */ /* 0x0006a400000e0000 */
.L_x_1830:
[----:B------:R-:W-:Y:S05]  /*1d0b0*/  BSYNC B0 ;  /* 0x0000000000007941 */ /* 0x000fea0003800000 */
.L_x_1829:
        /* <DEDUP_REMOVED lines=68> */
.L_x_1833:
        /* <DEDUP_REMOVED lines=68> */
.L_x_1834:
[----:B------:R-:W-:Y:S05]  /*1d940*/  BSYNC B0 ;  /* 0x0000000000007941 */ /* 0x000fea0003800000 */
.L_x_1832:
[----:B------:R-:W-:-:S04]  /*1d950*/  LOP3.LUT R2, RZ, R2, RZ, 0x33, !PT ;  /* 0x00000002ff027212 */ /* 0x000fc800078e33ff */
[----:B-1----:R-:W-:-:S05]  /*1d960*/  IADD3 R0, R2, R6, RZ ;  /* 0x0000000602007210 */ /* 0x002fca0007ffe0ff */
[----:B------:R1:W-:Y:S01]  /*1d970*/  STL [R1+0x44], R0 ;  /* 0x0000440001007387 */ /* 0x0003e20000100800 */
[----:B------:R-:W-:Y:S05]  /*1d980*/  BRA `(.L_x_1835) ;  /* 0x0000005000007947 */ /* 0x000fea0003800000 */
.L_x_1823:
[----:B------:R-:W-:Y:S01]  /*1d990*/  MOV R0, c[0x0][0x53c] ;  /* 0x00014f0000007a02 */ /* 0x000fe20000000f00 */
[----:B------:R2:W-:Y:S04]  /*1d9a0*/  STL [R1+0x40], R9 ;  /* 0x0000400901007387 */ /* 0x0005e80000100800 */
[----:B------:R2:W-:Y:S04]  /*1d9b0*/  STL [R1+0x44], RZ ;  /* 0x000044ff01007387 */ /* 0x0005e80000100800 */
[----:B------:R2:W-:Y:S04]  /*1d9c0*/  STL [R1+0x48], RZ ;  /* 0x000048ff01007387 */ /* 0x0005e80000100800 */
[----:B------:R2:W-:Y:S02]  /*1d9d0*/  STL [R1+0x4c], R0 ;  /* 0x00004c0001007387 */ /* 0x0005e40000100800 */
.L_x_1835:
[----:B------:R-:W-:Y:S05]  /*1d9e0*/  BSYNC B1 ;  /* 0x0000000000017941 */ /* 0x000fea0003800000 */
.L_x_1821:
        /* <DEDUP_REMOVED lines=9> */
.L_x_1816:
[----:B--2---:R-:W2:Y:S02]  /*1da80*/  LDL R0, [R1+0x4c] ;  /* 0x00004c0001007983 */ /* 0x004ea40000100800 */
[----:B--2---:R-:W-:-:S13]  /*1da90*/  ISETP.GE.AND P0, PT, R0, c[0x0][0x53c], PT ;  /* 0x00014f0000007a0c */ /* 0x004fda0003f06270 */
[----:B-1--4-:R-:W-:Y:S01]  /*1daa0*/  @P0 CALL.REL.NOINC `(.L_x_1836) ;  /* 0x0000001000000944 */ /* 0x012fe20003c00000 */
[----:B------:R-:W-:Y:S05]  /*1dab0*/  BRA `(.L_x_1837) ;  /* 0xfffe448000007947 */ /* 0x000fea000383ffff */
.L_x_1836:
[----:B------:R-:W-:Y:S05]  /*1dac0*/  EXIT ;  /* 0x000000000000794d */ /* 0x000fea0003800000 */
.L_x_1624:
[----:B------:R-:W-:Y:S01]  /*1dad0*/  IMAD.MOV.U32 R0, RZ, RZ, R5 ;  /* 0x000000ffff007224 */ /* 0x000fe200078e0005 */
[----:B------:R-:W-:Y:S02]  /*1dae0*/  MOV R2, 0x1 ;  /* 0x0000000100027802 */ /* 0x000fe40000000f00 */
[----:B------:R-:W-:Y:S02]  /*1daf0*/  MOV R3, 0x1db10 ;  /* 0x0001db1000037802 */ /* 0x000fe40000000f00 */
[----:B------:R-:W-:Y:S05]  /*1db00*/  CALL.REL.NOINC `($__internal_24_$__cuda_sm70_shflsync_up_p) ;  /* 0x00005f9000007944 */ /* 0x000fea0003c00000 */
[----:B------:R-:W-:Y:S01]  /*1db10*/  MOV R0, R4 ;  /* 0x0000000400007202 */ /* 0x000fe20000000f00 */
[----:B------:R-:W-:Y:S05]  /*1db20*/  BRA `(.L_x_1838) ;  /* 0xfffe293000007947 */ /* 0x000fea000383ffff */
.L_x_1625:
[----:B------:R-:W-:Y:S01]  /*1db30*/  IMAD.MOV.U32 R0, RZ, RZ, R5 ;  /* 0x000000ffff007224 */ /* 0x000fe200078e0005 */
[----:B------:R-:W-:Y:S02]  /*1db40*/  MOV R2, 0x2 ;  /* 0x0000000200027802 */ /* 0x000fe40000000f00 */
[----:B------:R-:W-:Y:S02]  /*1db50*/  MOV R3, 0x1db70 ;  /* 0x0001db7000037802 */ /* 0x000fe40000000f00 */
[----:B------:R-:W-:Y:S05]  /*1db60*/  CALL.REL.NOINC `($__internal_24_$__cuda_sm70_shflsync_up_p) ;  /* 0x00005f3000007944 */ /* 0x000fea0003c00000 */
[----:B------:R-:W-:Y:S01]  /*1db70*/  SEL R0, R4, RZ, P4 ;  /* 0x000000ff04007207 */ /* 0x000fe20002000000 */
[----:B------:R-:W-:Y:S01]  /*1db80*/  IMAD.MOV.U32 R2, RZ, RZ, 0x4 ;  /* 0x00000004ff027424 */ /* 0x000fe200078e00ff */
[----:B------:R-:W-:-:S03]  /*1db90*/  MOV R3, 0x1dbc0 ;  /* 0x0001dbc000037802 */ /* 0x000fc60000000f00 */
[----:B------:R-:W-:Y:S02]  /*1dba0*/  IMAD.IADD R0, R5, 0x1, R0 ;  /* 0x0000000105007824 */ /* 0x000fe400078e0200 */
        /* <DEDUP_REMOVED lines=13> */
[----:B------:R-:W-:Y:S02]  /*1dc80*/  MOV R218, 0x1f ;  /* 0x0000001f00da7802 */ /* 0x000fe40000000f00 */
[----:B------:R-:W-:Y:S01]  /*1dc90*/  MOV R3, 0x1dcd0 ;  /* 0x0001dcd000037802 */ /* 0x000fe20000000f00 */
[----:B------:R-:W-:-:S04]  /*1dca0*/  IMAD.IADD R4, R0, 0x1, R4 ;  /* 0x0000000100047824 */ /* 0x000fc800078e0204 */
[----:B------:R-:W-:Y:S02]  /*1dcb0*/  IMAD.MOV.U32 R219, RZ, RZ, R4 ;  /* 0x000000ffffdb7224 */ /* 0x000fe400078e0004 */
[----:B------:R-:W-:Y:S05]  /*1dcc0*/  CALL.REL.NOINC `($__internal_23_$__cuda_sm70_shflsync_idx_p) ;  /* 0x00005d7000007944 */ /* 0x000fea0003c00000 */
[----:B------:R-:W-:Y:S01]  /*1dcd0*/  MOV R0, R218 ;  /* 0x000000da00007202 */ /* 0x000fe20000000f00 */
[----:B------:R-:W-:Y:S05]  /*1dce0*/  BRA `(.L_x_1839) ;  /* 0xfffe287000007947 */ /* 0x000fea000383ffff */
.L_x_1627:
[----:B------:R-:W-:Y:S02]  /*1dcf0*/  SEL R0, RZ, 0x1, P0 ;  /* 0x00000001ff007807 */ /* 0x000fe40000000000 */
[----:B------:R-:W-:Y:S02]  /*1dd00*/  MOV R2, 0x1dd20 ;  /* 0x0001dd2000027802 */ /* 0x000fe40000000f00 */
[----:B------:R-:W-:Y:S05]  /*1dd10*/  CALL.REL.NOINC `($__internal_25_$__cuda_sm70_votesync_ballot) ;  /* 0x00005df000007944 */ /* 0x000fea0003c00000 */
[----:B------:R-:W-:Y:S01]  /*1dd20*/  MOV R7, R0 ;  /* 0x0000000000077202 */ /* 0x000fe20000000f00 */
[----:B------:R-:W-:Y:S05]  /*1dd30*/  BRA `(.L_x_1840) ;  /* 0xfffe28b000007947 */ /* 0x000fea000383ffff */
.L_x_1628:
[----:B------:R-:W-:Y:S01]  /*1dd40*/  IMAD.MOV.U32 R219, RZ, RZ, R9 ;  /* 0x000000ffffdb7224 */ /* 0x000fe200078e0009 */
[----:B-1----:R-:W-:Y:S01]  /*1dd50*/  MOV R2, R0 ;  /* 0x0000000000027202 */ /* 0x002fe20000000f00 */
[----:B------:R-:W-:Y:S01]  /*1dd60*/  IMAD.MOV.U32 R218, RZ, RZ, 0x1f ;  /* 0x0000001fffda7424 */ /* 0x000fe200078e00ff */
[----:B------:R-:W-:Y:S02]  /*1dd70*/  MOV R3, 0x1dd90 ;  /* 0x0001dd9000037802 */ /* 0x000fe40000000f00 */
[----:B------:R-:W-:Y:S05]  /*1dd80*/  CALL.REL.NOINC `($__internal_23_$__cuda_sm70_shflsync_idx_p) ;  /* 0x00005cb000007944 */ /* 0x000fea0003c00000 */
[----:B------:R-:W-:Y:S01]  /*1dd90*/  IMAD.MOV.U32 R12, RZ, RZ, R218 ;  /* 0x000000ffff0c7224 */ /* 0x000fe200078e00da */
[----:B------:R-:W-:Y:S01]  /*1dda0*/  MOV R219, R8 ;  /* 0x0000000800db7202 */ /* 0x000fe20000000f00 */
[----:B------:R-:W-:Y:S01]  /*1ddb0*/  IMAD.MOV.U32 R5, RZ, RZ, RZ ;  /* 0x000000ffff057224 */ /* 0x000fe200078e00ff */
[----:B------:R-:W-:Y:S01]  /*1ddc0*/  MOV R2, R0 ;  /* 0x0000000000027202 */ /* 0x000fe20000000f00 */
[----:B------:R-:W-:Y:S01]  /*1ddd0*/  IMAD.MOV.U32 R218, RZ, RZ, 0x1f ;  /* 0x0000001fffda7424 */ /* 0x000fe200078e00ff */
[----:B------:R-:W-:-:S02]  /*1dde0*/  MOV R3, 0x1de00 ;  /* 0x0001de0000037802 */ /* 0x000fc40000000f00 */
[----:B------:R-:W-:Y:S05]  /*1ddf0*/  CALL.REL.NOINC `($__internal_23_$__cuda_sm70_shflsync_idx_p) ;  /* 0x00005c4000007944 */ /* 0x000fea0003c00000 */
[----:B------:R-:W-:Y:S01]  /*1de00*/  MOV R9, R218 ;  /* 0x000000da00097202 */ /* 0x000fe20000000f00 */
[----:B------:R-:W-:Y:S05]  /*1de10*/  BRA `(.L_x_1841) ;  /* 0xfffe284000007947 */ /* 0x000fea000383ffff */
.L_x_1631:
[----:B------:R-:W-:Y:S01]  /*1de20*/  IMAD.MOV.U32 R219, RZ, RZ, R4 ;  /* 0x000000ffffdb7224 */ /* 0x000fe200078e0004 */
[----:B-1----:R-:W-:Y:S01]  /*1de30*/  MOV R2, R0 ;  /* 0x0000000000027202 */ /* 0x002fe20000000f00 */
[----:B------:R-:W-:Y:S01]  /*1de40*/  IMAD.MOV.U32 R218, RZ, RZ, 0x1f ;  /* 0x0000001fffda7424 */ /* 0x000fe200078e00ff */
[----:B------:R-:W-:-:S02]  /*1de50*/  MOV R3, 0x1de70 ;  /* 0x0001de7000037802 */ /* 0x000fc40000000f00 */
[----:B---34-:R-:W-:Y:S05]  /*1de60*/  CALL.REL.NOINC `($__internal_23_$__cuda_sm70_shflsync_idx_p) ;  /* 0x00005bd000007944 */ /* 0x018fea0003c00000 */
[----:B------:R-:W-:Y:S01]  /*1de70*/  MOV R5, R218 ;  /* 0x000000da00057202 */ /* 0x000fe20000000f00 */
[----:B------:R-:W-:Y:S05]  /*1de80*/  BRA `(.L_x_1630) ;  /* 0xfffe283000007947 */ /* 0x000fea000383ffff */
.L_x_1680:
[----:B------:R-:W-:Y:S01]  /*1de90*/  IMAD.MOV.U32 R219, RZ, RZ, R5 ;  /* 0x000000ffffdb7224 */ /* 0x000fe200078e0005 */
[----:B------:R-:W-:Y:S01]  /*1dea0*/  MOV R2, RZ ;  /* 0x000000ff00027202 */ /* 0x000fe20000000f00 */
[----:B------:R-:W-:Y:S01]  /*1deb0*/  IMAD.MOV.U32 R218, RZ, RZ, 0x181f ;  /* 0x0000181fffda7424 */ /* 0x000fe200078e00ff */
[----:B------:R-:W-:-:S02]  /*1dec0*/  MOV R3, 0x1dee0 ;  /* 0x0001dee000037802 */ /* 0x000fc40000000f00 */
[----:B-----5:R-:W-:Y:S05]  /*1ded0*/  CALL.REL.NOINC `($__internal_23_$__cuda_sm70_shflsync_idx_p) ;  /* 0x00005b6000007944 */ /* 0x020fea0003c00000 */
[----:B------:R-:W-:Y:S01]  /*1dee0*/  MOV R7, R218 ;  /* 0x000000da00077202 */ /* 0x000fe20000000f00 */
[----:B------:R-:W-:Y:S05]  /*1def0*/  BRA `(.L_x_1842) ;  /* 0xfffeac0000007947 */ /* 0x000fea000383ffff */
.L_x_1681:
[----:B------:R-:W-:Y:S01]  /*1df00*/  IMAD.MOV.U32 R219, RZ, RZ, R6 ;  /* 0x000000ffffdb7224 */ /* 0x000fe200078e0006 */
[----:B------:R-:W-:Y:S01]  /*1df10*/  MOV R2, RZ ;  /* 0x000000ff00027202 */ /* 0x000fe20000000f00 */
[----:B------:R-:W-:Y:S01]  /*1df20*/  IMAD.MOV.U32 R218, RZ, RZ, 0x181f ;  /* 0x0000181fffda7424 */ /* 0x000fe200078e00ff */
[----:B------:R-:W-:-:S02]  /*1df30*/  MOV R3, 0x1df50 ;  /* 0x0001df5000037802 */ /* 0x000fc40000000f00 */
[----:B-12--5:R-:W-:Y:S05]  /*1df40*/  CALL.REL.NOINC `($__internal_23_$__cuda_sm70_shflsync_idx_p) ;  /* 0x00005af000007944 */ /* 0x026fea0003c00000 */
[----:B------:R-:W-:Y:S01]  /*1df50*/  MOV R2, R218 ;  /* 0x000000da00027202 */ /* 0x000fe20000000f00 */
[----:B------:R-:W-:Y:S05]  /*1df60*/  BRA `(.L_x_1843) ;  /* 0xfffeabb000007947 */ /* 0x000fea000383ffff */
.L_x_1684:
[----:B------:R-:W-:Y:S01]  /*1df70*/  IMAD.MOV.U32 R219, RZ, RZ, R5 ;  /* 0x000000ffffdb7224 */ /* 0x000fe200078e0005 */
[----:B--2-4-:R-:W-:Y:S01]  /*1df80*/  MOV R2, 0x1 ;  /* 0x0000000100027802 */ /* 0x014fe20000000f00 */
[----:B------:R-:W-:Y:S01]  /*1df90*/  IMAD.MOV.U32 R218, RZ, RZ, 0x181f ;  /* 0x0000181fffda7424 */ /* 0x000fe200078e00ff */
[----:B------:R-:W-:-:S02]  /*1dfa0*/  MOV R3, 0x1dfc0 ;  /* 0x0001dfc000037802 */ /* 0x000fc40000000f00 */
[----:B-1-3-5:R-:W-:Y:S05]  /*1dfb0*/  CALL.REL.NOINC `($__internal_23_$__cuda_sm70_shflsync_idx_p) ;  /* 0x00005a8000007944 */ /* 0x02afea0003c00000 */
[----:B------:R-:W-:Y:S01]  /*1dfc0*/  IMAD.MOV.U32 R7, RZ, RZ, R218 ;  /* 0x000000ffff077224 */ /* 0x000fe200078e00da */
[----:B------:R-:W-:Y:S01]  /*1dfd0*/  MOV R2, 0x1 ;  /* 0x0000000100027802 */ /* 0x000fe20000000f00 */
[----:B------:R-:W-:Y:S01]  /*1dfe0*/  IMAD.MOV.U32 R219, RZ, RZ, R6 ;  /* 0x000000ffffdb7224 */ /* 0x000fe200078e0006 */
[----:B------:R-:W-:-:S02]  /*1dff0*/  MOV R218, 0x181f ;  /* 0x0000181f00da7802 */ /* 0x000fc40000000f00 */
[----:B------:R-:W-:Y:S02]  /*1e000*/  MOV R3, 0x1e020 ;  /* 0x0001e02000037802 */ /* 0x000fe40000000f00 */
[----:B------:R-:W-:Y:S05]  /*1e010*/  CALL.REL.NOINC `($__internal_23_$__cuda_sm70_shflsync_idx_p) ;  /* 0x00005a2000007944 */ /* 0x000fea0003c00000 */
[----:B------:R-:W-:Y:S01]  /*1e020*/  MOV R2, R218 ;  /* 0x000000da00027202 */ /* 0x000fe20000000f00 */
[----:B------:R-:W-:Y:S05]  /*1e030*/  BRA `(.L_x_1844) ;  /* 0xfffeabc000007947 */ /* 0x000fea000383ffff */
.L_x_1687:
[----:B------:R-:W-:Y:S01]  /*1e040*/  IMAD.MOV.U32 R219, RZ, RZ, R5 ;  /* 0x000000ffffdb7224 */ /* 0x000fe200078e0005 */
[----:B-1--4-:R-:W-:Y:S01]  /*1e050*/  MOV R2, 0x2 ;  /* 0x0000000200027802 */ /* 0x012fe20000000f00 */
[----:B------:R-:W-:Y:S01]  /*1e060*/  IMAD.MOV.U32 R218, RZ, RZ, 0x181f ;  /* 0x0000181fffda7424 */ /* 0x000fe200078e00ff */
[----:B------:R-:W-:Y:S02]  /*1e070*/  MOV R3, 0x1e090 ;  /* 0x0001e09000037802 */ /* 0x000fe40000000f00 */
[----:B--23-5:R-:W-:Y:S05]  /*1e080*/  CALL.REL.NOINC `($__internal_23_$__cuda_sm70_shflsync_idx_p) ;  /* 0x000059b000007944 */ /* 0x02cfea0003c00000 */
[----:B------:R-:W-:Y:S01]  /*1e090*/  MOV R7, R218 ;  /* 0x000000da00077202 */ /* 0x000fe20000000f00 */
[----:B------:R-:W-:Y:S05]  /*1e0a0*/  BRA `(.L_x_1845) ;  /* 0xfffeac2000007947 */ /* 0x000fea000383ffff */
.L_x_1688:
[----:B------:R-:W-:Y:S01]  /*1e0b0*/  IMAD.MOV.U32 R219, RZ, RZ, R6 ;  /* 0x000000ffffdb7224 */ /* 0x000fe200078e0006 */
[----:B----4-:R-:W-:Y:S01]  /*1e0c0*/  MOV R2, 0x2 ;  /* 0x0000000200027802 */ /* 0x010fe20000000f00 */
[----:B------:R-:W-:Y:S01]  /*1e0d0*/  IMAD.MOV.U32 R218, RZ, RZ, 0x181f ;  /* 0x0000181fffda7424 */ /* 0x000fe200078e00ff */
[----:B------:R-:W-:Y:S02]  /*1e0e0*/  MOV R3, 0x1e100 ;  /* 0x0001e10000037802 */ /* 0x000fe40000000f00 */
[----:B-123-5:R-:W-:Y:S05]  /*1e0f0*/  CALL.REL.NOINC `($__internal_23_$__cuda_sm70_shflsync_idx_p) ;  /* 0x0000594000007944 */ /* 0x02efea0003c00000 */
[----:B------:R-:W-:Y:S01]  /*1e100*/  MOV R2, R218 ;  /* 0x000000da00027202 */ /* 0x000fe20000000f00 */
[----:B------:R-:W-:Y:S05]  /*1e110*/  BRA `(.L_x_1846) ;  /* 0xfffeabd000007947 */ /* 0x000fea000383ffff */
.L_x_1691:
[----:B------:R-:W-:Y:S01]  /*1e120*/  IMAD.MOV.U32 R219, RZ, RZ, R5 ;  /* 0x000000ffffdb7224 */ /* 0x000fe200078e0005 */
[----:B-1----:R-:W-:Y:S01]  /*1e130*/  MOV R2, 0x3 ;  /* 0x0000000300027802 */ /* 0x002fe20000000f00 */
[----:B------:R-:W-:Y:S01]  /*1e140*/  IMAD.MOV.U32 R218, RZ, RZ, 0x181f ;  /* 0x0000181fffda7424 */ /* 0x000fe200078e00ff */
[----:B------:R-:W-:-:S02]  /*1e150*/  MOV R3, 0x1e170 ;  /* 0x0001e17000037802 */ /* 0x000fc40000000f00 */
[----:B--2345:R-:W-:Y:S05]  /*1e160*/  CALL.REL.NOINC `($__internal_23_$__cuda_sm70_shflsync_idx_p) ;  /* 0x000058d000007944 */ /* 0x03cfea0003c00000 */
        /* <DEDUP_REMOVED lines=8> */
.L_x_1694:
[----:B------:R-:W-:Y:S01]  /*1e1f0*/  IMAD.MOV.U32 R219, RZ, RZ, R5 ;  /* 0x000000ffffdb7224 */ /* 0x000fe200078e0005 */
[----:B-1----:R-:W-:Y:S01]  /*1e200*/  MOV R2, 0x4 ;  /* 0x0000000400027802 */ /* 0x002fe20000000f00 */
[----:B------:R-:W-:Y:S01]  /*1e210*/  IMAD.MOV.U32 R218, RZ, RZ, 0x181f ;  /* 0x0000181fffda7424 */ /* 0x000fe200078e00ff */
[----:B------:R-:W-:Y:S02]  /*1e220*/  MOV R3, 0x1e240 ;  /* 0x0001e24000037802 */ /* 0x000fe40000000f00 */
[----:B--2345:R-:W-:Y:S05]  /*1e230*/  CALL.REL.NOINC `($__internal_23_$__cuda_sm70_shflsync_idx_p) ;  /* 0x0000580000007944 */ /* 0x03cfea0003c00000 */
[----:B------:R-:W-:Y:S01]  /*1e240*/  MOV R7, R218 ;  /* 0x000000da00077202 */ /* 0x000fe20000000f00 */
[----:B------:R-:W-:Y:S05]  /*1e250*/  BRA `(.L_x_1848) ;  /* 0xfffeac4000007947 */ /* 0x000fea000383ffff */
.L_x_1695:
[----:B------:R-:W-:Y:S01]  /*1e260*/  IMAD.MOV.U32 R219, RZ, RZ, R6 ;  /* 0x000000ffffdb7224 */ /* 0x000fe200078e0006 */
[----:B-1----:R-:W-:Y:S01]  /*1e270*/  MOV R2, 0x4 ;  /* 0x0000000400027802 */ /* 0x002fe20000000f00 */
[----:B------:R-:W-:Y:S01]  /*1e280*/  IMAD.MOV.U32 R218, RZ, RZ, 0x181f ;  /* 0x0000181fffda7424 */ /* 0x000fe200078e00ff */
[----:B------:R-:W-:Y:S02]  /*1e290*/  MOV R3, 0x1e2b0 ;  /* 0x0001e2b000037802 */ /* 0x000fe40000000f00 */
[----:B--2345:R-:W-:Y:S05]  /*1e2a0*/  CALL.REL.NOINC `($__internal_23_$__cuda_sm70_shflsync_idx_p) ;  /* 0x0000579000007944 */ /* 0x03cfea0003c00000 */
[----:B------:R-:W-:Y:S01]  /*1e2b0*/  MOV R2, R218 ;  /* 0x000000da00027202 */ /* 0x000fe20000000f00 */
[----:B------:R-:W-:Y:S05]  /*1e2c0*/  BRA `(.L_x_1849) ;  /* 0xfffeabf000007947 */ /* 0x000fea000383ffff */
.L_x_1698:
[----:B------:R-:W-:Y:S01]  /*1e2d0*/  IMAD.MOV.U32 R219, RZ, RZ, R5 ;  /* 0x000000ffffdb7224 */ /* 0x000fe200078e0005 */
[----:B--23--:R-:W-:Y:S01]  /*1e2e0*/  MOV R2, 0x5 ;  /* 0x0000000500027802 */ /* 0x00cfe20000000f00 */
[----:B------:R-:W-:Y:S01]  /*1e2f0*/  IMAD.MOV.U32 R218, RZ, RZ, 0x181f ;  /* 0x0000181fffda7424 */ /* 0x000fe200078e00ff */
[----:B------:R-:W-:-:S02]  /*1e300*/  MOV R3, 0x1e320 ;  /* 0x0001e32000037802 */ /* 0x000fc40000000f00 */
[----:B-1--45:R-:W-:Y:S05]  /*1e310*/  CALL.REL.NOINC `($__internal_23_$__cuda_sm70_shflsync_idx_p) ;  /* 0x0000572000007944 */ /* 0x032fea0003c00000 */
        /* <DEDUP_REMOVED lines=8> */
.L_x_1701:
[----:B------:R-:W-:Y:S01]  /*1e3a0*/  IMAD.MOV.U32 R219, RZ, RZ, R5 ;  /* 0x000000ffffdb7224 */ /* 0x000fe200078e0005 */
[----:B-1-3--:R-:W-:Y:S01]  /*1e3b0*/  MOV R2, 0x6 ;  /* 0x0000000600027802 */ /* 0x00afe20000000f00 */
[----:B------:R-:W-:Y:S01]  /*1e3c0*/  IMAD.MOV.U32 R218, RZ, RZ, 0x181f ;  /* 0x0000181fffda7424 */ /* 0x000fe200078e00ff */
[----:B------:R-:W-:Y:S02]  /*1e3d0*/  MOV R3, 0x1e3f0 ;  /* 0x0001e3f000037802 */ /* 0x000fe40000000f00 */
[----:B--2-45:R-:W-:Y:S05]  /*1e3e0*/  CALL.REL.NOINC `($__internal_23_$__cuda_sm70_shflsync_idx_p) ;  /* 0x0000565000007944 */ /* 0x034fea0003c00000 */
[----:B------:R-:W-:Y:S01]  /*1e3f0*/  MOV R7, R218 ;  /* 0x000000da00077202 */ /* 0x000fe20000000f00 */
[----:B------:R-:W-:Y:S05]  /*1e400*/  BRA `(.L_x_1851) ;  /* 0xfffeac6000007947 */ /* 0x000fea000383ffff */
.L_x_1702:
[----:B------:R-:W-:Y:S01]  /*1e410*/  IMAD.MOV.U32 R219, RZ, RZ, R6 ;  /* 0x000000ffffdb7224 */ /* 0x000fe200078e0006 */
[----:B---3--:R-:W-:Y:S01]  /*1e420*/  MOV R2, 0x6 ;  /* 0x0000000600027802 */ /* 0x008fe20000000f00 */
[----:B------:R-:W-:Y:S01]  /*1e430*/  IMAD.MOV.U32 R218, RZ, RZ, 0x181f ;  /* 0x0000181fffda7424 */ /* 0x000fe200078e00ff */
[----:B------:R-:W-:Y:S02]  /*1e440*/  MOV R3, 0x1e460 ;  /* 0x0001e46000037802 */ /* 0x000fe40000000f00 */
[----:B-12-45:R-:W-:Y:S05]  /*1e450*/  CALL.REL.NOINC `($__internal_23_$__cuda_sm70_shflsync_idx_p) ;  /* 0x000055e000007944 */ /* 0x036fea0003c00000 */
[----:B------:R-:W-:Y:S01]  /*1e460*/  MOV R2, R218 ;  /* 0x000000da00027202 */ /* 0x000fe20000000f00 */
[----:B------:R-:W-:Y:S05]  /*1e470*/  BRA `(.L_x_1852) ;  /* 0xfffeac1000007947 */ /* 0x000fea000383ffff */
.L_x_1705:
        /* <DEDUP_REMOVED lines=13> */
.L_x_1744:
[----:B------:R-:W-:Y:S01]  /*1e550*/  IMAD.MOV.U32 R219, RZ, RZ, R5 ;  /* 0x000000ffffdb7224 */ /* 0x000fe200078e0005 */
[----:B------:R-:W-:Y:S01]  /*1e560*/  MOV R2, RZ ;  /* 0x000000ff00027202 */ /* 0x000fe20000000f00 */
[----:B------:R-:W-:Y:S01]  /*1e570*/  IMAD.MOV.U32 R218, RZ, RZ, 0x181f ;  /* 0x0000181fffda7424 */ /* 0x000fe200078e00ff */
[----:B------:R-:W-:Y:S02]  /*1e580*/  MOV R3, 0x1e5a0 ;  /* 0x0001e5a000037802 */ /* 0x000fe40000000f00 */
[----:B------:R-:W-:Y:S05]  /*1e590*/  CALL.REL.NOINC `($__internal_23_$__cuda_sm70_shflsync_idx_p) ;  /* 0x000054a000007944 */ /* 0x000fea0003c00000 */
[----:B------:R-:W-:Y:S01]  /*1e5a0*/  MOV R9, R218 ;  /* 0x000000da00097202 */ /* 0x000fe20000000f00 */
[----:B------:R-:W-:Y:S05]  /*1e5b0*/  BRA `(.L_x_1854) ;  /* 0xffff0c6000007947 */ /* 0x000fea000383ffff */
.L_x_1745:
[----:B------:R-:W-:Y:S01]  /*1e5c0*/  IMAD.MOV.U32 R219, RZ, RZ, R4 ;  /* 0x000000ffffdb7224 */ /* 0x000fe200078e0004 */
[----:B------:R-:W-:Y:S01]  /*1e5d0*/  MOV R2, RZ ;  /* 0x000000ff00027202 */ /* 0x000fe20000000f00 */
[----:B------:R-:W-:Y:S01]  /*1e5e0*/  IMAD.MOV.U32 R218, RZ, RZ, 0x181f ;  /* 0x0000181fffda7424 */ /* 0x000fe200078e00ff */
[----:B------:R-:W-:Y:S02]  /*1e5f0*/  MOV R3, 0x1e610 ;  /* 0x0001e61000037802 */ /* 0x000fe40000000f00 */
[----:B-12---:R-:W-:Y:S05]  /*1e600*/  CALL.REL.NOINC `($__internal_23_$__cuda_sm70_shflsync_idx_p) ;  /* 0x0000543000007944 */ /* 0x006fea0003c00000 */
        /* <DEDUP_REMOVED lines=12> */
[----:B------:R-:W-:Y:S05]  /*1e6d0*/  CALL.REL.NOINC `($__internal_23_$__cuda_sm70_shflsync_idx_p) ;  /* 0x0000536000007944 */ /* 0x000fea0003c00000 */
[----:B------:R-:W-:Y:S01]  /*1e6e0*/  IMAD.MOV.U32 R7, RZ, RZ, R218 ;  /* 0x000000ffff077224 */ /* 0x000fe200078e00da */
[----:B------:R-:W-:Y:S01]  /*1e6f0*/  MOV R2, 0x1 ;  /* 0x0000000100027802 */ /* 0x000fe20000000f00 */
[----:B------:R-:W-:Y:S01]  /*1e700*/  IMAD.MOV.U32 R219, RZ, RZ, R4 ;  /* 0x000000ffffdb7224 */ /* 0x000fe200078e0004 */
[----:B------:R-:W-:Y:S02]  /*1e710*/  MOV R218, 0x181f ;  /* 0x0000181f00da7802 */ /* 0x000fe40000000f00 */
[----:B------:R-:W-:Y:S02]  /*1e720*/  MOV R3, 0x1e740 ;  /* 0x0001e74000037802 */ /* 0x000fe40000000f00 */
[----:B------:R-:W-:Y:S05]  /*1e730*/  CALL.REL.NOINC `($__internal_23_$__cuda_sm70_shflsync_idx_p) ;  /* 0x0000530000007944 */ /* 0x000fea0003c00000 */
        /* <DEDUP_REMOVED lines=60> */
[----:B------:R-:W-:Y:S01]  /*1eb00*/  MOV R4, R218 ;  /* 0x000000da00047202 */ /* 0x000fe20000000f00 */
[----:B------:R-:W-:Y:S05]  /*1eb10*/  BRA `(.L_x_1855) ;  /* 0xffff088000007947 */ /* 0x000fea000383ffff */
.L_x_1746:
[----:B------:R-:W-:Y:S01]  /*1eb20*/  IMAD.MOV.U32 R219, RZ, RZ, R0 ;  /* 0x000000ffffdb7224 */ /* 0x000fe200078e0000 */
[----:B------:R-:W-:Y:S01]  /*1eb30*/  MOV R2, RZ ;  /* 0x000000ff00027202 */ /* 0x000fe20000000f00 */
[----:B------:R-:W-:Y:S01]  /*1eb40*/  IMAD.MOV.U32 R218, RZ, RZ, 0x1c1f ;  /* 0x00001c1fffda7424 */ /* 0x000fe200078e00ff */
[----:B------:R-:W-:-:S02]  /*1eb50*/  MOV R3, 0x1eb70 ;  /* 0x0001eb7000037802 */ /* 0x000fc40000000f00 */
[----:B------:R-:W-:Y:S05]  /*1eb60*/  CALL.REL.NOINC `($__internal_23_$__cuda_sm70_shflsync_idx_p) ;  /* 0x00004ed000007944 */ /* 0x000fea0003c00000 */
[----:B------:R-:W-:Y:S01]  /*1eb70*/  MOV R2, R218 ;  /* 0x000000da00027202 */ /* 0x000fe20000000f00 */
[----:B------:R-:W-:Y:S05]  /*1eb80*/  BRA `(.L_x_1856) ;  /* 0xffff099000007947 */ /* 0x000fea000383ffff */
.L_x_1747:
[----:B------:R-:W-:Y:S01]  /*1eb90*/  IMAD.MOV.U32 R219, RZ, RZ, R0 ;  /* 0x000000ffffdb7224 */ /* 0x000fe200078e0000 */
[----:B------:R-:W-:Y:S01]  /*1eba0*/  MOV R2, 0x1 ;  /* 0x0000000100027802 */ /* 0x000fe20000000f00 */
[----:B------:R-:W-:Y:S01]  /*1ebb0*/  IMAD.MOV.U32 R218, RZ, RZ, 0x1c1f ;  /* 0x00001c1fffda7424 */ /* 0x000fe200078e00ff */
[----:B------:R-:W-:-:S02]  /*1ebc0*/  MOV R3, 0x1ebe0 ;  /* 0x0001ebe000037802 */ /* 0x000fc40000000f00 */
[----:B-1----:R-:W-:Y:S05]  /*1ebd0*/  CALL.REL.NOINC `($__internal_23_$__cuda_sm70_shflsync_idx_p) ;  /* 0x00004e6000007944 */ /* 0x002fea0003c00000 */
        /* <DEDUP_REMOVED lines=46> */
[----:B------:R-:W-:Y:S05]  /*1eec0*/  CALL.REL.NOINC `($__internal_23_$__cuda_sm70_shflsync_idx_p) ;  /* 0x00004b7000007944 */ /* 0x000fea0003c00000 */
[----:B------:R-:W-:Y:S01]  /*1eed0*/  IMAD.IADD R2, R4, 0x1, R218 ;  /* 0x0000000104027824 */ /* 0x000fe200078e02da */
[----:B------:R-:W-:Y:S01]  /*1eee0*/  MOV R3, 0x1f1c0 ;  /* 0x0001f1c000037802 */ /* 0x000fe20000000f00 */
[----:B------:R-:W-:Y:S02]  /*1eef0*/  IMAD.MOV.U32 R219, RZ, RZ, R0 ;  /* 0x000000ffffdb7224 */ /* 0x000fe400078e0000 */
[----:B------:R-:W-:Y:S01]  /*1ef00*/  IMAD.MOV.U32 R218, RZ, RZ, 0x1c1f ;  /* 0x00001c1fffda7424 */ /* 0x000fe200078e00ff */
        /* <DEDUP_REMOVED lines=41> */
[----:B------:R-:W-:Y:S02]  /*1f1a0*/  FSEL R55, R149, -INF , P0 ;  /* 0xff80000095377808 */ /* 0x000fe40000000000 */
[----:B------:R-:W-:Y:S05]  /*1f1b0*/  CALL.REL.NOINC `($__internal_23_$__cuda_sm70_shflsync_idx_p) ;  /* 0x0000488000007944 */ /* 0x000fea0003c00000 */
[----:B------:R-:W-:Y:S01]  /*1f1c0*/  IMAD.IADD R4, R4, 0x1, R218 ;  /* 0x0000000104047824 */ /* 0x000fe200078e02da */
[----:B------:R-:W-:Y:S01]  /*1f1d0*/  FMNMX.FTZ R89, R10, R11, !PT ;  /* 0x0000000b0a597209 */ /* 0x000fe20007810000 */
[----:B------:R-:W-:Y:S01]  /*1f1e0*/  IMAD.MOV.U32 R0, RZ, RZ, 0x2 ;  /* 0x00000002ff007424 */ /* 0x000fe200078e00ff */
[----:B------:R-:W-:Y:S02]  /*1f1f0*/  FMNMX.FTZ R88, R12, R13, !PT ;  /* 0x0000000d0c587209 */ /* 0x000fe40007810000 */
[----:B------:R-:W-:-:S02]  /*1f200*/  IMNMX R5, R5, R4, PT ;  /* 0x0000000405057217 */ /* 0x000fc40003800200 */
[----:B------:R-:W-:Y:S02]  /*1f210*/  FMNMX.FTZ R89, R14, R89, !PT ;  /* 0x000000590e597209 */ /* 0x000fe40007810000 */
[C---:B------:R-:W-:Y:S02]  /*1f220*/  ISETP.GT.AND P3, PT, R5.reuse, RZ, PT ;  /* 0x000000ff0500720c */ /* 0x040fe40003f64270 */
[C---:B------:R-:W-:Y:S02]  /*1f230*/  ISETP.GT.AND P2, PT, R5.reuse, 0x1, PT ;  /* 0x000000010500780c */ /* 0x040fe40003f44270 */
[----:B------:R-:W-:Y:S02]  /*1f240*/  ISETP.GT.AND P1, PT, R5, 0x8, PT ;  /* 0x000000080500780c */ /* 0x000fe40003f24270 */
[----:B------:R-:W-:Y:S02]  /*1f250*/  FSEL R23, R146, -INF , P3 ;  /* 0xff80000092177808 */ /* 0x000fe40001800000 */
[----:B------:R-:W-:-:S02]  /*1f260*/  FSEL R26, R147, -INF , P2 ;  /* 0xff800000931a7808 */ /* 0x000fc40001000000 */
[----:B------:R-:W-:Y:S02]  /*1f270*/  ISETP.GT.AND P0, PT, R5, 0x9, PT ;  /* 0x000000090500780c */ /* 0x000fe40003f04270 */
[----:B------:R-:W-:Y:S02]  /*1f280*/  FSEL R35, R142, -INF , P1 ;  /* 0xff8000008e237808 */ /* 0x000fe40000800000 */
        /* <DEDUP_REMOVED lines=107> */
[----:B------:R-:W-:Y:S02]  /*1f940*/  MOV R2, 0x1f960 ;  /* 0x0001f96000027802 */ /* 0x000fe40000000f00 */
[----:B------:R-:W-:Y:S05]  /*1f950*/  CALL.REL.NOINC `($__internal_22_$__cuda_sm70_shflsync_bfly_p) ;  /* 0x0000408000007944 */ /* 0x000fea0003c00000 */
[----:B------:R-:W-:Y:S01]  /*1f960*/  FMNMX.FTZ R89, R89, R0, !PT ;  /* 0x0000000059597209 */ /* 0x000fe20007810000 */
[----:B------:R-:W-:Y:S01]  /*1f970*/  IMAD.MOV.U32 R0, RZ, RZ, 0x1 ;  /* 0x00000001ff007424 */ /* 0x000fe200078e00ff */
[----:B------:R-:W-:-:S03]  /*1f980*/  MOV R2, 0x1f9b0 ;  /* 0x0001f9b000027802 */ /* 0x000fc60000000f00 */
[----:B------:R-:W-:Y:S02]  /*1f990*/  IMAD.MOV.U32 R84, RZ, RZ, R89 ;  /* 0x000000ffff547224 */ /* 0x000fe400078e0059 */
[----:B------:R-:W-:Y:S05]  /*1f9a0*/  CALL.REL.NOINC `($__internal_22_$__cuda_sm70_shflsync_bfly_p) ;  /* 0x0000403000007944 */ /* 0x000fea0003c00000 */
[----:B------:R-:W-:Y:S01]  /*1f9b0*/  FMNMX.FTZ R89, R89, R0, !PT ;  /* 0x0000000059597209 */ /* 0x000fe20007810000 */
[----:B------:R-:W-:Y:S01]  /*1f9c0*/  IMAD.MOV.U32 R84, RZ, RZ, R88 ;  /* 0x000000ffff547224 */ /* 0x000fe200078e0058 */
[----:B------:R-:W-:Y:S01]  /*1f9d0*/  MOV R2, 0x1fa00 ;  /* 0x0001fa0000027802 */ /* 0x000fe20000000f00 */
[----:B------:R-:W-:Y:S02]  /*1f9e0*/  IMAD.MOV.U32 R0, RZ, RZ, 0x2 ;  /* 0x00000002ff007424 */ /* 0x000fe400078e00ff */
        /* <DEDUP_REMOVED lines=26> */
[----:B------:R-:W-:Y:S01]  /*1fb90*/  MOV R9, R0 ;  /* 0x0000000000097202 */ /* 0x000fe20000000f00 */
[----:B------:R-:W-:Y:S05]  /*1fba0*/  BRA `(.L_x_1857) ;  /* 0xffff09e000007947 */ /* 0x000fea000383ffff */
.L_x_1751:
[----:B------:R-:W-:Y:S01]  /*1fbb0*/  MOV R2, RZ ;  /* 0x000000ff00027202 */ /* 0x000fe20000000f00 */
[----:B------:R-:W-:Y:S01]  /*1fbc0*/  IMAD.MOV.U32 R219, RZ, RZ, R4 ;  /* 0x000000ffffdb7224 */ /* 0x000fe200078e0004 */
[----:B------:R-:W-:Y:S01]  /*1fbd0*/  MOV R3, 0x1fc00 ;  /* 0x0001fc0000037802 */ /* 0x000fe20000000f00 */
[----:B------:R-:W-:Y:S02]  /*1fbe0*/  IMAD.MOV.U32 R218, RZ, RZ, 0x181f ;  /* 0x0000181fffda7424 */ /* 0x000fe400078e00ff */
[----:B------:R-:W-:Y:S05]  /*1fbf0*/  CALL.REL.NOINC `($__internal_23_$__cuda_sm70_shflsync_idx_p) ;  /* 0x00003e4000007944 */ /* 0x000fea0003c00000 */
[----:B------:R-:W-:Y:S01]  /*1fc00*/  MOV R7, R218 ;  /* 0x000000da00077202 */ /* 0x000fe20000000f00 */
[----:B------:R-:W-:-:S05]  /*1fc10*/  BRA `(.L_x_1858) ;  /* 0xffff25c000007947 */ /* 0x000fca000383ffff */
.L_x_1752:
[----:B------:R-:W-:Y:S01]  /*1fc20*/  MOV R2, RZ ;  /* 0x000000ff00027202 */ /* 0x000fe20000000f00 */
[----:B------:R-:W-:Y:S01]  /*1fc30*/  IMAD.MOV.U32 R219, RZ, RZ, R0 ;  /* 0x000000ffffdb7224 */ /* 0x000fe200078e0000 */
[----:B------:R-:W-:Y:S01]  /*1fc40*/  MOV R3, 0x1fc70 ;  /* 0x0001fc7000037802 */ /* 0x000fe20000000f00 */
[----:B------:R-:W-:Y:S02]  /*1fc50*/  IMAD.MOV.U32 R218, RZ, RZ, 0x181f ;  /* 0x0000181fffda7424 */ /* 0x000fe400078e00ff */
[----:B-12---:R-:W-:Y:S05]  /*1fc60*/  CALL.REL.NOINC `($__internal_23_$__cuda_sm70_shflsync_idx_p) ;  /* 0x00003dd000007944 */ /* 0x006fea0003c00000 */
[----:B------:R-:W-:Y:S01]  /*1fc70*/  IMAD.MOV.U32 R219, RZ, RZ, R4 ;  /* 0x000000ffffdb7224 */ /* 0x000fe200078e0004 */
[----:B------:R-:W-:Y:S02]  /*1fc80*/  ISETP.GE.AND P0, PT, R238, c[0x0][0x1d4], PT ;  /* 0x00007500ee007a0c */ /* 0x000fe40003f06270 */
[----:B------:R-:W-:Y:S01]  /*1fc90*/  IADD3 R2, P1, R218, R5, RZ ;  /* 0x00000005da027210 */ /* 0x000fe20007f3e0ff */
[----:B------:R-:W-:Y:S04]  /*1fca0*/  IMAD.MOV.U32 R218, RZ, RZ, 0x181f ;  /* 0x0000181fffda7424 */ /* 0x000fe800078e00ff */
[----:B------:R-:W-:Y:S01]  /*1fcb0*/  IMAD.X R3, R7, 0x1, R6, P1 ;  /* 0x0000000107037824 */ /* 0x000fe200008e0606 */
[----:B------:R-:W-:Y:S05]  /*1fcc0*/  SEL R7, RZ, 0x10, P0 ;  /* 0x00000010ff077807 */ /* 0x000fea0000000000 */
[----:B------:R-:W-:Y:S01]  /*1fcd0*/  @!PT LDS RZ, [RZ] ;  /* 0x00000000fffff984 */ /* 0x000fe20000000800 */
[----:B------:R-:W-:Y:S01]  /*1fce0*/  @!PT LDS RZ, [RZ] ;  /* 0x00000000fffff984 */ /* 0x000fe20000000800 */
[----:B------:R-:W-:Y:S01]  /*1fcf0*/  @!PT LDS RZ, [RZ] ;  /* 0x00000000fffff984 */ /* 0x000fe20000000800 */
[----:B------:R1:W-:Y:S02]  /*1fd00*/  LDGSTS.E.BYPASS.LTC128B.128 [R212+0x100], [R2.64], !P0 ;  /* 0x0010000002d47fae */ /* 0x0003e4000c101d48 */
[----:B-1----:R-:W-:Y:S01]  /*1fd10*/  MOV R3, 0x1fd40 ;  /* 0x0001fd4000037802 */ /* 0x002fe20000000f00 */
[----:B------:R-:W-:Y:S03]  /*1fd20*/  IMAD.MOV.U32 R2, RZ, RZ, 0x1 ;  /* 0x00000001ff027424 */ /* 0x000fe600078e00ff */
[----:B------:R-:W-:Y:S05]  /*1fd30*/  CALL.REL.NOINC `($__internal_23_$__cuda_sm70_shflsync_idx_p) ;  /* 0x00003d0000007944 */ /* 0x000fea0003c00000 */
[----:B------:R-:W-:Y:S01]  /*1fd40*/  MOV R2, 0x1 ;  /* 0x0000000100027802 */ /* 0x000fe20000000f00 */
[----:B------:R-:W-:Y:S01]  /*1fd50*/  IMAD.MOV.U32 R8, RZ, RZ, R218 ;  /* 0x000000ffff087224 */ /* 0x000fe200078e00da */
[----:B------:R-:W-:Y:S01]  /*1fd60*/  MOV R218, 0x181f ;  /* 0x0000181f00da7802 */ /* 0x000fe20000000f00 */
[----:B------:R-:W-:Y:S01]  /*1fd70*/  IMAD.MOV.U32 R219, RZ, RZ, R0 ;  /* 0x000000ffffdb7224 */ /* 0x000fe200078e0000 */
[----:B------:R-:W-:Y:S02]  /*1fd80*/  MOV R3, 0x1fda0 ;  /* 0x0001fda000037802 */ /* 0x000fe40000000f00 */
[----:B------:R-:W-:Y:S05]  /*1fd90*/  CALL.REL.NOINC `($__internal_23_$__cuda_sm70_shflsync_idx_p) ;  /* 0x00003ca000007944 */ /* 0x000fea0003c00000 */
        /* <DEDUP_REMOVED lines=60> */
[----:B------:R-:W-:Y:S01]  /*20160*/  MOV R0, R218 ;  /* 0x000000da00007202 */ /* 0x000fe20000000f00 */
[----:B------:R-:W-:-:S05]  /*20170*/  BRA `(.L_x_1859) ;  /* 0xffff220000007947 */ /* 0x000fca000383ffff */
.L_x_1755:
[----:B------:R-:W-:Y:S01]  /*20180*/  MOV R2, RZ ;  /* 0x000000ff00027202 */ /* 0x000fe20000000f00 */
[----:B------:R-:W-:Y:S01]  /*20190*/  IMAD.MOV.U32 R219, RZ, RZ, R84 ;  /* 0x000000ffffdb7224 */ /* 0x000fe200078e0054 */
[----:B------:R-:W-:Y:S01]  /*201a0*/  MOV R3, 0x201d0 ;  /* 0x000201d000037802 */ /* 0x000fe20000000f00 */
[----:B------:R-:W-:Y:S02]  /*201b0*/  IMAD.MOV.U32 R218, RZ, RZ, 0x181f ;  /* 0x0000181fffda7424 */ /* 0x000fe400078e00ff */
[----:B------:R-:W-:Y:S05]  /*201c0*/  CALL.REL.NOINC `($__internal_23_$__cuda_sm70_shflsync_idx_p) ;  /* 0x0000387000007944 */ /* 0x000fea0003c00000 */
[----:B------:R-:W-:Y:S01]  /*201d0*/  MOV R89, R218 ;  /* 0x000000da00597202 */ /* 0x000fe20000000f00 */
[----:B------:R-:W-:-:S05]  /*201e0*/  BRA `(.L_x_1860) ;  /* 0xffff2b0000007947 */ /* 0x000fca000383ffff */
.L_x_1756:
        /* <DEDUP_REMOVED lines=86> */
.L_x_1757:
[----:B------:R-:W-:Y:S01]  /*20750*/  MOV R2, RZ ;  /* 0x000000ff00027202 */ /* 0x000fe20000000f00 */
[----:B------:R-:W-:Y:S01]  /*20760*/  IMAD.MOV.U32 R219, RZ, RZ, R84 ;  /* 0x000000ffffdb7224 */ /* 0x000fe200078e0054 */
[----:B------:R-:W-:Y:S01]  /*20770*/  MOV R3, 0x207a0 ;  /* 0x000207a000037802 */ /* 0x000fe20000000f00 */
[----:B------:R-:W-:Y:S02]  /*20780*/  IMAD.MOV.U32 R218, RZ, RZ, 0x1c1f ;  /* 0x00001c1fffda7424 */ /* 0x000fe400078e00ff */
[----:B------:R-:W-:Y:S05]  /*20790*/  CALL.REL.NOINC `($__internal_23_$__cuda_sm70_shflsync_idx_p) ;  /* 0x000032a000007944 */ /* 0x000fea0003c00000 */
[----:B------:R-:W-:Y:S01]  /*207a0*/  MOV R0, R218 ;  /* 0x000000da00007202 */ /* 0x000fe20000000f00 */
[----:B------:R-:W-:-:S05]  /*207b0*/  BRA `(.L_x_1862) ;  /* 0xffff285000007947 */ /* 0x000fca000383ffff */
.L_x_1758:
[----:B------:R-:W-:Y:S01]  /*207c0*/  MOV R2, 0x1 ;  /* 0x0000000100027802 */ /* 0x000fe20000000f00 */
[----:B------:R-:W-:Y:S01]  /*207d0*/  IMAD.MOV.U32 R219, RZ, RZ, R84 ;  /* 0x000000ffffdb7224 */ /* 0x000fe200078e0054 */
[----:B------:R-:W-:Y:S01]  /*207e0*/  MOV R3, 0x20810 ;  /* 0x0002081000037802 */ /* 0x000fe20000000f00 */
[----:B------:R-:W-:Y:S02]  /*207f0*/  IMAD.MOV.U32 R218, RZ, RZ, 0x1c1f ;  /* 0x00001c1fffda7424 */ /* 0x000fe400078e00ff */
[----:B-1----:R-:W-:Y:S05]  /*20800*/  CALL.REL.NOINC `($__internal_23_$__cuda_sm70_shflsync_idx_p) ;  /* 0x0000323000007944 */ /* 0x002fea0003c00000 */
[----:B------:R-:W-:Y:S01]  /*20810*/  MOV R3, 0x20af0 ;  /* 0x00020af000037802 */ /* 0x000fe20000000f00 */
[----:B------:R-:W-:Y:S02]  /*20820*/  IMAD.IADD R218, R85, 0x1, R218 ;  /* 0x0000000155da7824 */ /* 0x000fe400078e02da */
[----:B------:R-:W-:Y:S02]  /*20830*/  IMAD.MOV.U32 R219, RZ, RZ, R84 ;  /* 0x000000ffffdb7224 */ /* 0x000fe400078e0054 */
        /* <DEDUP_REMOVED lines=37> */
[----:B------:R-:W-:Y:S01]  /*20a90*/  IMAD.MOV.U32 R218, RZ, RZ, 0x1c1f ;  /* 0x00001c1fffda7424 */ /* 0x000fe200078e00ff */
[----:B------:R-:W-:Y:S02]  /*20aa0*/  FSEL R39, R70, -INF , P3 ;  /* 0xff80000046277808 */ /* 0x000fe40001800000 */
[----:B------:R-:W-:Y:S02]  /*20ab0*/  FSEL R33, R71, -INF , P2 ;  /* 0xff80000047217808 */ /* 0x000fe40001000000 */
[----:B------:R-:W-:Y:S02]  /*20ac0*/  FSEL R32, R82, -INF , P1 ;  /* 0xff80000052207808 */ /* 0x000fe40000800000 */
[----:B------:R-:W-:Y:S02]  /*20ad0*/  FSEL R19, R83, -INF , P0 ;  /* 0xff80000053137808 */ /* 0x000fe40000000000 */
[----:B------:R-:W-:Y:S05]  /*20ae0*/  CALL.REL.NOINC `($__internal_23_$__cuda_sm70_shflsync_idx_p) ;  /* 0x00002f5000007944 */ /* 0x000fea0003c00000 */
        /* <DEDUP_REMOVED lines=38> */
[----:B------:R-:W-:Y:S01]  /*20d50*/  ISETP.GT.AND P0, PT, R218, 0x49, PT ;  /* 0x00000049da00780c */ /* 0x000fe20003f04270 */
[----:B------:R-:W-:Y:S01]  /*20d60*/  IMAD.MOV.U32 R218, RZ, RZ, 0x1c1f ;  /* 0x00001c1fffda7424 */ /* 0x000fe200078e00ff */
[----:B------:R-:W-:Y:S02]  /*20d70*/  FSEL R25, R61, -INF , P4 ;  /* 0xff8000003d197808 */ /* 0x000fe40002000000 */
[----:B------:R-:W-:Y:S02]  /*20d80*/  FSEL R18, R72, -INF , P3 ;  /* 0xff80000048127808 */ /* 0x000fe40001800000 */
[----:B------:R-:W-:Y:S02]  /*20d90*/  FSEL R17, R73, -INF , P2 ;  /* 0xff80000049117808 */ /* 0x000fe40001000000 */
[----:B------:R-:W-:Y:S02]  /*20da0*/  FSEL R16, R76, -INF , P1 ;  /* 0xff8000004c107808 */ /* 0x000fe40000800000 */
[----:B------:R-:W-:Y:S02]  /*20db0*/  FSEL R13, R77, -INF , P0 ;  /* 0xff8000004d0d7808 */ /* 0x000fe40000000000 */
[----:B------:R-:W-:Y:S05]  /*20dc0*/  CALL.REL.NOINC `($__internal_23_$__cuda_sm70_shflsync_idx_p) ;  /* 0x00002c7000007944 */ /* 0x000fea0003c00000 */
[----:B------:R-:W-:Y:S01]  /*20dd0*/  FMNMX.FTZ R84, R4, R90, !PT ;  /* 0x0000005a04547209 */ /* 0x000fe20007810000 */
[----:B------:R-:W-:Y:S01]  /*20de0*/  IMAD.IADD R85, R85, 0x1, R218 ;  /* 0x0000000155557824 */ /* 0x000fe200078e02da */
[----:B------:R-:W-:Y:S01]  /*20df0*/  MOV R2, 0x21590 ;  /* 0x0002159000027802 */ /* 0x000fe20000000f00 */
        /* <DEDUP_REMOVED lines=120> */
[----:B------:R-:W-:Y:S05]  /*21580*/  CALL.REL.NOINC `($__internal_22_$__cuda_sm70_shflsync_bfly_p) ;  /* 0x0000245000007944 */ /* 0x000fea0003c00000 */
[----:B------:R-:W-:Y:S01]  /*21590*/  FMNMX.FTZ R84, R84, R0, !PT ;  /* 0x0000000054547209 */ /* 0x000fe20007810000 */
[----:B------:R-:W-:Y:S01]  /*215a0*/  IMAD.MOV.U32 R0, RZ, RZ, 0x1 ;  /* 0x00000001ff007424 */ /* 0x000fe200078e00ff */
[----:B------:R-:W-:Y:S02]  /*215b0*/  MOV R2, 0x215d0 ;  /* 0x000215d000027802 */ /* 0x000fe40000000f00 */
        /* <DEDUP_REMOVED lines=28> */
[----:B------:R-:W-:-:S05]  /*21780*/  BRA `(.L_x_1863) ;  /* 0xffff28f000007947 */ /* 0x000fca000383ffff */
.L_x_1761:
[----:B-1--4-:R-:W-:Y:S01]  /*21790*/  MOV R2, RZ ;  /* 0x000000ff00027202 */ /* 0x012fe20000000f00 */
[----:B------:R-:W-:Y:S01]  /*217a0*/  IMAD.MOV.U32 R219, RZ, RZ, R56 ;  /* 0x000000ffffdb7224 */ /* 0x000fe200078e0038 */
[----:B------:R-:W-:Y:S01]  /*217b0*/  MOV R3, 0x217e0 ;  /* 0x000217e000037802 */ /* 0x000fe20000000f00 */
[----:B------:R-:W-:Y:S02]  /*217c0*/  IMAD.MOV.U32 R218, RZ, RZ, 0x181f ;  /* 0x0000181fffda7424 */ /* 0x000fe400078e00ff */
[----:B------:R-:W-:Y:S05]  /*217d0*/  CALL.REL.NOINC `($__internal_23_$__cuda_sm70_shflsync_idx_p) ;  /* 0x0000226000007944 */ /* 0x000fea0003c00000 */
[----:B------:R-:W-:Y:S01]  /*217e0*/  MOV R58, R218 ;  /* 0x000000da003a7202 */ /* 0x000fe20000000f00 */
[----:B------:R-:W-:-:S05]  /*217f0*/  BRA `(.L_x_1864) ;  /* 0xffff494000007947 */ /* 0x000fca000383ffff */
.L_x_1764:
[----:B------:R-:W-:Y:S01]  /*21800*/  MOV R2, RZ ;  /* 0x000000ff00027202 */ /* 0x000fe20000000f00 */
[----:B------:R-:W-:Y:S01]  /*21810*/  IMAD.MOV.U32 R219, RZ, RZ, R84 ;  /* 0x000000ffffdb7224 */ /* 0x000fe200078e0054 */
[----:B------:R-:W-:Y:S01]  /*21820*/  MOV R3, 0x21850 ;  /* 0x0002185000037802 */ /* 0x000fe20000000f00 */
[----:B------:R-:W-:Y:S02]  /*21830*/  IMAD.MOV.U32 R218, RZ, RZ, 0x181f ;  /* 0x0000181fffda7424 */ /* 0x000fe400078e00ff */
[----:B------:R-:W-:Y:S05]  /*21840*/  CALL.REL.NOINC `($__internal_23_$__cuda_sm70_shflsync_idx_p) ;  /* 0x000021f000007944 */ /* 0x000fea0003c00000 */
[----:B------:R-:W-:Y:S01]  /*21850*/  MOV R90, R218 ;  /* 0x000000da005a7202 */ /* 0x000fe20000000f00 */
[----:B------:R-:W-:-:S05]  /*21860*/  BRA `(.L_x_1865) ;  /* 0xffff536000007947 */ /* 0x000fca000383ffff */
.L_x_1765:
[----:B------:R-:W-:Y:S01]  /*21870*/  MOV R2, RZ ;  /* 0x000000ff00027202 */ /* 0x000fe20000000f00 */
[----:B------:R-:W-:Y:S01]  /*21880*/  IMAD.MOV.U32 R219, RZ, RZ, R0 ;  /* 0x000000ffffdb7224 */ /* 0x000fe200078e0000 */
[----:B------:R-:W-:Y:S01]  /*21890*/  MOV R3, 0x218c0 ;  /* 0x000218c000037802 */ /* 0x000fe20000000f00 */
[----:B------:R-:W-:Y:S02]  /*218a0*/  IMAD.MOV.U32 R218, RZ, RZ, 0x181f ;  /* 0x0000181fffda7424 */ /* 0x000fe400078e00ff */
[----:B-12---:R-:W-:Y:S05]  /*218b0*/  CALL.REL.NOINC `($__internal_23_$__cuda_sm70_shflsync_idx_p) ;  /* 0x0000218000007944 */ /* 0x006fea0003c00000 */
        /* <DEDUP_REMOVED lines=82> */
.L_x_1766:
[----:B------:R-:W-:Y:S02]  /*21de0*/  MOV R0, 0x2 ;  /* 0x0000000200007802 */ /* 0x000fe40000000f00 */
[----:B------:R-:W-:Y:S02]  /*21df0*/  MOV R2, 0x21e10 ;  /* 0x00021e1000027802 */ /* 0x000fe40000000f00 */
        /* <DEDUP_REMOVED lines=33> */
.L_x_1768:
[----:B------:R-:W-:Y:S01]  /*22010*/  IMAD.MOV.U32 R84, RZ, RZ, R217 ;  /* 0x000000ffff547224 */ /* 0x000fe200078e00d9 */
[----:B------:R-:W-:-:S02]  /*22020*/  MOV R0, 0x2 ;  /* 0x0000000200007802 */ /* 0x000fc40000000f00 */
[----:B------:R-:W-:Y:S02]  /*22030*/  MOV R2, 0x22050 ;  /* 0x0002205000027802 */ /* 0x000fe40000000f00 */
[----:B------:R-:W-:Y:S05]  /*22040*/  CALL.REL.NOINC `($__internal_22_$__cuda_sm70_shflsync_bfly_p) ;  /* 0x0000199000007944 */ /* 0x000fea0003c00000 */
[----:B------:R-:W-:Y:S05]  /*22050*/  BRA `(.L_x_1868) ;  /* 0xffff716000007947 */ /* 0x000fea000383ffff */
.L_x_1769:
[----:B------:R-:W-:Y:S01]  /*22060*/  IMAD.MOV.U32 R84, RZ, RZ, R4 ;  /* 0x000000ffff547224 */ /* 0x000fe200078e0004 */
[----:B------:R-:W-:Y:S02]  /*22070*/  MOV R0, 0x1 ;  /* 0x0000000100007802 */ /* 0x000fe40000000f00 */
[----:B------:R-:W-:Y:S02]  /*22080*/  MOV R2, 0x220a0 ;  /* 0x000220a000027802 */ /* 0x000fe40000000f00 */
[----:B-1----:R-:W-:Y:S05]  /*22090*/  CALL.REL.NOINC `($__internal_22_$__cuda_sm70_shflsync_bfly_p) ;  /* 0x0000194000007944 */ /* 0x002fea0003c00000 */
[----:B------:R-:W-:Y:S01]  /*220a0*/  FADD.FTZ R4, R4, R0 ;  /* 0x0000000004047221 */ /* 0x000fe20000010000 */
[----:B------:R-:W-:Y:S02]  /*220b0*/  MOV R84, R226 ;  /* 0x000000e200547202 */ /* 0x000fe40000000f00 */
[----:B------:R-:W-:Y:S02]  /*220c0*/  MOV R0, 0x2 ;  /* 0x0000000200007802 */ /* 0x000fe40000000f00 */
[----:B------:R-:W-:Y:S02]  /*220d0*/  MOV R2, 0x220f0 ;  /* 0x000220f000027802 */ /* 0x000fe40000000f00 */
[----:B------:R-:W-:Y:S05]  /*220e0*/  CALL.REL.NOINC `($__internal_22_$__cuda_sm70_shflsync_bfly_p) ;  /* 0x000018f000007944 */ /* 0x000fea0003c00000 */
[----:B------:R-:W-:Y:S01]  /*220f0*/  FADD.FTZ R6, R226, R0 ;  /* 0x00000000e2067221 */ /* 0x000fe20000010000 */
[----:B------:R-:W-:Y:S02]  /*22100*/  MOV R0, 0x1 ;  /* 0x0000000100007802 */ /* 0x000fe40000000f00 */
[----:B------:R-:W-:-:S02]  /*22110*/  MOV R2, 0x22140 ;  /* 0x0002214000027802 */ /* 0x000fc40000000f00 */
[----:B------:R-:W-:Y:S02]  /*22120*/  MOV R84, R6 ;  /* 0x0000000600547202 */ /* 0x000fe40000000f00 */
[----:B------:R-:W-:Y:S05]  /*22130*/  CALL.REL.NOINC `($__internal_22_$__cuda_sm70_shflsync_bfly_p) ;  /* 0x000018a000007944 */ /* 0x000fea0003c00000 */
[----:B------:R-:W-:Y:S01]  /*22140*/  FADD.FTZ R6, R6, R0 ;  /* 0x0000000006067221 */ /* 0x000fe20000010000 */
[----:B------:R-:W-:Y:S02]  /*22150*/  MOV R84, R246 ;  /* 0x000000f600547202 */ /* 0x000fe40000000f00 */
[----:B------:R-:W-:Y:S02]  /*22160*/  MOV R0, 0x2 ;  /* 0x0000000200007802 */ /* 0x000fe40000000f00 */
[----:B------:R-:W-:Y:S02]  /*22170*/  MOV R2, 0x22190 ;  /* 0x0002219000027802 */ /* 0x000fe40000000f00 */
[----:B------:R-:W-:Y:S05]  /*22180*/  CALL.REL.NOINC `($__internal_22_$__cuda_sm70_shflsync_bfly_p) ;  /* 0x0000185000007944 */ /* 0x000fea0003c00000 */
[----:B------:R-:W-:Y:S01]  /*22190*/  FADD.FTZ R5, R246, R0 ;  /* 0x00000000f6057221 */ /* 0x000fe20000010000 */
[----:B------:R-:W-:Y:S02]  /*221a0*/  MOV R0, 0x1 ;  /* 0x0000000100007802 */ /* 0x000fe40000000f00 */
[----:B------:R-:W-:Y:S02]  /*221b0*/  MOV R2, 0x221e0 ;  /* 0x000221e000027802 */ /* 0x000fe40000000f00 */
[----:B------:R-:W-:-:S02]  /*221c0*/  MOV R84, R5 ;  /* 0x0000000500547202 */ /* 0x000fc40000000f00 */
[----:B------:R-:W-:Y:S05]  /*221d0*/  CALL.REL.NOINC `($__internal_22_$__cuda_sm70_shflsync_bfly_p) ;  /* 0x0000180000007944 */ /* 0x000fea0003c00000 */
[----:B------:R-:W-:Y:S01]  /*221e0*/  FADD.FTZ R5, R5, R0 ;  /* 0x0000000005057221 */ /* 0x000fe20000010000 */
[----:B------:R-:W-:-:S02]  /*221f0*/  MOV R84, R247 ;  /* 0x000000f700547202 */ /* 0x000fc40000000f00 */
[----:B------:R-:W-:Y:S02]  /*22200*/  MOV R0, 0x2 ;  /* 0x0000000200007802 */ /* 0x000fe40000000f00 */
[----:B------:R-:W-:Y:S02]  /*22210*/  MOV R2, 0x22230 ;  /* 0x0002223000027802 */ /* 0x000fe40000000f00 */
[----:B------:R-:W-:Y:S05]  /*22220*/  CALL.REL.NOINC `($__internal_22_$__cuda_sm70_shflsync_bfly_p) ;  /* 0x000017b000007944 */ /* 0x000fea0003c00000 */
[----:B------:R-:W-:Y:S01]  /*22230*/  FADD.FTZ R7, R247, R0 ;  /* 0x00000000f7077221 */ /* 0x000fe20000010000 */
[----:B------:R-:W-:Y:S02]  /*22240*/  MOV R0, 0x1 ;  /* 0x0000000100007802 */ /* 0x000fe40000000f00 */
[----:B------:R-:W-:Y:S02]  /*22250*/  MOV R2, 0x22280 ;  /* 0x0002228000027802 */ /* 0x000fe40000000f00 */
[----:B------:R-:W-:Y:S02]  /*22260*/  MOV R84, R7 ;  /* 0x0000000700547202 */ /* 0x000fe40000000f00 */
[----:B------:R-:W-:Y:S05]  /*22270*/  CALL.REL.NOINC `($__internal_22_$__cuda_sm70_shflsync_bfly_p) ;  /* 0x0000176000007944 */ /* 0x000fea0003c00000 */
[----:B------:R-:W-:Y:S01]  /*22280*/  MOV R8, R0 ;  /* 0x0000000000087202 */ /* 0x000fe20000000f00 */
[----:B------:R-:W-:Y:S05]  /*22290*/  BRA `(.L_x_1869) ;  /* 0xffff701000007947 */ /* 0x000fea000383ffff */
.L_x_1776:
[----:B-1-34-:R-:W-:Y:S01]  /*222a0*/  IMAD.MOV.U32 R219, RZ, RZ, R5 ;  /* 0x000000ffffdb7224 */ /* 0x01afe200078e0005 */
[----:B------:R-:W-:Y:S01]  /*222b0*/  MOV R2, RZ ;  /* 0x000000ff00027202 */ /* 0x000fe20000000f00 */
[----:B------:R-:W-:Y:S01]  /*222c0*/  IMAD.MOV.U32 R218, RZ, RZ, 0x181f ;  /* 0x0000181fffda7424 */ /* 0x000fe200078e00ff */
[----:B------:R-:W-:-:S02]  /*222d0*/  MOV R3, 0x222f0 ;  /* 0x000222f000037802 */ /* 0x000fc40000000f00 */
[----:B------:R-:W-:Y:S05]  /*222e0*/  CALL.REL.NOINC `($__internal_23_$__cuda_sm70_shflsync_idx_p) ;  /* 0x0000175000007944 */ /* 0x000fea0003c00000 */
[----:B------:R-:W-:Y:S01]  /*222f0*/  MOV R7, R218 ;  /* 0x000000da00077202 */ /* 0x000fe20000000f00 */
[----:B------:R-:W-:Y:S05]  /*22300*/  BRA `(.L_x_1870) ;  /* 0xffff867000007947 */ /* 0x000fea000383ffff */
.L_x_1777:
[----:B------:R-:W-:Y:S01]  /*22310*/  IMAD.MOV.U32 R219, RZ, RZ, R6 ;  /* 0x000000ffffdb7224 */ /* 0x000fe200078e0006 */
[----:B------:R-:W-:Y:S01]  /*22320*/  MOV R2, RZ ;  /* 0x000000ff00027202 */ /* 0x000fe20000000f00 */
[----:B------:R-:W-:Y:S01]  /*22330*/  IMAD.MOV.U32 R218, RZ, RZ, 0x181f ;  /* 0x0000181fffda7424 */ /* 0x000fe200078e00ff */
[----:B------:R-:W-:-:S02]  /*22340*/  MOV R3, 0x22360 ;  /* 0x0002236000037802 */ /* 0x000fc40000000f00 */
[----:B-12---:R-:W-:Y:S05]  /*22350*/  CALL.REL.NOINC `($__internal_23_$__cuda_sm70_shflsync_idx_p) ;  /* 0x000016e000007944 */ /* 0x006fea0003c00000 */
[----:B------:R-:W-:Y:S01]  /*22360*/  MOV R2, R218 ;  /* 0x000000da00027202 */ /* 0x000fe20000000f00 */
[----:B------:R-:W-:Y:S05]  /*22370*/  BRA `(.L_x_1871) ;  /* 0xffff862000007947 */ /* 0x000fea000383ffff */
.L_x_1778:
[----:B------:R-:W-:Y:S01]  /*22380*/  IMAD.MOV.U32 R219, RZ, RZ, R5 ;  /* 0x000000ffffdb7224 */ /* 0x000fe200078e0005 */
[----:B--2---:R-:W-:Y:S01]  /*22390*/  MOV R2, 0x1 ;  /* 0x0000000100027802 */ /* 0x004fe20000000f00 */
[----:B------:R-:W-:Y:S01]  /*223a0*/  IMAD.MOV.U32 R218, RZ, RZ, 0x181f ;  /* 0x0000181fffda7424 */ /* 0x000fe200078e00ff */
[----:B------:R-:W-:-:S02]  /*223b0*/  MOV R3, 0x223d0 ;  /* 0x000223d000037802 */ /* 0x000fc40000000f00 */
[----:B-1-3--:R-:W-:Y:S05]  /*223c0*/  CALL.REL.NOINC `($__internal_23_$__cuda_sm70_shflsync_idx_p) ;  /* 0x0000167000007944 */ /* 0x00afea0003c00000 */
        /* <DEDUP_REMOVED lines=8> */
.L_x_1779:
[----:B------:R-:W-:Y:S01]  /*22450*/  IMAD.MOV.U32 R219, RZ, RZ, R5 ;  /* 0x000000ffffdb7224 */ /* 0x000fe200078e0005 */
[----:B-1----:R-:W-:Y:S01]  /*22460*/  MOV R2, 0x2 ;  /* 0x0000000200027802 */ /* 0x002fe20000000f00 */
[----:B------:R-:W-:Y:S01]  /*22470*/  IMAD.MOV.U32 R218, RZ, RZ, 0x181f ;  /* 0x0000181fffda7424 */ /* 0x000fe200078e00ff */
[----:B------:R-:W-:Y:S02]  /*22480*/  MOV R3, 0x224a0 ;  /* 0x000224a000037802 */ /* 0x000fe40000000f00 */
[----:B---34-:R-:W-:Y:S05]  /*22490*/  CALL.REL.NOINC `($__internal_23_$__cuda_sm70_shflsync_idx_p) ;  /* 0x000015a000007944 */ /* 0x018fea0003c00000 */
[----:B------:R-:W-:Y:S01]  /*224a0*/  MOV R7, R218 ;  /* 0x000000da00077202 */ /* 0x000fe20000000f00 */
[----:B------:R-:W-:Y:S05]  /*224b0*/  BRA `(.L_x_1873) ;  /* 0xffff85c000007947 */ /* 0x000fea000383ffff */
.L_x_1780:
[----:B------:R-:W-:Y:S01]  /*224c0*/  IMAD.MOV.U32 R219, RZ, RZ, R6 ;  /* 0x000000ffffdb7224 */ /* 0x000fe200078e0006 */
[----:B-1----:R-:W-:Y:S01]  /*224d0*/  MOV R2, 0x2 ;  /* 0x0000000200027802 */ /* 0x002fe20000000f00 */
[----:B------:R-:W-:Y:S01]  /*224e0*/  IMAD.MOV.U32 R218, RZ, RZ, 0x181f ;  /* 0x0000181fffda7424 */ /* 0x000fe200078e00ff */
[----:B------:R-:W-:Y:S02]  /*224f0*/  MOV R3, 0x22510 ;  /* 0x0002251000037802 */ /* 0x000fe40000000f00 */
[----:B--234-:R-:W-:Y:S05]  /*22500*/  CALL.REL.NOINC `($__internal_23_$__cuda_sm70_shflsync_idx_p) ;  /* 0x0000153000007944 */ /* 0x01cfea0003c00000 */
[----:B------:R-:W-:Y:S01]  /*22510*/  MOV R2, R218 ;  /* 0x000000da00027202 */ /* 0x000fe20000000f00 */
[----:B------:R-:W-:Y:S05]  /*22520*/  BRA `(.L_x_1874) ;  /* 0xffff857000007947 */ /* 0x000fea000383ffff */
.L_x_1781:
[----:B------:R-:W-:Y:S01]  /*22530*/  IMAD.MOV.U32 R219, RZ, RZ, R5 ;  /* 0x000000ffffdb7224 */ /* 0x000fe200078e0005 */
[----:B--2---:R-:W-:Y:S01]  /*22540*/  MOV R2, 0x3 ;  /* 0x0000000300027802 */ /* 0x004fe20000000f00 */
[----:B------:R-:W-:Y:S01]  /*22550*/  IMAD.MOV.U32 R218, RZ, RZ, 0x181f ;  /* 0x0000181fffda7424 */ /* 0x000fe200078e00ff */
[----:B------:R-:W-:-:S02]  /*22560*/  MOV R3, 0x22580 ;  /* 0x0002258000037802 */ /* 0x000fc40000000f00 */
[----:B-1-34-:R-:W-:Y:S05]  /*22570*/  CALL.REL.NOINC `($__internal_23_$__cuda_sm70_shflsync_idx_p) ;  /* 0x000014c000007944 */ /* 0x01afea0003c00000 */
        /* <DEDUP_REMOVED lines=8> */
.L_x_1782:
[----:B------:R-:W-:Y:S01]  /*22600*/  IMAD.MOV.U32 R219, RZ, RZ, R5 ;  /* 0x000000ffffdb7224 */ /* 0x000fe200078e0005 */
[----:B--2---:R-:W-:Y:S01]  /*22610*/  MOV R2, 0x4 ;  /* 0x0000000400027802 */ /* 0x004fe20000000f00 */
[----:B------:R-:W-:Y:S01]  /*22620*/  IMAD.MOV.U32 R218, RZ, RZ, 0x181f ;  /* 0x0000181fffda7424 */ /* 0x000fe200078e00ff */
[----:B------:R-:W-:Y:S02]  /*22630*/  MOV R3, 0x22650 ;  /* 0x0002265000037802 */ /* 0x000fe40000000f00 */
[----:B-1-34-:R-:W-:Y:S05]  /*22640*/  CALL.REL.NOINC `($__internal_23_$__cuda_sm70_shflsync_idx_p) ;  /* 0x000013f000007944 */ /* 0x01afea0003c00000 */
[----:B------:R-:W-:Y:S01]  /*22650*/  MOV R7, R218 ;  /* 0x000000da00077202 */ /* 0x000fe20000000f00 */
[----:B------:R-:W-:Y:S05]  /*22660*/  BRA `(.L_x_1876) ;  /* 0xffff852000007947 */ /* 0x000fea000383ffff */
.L_x_1783:
[----:B------:R-:W-:Y:S01]  /*22670*/  IMAD.MOV.U32 R219, RZ, RZ, R6 ;  /* 0x000000ffffdb7224 */ /* 0x000fe200078e0006 */
[----:B--2---:R-:W-:Y:S01]  /*22680*/  MOV R2, 0x4 ;  /* 0x0000000400027802 */ /* 0x004fe20000000f00 */
[----:B------:R-:W-:Y:S01]  /*22690*/  IMAD.MOV.U32 R218, RZ, RZ, 0x181f ;  /* 0x0000181fffda7424 */ /* 0x000fe200078e00ff */
[----:B------:R-:W-:Y:S02]  /*226a0*/  MOV R3, 0x226c0 ;  /* 0x000226c000037802 */ /* 0x000fe40000000f00 */
[----:B-1-34-:R-:W-:Y:S05]  /*226b0*/  CALL.REL.NOINC `($__internal_23_$__cuda_sm70_shflsync_idx_p) ;  /* 0x0000138000007944 */ /* 0x01afea0003c00000 */
[----:B------:R-:W-:Y:S01]  /*226c0*/  MOV R2, R218 ;  /* 0x000000da00027202 */ /* 0x000fe20000000f00 */
[----:B------:R-:W-:Y:S05]  /*226d0*/  BRA `(.L_x_1877) ;  /* 0xffff84d000007947 */ /* 0x000fea000383ffff */
.L_x_1784:
[----:B------:R-:W-:Y:S01]  /*226e0*/  IMAD.MOV.U32 R219, RZ, RZ, R5 ;  /* 0x000000ffffdb7224 */ /* 0x000fe200078e0005 */
[----:B-1----:R-:W-:Y:S01]  /*226f0*/  MOV R2, 0x5 ;  /* 0x0000000500027802 */ /* 0x002fe20000000f00 */
[----:B------:R-:W-:Y:S01]  /*22700*/  IMAD.MOV.U32 R218, RZ, RZ, 0x181f ;  /* 0x0000181fffda7424 */ /* 0x000fe200078e00ff */
[----:B------:R-:W-:-:S02]  /*22710*/  MOV R3, 0x22730 ;  /* 0x0002273000037802 */ /* 0x000fc40000000f00 */
[----:B--234-:R-:W-:Y:S05]  /*22720*/  CALL.REL.NOINC `($__internal_23_$__cuda_sm70_shflsync_idx_p) ;  /* 0x0000131000007944 */ /* 0x01cfea0003c00000 */
        /* <DEDUP_REMOVED lines=8> */
.L_x_1785:
[----:B------:R-:W-:Y:S01]  /*227b0*/  IMAD.MOV.U32 R219, RZ, RZ, R5 ;  /* 0x000000ffffdb7224 */ /* 0x000fe200078e0005 */
[----:B--2---:R-:W-:Y:S01]  /*227c0*/  MOV R2, 0x6 ;  /* 0x0000000600027802 */ /* 0x004fe20000000f00 */
[----:B------:R-:W-:Y:S01]  /*227d0*/  IMAD.MOV.U32 R218, RZ, RZ, 0x181f ;  /* 0x0000181fffda7424 */ /* 0x000fe200078e00ff */
[----:B------:R-:W-:Y:S02]  /*227e0*/  MOV R3, 0x22800 ;  /* 0x0002280000037802 */ /* 0x000fe40000000f00 */
[----:B-1--4-:R-:W-:Y:S05]  /*227f0*/  CALL.REL.NOINC `($__internal_23_$__cuda_sm70_shflsync_idx_p) ;  /* 0x0000124000007944 */ /* 0x012fea0003c00000 */
[----:B------:R-:W-:Y:S01]  /*22800*/  MOV R7, R218 ;  /* 0x000000da00077202 */ /* 0x000fe20000000f00 */
[----:B------:R-:W-:Y:S05]  /*22810*/  BRA `(.L_x_1879) ;  /* 0xffff848000007947 */ /* 0x000fea000383ffff */
.L_x_1786:
[----:B------:R-:W-:Y:S01]  /*22820*/  IMAD.MOV.U32 R219, RZ, RZ, R6 ;  /* 0x000000ffffdb7224 */ /* 0x000fe200078e0006 */
[----:B--2---:R-:W-:Y:S01]  /*22830*/  MOV R2, 0x6 ;  /* 0x0000000600027802 */ /* 0x004fe20000000f00 */
[----:B------:R-:W-:Y:S01]  /*22840*/  IMAD.MOV.U32 R218, RZ, RZ, 0x181f ;  /* 0x0000181fffda7424 */ /* 0x000fe200078e00ff */
[----:B------:R-:W-:Y:S02]  /*22850*/  MOV R3, 0x22870 ;  /* 0x0002287000037802 */ /* 0x000fe40000000f00 */
[----:B-1-34-:R-:W-:Y:S05]  /*22860*/  CALL.REL.NOINC `($__internal_23_$__cuda_sm70_shflsync_idx_p) ;  /* 0x000011d000007944 */ /* 0x01afea0003c00000 */
[----:B------:R-:W-:Y:S01]  /*22870*/  MOV R2, R218 ;  /* 0x000000da00027202 */ /* 0x000fe20000000f00 */
[----:B------:R-:W-:Y:S05]  /*22880*/  BRA `(.L_x_1880) ;  /* 0xffff843000007947 */ /* 0x000fea000383ffff */
.L_x_1787:
[----:B------:R-:W-:Y:S01]  /*22890*/  IMAD.MOV.U32 R219, RZ, RZ, R5 ;  /* 0x000000ffffdb7224 */ /* 0x000fe200078e0005 */
[----:B-1----:R-:W-:Y:S01]  /*228a0*/  MOV R2, 0x7 ;  /* 0x0000000700027802 */ /* 0x002fe20000000f00 */
[----:B------:R-:W-:Y:S01]  /*228b0*/  IMAD.MOV.U32 R218, RZ, RZ, 0x181f ;  /* 0x0000181fffda7424 */ /* 0x000fe200078e00ff */
[----:B------:R-:W-:-:S02]  /*228c0*/  MOV R3, 0x228e0 ;  /* 0x000228e000037802 */ /* 0x000fc40000000f00 */
[----:B--2-4-:R-:W-:Y:S05]  /*228d0*/  CALL.REL.NOINC `($__internal_23_$__cuda_sm70_shflsync_idx_p) ;  /* 0x0000116000007944 */ /* 0x014fea0003c00000 */
        /* <DEDUP_REMOVED lines=8> */
.L_x_1789:
[----:B------:R-:W-:Y:S01]  /*22960*/  IMAD.MOV.U32 R219, RZ, RZ, R5 ;  /* 0x000000ffffdb7224 */ /* 0x000fe200078e0005 */
[----:B------:R-:W-:Y:S01]  /*22970*/  MOV R2, RZ ;  /* 0x000000ff00027202 */ /* 0x000fe20000000f00 */
[----:B------:R-:W-:Y:S01]  /*22980*/  IMAD.MOV.U32 R218, RZ, RZ, 0x1c1f ;  /* 0x00001c1fffda7424 */ /* 0x000fe200078e00ff */
[----:B------:R-:W-:Y:S02]  /*22990*/  MOV R3, 0x229b0 ;  /* 0x000229b000037802 */ /* 0x000fe40000000f00 */
[----:B------:R-:W-:Y:S05]  /*229a0*/  CALL.REL.NOINC `($__internal_23_$__cuda_sm70_shflsync_idx_p) ;  /* 0x0000109000007944 */ /* 0x000fea0003c00000 */
[----:B------:R-:W-:Y:S01]  /*229b0*/  MOV R4, R218 ;  /* 0x000000da00047202 */ /* 0x000fe20000000f00 */
[----:B------:R-:W-:Y:S05]  /*229c0*/  BRA `(.L_x_1882) ;  /* 0xffff85f000007947 */ /* 0x000fea000383ffff */
.L_x_1790:
[----:B------:R-:W-:Y:S01]  /*229d0*/  IMAD.MOV.U32 R219, RZ, RZ, R12 ;  /* 0x000000ffffdb7224 */ /* 0x000fe200078e000c */
[----:B------:R-:W-:Y:S01]  /*229e0*/  MOV R2, RZ ;  /* 0x000000ff00027202 */ /* 0x000fe20000000f00 */
[----:B------:R-:W-:Y:S01]  /*229f0*/  IMAD.MOV.U32 R218, RZ, RZ, 0x1c1f ;  /* 0x00001c1fffda7424 */ /* 0x000fe200078e00ff */
[----:B------:R-:W-:Y:S02]  /*22a00*/  MOV R3, 0x22a20 ;  /* 0x00022a2000037802 */ /* 0x000fe40000000f00 */
[----:B-12---:R-:W-:Y:S05]  /*22a10*/  CALL.REL.NOINC `($__internal_23_$__cuda_sm70_shflsync_idx_p) ;  /* 0x0000102000007944 */ /* 0x006fea0003c00000 */
[----:B------:R-:W-:Y:S01]  /*22a20*/  MOV R0, R218 ;  /* 0x000000da00007202 */ /* 0x000fe20000000f00 */
[----:B------:R-:W-:Y:S05]  /*22a30*/  BRA `(.L_x_1883) ;  /* 0xffff85a000007947 */ /* 0x000fea000383ffff */
.L_x_1793:
[----:B------:R-:W-:Y:S01]  /*22a40*/  IMAD.MOV.U32 R219, RZ, RZ, R5 ;  /* 0x000000ffffdb7224 */ /* 0x000fe200078e0005 */
[----:B---3--:R-:W-:Y:S01]  /*22a50*/  MOV R2, 0x1 ;  /* 0x0000000100027802 */ /* 0x008fe20000000f00 */
        /* <DEDUP_REMOVED lines=11> */
.L_x_1796:
[----:B------:R-:W-:Y:S01]  /*22b10*/  IMAD.MOV.U32 R219, RZ, RZ, R5 ;  /* 0x000000ffffdb7224 */ /* 0x000fe200078e0005 */
[----:B--23--:R-:W-:Y:S01]  /*22b20*/  MOV R2, 0x2 ;  /* 0x0000000200027802 */ /* 0x00cfe20000000f00 */
[----:B------:R-:W-:Y:S01]  /*22b30*/  IMAD.MOV.U32 R218, RZ, RZ, 0x1c1f ;  /* 0x00001c1fffda7424 */ /* 0x000fe200078e00ff */
[----:B------:R-:W-:Y:S02]  /*22b40*/  MOV R3, 0x22b60 ;  /* 0x00022b6000037802 */ /* 0x000fe40000000f00 */
[----:B-1--4-:R-:W-:Y:S05]  /*22b50*/  CALL.REL.NOINC `($__internal_23_$__cuda_sm70_shflsync_idx_p) ;  /* 0x00000ee000007944 */ /* 0x012fea0003c00000 */
[----:B------:R-:W-:Y:S01]  /*22b60*/  MOV R4, R218 ;  /* 0x000000da00047202 */ /* 0x000fe20000000f00 */
[----:B------:R-:W-:Y:S05]  /*22b70*/  BRA `(.L_x_1885) ;  /* 0xffff8b1000007947 */ /* 0x000fea000383ffff */
.L_x_1797:
[----:B------:R-:W-:Y:S01]  /*22b80*/  IMAD.MOV.U32 R219, RZ, RZ, R12 ;  /* 0x000000ffffdb7224 */ /* 0x000fe200078e000c */
[----:B--23--:R-:W-:Y:S01]  /*22b90*/  MOV R2, 0x2 ;  /* 0x0000000200027802 */ /* 0x00cfe20000000f00 */
[----:B------:R-:W-:Y:S01]  /*22ba0*/  IMAD.MOV.U32 R218, RZ, RZ, 0x1c1f ;  /* 0x00001c1fffda7424 */ /* 0x000fe200078e00ff */
[----:B------:R-:W-:Y:S02]  /*22bb0*/  MOV R3, 0x22bd0 ;  /* 0x00022bd000037802 */ /* 0x000fe40000000f00 */
[----:B-1--4-:R-:W-:Y:S05]  /*22bc0*/  CALL.REL.NOINC `($__internal_23_$__cuda_sm70_shflsync_idx_p) ;  /* 0x00000e7000007944 */ /* 0x012fea0003c00000 */
[----:B------:R-:W-:Y:S01]  /*22bd0*/  MOV R0, R218 ;  /* 0x000000da00007202 */ /* 0x000fe20000000f00 */
[----:B------:R-:W-:Y:S05]  /*22be0*/  BRA `(.L_x_1886) ;  /* 0xffff8ac000007947 */ /* 0x000fea000383ffff */
.L_x_1800:
[----:B------:R-:W-:Y:S01]  /*22bf0*/  IMAD.MOV.U32 R219, RZ, RZ, R5 ;  /* 0x000000ffffdb7224 */ /* 0x000fe200078e0005 */
[----:B--2---:R-:W-:Y:S01]  /*22c00*/  MOV R2, 0x3 ;  /* 0x0000000300027802 */ /* 0x004fe20000000f00 */
[----:B------:R-:W-:Y:S01]  /*22c10*/  IMAD.MOV.U32 R218, RZ, RZ, 0x1c1f ;  /* 0x00001c1fffda7424 */ /* 0x000fe200078e00ff */
[----:B------:R-:W-:-:S02]  /*22c20*/  MOV R3, 0x22c40 ;  /* 0x00022c4000037802 */ /* 0x000fc40000000f00 */
[----:B-1--4-:R-:W-:Y:S05]  /*22c30*/  CALL.REL.NOINC `($__internal_23_$__cuda_sm70_shflsync_idx_p) ;  /* 0x00000e0000007944 */ /* 0x012fea0003c00000 */
        /* <DEDUP_REMOVED lines=8> */
.L_x_1804:
[----:B------:R-:W-:Y:S01]  /*22cc0*/  IMAD.MOV.U32 R219, RZ, RZ, R5 ;  /* 0x000000ffffdb7224 */ /* 0x000fe200078e0005 */
[----:B------:R-:W-:Y:S01]  /*22cd0*/  MOV R2, RZ ;  /* 0x000000ff00027202 */ /* 0x000fe20000000f00 */
[----:B------:R-:W-:Y:S01]  /*22ce0*/  IMAD.MOV.U32 R218, RZ, RZ, 0x181f ;  /* 0x0000181fffda7424 */ /* 0x000fe200078e00ff */
[----:B------:R-:W-:Y:S02]  /*22cf0*/  MOV R3, 0x22d10 ;  /* 0x00022d1000037802 */ /* 0x000fe40000000f00 */
[----:B------:R-:W-:Y:S05]  /*22d00*/  CALL.REL.NOINC `($__internal_23_$__cuda_sm70_shflsync_idx_p) ;  /* 0x00000d3000007944 */ /* 0x000fea0003c00000 */
[----:B------:R-:W-:Y:S01]  /*22d10*/  MOV R7, R218 ;  /* 0x000000da00077202 */ /* 0x000fe20000000f00 */
[----:B------:R-:W-:Y:S05]  /*22d20*/  BRA `(.L_x_1888) ;  /* 0xffff985000007947 */ /* 0x000fea000383ffff */
.L_x_1805:
[----:B------:R-:W-:Y:S01]  /*22d30*/  IMAD.MOV.U32 R219, RZ, RZ, R6 ;  /* 0x000000ffffdb7224 */ /* 0x000fe200078e0006 */
[----:B------:R-:W-:Y:S01]  /*22d40*/  MOV R2, RZ ;  /* 0x000000ff00027202 */ /* 0x000fe20000000f00 */
[----:B------:R-:W-:Y:S01]  /*22d50*/  IMAD.MOV.U32 R218, RZ, RZ, 0x181f ;  /* 0x0000181fffda7424 */ /* 0x000fe200078e00ff */
[----:B------:R-:W-:Y:S02]  /*22d60*/  MOV R3, 0x22d80 ;  /* 0x00022d8000037802 */ /* 0x000fe40000000f00 */
[----:B-12---:R-:W-:Y:S05]  /*22d70*/  CALL.REL.NOINC `($__internal_23_$__cuda_sm70_shflsync_idx_p) ;  /* 0x00000cc000007944 */ /* 0x006fea0003c00000 */
[----:B------:R-:W-:Y:S01]  /*22d80*/  MOV R2, R218 ;  /* 0x000000da00027202 */ /* 0x000fe20000000f00 */
[----:B------:R-:W-:Y:S05]  /*22d90*/  BRA `(.L_x_1889) ;  /* 0xffff980000007947 */ /* 0x000fea000383ffff */
.L_x_1806:
        /* <DEDUP_REMOVED lines=13> */
.L_x_1807:
[----:B------:R-:W-:Y:S01]  /*22e70*/  IMAD.MOV.U32 R219, RZ, RZ, R5 ;  /* 0x000000ffffdb7224 */ /* 0x000fe200078e0005 */
[----:B-1----:R-:W-:Y:S01]  /*22e80*/  MOV R2, 0x2 ;  /* 0x0000000200027802 */ /* 0x002fe20000000f00 */
[----:B------:R-:W-:Y:S01]  /*22e90*/  IMAD.MOV.U32 R218, RZ, RZ, 0x181f ;  /* 0x0000181fffda7424 */ /* 0x000fe200078e00ff */
[----:B------:R-:W-:Y:S02]  /*22ea0*/  MOV R3, 0x22ec0 ;  /* 0x00022ec000037802 */ /* 0x000fe40000000f00 */
[----:B---34-:R-:W-:Y:S05]  /*22eb0*/  CALL.REL.NOINC `($__internal_23_$__cuda_sm70_shflsync_idx_p) ;  /* 0x00000b8000007944 */ /* 0x018fea0003c00000 */
[----:B------:R-:W-:Y:S01]  /*22ec0*/  MOV R7, R218 ;  /* 0x000000da00077202 */ /* 0x000fe20000000f00 */
[----:B------:R-:W-:Y:S05]  /*22ed0*/  BRA `(.L_x_1891) ;  /* 0xffff97b000007947 */ /* 0x000fea000383ffff */
.L_x_1808:
[----:B------:R-:W-:Y:S01]  /*22ee0*/  IMAD.MOV.U32 R219, RZ, RZ, R6 ;  /* 0x000000ffffdb7224 */ /* 0x000fe200078e0006 */
[----:B-1----:R-:W-:Y:S01]  /*22ef0*/  MOV R2, 0x2 ;  /* 0x0000000200027802 */ /* 0x002fe20000000f00 */
[----:B------:R-:W-:Y:S01]  /*22f00*/  IMAD.MOV.U32 R218, RZ, RZ, 0x181f ;  /* 0x0000181fffda7424 */ /* 0x000fe200078e00ff */
[----:B------:R-:W-:Y:S02]  /*22f10*/  MOV R3, 0x22f30 ;  /* 0x00022f3000037802 */ /* 0x000fe40000000f00 */
[----:B--234-:R-:W-:Y:S05]  /*22f20*/  CALL.REL.NOINC `($__internal_23_$__cuda_sm70_shflsync_idx_p) ;  /* 0x00000b1000007944 */ /* 0x01cfea0003c00000 */
[----:B------:R-:W-:Y:S01]  /*22f30*/  MOV R2, R218 ;  /* 0x000000da00027202 */ /* 0x000fe20000000f00 */
[----:B------:R-:W-:Y:S05]  /*22f40*/  BRA `(.L_x_1892) ;  /* 0xffff976000007947 */ /* 0x000fea000383ffff */
.L_x_1809:
        /* <DEDUP_REMOVED lines=13> */
.L_x_1810:
[----:B------:R-:W-:Y:S01]  /*23020*/  IMAD.MOV.U32 R219, RZ, RZ, R5 ;  /* 0x000000ffffdb7224 */ /* 0x000fe200078e0005 */
[----:B--2---:R-:W-:Y:S01]  /*23030*/  MOV R2, 0x4 ;  /* 0x0000000400027802 */ /* 0x004fe20000000f00 */
[----:B------:R-:W-:Y:S01]  /*23040*/  IMAD.MOV.U32 R218, RZ, RZ, 0x181f ;  /* 0x0000181fffda7424 */ /* 0x000fe200078e00ff */
[----:B------:R-:W-:Y:S02]  /*23050*/  MOV R3, 0x23070 ;  /* 0x0002307000037802 */ /* 0x000fe40000000f00 */
[----:B-1-34-:R-:W-:Y:S05]  /*23060*/  CALL.REL.NOINC `($__internal_23_$__cuda_sm70_shflsync_idx_p) ;  /* 0x000009d000007944 */ /* 0x01afea0003c00000 */
[----:B------:R-:W-:Y:S01]  /*23070*/  MOV R7, R218 ;  /* 0x000000da00077202 */ /* 0x000fe20000000f00 */
[----:B------:R-:W-:Y:S05]  /*23080*/  BRA `(.L_x_1894) ;  /* 0xffff971000007947 */ /* 0x000fea000383ffff */
.L_x_1811:
[----:B------:R-:W-:Y:S01]  /*23090*/  IMAD.MOV.U32 R219, RZ, RZ, R6 ;  /* 0x000000ffffdb7224 */ /* 0x000fe200078e0006 */
[----:B--2---:R-:W-:Y:S01]  /*230a0*/  MOV R2, 0x4 ;  /* 0x0000000400027802 */ /* 0x004fe20000000f00 */
[----:B------:R-:W-:Y:S01]  /*230b0*/  IMAD.MOV.U32 R218, RZ, RZ, 0x181f ;  /* 0x0000181fffda7424 */ /* 0x000fe200078e00ff */
[----:B------:R-:W-:Y:S02]  /*230c0*/  MOV R3, 0x230e0 ;  /* 0x000230e000037802 */ /* 0x000fe40000000f00 */
[----:B-1-34-:R-:W-:Y:S05]  /*230d0*/  CALL.REL.NOINC `($__internal_23_$__cuda_sm70_shflsync_idx_p) ;  /* 0x0000096000007944 */ /* 0x01afea0003c00000 */
[----:B------:R-:W-:Y:S01]  /*230e0*/  MOV R2, R218 ;  /* 0x000000da00027202 */ /* 0x000fe20000000f00 */
[----:B------:R-:W-:Y:S05]  /*230f0*/  BRA `(.L_x_1895) ;  /* 0xffff96c000007947 */ /* 0x000fea000383ffff */
.L_x_1812:
        /* <DEDUP_REMOVED lines=13> */
.L_x_1813:
[----:B------:R-:W-:Y:S01]  /*231d0*/  IMAD.MOV.U32 R219, RZ, RZ, R5 ;  /* 0x000000ffffdb7224 */ /* 0x000fe200078e0005 */
[----:B--2---:R-:W-:Y:S01]  /*231e0*/  MOV R2, 0x6 ;  /* 0x0000000600027802 */ /* 0x004fe20000000f00 */
[----:B------:R-:W-:Y:S01]  /*231f0*/  IMAD.MOV.U32 R218, RZ, RZ, 0x181f ;  /* 0x0000181fffda7424 */ /* 0x000fe200078e00ff */
[----:B------:R-:W-:Y:S02]  /*23200*/  MOV R3, 0x23220 ;  /* 0x0002322000037802 */ /* 0x000fe40000000f00 */
[----:B-1--4-:R-:W-:Y:S05]  /*23210*/  CALL.REL.NOINC `($__internal_23_$__cuda_sm70_shflsync_idx_p) ;  /* 0x0000082000007944 */ /* 0x012fea0003c00000 */
[----:B------:R-:W-:Y:S01]  /*23220*/  MOV R7, R218 ;  /* 0x000000da00077202 */ /* 0x000fe20000000f00 */
[----:B------:R-:W-:Y:S05]  /*23230*/  BRA `(.L_x_1897) ;  /* 0xffff967000007947 */ /* 0x000fea000383ffff */
.L_x_1814:
[----:B------:R-:W-:Y:S01]  /*23240*/  IMAD.MOV.U32 R219, RZ, RZ, R6 ;  /* 0x000000ffffdb7224 */ /* 0x000fe200078e0006 */
[----:B--2---:R-:W-:Y:S01]  /*23250*/  MOV R2, 0x6 ;  /* 0x0000000600027802 */ /* 0x004fe20000000f00 */
[----:B------:R-:W-:Y:S01]  /*23260*/  IMAD.MOV.U32 R218, RZ, RZ, 0x181f ;  /* 0x0000181fffda7424 */ /* 0x000fe200078e00ff */
[----:B------:R-:W-:Y:S02]  /*23270*/  MOV R3, 0x23290 ;  /* 0x0002329000037802 */ /* 0x000fe40000000f00 */
[----:B-1-34-:R-:W-:Y:S05]  /*23280*/  CALL.REL.NOINC `($__internal_23_$__cuda_sm70_shflsync_idx_p) ;  /* 0x000007b000007944 */ /* 0x01afea0003c00000 */
[----:B------:R-:W-:Y:S01]  /*23290*/  MOV R2, R218 ;  /* 0x000000da00027202 */ /* 0x000fe20000000f00 */
[----:B------:R-:W-:Y:S05]  /*232a0*/  BRA `(.L_x_1898) ;  /* 0xffff962000007947 */ /* 0x000fea000383ffff */
.L_x_1815:
        /* <DEDUP_REMOVED lines=13> */
.L_x_1817:
[----:B------:R-:W-:Y:S01]  /*23380*/  IMAD.MOV.U32 R219, RZ, RZ, R68 ;  /* 0x000000ffffdb7224 */ /* 0x000fe200078e0044 */
[----:B------:R-:W-:Y:S01]  /*23390*/  MOV R2, RZ ;  /* 0x000000ff00027202 */ /* 0x000fe20000000f00 */
[----:B------:R-:W-:Y:S01]  /*233a0*/  IMAD.MOV.U32 R218, RZ, RZ, 0x1f ;  /* 0x0000001fffda7424 */ /* 0x000fe200078e00ff */
[----:B------:R-:W-:Y:S02]  /*233b0*/  MOV R3, 0x233d0 ;  /* 0x000233d000037802 */ /* 0x000fe40000000f00 */
[----:B------:R-:W-:Y:S05]  /*233c0*/  CALL.REL.NOINC `($__internal_23_$__cuda_sm70_shflsync_idx_p) ;  /* 0x0000067000007944 */ /* 0x000fea0003c00000 */
[----:B------:R-:W-:Y:S01]  /*233d0*/  MOV R9, R218 ;  /* 0x000000da00097202 */ /* 0x000fe20000000f00 */
[----:B------:R-:W-:Y:S05]  /*233e0*/  BRA `(.L_x_1900) ;  /* 0xffff96b000007947 */ /* 0x000fea000383ffff */
.L_x_1818:
[----:B------:R-:W-:Y:S01]  /*233f0*/  IMAD.MOV.U32 R219, RZ, RZ, R68 ;  /* 0x000000ffffdb7224 */ /* 0x000fe200078e0044 */
[----:B------:R-:W-:Y:S01]  /*23400*/  MOV R2, 0x1 ;  /* 0x0000000100027802 */ /* 0x000fe20000000f00 */
[----:B------:R-:W-:Y:S01]  /*23410*/  IMAD.MOV.U32 R218, RZ, RZ, 0x1f ;  /* 0x0000001fffda7424 */ /* 0x000fe200078e00ff */
[----:B------:R-:W-:Y:S02]  /*23420*/  MOV R3, 0x23440 ;  /* 0x0002344000037802 */ /* 0x000fe40000000f00 */
[----:B-12---:R-:W-:Y:S05]  /*23430*/  CALL.REL.NOINC `($__internal_23_$__cuda_sm70_shflsync_idx_p) ;  /* 0x0000060000007944 */ /* 0x006fea0003c00000 */
[----:B------:R-:W-:Y:S01]  /*23440*/  MOV R8, R218 ;  /* 0x000000da00087202 */ /* 0x000fe20000000f00 */
[----:B------:R-:W-:Y:S05]  /*23450*/  BRA `(.L_x_1901) ;  /* 0xffff966000007947 */ /* 0x000fea000383ffff */
.L_x_1819:
[----:B------:R-:W-:Y:S02]  /*23460*/  MOV R2, 0x1 ;  /* 0x0000000100027802 */ /* 0x000fe40000000f00 */
[----:B------:R-:W-:-:S02]  /*23470*/  MOV R3, 0x23490 ;  /* 0x0002349000037802 */ /* 0x000fc40000000f00 */
[----:B-1234-:R-:W-:Y:S05]  /*23480*/  CALL.REL.NOINC `($__internal_24_$__cuda_sm70_shflsync_up_p) ;  /* 0x0000061000007944 */ /* 0x01efea0003c00000 */
[----:B------:R-:W-:Y:S05]  /*23490*/  BRA `(.L_x_1902) ;  /* 0xffff975000007947 */ /* 0x000fea000383ffff */
.L_x_1820:
[----:B------:R-:W-:Y:S02]  /*234a0*/  MOV R2, 0x2 ;  /* 0x0000000200027802 */ /* 0x000fe40000000f00 */
[----:B------:R-:W-:-:S02]  /*234b0*/  MOV R3, 0x234d0 ;  /* 0x000234d000037802 */ /* 0x000fc40000000f00 */
[----:B--2-4-:R-:W-:Y:S05]  /*234c0*/  CALL.REL.NOINC `($__internal_24_$__cuda_sm70_shflsync_up_p) ;  /* 0x000005d000007944 */ /* 0x014fea0003c00000 */
        /* <DEDUP_REMOVED lines=24> */
.L_x_1824:
[----:B------:R-:W-:Y:S02]  /*23650*/  MOV R2, 0x1 ;  /* 0x0000000100027802 */ /* 0x000fe40000000f00 */
[----:B------:R-:W-:Y:S02]  /*23660*/  MOV R3, 0x23680 ;  /* 0x0002368000037802 */ /* 0x000fe40000000f00 */
[----:B------:R-:W-:Y:S05]  /*23670*/  CALL.REL.NOINC `($__internal_24_$__cuda_sm70_shflsync_up_p) ;  /* 0x0000042000007944 */ /* 0x000fea0003c00000 */
[----:B------:R-:W-:Y:S01]  /*23680*/  MOV R2, R4 ;  /* 0x0000000400027202 */ /* 0x000fe20000000f00 */
[----:B------:R-:W-:Y:S05]  /*23690*/  BRA `(.L_x_1904) ;  /* 0xffff97b000007947 */ /* 0x000fea000383ffff */
.L_x_1825:
        /* <DEDUP_REMOVED lines=27> */
.L_x_1827:
[----:B------:R-:W-:Y:S02]  /*23850*/  SEL R0, RZ, 0x1, P0 ;  /* 0x00000001ff007807 */ /* 0x000fe40000000000 */
[----:B------:R-:W-:Y:S02]  /*23860*/  MOV R2, 0x23880 ;  /* 0x0002388000027802 */ /* 0x000fe40000000f00 */
[----:B-1----:R-:W-:Y:S05]  /*23870*/  CALL.REL.NOINC `($__internal_25_$__cuda_sm70_votesync_ballot) ;  /* 0x0000029000007944 */ /* 0x002fea0003c00000 */
[----:B------:R-:W-:Y:S01]  /*23880*/  MOV R5, R0 ;  /* 0x0000000000057202 */ /* 0x000fe20000000f00 */
[----:B------:R-:W-:Y:S05]  /*23890*/  BRA `(.L_x_1906) ;  /* 0xffff974000007947 */ /* 0x000fea000383ffff */
.L_x_1828:
[----:B------:R-:W-:Y:S01]  /*238a0*/  IMAD.MOV.U32 R219, RZ, RZ, R6 ;  /* 0x000000ffffdb7224 */ /* 0x000fe200078e0006 */
[----:B--2---:R-:W-:Y:S01]  /*238b0*/  MOV R2, R0 ;  /* 0x0000000000027202 */ /* 0x004fe20000000f00 */
[----:B------:R-:W-:Y:S01]  /*238c0*/  IMAD.MOV.U32 R218, RZ, RZ, 0x1f ;  /* 0x0000001fffda7424 */ /* 0x000fe200078e00ff */
[----:B------:R-:W-:Y:S02]  /*238d0*/  MOV R3, 0x238f0 ;  /* 0x000238f000037802 */ /* 0x000fe40000000f00 */
[----:B-1----:R-:W-:Y:S05]  /*238e0*/  CALL.REL.NOINC `($__internal_23_$__cuda_sm70_shflsync_idx_p) ;  /* 0x0000015000007944 */ /* 0x002fea0003c00000 */
[----:B------:R-:W-:Y:S01]  /*238f0*/  IMAD.MOV.U32 R6, RZ, RZ, R218 ;  /* 0x000000ffff067224 */ /* 0x000fe200078e00da */
[----:B------:R-:W-:Y:S01]  /*23900*/  MOV R2, R0 ;  /* 0x0000000000027202 */ /* 0x000fe20000000f00 */
[----:B------:R-:W-:Y:S01]  /*23910*/  IMAD.MOV.U32 R219, RZ, RZ, R7 ;  /* 0x000000ffffdb7224 */ /* 0x000fe200078e0007 */
[----:B------:R-:W-:-:S02]  /*23920*/  MOV R218, 0x1f ;  /* 0x0000001f00da7802 */ /* 0x000fc40000000f00 */
[----:B------:R-:W-:Y:S02]  /*23930*/  MOV R3, 0x23950 ;  /* 0x0002395000037802 */ /* 0x000fe40000000f00 */
[----:B------:R-:W-:Y:S05]  /*23940*/  CALL.REL.NOINC `($__internal_23_$__cuda_sm70_shflsync_idx_p) ;  /* 0x000000f000007944 */ /* 0x000fea0003c00000 */
[----:B------:R-:W-:Y:S01]  /*23950*/  MOV R7, R218 ;  /* 0x000000da00077202 */ /* 0x000fe20000000f00 */
[----:B------:R-:W-:Y:S05]  /*23960*/  BRA `(.L_x_1907) ;  /* 0xffff96e000007947 */ /* 0x000fea000383ffff */
.L_x_1831:
[----:B------:R-:W-:Y:S01]  /*23970*/  IMAD.MOV.U32 R219, RZ, RZ, R4 ;  /* 0x000000ffffdb7224 */ /* 0x000fe200078e0004 */
[----:B--2---:R-:W-:Y:S01]  /*23980*/  MOV R2, R0 ;  /* 0x0000000000027202 */ /* 0x004fe20000000f00 */
[----:B------:R-:W-:Y:S01]  /*23990*/  IMAD.MOV.U32 R218, RZ, RZ, 0x1f ;  /* 0x0000001fffda7424 */ /* 0x000fe200078e00ff */
[----:B------:R-:W-:Y:S02]  /*239a0*/  MOV R3, 0x239c0 ;  /* 0x000239c000037802 */ /* 0x000fe40000000f00 */
[----:B-1--4-:R-:W-:Y:S05]  /*239b0*/  CALL.REL.NOINC `($__internal_23_$__cuda_sm70_shflsync_idx_p) ;  /* 0x0000008000007944 */ /* 0x012fea0003c00000 */
[----:B------:R-:W-:Y:S01]  /*239c0*/  MOV R10, R218 ;  /* 0x000000da000a7202 */ /* 0x000fe20000000f00 */
[----:B------:R-:W-:Y:S05]  /*239d0*/  BRA `(.L_x_1830) ;  /* 0xffff96d000007947 */ /* 0x000fea000383ffff */
        .weak           $__internal_22_$__cuda_sm70_shflsync_bfly_p
        .type           $__internal_22_$__cuda_sm70_shflsync_bfly_p,@function
        .size           $__internal_22_$__cuda_sm70_shflsync_bfly_p,($__internal_23_$__cuda_sm70_shflsync_idx_p - $__internal_22_$__cuda_sm70_shflsync_bfly_p)
$__internal_22_$__cuda_sm70_shflsync_bfly_p:
[----:B------:R-:W-:Y:S02]  /*239e0*/  MOV R192, 0xffffffff ;  /* 0xffffffff00c07802 */ /* 0x000fe40000000f00 */
[----:B------:R-:W-:Y:S02]  /*239f0*/  MOV R3, 0x1f ;  /* 0x0000001f00037802 */ /* 0x000fe40000000f00 */
[----:B------:R-:W-:Y:S04]  /*23a00*/  WARPSYNC R192 ;  /* 0x000000c000007348 */ /* 0x000fe80003800000 */
[----:B------:R1:W2:Y:S02]  /*23a10*/  SHFL.BFLY PT, R0, R84, R0, R3 ;  /* 0x0c00000054007389 */ /* 0x0002a400000e0003 */
[----:B-1----:R-:W-:-:S04]  /*23a20*/  MOV R3, 0x0 ;  /* 0x0000000000037802 */ /* 0x002fc80000000f00 */
[----:B--2---:R-:W-:Y:S05]  /*23a30*/  RET.REL.NODEC R2 `(_ZN7cutlass13device_kernelIN5flash19enable_sm80_to_sm89INS1_16FlashAttnFwdSm80INS1_25CollectiveMainloopFwdSm80ILi4ELi1ELb0EN4cute5tupleIJNS5_1CILi128EEENS7_ILi80EEENS7_ILi64EEEEEELi64ENS_10bfloat16_tEfNS_4arch4Sm80ELb1ELb0ELb0ELb1ELb1ELb1ELb1ELb1EEENS1_21CollectiveEpilogueFwdINS6_IJS8_SA_S9_EEENS6_IJNS7_ILi1EEESI_SI_EEESC_SE_Li128ELb1ELb1ELb1ELb0EEENS1_36VarlenDynamicPersistentTileSchedulerILi128ELi80ELi128ELi128ELb1ELb1ELb0ELb1ELb1ELb1EEEEEEEEEvNT_6ParamsE) ;  /* 0xfffdc5c002007950 */ /* 0x004fea0003c3ffff */
        .weak           $__internal_23_$__cuda_sm70_shflsync_idx_p
        .type           $__internal_23_$__cuda_sm70_shflsync_idx_p,@function
        .size           $__internal_23_$__cuda_sm70_shflsync_idx_p,($__internal_24_$__cuda_sm70_shflsync_up_p - $__internal_23_$__cuda_sm70_shflsync_idx_p)
$__internal_23_$__cuda_sm70_shflsync_idx_p:
[----:B------:R-:W-:-:S04]  /*23a40*/  MOV R220, 0xffffffff ;  /* 0xffffffff00dc7802 */ /* 0x000fc80000000f00 */
[----:B------:R-:W-:Y:S04]  /*23a50*/  WARPSYNC R220 ;  /* 0x000000dc00007348 */ /* 0x000fe80003800000 */
[----:B------:R1:W2:Y:S02]  /*23a60*/  SHFL.IDX PT, R218, R219, R2, R218 ;  /* 0x00000002dbda7389 */ /* 0x0002a400000e00da */
[----:B-1----:R-:W-:Y:S02]  /*23a70*/  MOV R2, R3 ;  /* 0x0000000300027202 */ /* 0x002fe40000000f00 */
[----:B------:R-:W-:-:S04]  /*23a80*/  MOV R3, 0x0 ;  /* 0x0000000000037802 */ /* 0x000fc80000000f00 */
[----:B--2---:R-:W-:Y:S05]  /*23a90*/  RET.REL.NODEC R2 `(_ZN7cutlass13device_kernelIN5flash19enable_sm80_to_sm89INS1_16FlashAttnFwdSm80INS1_25CollectiveMainloopFwdSm80ILi4ELi1ELb0EN4cute5tupleIJNS5_1CILi128EEENS7_ILi80EEENS7_ILi64EEEEEELi64ENS_10bfloat16_tEfNS_4arch4Sm80ELb1ELb0ELb0ELb1ELb1ELb1ELb1ELb1EEENS1_21CollectiveEpilogueFwdINS6_IJS8_SA_S9_EEENS6_IJNS7_ILi1EEESI_SI_EEESC_SE_Li128ELb1ELb1ELb1ELb0EEENS1_36VarlenDynamicPersistentTileSchedulerILi128ELi80ELi128ELi128ELb1ELb1ELb0ELb1ELb1ELb1EEEEEEEEEvNT_6ParamsE) ;  /* 0xfffdc56002007950 */ /* 0x004fea0003c3ffff */
        .weak           $__internal_24_$__cuda_sm70_shflsync_up_p
        .type           $__internal_24_$__cuda_sm70_shflsync_up_p,@function
        .size           $__internal_24_$__cuda_sm70_shflsync_up_p,($__internal_25_$__cuda_sm70_votesync_ballot - $__internal_24_$__cuda_sm70_shflsync_up_p)
$__internal_24_$__cuda_sm70_shflsync_up_p:
[----:B------:R-:W-:Y:S02]  /*23aa0*/  IMAD.MOV.U32 R4, RZ, RZ, RZ ;  /* 0x000000ffff047224 */ /* 0x000fe400078e00ff */
[----:B------:R-:W-:-:S04]  /*23ab0*/  IMAD.MOV.U32 R11, RZ, RZ, -0x1 ;  /* 0xffffffffff0b7424 */ /* 0x000fc800078e00ff */
[----:B------:R-:W-:Y:S04]  /*23ac0*/  WARPSYNC R11 ;  /* 0x0000000b00007348 */ /* 0x000fe80003800000 */
[----:B------:R1:W2:Y:S02]  /*23ad0*/  SHFL.UP PT, R4, R0, R2, R4 ;  /* 0x0400000200047389 */ /* 0x0002a400000e0004 */
[----:B-1----:R-:W-:Y:S02]  /*23ae0*/  MOV R2, R3 ;  /* 0x0000000300027202 */ /* 0x002fe40000000f00 */
[----:B------:R-:W-:-:S04]  /*23af0*/  MOV R3, 0x0 ;  /* 0x0000000000037802 */ /* 0x000fc80000000f00 */
[----:B--2---:R-:W-:Y:S05]  /*23b00*/  RET.REL.NODEC R2 `(_ZN7cutlass13device_kernelIN5flash19enable_sm80_to_sm89INS1_16FlashAttnFwdSm80INS1_25CollectiveMainloopFwdSm80ILi4ELi1ELb0EN4cute5tupleIJNS5_1CILi128EEENS7_ILi80EEENS7_ILi64EEEEEELi64ENS_10bfloat16_tEfNS_4arch4Sm80ELb1ELb0ELb0ELb1ELb1ELb1ELb1ELb1EEENS1_21CollectiveEpilogueFwdINS6_IJS8_SA_S9_EEENS6_IJNS7_ILi1EEESI_SI_EEESC_SE_Li128ELb1ELb1ELb1ELb0EEENS1_36VarlenDynamicPersistentTileSchedulerILi128ELi80ELi128ELi128ELb1ELb1ELb0ELb1ELb1ELb1EEEEEEEEEvNT_6ParamsE) ;  /* 0xfffdc4f002007950 */ /* 0x004fea0003c3ffff */
        .weak           $__internal_25_$__cuda_sm70_votesync_ballot
        .type           $__internal_25_$__cuda_sm70_votesync_ballot,@function
        .size           $__internal_25_$__cuda_sm70_votesync_ballot,(.L_x_1939 - $__internal_25_$__cuda_sm70_votesync_ballot)
$__internal_25_$__cuda_sm70_votesync_ballot:
[----:B------:R-:W-:Y:S01]  /*23b10*/  ISETP.NE.U32.AND P0, PT, R0, 0x1, PT ;  /* 0x000000010000780c */ /* 0x000fe20003f05070 */
[----:B------:R-:W-:-:S04]  /*23b20*/  IMAD.MOV.U32 R3, RZ, RZ, -0x1 ;  /* 0xffffffffff037424 */ /* 0x000fc800078e00ff */
[----:B------:R-:W-:Y:S08]  /*23b30*/  WARPSYNC R3 ;  /* 0x0000000300007348 */ /* 0x000ff00003800000 */
[----:B------:R-:W-:-:S04]  /*23b40*/  VOTE.ANY R0, PT, !P0 ;  /* 0x0000000000007806 */ /* 0x000fc800040e0100 */
[----:B------:R-:W-:Y:S01]  /*23b50*/  LOP3.LUT R0, R0, R3, RZ, 0xc0, !PT ;  /* 0x0000000300007212 */ /* 0x000fe200078ec0ff */
[----:B------:R-:W-:-:S04]  /*23b60*/  IMAD.MOV.U32 R3, RZ, RZ, 0x0 ;  /* 0x00000000ff037424 */ /* 0x000fc800078e00ff */
[----:B------:R-:W-:Y:S05]  /*23b70*/  RET.REL.NODEC R2 `(_ZN7cutlass13device_kernelIN5flash19enable_sm80_to_sm89INS1_16FlashAttnFwdSm80INS1_25CollectiveMainloopFwdSm80ILi4ELi1ELb0EN4cute5tupleIJNS5_1CILi128EEENS7_ILi80EEENS7_ILi64EEEEEELi64ENS_10bfloat16_tEfNS_4arch4Sm80ELb1ELb0ELb0ELb1ELb1ELb1ELb1ELb1EEENS1_21CollectiveEpilogueFwdINS6_IJS8_SA_S9_EEENS6_IJNS7_ILi1EEESI_SI_EEESC_SE_Li128ELb1ELb1ELb1ELb0EEENS1_36VarlenDynamicPersistentTileSchedulerILi128ELi80ELi128ELi128ELb1ELb1ELb0ELb1ELb1ELb1EEEEEEEEEvNT_6ParamsE) ;  /* 0xfffdc48002007950 */ /* 0x000fea0003c3ffff */
.L_x_1908:
        /* <DEDUP_REMOVED lines=16> */
.L_x_1939:


//--------------------- .nv.shared._ZN7cutlass13device_kernelIN5flash19enable_sm80_to_sm89INS1_16FlashAttnFwdSm80INS1_25CollectiveMainloopFwdSm80ILi4ELi1ELb0EN4cute5tupleIJNS5_1CILi128EEENS7_ILi112EEENS7_ILi64EEEEEELi64ENS_10bfloat16_tEfNS_4arch4Sm80ELb0ELb0ELb0ELb0ELb1ELb0ELb1ELb1EEENS1_21CollectiveEpilogueFwdINS6_IJS8_SA_S9_EEENS6_IJNS7_ILi1EEESI_SI_EEESC_SE_Li128ELb0ELb1ELb1ELb0EEENS1_19SingleTileSchedulerILb0ELb1ELb1ELi128EEEEEEEEEvNT_6ParamsE --------------------------
	.section	.nv.shared._ZN7cutlass13device_kernelIN5flash19enable_sm80_to_sm89INS1_16FlashAttnFwdSm80INS1_25CollectiveMainloopFwdSm80ILi4ELi1ELb0EN4cute5tupleIJNS5_1CILi128EEENS7_ILi112EEENS7_ILi64EEEEEELi64ENS_10bfloat16_tEfNS_4arch4Sm80ELb0ELb0ELb0ELb0ELb1ELb0ELb1ELb1EEENS1_21CollectiveEpilogueFwdINS6_IJS8_SA_S9_EEENS6_IJNS7_ILi1EEESI_SI_EEESC_SE_Li128ELb0ELb1ELb1ELb0EEENS1_19SingleTileSchedulerILb0ELb1ELb1ELi128EEEEEEEEEvNT_6ParamsE,"aw",@nobits
	.sectionflags	@""
	.align	16


//--------------------- .nv.global                --------------------------
	.section	.nv.global,"aw",@nobits
.nv.global:
	.type		_ZN77_INTERNAL_c3abf77a_41_flash_fwd_hdim64_bf16_paged_split_sm80_cu_c784774a_32664cute1_E,@object
	.size		_ZN77_INTERNAL_c3abf77a_41_flash_fwd_hdim64_bf16_paged_split_sm80_cu_c784774a_32664cute1_E,(_ZN77_INTERNAL_c3abf77a_41_flash_fwd_hdim64_bf16_paged_split_sm80_cu_c784774a_32664cuda3std3__45__cpo6cbeginE - _ZN77_INTERNAL_c3abf77a_41_flash_fwd_hdim64_bf16_paged_split_sm80_cu_c784774a_32664cute1_E)
_ZN77_INTERNAL_c3abf77a_41_flash_fwd_hdim64_bf16_paged_split_sm80_cu_c784774a_32664cute1_E:
	.zero		1
	.type		_ZN77_INTERNAL_c3abf77a_41_flash_fwd_hdim64_bf16_paged_split_sm80_cu_c784774a_32664cuda3std3__45__cpo6cbeginE,@object
	.size		_ZN77_INTERNAL_c3abf77a_41_flash_fwd_hdim64_bf16_paged_split_sm80_cu_c784774a_32664cuda3std3__45__cpo6cbeginE,(_ZN77_INTERNAL_c3abf77a_41_flash_fwd_hdim64_bf16_paged_split_sm80_cu_c784774a_32664cuda3std3__48in_placeE - _ZN77_INTERNAL_c3abf77a_41_flash_fwd_hdim64_bf16_paged_split_sm80_cu_c784774a_32664cuda3std3__45__cpo6cbeginE)
_ZN77_INTERNAL_c3abf77a_41_flash_fwd_hdim64_bf16_paged_split_sm80_cu_c784774a_32664cuda3std3__45__cpo6cbeginE:
	.zero		1
	.type		_ZN77_INTERNAL_c3abf77a_41_flash_fwd_hdim64_bf16_paged_split_sm80_cu_c784774a_32664cuda3std3__48in_placeE,@object
	.size		_ZN77_INTERNAL_c3abf77a_41_flash_fwd_hdim64_bf16_paged_split_sm80_cu_c784774a_32664cuda3std3__48in_placeE,(_ZN77_INTERNAL_c3abf77a_41_flash_fwd_hdim64_bf16_paged_split_sm80_cu_c784774a_32664cuda3std6ranges3__45__cpo9iter_moveE - _ZN77_INTERNAL_c3abf77a_41_flash_fwd_hdim64_bf16_paged_split_sm80_cu_c784774a_32664cuda3std3__48in_placeE)
_ZN77_INTERNAL_c3abf77a_41_flash_fwd_hdim64_bf16_paged_split_sm80_cu_c784774a_32664cuda3std3__48in_placeE:
	.zero		1
	.type		_ZN77_INTERNAL_c3abf77a_41_flash_fwd_hdim64_bf16_paged_split_sm80_cu_c784774a_32664cuda3std6ranges3__45__cpo9iter_moveE,@object
	.size		_ZN77_INTERNAL_c3abf77a_41_flash_fwd_hdim64_bf16_paged_split_sm80_cu_c784774a_32664cuda3std6ranges3__45__cpo9iter_moveE,(_ZN77_INTERNAL_c3abf77a_41_flash_fwd_hdim64_bf16_paged_split_sm80_cu_c784774a_32664cuda3std3__45__cpo5beginE - _ZN77_INTERNAL_c3abf77a_41_flash_fwd_hdim64_bf16_paged_split_sm80_cu_c784774a_32664cuda3std6ranges3__45__cpo9iter_moveE)
_ZN77_INTERNAL_c3abf77a_41_flash_fwd_hdim64_bf16_paged_split_sm80_cu_c784774a_32664cuda3std6ranges3__45__cpo9iter_moveE:
	.zero		1
	.type		_ZN77_INTERNAL_c3abf77a_41_flash_fwd_hdim64_bf16_paged_split_sm80_cu_c784774a_32664cuda3std3__45__cpo5beginE,@object
	.size		_ZN77_INTERNAL_c3abf77a_41_flash_fwd_hdim64_bf16_paged_split_sm80_cu_c784774a_32664cuda3std3__45__cpo5beginE,(_ZN77_INTERNAL_c3abf77a_41_flash_fwd_hdim64_bf16_paged_split_sm80_cu_c784774a_32664cuda3std3__479_GLOBAL__N__c3abf77a_41_flash_fwd_hdim64_bf16_paged_split_sm80_cu_c784774a_32666ignoreE - _ZN77_INTERNAL_c3abf77a_41_flash_fwd_hdim64_bf16_paged_split_sm80_cu_c784774a_32664cuda3std3__45__cpo5beginE)
_ZN77_INTERNAL_c3abf77a_41_flash_fwd_hdim64_bf16_paged_split_sm80_cu_c784774a_32664cuda3std3__45__cpo5beginE:
	.zero		1
	.type		_ZN77_INTERNAL_c3abf77a_41_flash_fwd_hdim64_bf16_paged_split_sm80_cu_c784774a_32664cuda3std3__479_GLOBAL__N__c3abf77a_41_flash_fwd_hdim64_bf16_paged_split_sm80_cu_c784774a_32666ignoreE,@object
	.size		_ZN77_INTERNAL_c3abf77a_41_flash_fwd_hdim64_bf16_paged_split_sm80_cu_c784774a_32664cuda3std3__479_GLOBAL__N__c3abf77a_41_flash_fwd_hdim64_bf16_paged_split_sm80_cu_c784774a_32666ignoreE,(_ZN77_INTERNAL_c3abf77a_41_flash_fwd_hdim64_bf16_paged_split_sm80_cu_c784774a_32664cute7productE - _ZN77_INTERNAL_c3abf77a_41_flash_fwd_hdim64_bf16_paged_split_sm80_cu_c784774a_32664cuda3std3__479_GLOBAL__N__c3abf77a_41_flash_fwd_hdim64_bf16_paged_split_sm80_cu_c784774a_32666ignoreE)
_ZN77_INTERNAL_c3abf77a_41_flash_fwd_hdim64_bf16_paged_split_sm80_cu_c784774a_32664cuda3std3__479_GLOBAL__N__c3abf77a_41_flash_fwd_hdim64_bf16_paged_split_sm80_cu_c784774a_32666ignoreE:
	.zero		1
	.type		_ZN77_INTERNAL_c3abf77a_41_flash_fwd_hdim64_bf16_paged_split_sm80_cu_c784774a_32664cute7productE,@object
	.size		_ZN77_INTERNAL_c3abf77a_41_flash_fwd_hdim64_bf16_paged_split_sm80_cu_c784774a_32664cute7productE,(_ZN77_INTERNAL_c3abf77a_41_flash_fwd_hdim64_bf16_paged_split_sm80_cu_c784774a_32664cuda3std3__45__cpo3endE - _ZN77_INTERNAL_c3abf77a_41_flash_fwd_hdim64_bf16_paged_split_sm80_cu_c784774a_32664cute7productE)
_ZN77_INTERNAL_c3abf77a_41_flash_fwd_hdim64_bf16_paged_split_sm80_cu_c784774a_32664cute7productE:
	.zero		1
	.type		_ZN77_INTERNAL_c3abf77a_41_flash_fwd_hdim64_bf16_paged_split_sm80_cu_c784774a_32664cuda3std3__45__cpo3endE,@object
	.size		_ZN77_INTERNAL_c3abf77a_41_flash_fwd_hdim64_bf16_paged_split_sm80_cu_c784774a_32664cuda3std3__45__cpo3endE,(_ZN77_INTERNAL_c3abf77a_41_flash_fwd_hdim64_bf16_paged_split_sm80_cu_c784774a_32664cuda3std3__419piecewise_constructE - _ZN77_INTERNAL_c3abf77a_41_flash_fwd_hdim64_bf16_paged_split_sm80_cu_c784774a_32664cuda3std3__45__cpo3endE)
_ZN77_INTERNAL_c3abf77a_41_flash_fwd_hdim64_bf16_paged_split_sm80_cu_c784774a_32664cuda3std3__45__cpo3endE:
	.zero		1
	.type		_ZN77_INTERNAL_c3abf77a_41_flash_fwd_hdim64_bf16_paged_split_sm80_cu_c784774a_32664cuda3std3__419piecewise_constructE,@object
	.size		_ZN77_INTERNAL_c3abf77a_41_flash_fwd_hdim64_bf16_paged_split_sm80_cu_c784774a_32664cuda3std3__419piecewise_constructE,(_ZN77_INTERNAL_c3abf77a_41_flash_fwd_hdim64_bf16_paged_split_sm80_cu_c784774a_32664cuda3std3__45__cpo4cendE - _ZN77_INTERNAL_c3abf77a_41_flash_fwd_hdim64_bf16_paged_split_sm80_cu_c784774a_32664cuda3std3__419piecewise_constructE)
_ZN77_INTERNAL_c3abf77a_41_flash_fwd_hdim64_bf16_paged_split_sm80_cu_c784774a_32664cuda3std3__419piecewise_constructE:
	.zero		1
	.type		_ZN77_INTERNAL_c3abf77a_41_flash_fwd_hdim64_bf16_paged_split_sm80_cu_c784774a_32664cuda3std3__45__cpo4cendE,@object
	.size		_ZN77_INTERNAL_c3abf77a_41_flash_fwd_hdim64_bf16_paged_split_sm80_cu_c784774a_32664cuda3std3__45__cpo4cendE,(_ZN77_INTERNAL_c3abf77a_41_flash_fwd_hdim64_bf16_paged_split_sm80_cu_c784774a_32664cuda3std6ranges3__45__cpo4swapE - _ZN77_INTERNAL_c3abf77a_41_flash_fwd_hdim64_bf16_paged_split_sm80_cu_c784774a_32664cuda3std3__45__cpo4cendE)
_ZN77_INTERNAL_c3abf77a_41_flash_fwd_hdim64_bf16_paged_split_sm80_cu_c784774a_32664cuda3std3__45__cpo4cendE:
	.zero		1
	.type		_ZN77_INTERNAL_c3abf77a_41_flash_fwd_hdim64_bf16_paged_split_sm80_cu_c784774a_32664cuda3std6ranges3__45__cpo4swapE,@object
	.size		_ZN77_INTERNAL_c3abf77a_41_flash_fwd_hdim64_bf16_paged_split_sm80_cu_c784774a_32664cuda3std6ranges3__45__cpo4swapE,(.L_7 - _ZN77_INTERNAL_c3abf77a_41_flash_fwd_hdim64_bf16_paged_split_sm80_cu_c784774a_32664cuda3std6ranges3__45__cpo4swapE)
_ZN77_INTERNAL_c3abf77a_41_flash_fwd_hdim64_bf16_paged_split_sm80_cu_c784774a_32664cuda3std6ranges3__45__cpo4swapE:
	.zero		1
.L_7:


//--------------------- .nv.shared._ZN7cutlass13device_kernelIN5flash19enable_sm80_to_sm89INS1_16FlashAttnFwdSm80INS1_25CollectiveMainloopFwdSm80ILi4ELi1ELb0EN4cute5tupleIJNS5_1CILi128EEENS7_ILi80EEENS7_ILi64EEEEEELi64ENS_10bfloat16_tEfNS_4arch4Sm80ELb0ELb0ELb0ELb1ELb1ELb0ELb1ELb1EEENS1_21CollectiveEpilogueFwdINS6_IJS8_SA_S9_EEENS6_IJNS7_ILi1EEESI_SI_EEESC_SE_Li128ELb1ELb1ELb1ELb0EEENS1_36VarlenDynamicPersistentTileSchedulerILi128ELi80ELi128ELi128ELb1ELb1ELb0ELb0ELb1ELb1EEEEEEEEEvNT_6ParamsE --------------------------
	.section	.nv.shared._ZN7cutlass13device_kernelIN5flash19enable_sm80_to_sm89INS1_16FlashAttnFwdSm80INS1_25CollectiveMainloopFwdSm80ILi4ELi1ELb0EN4cute5tupleIJNS5_1CILi128EEENS7_ILi80EEENS7_ILi64EEEEEELi64ENS_10bfloat16_tEfNS_4arch4Sm80ELb0ELb0ELb0ELb1ELb1ELb0ELb1ELb1EEENS1_21CollectiveEpilogueFwdINS6_IJS8_SA_S9_EEENS6_IJNS7_ILi1EEESI_SI_EEESC_SE_Li128ELb1ELb1ELb1ELb0EEENS1_36VarlenDynamicPersistentTileSchedulerILi128ELi80ELi128ELi128ELb1ELb1ELb0ELb0ELb1ELb1EEEEEEEEEvNT_6ParamsE,"aw",@nobits
	.sectionflags	@""
	.align	16


//--------------------- .nv.shared._ZN7cutlass13device_kernelIN5flash19enable_sm80_to_sm89INS1_16FlashAttnFwdSm80INS1_25CollectiveMainloopFwdSm80ILi4ELi1ELb0EN4cute5tupleIJNS5_1CILi128EEENS7_ILi80EEENS7_ILi64EEEEEELi64ENS_10bfloat16_tEfNS_4arch4Sm80ELb0ELb0ELb0ELb1ELb1ELb1ELb1ELb1EEENS1_21CollectiveEpilogueFwdINS6_IJS8_SA_S9_EEENS6_IJNS7_ILi1EEESI_SI_EEESC_SE_Li128ELb1ELb1ELb1ELb0EEENS1_36VarlenDynamicPersistentTileSchedulerILi128ELi80ELi128ELi128ELb1ELb1ELb0ELb0ELb1ELb1EEEEEEEEEvNT_6ParamsE --------------------------
	.section	.nv.shared._ZN7cutlass13device_kernelIN5flash19enable_sm80_to_sm89INS1_16FlashAttnFwdSm80INS1_25CollectiveMainloopFwdSm80ILi4ELi1ELb0EN4cute5tupleIJNS5_1CILi128EEENS7_ILi80EEENS7_ILi64EEEEEELi64ENS_10bfloat16_tEfNS_4arch4Sm80ELb0ELb0ELb0ELb1ELb1ELb1ELb1ELb1EEENS1_21CollectiveEpilogueFwdINS6_IJS8_SA_S9_EEENS6_IJNS7_ILi1EEESI_SI_EEESC_SE_Li128ELb1ELb1ELb1ELb0EEENS1_36VarlenDynamicPersistentTileSchedulerILi128ELi80ELi128ELi128ELb1ELb1ELb0ELb0ELb1ELb1EEEEEEEEEvNT_6ParamsE,"aw",@nobits
	.sectionflags	@""
	.align	16


//--------------------- .nv.shared._ZN7cutlass13device_kernelIN5flash19enable_sm80_to_sm89INS1_16FlashAttnFwdSm80INS1_25CollectiveMainloopFwdSm80ILi4ELi1ELb0EN4cute5tupleIJNS5_1CILi128EEENS7_ILi96EEENS7_ILi64EEEEEELi64ENS_10bfloat16_tEfNS_4arch4Sm80ELb0ELb1ELb0ELb0ELb1ELb0ELb1ELb1EEENS1_21CollectiveEpilogueFwdINS6_IJS8_SA_S9_EEENS6_IJNS7_ILi1EEESI_SI_EEESC_SE_Li128ELb0ELb1ELb1ELb0EEENS1_19SingleTileSchedulerILb0ELb1ELb1ELi128EEEEEEEEEvNT_6ParamsE --------------------------
	.section	.nv.shared._ZN7cutlass13device_kernelIN5flash19enable_sm80_to_sm89INS1_16FlashAttnFwdSm80INS1_25CollectiveMainloopFwdSm80ILi4ELi1ELb0EN4cute5tupleIJNS5_1CILi128EEENS7_ILi96EEENS7_ILi64EEEEEELi64ENS_10bfloat16_tEfNS_4arch4Sm80ELb0ELb1ELb0ELb0ELb1ELb0ELb1ELb1EEENS1_21CollectiveEpilogueFwdINS6_IJS8_SA_S9_EEENS6_IJNS7_ILi1EEESI_SI_EEESC_SE_Li128ELb0ELb1ELb1ELb0EEENS1_19SingleTileSchedulerILb0ELb1ELb1ELi128EEEEEEEEEvNT_6ParamsE,"aw",@nobits
	.sectionflags	@""
	.align	16


//--------------------- .nv.shared._ZN7cutlass13device_kernelIN5flash19enable_sm80_to_sm89INS1_16FlashAttnFwdSm80INS1_25CollectiveMainloopFwdSm80ILi4ELi1ELb0EN4cute5tupleIJNS5_1CILi128EEENS7_ILi80EEENS7_ILi64EEEEEELi64ENS_10bfloat16_tEfNS_4arch4Sm80ELb0ELb1ELb0ELb1ELb1ELb0ELb1ELb1EEENS1_21CollectiveEpilogueFwdINS6_IJS8_SA_S9_EEENS6_IJNS7_ILi1EEESI_SI_EEESC_SE_Li128ELb1ELb1ELb1ELb0EEENS1_36VarlenDynamicPersistentTileSchedulerILi128ELi80ELi128ELi128ELb1ELb1ELb0ELb1ELb0ELb1EEEEEEEEEvNT_6ParamsE --------------------------
	.section	.nv.shared._ZN7cutlass13device_kernelIN5flash19enable_sm80_to_sm89INS1_16FlashAttnFwdSm80INS1_25CollectiveMainloopFwdSm80ILi4ELi1ELb0EN4cute5tupleIJNS5_1CILi128EEENS7_ILi80EEENS7_ILi64EEEEEELi64ENS_10bfloat16_tEfNS_4arch4Sm80ELb0ELb1ELb0ELb1ELb1ELb0ELb1ELb1EEENS1_21CollectiveEpilogueFwdINS6_IJS8_SA_S9_EEENS6_IJNS7_ILi1EEESI_SI_EEESC_SE_Li128ELb1ELb1ELb1ELb0EEENS1_36VarlenDynamicPersistentTileSchedulerILi128ELi80ELi128ELi128ELb1ELb1ELb0ELb1ELb0ELb1EEEEEEEEEvNT_6ParamsE,"aw",@nobits
	.sectionflags	@""
	.align	16


//--------------------- .nv.shared._ZN7cutlass13device_kernelIN5flash19enable_sm80_to_sm89INS1_16FlashAttnFwdSm80INS1_25CollectiveMainloopFwdSm80ILi4ELi1ELb0EN4cute5tupleIJNS5_1CILi128EEENS7_ILi80EEENS7_ILi64EEEEEELi64ENS_10bfloat16_tEfNS_4arch4Sm80ELb0ELb1ELb0ELb1ELb1ELb1ELb1ELb1EEENS1_21CollectiveEpilogueFwdINS6_IJS8_SA_S9_EEENS6_IJNS7_ILi1EEESI_SI_EEESC_SE_Li128ELb1ELb1ELb1ELb0EEENS1_36VarlenDynamicPersistentTileSchedulerILi128ELi80ELi128ELi128ELb1ELb1ELb0ELb1ELb0ELb1EEEEEEEEEvNT_6ParamsE --------------------------
	.section	.nv.shared._ZN7cutlass13device_kernelIN5flash19enable_sm80_to_sm89INS1_16FlashAttnFwdSm80INS1_25CollectiveMainloopFwdSm80ILi4ELi1ELb0EN4cute5tupleIJNS5_1CILi128EEENS7_ILi80EEENS7_ILi64EEEEEELi64ENS_10bfloat16_tEfNS_4arch4Sm80ELb0ELb1ELb0ELb1ELb1ELb1ELb1ELb1EEENS1_21CollectiveEpilogueFwdINS6_IJS8_SA_S9_EEENS6_IJNS7_ILi1EEESI_SI_EEESC_SE_Li128ELb1ELb1ELb1ELb0EEENS1_36VarlenDynamicPersistentTileSchedulerILi128ELi80ELi128ELi128ELb1ELb1ELb0ELb1ELb0ELb1EEEEEEEEEvNT_6ParamsE,"aw",@nobits
	.sectionflags	@""
	.align	16


//--------------------- .nv.shared._ZN7cutlass13device_kernelIN5flash19enable_sm80_to_sm89INS1_16FlashAttnFwdSm80INS1_25CollectiveMainloopFwdSm80ILi4ELi1ELb0EN4cute5tupleIJNS5_1CILi128EEENS7_ILi112EEENS7_ILi64EEEEEELi64ENS_10bfloat16_tEfNS_4arch4Sm80ELb1ELb0ELb0ELb0ELb1ELb0ELb1ELb1EEENS1_21CollectiveEpilogueFwdINS6_IJS8_SA_S9_EEENS6_IJNS7_ILi1EEESI_SI_EEESC_SE_Li128ELb0ELb1ELb1ELb0EEENS1_30DynamicPersistentTileSchedulerILi128ELi128ELb1ELb1ELb0EEEEEEEEEvNT_6ParamsE --------------------------
	.section	.nv.shared._ZN7cutlass13device_kernelIN5flash19enable_sm80_to_sm89INS1_16FlashAttnFwdSm80INS1_25CollectiveMainloopFwdSm80ILi4ELi1ELb0EN4cute5tupleIJNS5_1CILi128EEENS7_ILi112EEENS7_ILi64EEEEEELi64ENS_10bfloat16_tEfNS_4arch4Sm80ELb1ELb0ELb0ELb0ELb1ELb0ELb1ELb1EEENS1_21CollectiveEpilogueFwdINS6_IJS8_SA_S9_EEENS6_IJNS7_ILi1EEESI_SI_EEESC_SE_Li128ELb0ELb1ELb1ELb0EEENS1_30DynamicPersistentTileSchedulerILi128ELi128ELb1ELb1ELb0EEEEEEEEEvNT_6ParamsE,"aw",@nobits
	.sectionflags	@""
	.align	16


//--------------------- .nv.shared._ZN7cutlass13device_kernelIN5flash19enable_sm80_to_sm89INS1_16FlashAttnFwdSm80INS1_25CollectiveMainloopFwdSm80ILi4ELi1ELb0EN4cute5tupleIJNS5_1CILi128EEENS7_ILi80EEENS7_ILi64EEEEEELi64ENS_10bfloat16_tEfNS_4arch4Sm80ELb1ELb0ELb0ELb1ELb1ELb0ELb1ELb1EEENS1_21CollectiveEpilogueFwdINS6_IJS8_SA_S9_EEENS6_IJNS7_ILi1EEESI_SI_EEESC_SE_Li128ELb1ELb1ELb1ELb0EEENS1_36VarlenDynamicPersistentTileSchedulerILi128ELi80ELi128ELi128ELb1ELb1ELb0ELb1ELb1ELb1EEEEEEEEEvNT_6ParamsE --------------------------
	.section	.nv.shared._ZN7cutlass13device_kernelIN5flash19enable_sm80_to_sm89INS1_16FlashAttnFwdSm80INS1_25CollectiveMainloopFwdSm80ILi4ELi1ELb0EN4cute5tupleIJNS5_1CILi128EEENS7_ILi80EEENS7_ILi64EEEEEELi64ENS_10bfloat16_tEfNS_4arch4Sm80ELb1ELb0ELb0ELb1ELb1ELb0ELb1ELb1EEENS1_21CollectiveEpilogueFwdINS6_IJS8_SA_S9_EEENS6_IJNS7_ILi1EEESI_SI_EEESC_SE_Li128ELb1ELb1ELb1ELb0EEENS1_36VarlenDynamicPersistentTileSchedulerILi128ELi80ELi128ELi128ELb1ELb1ELb0ELb1ELb1ELb1EEEEEEEEEvNT_6ParamsE,"aw",@nobits
	.sectionflags	@""
	.align	16


//--------------------- .nv.shared._ZN7cutlass13device_kernelIN5flash19enable_sm80_to_sm89INS1_16FlashAttnFwdSm80INS1_25CollectiveMainloopFwdSm80ILi4ELi1ELb0EN4cute5tupleIJNS5_1CILi128EEENS7_ILi80EEENS7_ILi64EEEEEELi64ENS_10bfloat16_tEfNS_4arch4Sm80ELb1ELb0ELb0ELb1ELb1ELb1ELb1ELb1EEENS1_21CollectiveEpilogueFwdINS6_IJS8_SA_S9_EEENS6_IJNS7_ILi1EEESI_SI_EEESC_SE_Li128ELb1ELb1ELb1ELb0EEENS1_36VarlenDynamicPersistentTileSchedulerILi128ELi80ELi128ELi128ELb1ELb1ELb0ELb1ELb1ELb1EEEEEEEEEvNT_6ParamsE --------------------------
	.section	.nv.shared._ZN7cutlass13device_kernelIN5flash19enable_sm80_to_sm89INS1_16FlashAttnFwdSm80INS1_25CollectiveMainloopFwdSm80ILi4ELi1ELb0EN4cute5tupleIJNS5_1CILi128EEENS7_ILi80EEENS7_ILi64EEEEEELi64ENS_10bfloat16_tEfNS_4arch4Sm80ELb1ELb0ELb0ELb1ELb1ELb1ELb1ELb1EEENS1_21CollectiveEpilogueFwdINS6_IJS8_SA_S9_EEENS6_IJNS7_ILi1EEESI_SI_EEESC_SE_Li128ELb1ELb1ELb1ELb0EEENS1_36VarlenDynamicPersistentTileSchedulerILi128ELi80ELi128ELi128ELb1ELb1ELb0ELb1ELb1ELb1EEEEEEEEEvNT_6ParamsE,"aw",@nobits
	.sectionflags	@""
	.align	16
